// Copyright (c) 2024, Jay Shah, Ganesh Bikshandi, Ying Zhang, Vijay Thakkar, Pradeep Ramani, Tri Dao.
// Splitting the different template instantiations to different files to speed up compilation.
// This file is auto-generated. See "generate_kernels.py"

#include "flash_fwd_launch_template.h"

#ifndef FLASHATTENTION_DISABLE_HDIM96
template void run_mha_fwd_<90, cutlass::bfloat16_t, 96, 96, true, true, true, true>(Flash_fwd_params &params, cudaStream_t stream);
#endif


// ===== COMPILED SASS (sm_90a) =====

	.target	sm_90a

	.elftype	@"ET_EXEC"


//--------------------- .note.nv.tkinfo           --------------------------
	.section	.note.nv.tkinfo,"",@"SHT_NOTE"
	.sectionflags	@"SHF_NOTE_NV_TKINFO"
	.tkinfo
        /*0018*/ 	.word	0x00000002
        /*0030*/ 	.string	""
        /*0030*/ 	.string	"ptxas"
        /*0030*/ 	.string	"Cuda compilation tools, release 13.0, V13.0.88"
        /*0030*/ 	.string	"Build cuda_13.0.r13.0/compiler.36424714_0"
        /*0030*/ 	.string	"-arch sm_90a -m 64 "



//--------------------- .note.nv.cuinfo           --------------------------
	.section	.note.nv.cuinfo,"",@"SHT_NOTE"
	.sectionflags	@"SHF_NOTE_NV_CUINFO"
        /*0018*/ 	.short	0x0002
        /*001a*/ 	.short	0x005a
        /*001c*/ 	.short	0x0082
	.zero		2


//--------------------- .nv.info                  --------------------------
	.section	.nv.info,"",@"SHT_CUDA_INFO"
	.align	4


	//----- nvinfo : EIATTR_REGCOUNT
	.align		4
        /*0000*/ 	.byte	0x04, 0x2f
        /*0002*/ 	.short	(.L_19 - .L_18)
	.align		4
.L_18:
        /*0004*/ 	.word	index@(_ZN7cutlass13device_kernelIN5flash11enable_sm90INS1_16FlashAttnFwdSm90INS1_25CollectiveMainloopFwdSm90ILi2EN4cute5tupleIJNS5_1CILi1EEES8_S8_EEENS6_IJNS7_ILi192EEENS7_ILi128EEENS7_ILi96EEEEEELi96ENS_10bfloat16_tEfNS_4arch4Sm90ELb1ELb0ELb1ELb1ELb1ELb1ELb0ELb0ELb1ELb1ELb1ELb0EEENS1_21CollectiveEpilogueFwdINS6_IJSA_SC_SB_EEES9_SE_SG_Li384ELb1ELb1ELb1ELb0EEENS1_36VarlenDynamicPersistentTileSchedulerILi192ELi128ELi384ELi128ELb1ELb1ELb1ELb1ELb1ELb1EEEEEEEEEvNT_6ParamsE)
        /*0008*/ 	.word	0x00000080


	//----- nvinfo : EIATTR_FRAME_SIZE
	.align		4
.L_19:
        /*000c*/ 	.byte	0x04, 0x11
        /*000e*/ 	.short	(.L_21 - .L_20)
	.align		4
.L_20:
        /*0010*/ 	.word	index@(_ZN7cutlass13device_kernelIN5flash11enable_sm90INS1_16FlashAttnFwdSm90INS1_25CollectiveMainloopFwdSm90ILi2EN4cute5tupleIJNS5_1CILi1EEES8_S8_EEENS6_IJNS7_ILi192EEENS7_ILi128EEENS7_ILi96EEEEEELi96ENS_10bfloat16_tEfNS_4arch4Sm90ELb1ELb0ELb1ELb1ELb1ELb1ELb0ELb0ELb1ELb1ELb1ELb0EEENS1_21CollectiveEpilogueFwdINS6_IJSA_SC_SB_EEES9_SE_SG_Li384ELb1ELb1ELb1ELb0EEENS1_36VarlenDynamicPersistentTileSchedulerILi192ELi128ELi384ELi128ELb1ELb1ELb1ELb1ELb1ELb1EEEEEEEEEvNT_6ParamsE)
        /*0014*/ 	.word	0x00000118


	//----- nvinfo : EIATTR_REGCOUNT
	.align		4
.L_21:
        /*0018*/ 	.byte	0x04, 0x2f
        /*001a*/ 	.short	(.L_23 - .L_22)
	.align		4
.L_22:
        /*001c*/ 	.word	index@(_ZN7cutlass13device_kernelIN5flash11enable_sm90INS1_16FlashAttnFwdSm90INS1_25CollectiveMainloopFwdSm90ILi2EN4cute5tupleIJNS5_1CILi1EEES8_S8_EEENS6_IJNS7_ILi192EEENS7_ILi128EEENS7_ILi96EEEEEELi96ENS_10bfloat16_tEfNS_4arch4Sm90ELb1ELb0ELb1ELb1ELb1ELb0ELb0ELb0ELb1ELb1ELb1ELb0EEENS1_21CollectiveEpilogueFwdINS6_IJSA_SC_SB_EEES9_SE_SG_Li384ELb1ELb1ELb1ELb0EEENS1_36VarlenDynamicPersistentTileSchedulerILi192ELi128ELi384ELi128ELb1ELb1ELb1ELb1ELb1ELb1EEEEEEEEEvNT_6ParamsE)
        /*0020*/ 	.word	0x00000080


	//----- nvinfo : EIATTR_FRAME_SIZE
	.align		4
.L_23:
        /*0024*/ 	.byte	0x04, 0x11
        /*0026*/ 	.short	(.L_25 - .L_24)
	.align		4
.L_24:
        /*0028*/ 	.word	index@(_ZN7cutlass13device_kernelIN5flash11enable_sm90INS1_16FlashAttnFwdSm90INS1_25CollectiveMainloopFwdSm90ILi2EN4cute5tupleIJNS5_1CILi1EEES8_S8_EEENS6_IJNS7_ILi192EEENS7_ILi128EEENS7_ILi96EEEEEELi96ENS_10bfloat16_tEfNS_4arch4Sm90ELb1ELb0ELb1ELb1ELb1ELb0ELb0ELb0ELb1ELb1ELb1ELb0EEENS1_21CollectiveEpilogueFwdINS6_IJSA_SC_SB_EEES9_SE_SG_Li384ELb1ELb1ELb1ELb0EEENS1_36VarlenDynamicPersistentTileSchedulerILi192ELi128ELi384ELi128ELb1ELb1ELb1ELb1ELb1ELb1EEEEEEEEEvNT_6ParamsE)
        /*002c*/ 	.word	0x00000048


	//----- nvinfo : EIATTR_REGCOUNT
	.align		4
.L_25:
        /*0030*/ 	.byte	0x04, 0x2f
        /*0032*/ 	.short	(.L_27 - .L_26)
	.align		4
.L_26:
        /*0034*/ 	.word	index@(_ZN7cutlass13device_kernelIN5flash11enable_sm90INS1_16FlashAttnFwdSm90INS1_25CollectiveMainloopFwdSm90ILi2EN4cute5tupleIJNS5_1CILi1EEES8_S8_EEENS6_IJNS7_ILi192EEENS7_ILi128EEENS7_ILi96EEEEEELi96ENS_10bfloat16_tEfNS_4arch4Sm90ELb1ELb0ELb1ELb0ELb1ELb0ELb0ELb0ELb1ELb1ELb1ELb0EEENS1_21CollectiveEpilogueFwdINS6_IJSA_SC_SB_EEES9_SE_SG_Li384ELb0ELb1ELb1ELb0EEENS1_19SingleTileSchedulerILb0ELb1ELb1ELi192EEEEEEEEEvNT_6ParamsE)
        /*0038*/ 	.word	0x00000080


	//----- nvinfo : EIATTR_FRAME_SIZE
	.align		4
.L_27:
        /*003c*/ 	.byte	0x04, 0x11
        /*003e*/ 	.short	(.L_29 - .L_28)
	.align		4
.L_28:
        /*0040*/ 	.word	index@(_ZN7cutlass13device_kernelIN5flash11enable_sm90INS1_16FlashAttnFwdSm90INS1_25CollectiveMainloopFwdSm90ILi2EN4cute5tupleIJNS5_1CILi1EEES8_S8_EEENS6_IJNS7_ILi192EEENS7_ILi128EEENS7_ILi96EEEEEELi96ENS_10bfloat16_tEfNS_4arch4Sm90ELb1ELb0ELb1ELb0ELb1ELb0ELb0ELb0ELb1ELb1ELb1ELb0EEENS1_21CollectiveEpilogueFwdINS6_IJSA_SC_SB_EEES9_SE_SG_Li384ELb0ELb1ELb1ELb0EEENS1_19SingleTileSchedulerILb0ELb1ELb1ELi192EEEEEEEEEvNT_6ParamsE)
        /*0044*/ 	.word	0x00000010


	//----- nvinfo : EIATTR_REGCOUNT
	.align		4
.L_29:
        /*0048*/ 	.byte	0x04, 0x2f
        /*004a*/ 	.short	(.L_31 - .L_30)
	.align		4
.L_30:
        /*004c*/ 	.word	index@(_ZN7cutlass13device_kernelIN5flash11enable_sm90INS1_16FlashAttnFwdSm90INS1_25CollectiveMainloopFwdSm90ILi2EN4cute5tupleIJNS5_1CILi1EEES8_S8_EEENS6_IJNS7_ILi192EEENS7_ILi128EEENS7_ILi96EEEEEELi96ENS_10bfloat16_tEfNS_4arch4Sm90ELb0ELb1ELb1ELb1ELb1ELb1ELb0ELb0ELb1ELb1ELb1ELb0EEENS1_21CollectiveEpilogueFwdINS6_IJSA_SC_SB_EEES9_SE_SG_Li384ELb1ELb1ELb1ELb0EEENS1_36VarlenDynamicPersistentTileSchedulerILi192ELi128ELi384ELi128ELb1ELb1ELb1ELb1ELb0ELb1EEEEEEEEEvNT_6ParamsE)
        /*0050*/ 	.word	0x00000080


	//----- nvinfo : EIATTR_FRAME_SIZE
	.align		4
.L_31:
        /*0054*/ 	.byte	0x04, 0x11
        /*0056*/ 	.short	(.L_33 - .L_32)
	.align		4
.L_32:
        /*0058*/ 	.word	index@(_ZN7cutlass13device_kernelIN5flash11enable_sm90INS1_16FlashAttnFwdSm90INS1_25CollectiveMainloopFwdSm90ILi2EN4cute5tupleIJNS5_1CILi1EEES8_S8_EEENS6_IJNS7_ILi192EEENS7_ILi128EEENS7_ILi96EEEEEELi96ENS_10bfloat16_tEfNS_4arch4Sm90ELb0ELb1ELb1ELb1ELb1ELb1ELb0ELb0ELb1ELb1ELb1ELb0EEENS1_21CollectiveEpilogueFwdINS6_IJSA_SC_SB_EEES9_SE_SG_Li384ELb1ELb1ELb1ELb0EEENS1_36VarlenDynamicPersistentTileSchedulerILi192ELi128ELi384ELi128ELb1ELb1ELb1ELb1ELb0ELb1EEEEEEEEEvNT_6ParamsE)
        /*005c*/ 	.word	0x000000c8


	//----- nvinfo : EIATTR_REGCOUNT
	.align		4
.L_33:
        /*0060*/ 	.byte	0x04, 0x2f
        /*0062*/ 	.short	(.L_35 - .L_34)
	.align		4
.L_34:
        /*0064*/ 	.word	index@(_ZN7cutlass13device_kernelIN5flash11enable_sm90INS1_16FlashAttnFwdSm90INS1_25CollectiveMainloopFwdSm90ILi2EN4cute5tupleIJNS5_1CILi1EEES8_S8_EEENS6_IJNS7_ILi192EEENS7_ILi128EEENS7_ILi96EEEEEELi96ENS_10bfloat16_tEfNS_4arch4Sm90ELb0ELb1ELb1ELb1ELb1ELb0ELb0ELb0ELb1ELb1ELb1ELb0EEENS1_21CollectiveEpilogueFwdINS6_IJSA_SC_SB_EEES9_SE_SG_Li384ELb1ELb1ELb1ELb0EEENS1_36VarlenDynamicPersistentTileSchedulerILi192ELi128ELi384ELi128ELb1ELb1ELb1ELb1ELb0ELb1EEEEEEEEEvNT_6ParamsE)
        /*0068*/ 	.word	0x00000080


	//----- nvinfo : EIATTR_FRAME_SIZE
	.align		4
.L_35:
        /*006c*/ 	.byte	0x04, 0x11
        /*006e*/ 	.short	(.L_37 - .L_36)
	.align		4
.L_36:
        /*0070*/ 	.word	index@(_ZN7cutlass13device_kernelIN5flash11enable_sm90INS1_16FlashAttnFwdSm90INS1_25CollectiveMainloopFwdSm90ILi2EN4cute5tupleIJNS5_1CILi1EEES8_S8_EEENS6_IJNS7_ILi192EEENS7_ILi128EEENS7_ILi96EEEEEELi96ENS_10bfloat16_tEfNS_4arch4Sm90ELb0ELb1ELb1ELb1ELb1ELb0ELb0ELb0ELb1ELb1ELb1ELb0EEENS1_21CollectiveEpilogueFwdINS6_IJSA_SC_SB_EEES9_SE_SG_Li384ELb1ELb1ELb1ELb0EEENS1_36VarlenDynamicPersistentTileSchedulerILi192ELi128ELi384ELi128ELb1ELb1ELb1ELb1ELb0ELb1EEEEEEEEEvNT_6ParamsE)
        /*0074*/ 	.word	0x00000030


	//----- nvinfo : EIATTR_REGCOUNT
	.align		4
.L_37:
        /*0078*/ 	.byte	0x04, 0x2f
        /*007a*/ 	.short	(.L_39 - .L_38)
	.align		4
.L_38:
        /*007c*/ 	.word	index@(_ZN7cutlass13device_kernelIN5flash11enable_sm90INS1_16FlashAttnFwdSm90INS1_25CollectiveMainloopFwdSm90ILi2EN4cute5tupleIJNS5_1CILi1EEES8_S8_EEENS6_IJNS7_ILi192EEENS7_ILi128EEENS7_ILi96EEEEEELi96ENS_10bfloat16_tEfNS_4arch4Sm90ELb0ELb1ELb1ELb0ELb1ELb0ELb0ELb0ELb1ELb1ELb1ELb0EEENS1_21CollectiveEpilogueFwdINS6_IJSA_SC_SB_EEES9_SE_SG_Li384ELb0ELb1ELb1ELb0EEENS1_19SingleTileSchedulerILb0ELb1ELb1ELi192EEEEEEEEEvNT_6ParamsE)
        /*0080*/ 	.word	0x00000080


	//----- nvinfo : EIATTR_FRAME_SIZE
	.align		4
.L_39:
        /*0084*/ 	.byte	0x04, 0x11
        /*0086*/ 	.short	(.L_41 - .L_40)
	.align		4
.L_40:
        /*0088*/ 	.word	index@(_ZN7cutlass13device_kernelIN5flash11enable_sm90INS1_16FlashAttnFwdSm90INS1_25CollectiveMainloopFwdSm90ILi2EN4cute5tupleIJNS5_1CILi1EEES8_S8_EEENS6_IJNS7_ILi192EEENS7_ILi128EEENS7_ILi96EEEEEELi96ENS_10bfloat16_tEfNS_4arch4Sm90ELb0ELb1ELb1ELb0ELb1ELb0ELb0ELb0ELb1ELb1ELb1ELb0EEENS1_21CollectiveEpilogueFwdINS6_IJSA_SC_SB_EEES9_SE_SG_Li384ELb0ELb1ELb1ELb0EEENS1_19SingleTileSchedulerILb0ELb1ELb1ELi192EEEEEEEEEvNT_6ParamsE)
        /*008c*/ 	.word	0x00000010


	//----- nvinfo : EIATTR_REGCOUNT
	.align		4
.L_41:
        /*0090*/ 	.byte	0x04, 0x2f
        /*0092*/ 	.short	(.L_43 - .L_42)
	.align		4
.L_42:
        /*0094*/ 	.word	index@(_ZN7cutlass13device_kernelIN5flash11enable_sm90INS1_16FlashAttnFwdSm90INS1_25CollectiveMainloopFwdSm90ILi2EN4cute5tupleIJNS5_1CILi1EEES8_S8_EEENS6_IJNS7_ILi192EEENS7_ILi128EEENS7_ILi96EEEEEELi96ENS_10bfloat16_tEfNS_4arch4Sm90ELb0ELb0ELb1ELb1ELb1ELb1ELb0ELb0ELb1ELb1ELb1ELb0EEENS1_21CollectiveEpilogueFwdINS6_IJSA_SC_SB_EEES9_SE_SG_Li384ELb1ELb1ELb1ELb0EEENS1_36VarlenDynamicPersistentTileSchedulerILi192ELi128ELi384ELi128ELb1ELb1ELb1ELb0ELb1ELb1EEEEEEEEEvNT_6ParamsE)
        /*0098*/ 	.word	0x00000080


	//----- nvinfo : EIATTR_FRAME_SIZE
	.align		4
.L_43:
        /*009c*/ 	.byte	0x04, 0x11
        /*009e*/ 	.short	(.L_45 - .L_44)
	.align		4
.L_44:
        /*00a0*/ 	.word	index@(_ZN7cutlass13device_kernelIN5flash11enable_sm90INS1_16FlashAttnFwdSm90INS1_25CollectiveMainloopFwdSm90ILi2EN4cute5tupleIJNS5_1CILi1EEES8_S8_EEENS6_IJNS7_ILi192EEENS7_ILi128EEENS7_ILi96EEEEEELi96ENS_10bfloat16_tEfNS_4arch4Sm90ELb0ELb0ELb1ELb1ELb1ELb1ELb0ELb0ELb1ELb1ELb1ELb0EEENS1_21CollectiveEpilogueFwdINS6_IJSA_SC_SB_EEES9_SE_SG_Li384ELb1ELb1ELb1ELb0EEENS1_36VarlenDynamicPersistentTileSchedulerILi192ELi128ELi384ELi128ELb1ELb1ELb1ELb0ELb1ELb1EEEEEEEEEvNT_6ParamsE)
        /*00a4*/ 	.word	0x00000118


	//----- nvinfo : EIATTR_REGCOUNT
	.align		4
.L_45:
        /*00a8*/ 	.byte	0x04, 0x2f
        /*00aa*/ 	.short	(.L_47 - .L_46)
	.align		4
.L_46:
        /*00ac*/ 	.word	index@(_ZN7cutlass13device_kernelIN5flash11enable_sm90INS1_16FlashAttnFwdSm90INS1_25CollectiveMainloopFwdSm90ILi2EN4cute5tupleIJNS5_1CILi1EEES8_S8_EEENS6_IJNS7_ILi192EEENS7_ILi128EEENS7_ILi96EEEEEELi96ENS_10bfloat16_tEfNS_4arch4Sm90ELb0ELb0ELb1ELb1ELb1ELb0ELb0ELb0ELb1ELb1ELb1ELb0EEENS1_21CollectiveEpilogueFwdINS6_IJSA_SC_SB_EEES9_SE_SG_Li384ELb1ELb1ELb1ELb0EEENS1_36VarlenDynamicPersistentTileSchedulerILi192ELi128ELi384ELi128ELb1ELb1ELb1ELb0ELb1ELb1EEEEEEEEEvNT_6ParamsE)
        /*00b0*/ 	.word	0x00000080


	//----- nvinfo : EIATTR_FRAME_SIZE
	.align		4
.L_47:
        /*00b4*/ 	.byte	0x04, 0x11
        /*00b6*/ 	.short	(.L_49 - .L_48)
	.align		4
.L_48:
        /*00b8*/ 	.word	index@(_ZN7cutlass13device_kernelIN5flash11enable_sm90INS1_16FlashAttnFwdSm90INS1_25CollectiveMainloopFwdSm90ILi2EN4cute5tupleIJNS5_1CILi1EEES8_S8_EEENS6_IJNS7_ILi192EEENS7_ILi128EEENS7_ILi96EEEEEELi96ENS_10bfloat16_tEfNS_4arch4Sm90ELb0ELb0ELb1ELb1ELb1ELb0ELb0ELb0ELb1ELb1ELb1ELb0EEENS1_21CollectiveEpilogueFwdINS6_IJSA_SC_SB_EEES9_SE_SG_Li384ELb1ELb1ELb1ELb0EEENS1_36VarlenDynamicPersistentTileSchedulerILi192ELi128ELi384ELi128ELb1ELb1ELb1ELb0ELb1ELb1EEEEEEEEEvNT_6ParamsE)
        /*00bc*/ 	.word	0x00000050


	//----- nvinfo : EIATTR_REGCOUNT
	.align		4
.L_49:
        /*00c0*/ 	.byte	0x04, 0x2f
        /*00c2*/ 	.short	(.L_51 - .L_50)
	.align		4
.L_50:
        /*00c4*/ 	.word	index@(_ZN7cutlass13device_kernelIN5flash11enable_sm90INS1_16FlashAttnFwdSm90INS1_25CollectiveMainloopFwdSm90ILi2EN4cute5tupleIJNS5_1CILi1EEES8_S8_EEENS6_IJNS7_ILi192EEENS7_ILi128EEENS7_ILi96EEEEEELi96ENS_10bfloat16_tEfNS_4arch4Sm90ELb0ELb0ELb1ELb0ELb1ELb0ELb0ELb0ELb1ELb1ELb1ELb0EEENS1_21CollectiveEpilogueFwdINS6_IJSA_SC_SB_EEES9_SE_SG_Li384ELb0ELb1ELb1ELb0EEENS1_19SingleTileSchedulerILb0ELb1ELb1ELi192EEEEEEEEEvNT_6ParamsE)
        /*00c8*/ 	.word	0x00000080


	//----- nvinfo : EIATTR_FRAME_SIZE
	.align		4
.L_51:
        /*00cc*/ 	.byte	0x04, 0x11
        /*00ce*/ 	.short	(.L_53 - .L_52)
	.align		4
.L_52:
        /*00d0*/ 	.word	index@(_ZN7cutlass13device_kernelIN5flash11enable_sm90INS1_16FlashAttnFwdSm90INS1_25CollectiveMainloopFwdSm90ILi2EN4cute5tupleIJNS5_1CILi1EEES8_S8_EEENS6_IJNS7_ILi192EEENS7_ILi128EEENS7_ILi96EEEEEELi96ENS_10bfloat16_tEfNS_4arch4Sm90ELb0ELb0ELb1ELb0ELb1ELb0ELb0ELb0ELb1ELb1ELb1ELb0EEENS1_21CollectiveEpilogueFwdINS6_IJSA_SC_SB_EEES9_SE_SG_Li384ELb0ELb1ELb1ELb0EEENS1_19SingleTileSchedulerILb0ELb1ELb1ELi192EEEEEEEEEvNT_6ParamsE)
        /*00d4*/ 	.word	0x00000008


	//----- nvinfo : EIATTR_MIN_STACK_SIZE
	.align		4
.L_53:
        /*00d8*/ 	.byte	0x04, 0x12
        /*00da*/ 	.short	(.L_55 - .L_54)
	.align		4
.L_54:
        /*00dc*/ 	.word	index@(_ZN7cutlass13device_kernelIN5flash11enable_sm90INS1_16FlashAttnFwdSm90INS1_25CollectiveMainloopFwdSm90ILi2EN4cute5tupleIJNS5_1CILi1EEES8_S8_EEENS6_IJNS7_ILi192EEENS7_ILi128EEENS7_ILi96EEEEEELi96ENS_10bfloat16_tEfNS_4arch4Sm90ELb0ELb0ELb1ELb0ELb1ELb0ELb0ELb0ELb1ELb1ELb1ELb0EEENS1_21CollectiveEpilogueFwdINS6_IJSA_SC_SB_EEES9_SE_SG_Li384ELb0ELb1ELb1ELb0EEENS1_19SingleTileSchedulerILb0ELb1ELb1ELi192EEEEEEEEEvNT_6ParamsE)
        /*00e0*/ 	.word	0x00000008


	//----- nvinfo : EIATTR_MIN_STACK_SIZE
	.align		4
.L_55:
        /*00e4*/ 	.byte	0x04, 0x12
        /*00e6*/ 	.short	(.L_57 - .L_56)
	.align		4
.L_56:
        /*00e8*/ 	.word	index@(_ZN7cutlass13device_kernelIN5flash11enable_sm90INS1_16FlashAttnFwdSm90INS1_25CollectiveMainloopFwdSm90ILi2EN4cute5tupleIJNS5_1CILi1EEES8_S8_EEENS6_IJNS7_ILi192EEENS7_ILi128EEENS7_ILi96EEEEEELi96ENS_10bfloat16_tEfNS_4arch4Sm90ELb0ELb0ELb1ELb1ELb1ELb0ELb0ELb0ELb1ELb1ELb1ELb0EEENS1_21CollectiveEpilogueFwdINS6_IJSA_SC_SB_EEES9_SE_SG_Li384ELb1ELb1ELb1ELb0EEENS1_36VarlenDynamicPersistentTileSchedulerILi192ELi128ELi384ELi128ELb1ELb1ELb1ELb0ELb1ELb1EEEEEEEEEvNT_6ParamsE)
        /*00ec*/ 	.word	0x00000050


	//----- nvinfo : EIATTR_MIN_STACK_SIZE
	.align		4
.L_57:
        /*00f0*/ 	.byte	0x04, 0x12
        /*00f2*/ 	.short	(.L_59 - .L_58)
	.align		4
.L_58:
        /*00f4*/ 	.word	index@(_ZN7cutlass13device_kernelIN5flash11enable_sm90INS1_16FlashAttnFwdSm90INS1_25CollectiveMainloopFwdSm90ILi2EN4cute5tupleIJNS5_1CILi1EEES8_S8_EEENS6_IJNS7_ILi192EEENS7_ILi128EEENS7_ILi96EEEEEELi96ENS_10bfloat16_tEfNS_4arch4Sm90ELb0ELb0ELb1ELb1ELb1ELb1ELb0ELb0ELb1ELb1ELb1ELb0EEENS1_21CollectiveEpilogueFwdINS6_IJSA_SC_SB_EEES9_SE_SG_Li384ELb1ELb1ELb1ELb0EEENS1_36VarlenDynamicPersistentTileSchedulerILi192ELi128ELi384ELi128ELb1ELb1ELb1ELb0ELb1ELb1EEEEEEEEEvNT_6ParamsE)
        /*00f8*/ 	.word	0x00000118


	//----- nvinfo : EIATTR_MIN_STACK_SIZE
	.align		4
.L_59:
        /*00fc*/ 	.byte	0x04, 0x12
        /*00fe*/ 	.short	(.L_61 - .L_60)
	.align		4
.L_60:
        /*0100*/ 	.word	index@(_ZN7cutlass13device_kernelIN5flash11enable_sm90INS1_16FlashAttnFwdSm90INS1_25CollectiveMainloopFwdSm90ILi2EN4cute5tupleIJNS5_1CILi1EEES8_S8_EEENS6_IJNS7_ILi192EEENS7_ILi128EEENS7_ILi96EEEEEELi96ENS_10bfloat16_tEfNS_4arch4Sm90ELb0ELb1ELb1ELb0ELb1ELb0ELb0ELb0ELb1ELb1ELb1ELb0EEENS1_21CollectiveEpilogueFwdINS6_IJSA_SC_SB_EEES9_SE_SG_Li384ELb0ELb1ELb1ELb0EEENS1_19SingleTileSchedulerILb0ELb1ELb1ELi192EEEEEEEEEvNT_6ParamsE)
        /*0104*/ 	.word	0x00000010


	//----- nvinfo : EIATTR_MIN_STACK_SIZE
	.align		4
.L_61:
        /*0108*/ 	.byte	0x04, 0x12
        /*010a*/ 	.short	(.L_63 - .L_62)
	.align		4
.L_62:
        /*010c*/ 	.word	index@(_ZN7cutlass13device_kernelIN5flash11enable_sm90INS1_16FlashAttnFwdSm90INS1_25CollectiveMainloopFwdSm90ILi2EN4cute5tupleIJNS5_1CILi1EEES8_S8_EEENS6_IJNS7_ILi192EEENS7_ILi128EEENS7_ILi96EEEEEELi96ENS_10bfloat16_tEfNS_4arch4Sm90ELb0ELb1ELb1ELb1ELb1ELb0ELb0ELb0ELb1ELb1ELb1ELb0EEENS1_21CollectiveEpilogueFwdINS6_IJSA_SC_SB_EEES9_SE_SG_Li384ELb1ELb1ELb1ELb0EEENS1_36VarlenDynamicPersistentTileSchedulerILi192ELi128ELi384ELi128ELb1ELb1ELb1ELb1ELb0ELb1EEEEEEEEEvNT_6ParamsE)
        /*0110*/ 	.word	0x00000030


	//----- nvinfo : EIATTR_MIN_STACK_SIZE
	.align		4
.L_63:
        /*0114*/ 	.byte	0x04, 0x12
        /*0116*/ 	.short	(.L_65 - .L_64)
	.align		4
.L_64:
        /*0118*/ 	.word	index@(_ZN7cutlass13device_kernelIN5flash11enable_sm90INS1_16FlashAttnFwdSm90INS1_25CollectiveMainloopFwdSm90ILi2EN4cute5tupleIJNS5_1CILi1EEES8_S8_EEENS6_IJNS7_ILi192EEENS7_ILi128EEENS7_ILi96EEEEEELi96ENS_10bfloat16_tEfNS_4arch4Sm90ELb0ELb1ELb1ELb1ELb1ELb1ELb0ELb0ELb1ELb1ELb1ELb0EEENS1_21CollectiveEpilogueFwdINS6_IJSA_SC_SB_EEES9_SE_SG_Li384ELb1ELb1ELb1ELb0EEENS1_36VarlenDynamicPersistentTileSchedulerILi192ELi128ELi384ELi128ELb1ELb1ELb1ELb1ELb0ELb1EEEEEEEEEvNT_6ParamsE)
        /*011c*/ 	.word	0x000000c8


	//----- nvinfo : EIATTR_MIN_STACK_SIZE
	.align		4
.L_65:
        /*0120*/ 	.byte	0x04, 0x12
        /*0122*/ 	.short	(.L_67 - .L_66)
	.align		4
.L_66:
        /*0124*/ 	.word	index@(_ZN7cutlass13device_kernelIN5flash11enable_sm90INS1_16FlashAttnFwdSm90INS1_25CollectiveMainloopFwdSm90ILi2EN4cute5tupleIJNS5_1CILi1EEES8_S8_EEENS6_IJNS7_ILi192EEENS7_ILi128EEENS7_ILi96EEEEEELi96ENS_10bfloat16_tEfNS_4arch4Sm90ELb1ELb0ELb1ELb0ELb1ELb0ELb0ELb0ELb1ELb1ELb1ELb0EEENS1_21CollectiveEpilogueFwdINS6_IJSA_SC_SB_EEES9_SE_SG_Li384ELb0ELb1ELb1ELb0EEENS1_19SingleTileSchedulerILb0ELb1ELb1ELi192EEEEEEEEEvNT_6ParamsE)
        /*0128*/ 	.word	0x00000010


	//----- nvinfo : EIATTR_MIN_STACK_SIZE
	.align		4
.L_67:
        /*012c*/ 	.byte	0x04, 0x12
        /*012e*/ 	.short	(.L_69 - .L_68)
	.align		4
.L_68:
        /*0130*/ 	.word	index@(_ZN7cutlass13device_kernelIN5flash11enable_sm90INS1_16FlashAttnFwdSm90INS1_25CollectiveMainloopFwdSm90ILi2EN4cute5tupleIJNS5_1CILi1EEES8_S8_EEENS6_IJNS7_ILi192EEENS7_ILi128EEENS7_ILi96EEEEEELi96ENS_10bfloat16_tEfNS_4arch4Sm90ELb1ELb0ELb1ELb1ELb1ELb0ELb0ELb0ELb1ELb1ELb1ELb0EEENS1_21CollectiveEpilogueFwdINS6_IJSA_SC_SB_EEES9_SE_SG_Li384ELb1ELb1ELb1ELb0EEENS1_36VarlenDynamicPersistentTileSchedulerILi192ELi128ELi384ELi128ELb1ELb1ELb1ELb1ELb1ELb1EEEEEEEEEvNT_6ParamsE)
        /*0134*/ 	.word	0x00000048


	//----- nvinfo : EIATTR_MIN_STACK_SIZE
	.align		4
.L_69:
        /*0138*/ 	.byte	0x04, 0x12
        /*013a*/ 	.short	(.L_71 - .L_70)
	.align		4
.L_70:
        /*013c*/ 	.word	index@(_ZN7cutlass13device_kernelIN5flash11enable_sm90INS1_16FlashAttnFwdSm90INS1_25CollectiveMainloopFwdSm90ILi2EN4cute5tupleIJNS5_1CILi1EEES8_S8_EEENS6_IJNS7_ILi192EEENS7_ILi128EEENS7_ILi96EEEEEELi96ENS_10bfloat16_tEfNS_4arch4Sm90ELb1ELb0ELb1ELb1ELb1ELb1ELb0ELb0ELb1ELb1ELb1ELb0EEENS1_21CollectiveEpilogueFwdINS6_IJSA_SC_SB_EEES9_SE_SG_Li384ELb1ELb1ELb1ELb0EEENS1_36VarlenDynamicPersistentTileSchedulerILi192ELi128ELi384ELi128ELb1ELb1ELb1ELb1ELb1ELb1EEEEEEEEEvNT_6ParamsE)
        /*0140*/ 	.word	0x00000118
.L_71:


//--------------------- .nv.compat                --------------------------
	.section	.nv.compat,"",@"SHT_CUDA_COMPAT_INFO"
	.align	4
        /*0000*/ 	.byte	0x02, 0x09, 0x01, 0x00, 0x02, 0x02, 0x04, 0x00, 0x02, 0x05, 0x05, 0x00, 0x03, 0x07, 0x01, 0x01
        /*0010*/ 	.byte	0x02, 0x03, 0x01, 0x00, 0x02, 0x06, 0x01, 0x00, 0x04, 0x0b, 0x08, 0x00, 0x00, 0x00, 0x00, 0x00
        /*0020*/ 	.byte	0x00, 0x00, 0x00, 0x00


//--------------------- .nv.info._ZN7cutlass13device_kernelIN5flash11enable_sm90INS1_16FlashAttnFwdSm90INS1_25CollectiveMainloopFwdSm90ILi2EN4cute5tupleIJNS5_1CILi1EEES8_S8_EEENS6_IJNS7_ILi192EEENS7_ILi128EEENS7_ILi96EEEEEELi96ENS_10bfloat16_tEfNS_4arch4Sm90ELb0ELb0ELb1ELb0ELb1ELb0ELb0ELb0ELb1ELb1ELb1ELb0EEENS1_21CollectiveEpilogueFwdINS6_IJSA_SC_SB_EEES9_SE_SG_Li384ELb0ELb1ELb1ELb0EEENS1_19SingleTileSchedulerILb0ELb1ELb1ELi192EEEEEEEEEvNT_6ParamsE --------------------------
	.section	.nv.info._ZN7cutlass13device_kernelIN5flash11enable_sm90INS1_16FlashAttnFwdSm90INS1_25CollectiveMainloopFwdSm90ILi2EN4cute5tupleIJNS5_1CILi1EEES8_S8_EEENS6_IJNS7_ILi192EEENS7_ILi128EEENS7_ILi96EEEEEELi96ENS_10bfloat16_tEfNS_4arch4Sm90ELb0ELb0ELb1ELb0ELb1ELb0ELb0ELb0ELb1ELb1ELb1ELb0EEENS1_21CollectiveEpilogueFwdINS6_IJSA_SC_SB_EEES9_SE_SG_Li384ELb0ELb1ELb1ELb0EEENS1_19SingleTileSchedulerILb0ELb1ELb1ELi192EEEEEEEEEvNT_6ParamsE,"",@"SHT_CUDA_INFO"
	.sectionflags	@""
	.align	4


	//----- nvinfo : EIATTR_CUDA_API_VERSION
	.align		4
        /*0000*/ 	.byte	0x04, 0x37
        /*0002*/ 	.short	(.L_73 - .L_72)
.L_72:
        /*0004*/ 	.word	0x00000082


	//----- nvinfo : EIATTR_KPARAM_INFO
	.align		4
.L_73:
        /*0008*/ 	.byte	0x04, 0x17
        /*000a*/ 	.short	(.L_75 - .L_74)
.L_74:
        /*000c*/ 	.word	0x00000000
        /*0010*/ 	.short	0x0000
        /*0012*/ 	.short	0x0070
        /*0014*/ 	.byte	0x00, 0xf0, 0x01, 0x28


	//----- nvinfo : EIATTR_SPARSE_MMA_MASK
	.align		4
.L_75:
        /*0018*/ 	.byte	0x03, 0x50
        /*001a*/ 	.short	0x0000


	//----- nvinfo : EIATTR_MAXREG_COUNT
	.align		4
        /*001c*/ 	.byte	0x03, 0x1b
        /*001e*/ 	.short	0x0080


	//----- nvinfo : EIATTR_NUM_BARRIERS
	.align		4
        /*0020*/ 	.byte	0x02, 0x4c
        /*0022*/ 	.byte	0x10
	.zero		1


	//----- nvinfo : EIATTR_EXTERNS
	.align		4
        /*0024*/ 	.byte	0x04, 0x0f
        /*0026*/ 	.short	(.L_77 - .L_76)


	//   ....[0]....
	.align		4
.L_76:
        /*0028*/ 	.word	index@(__assertfail)


	//----- nvinfo : EIATTR_ANNOTATIONS
	.align		4
.L_77:
        /*002c*/ 	.byte	0x04, 0x55
        /*002e*/ 	.short	(.L_79 - .L_78)


	//   ....[0]....
.L_78:
        /*0030*/ 	.word	0x00000001
        /*0034*/ 	.byte	0x60, 0x93, 0x00, 0x00, 0x01, 0x00, 0x00, 0x00, 0x70, 0x93, 0x00, 0x00, 0x01, 0x00, 0x00, 0x00
        /*0044*/ 	.byte	0xe0, 0xaa, 0x00, 0x00, 0x01, 0x00, 0x00, 0x00, 0x00, 0xab, 0x00, 0x00


	//----- nvinfo : EIATTR_MERCURY_ISA_VERSION
	.align		4
.L_79:
        /*0050*/ 	.byte	0x03, 0x5f
        /*0052*/ 	.short	0x0101


	//----- nvinfo : EIATTR_INT_WARP_WIDE_INSTR_OFFSETS
	.align		4
        /*0054*/ 	.byte	0x04, 0x31
        /*0056*/ 	.short	(.L_81 - .L_80)


	//   ....[0]....
.L_80:
        /*0058*/ 	.word	0x000000c0


	//   ....[1]....
        /*005c*/ 	.word	0x000000d0


	//   ....[2]....
        /*0060*/ 	.word	0x00000170


	//----- nvinfo : EIATTR_COOP_GROUP_MASK_REGIDS
	.align		4
.L_81:
        /*0064*/ 	.byte	0x04, 0x29
        /*0066*/ 	.short	(.L_83 - .L_82)


	//   ....[0]....
.L_82:
        /*0068*/ 	.word	0xffffffff


	//   ....[1]....
        /*006c*/ 	.word	0xffffffff


	//   ....[2]....
        /*0070*/ 	.word	0xffffffff


	//   ....[3]....
        /*0074*/ 	.word	0xffffffff


	//   ....[4]....
        /*0078*/ 	.word	0xffffffff


	//   ....[5]....
        /*007c*/ 	.word	0xffffffff


	//   ....[6]....
        /*0080*/ 	.word	0xffffffff


	//   ....[7]....
        /*0084*/ 	.word	0xffffffff


	//   ....[8]....
        /*0088*/ 	.word	0xffffffff


	//   ....[9]....
        /*008c*/ 	.word	0xffffffff


	//   ....[10]....
        /*0090*/ 	.word	0xffffffff


	//   ....[11]....
        /*0094*/ 	.word	0xffffffff


	//   ....[12]....
        /*0098*/ 	.word	0xffffffff


	//   ....[13]....
        /*009c*/ 	.word	0xffffffff


	//   ....[14]....
        /*00a0*/ 	.word	0xffffffff


	//   ....[15]....
        /*00a4*/ 	.word	0xffffffff


	//   ....[16]....
        /*00a8*/ 	.word	0xffffffff


	//   ....[17]....
        /*00ac*/ 	.word	0xffffffff


	//   ....[18]....
        /*00b0*/ 	.word	0xffffffff


	//   ....[19]....
        /*00b4*/ 	.word	0xffffffff


	//   ....[20]....
        /*00b8*/ 	.word	0xffffffff


	//   ....[21]....
        /*00bc*/ 	.word	0xffffffff


	//   ....[22]....
        /*00c0*/ 	.word	0xffffffff


	//   ....[23]....
        /*00c4*/ 	.word	0xffffffff


	//   ....[24]....
        /*00c8*/ 	.word	0xffffffff


	//   ....[25]....
        /*00cc*/ 	.word	0xffffffff


	//   ....[26]....
        /*00d0*/ 	.word	0xffffffff


	//   ....[27]....
        /*00d4*/ 	.word	0xffffffff


	//   ....[28]....
        /*00d8*/ 	.word	0xffffffff


	//   ....[29]....
        /*00dc*/ 	.word	0xffffffff


	//   ....[30]....
        /*00e0*/ 	.word	0xffffffff


	//   ....[31]....
        /*00e4*/ 	.word	0xffffffff


	//   ....[32]....
        /*00e8*/ 	.word	0xffffffff


	//   ....[33]....
        /*00ec*/ 	.word	0xffffffff


	//   ....[34]....
        /*00f0*/ 	.word	0xffffffff


	//   ....[35]....
        /*00f4*/ 	.word	0xffffffff


	//   ....[36]....
        /*00f8*/ 	.word	0xffffffff


	//   ....[37]....
        /*00fc*/ 	.word	0xffffffff


	//   ....[38]....
        /*0100*/ 	.word	0xffffffff


	//   ....[39]....
        /*0104*/ 	.word	0xffffffff


	//   ....[40]....
        /*0108*/ 	.word	0xffffffff


	//   ....[41]....
        /*010c*/ 	.word	0xffffffff


	//   ....[42]....
        /*0110*/ 	.word	0xffffffff


	//   ....[43]....
        /*0114*/ 	.word	0xffffffff


	//   ....[44]....
        /*0118*/ 	.word	0xffffffff


	//   ....[45]....
        /*011c*/ 	.word	0xffffffff


	//   ....[46]....
        /*0120*/ 	.word	0xffffffff


	//   ....[47]....
        /*0124*/ 	.word	0xffffffff


	//   ....[48]....
        /*0128*/ 	.word	0xffffffff


	//   ....[49]....
        /*012c*/ 	.word	0xffffffff


	//   ....[50]....
        /*0130*/ 	.word	0xffffffff


	//   ....[51]....
        /*0134*/ 	.word	0xffffffff


	//   ....[52]....
        /*0138*/ 	.word	0xffffffff


	//   ....[53]....
        /*013c*/ 	.word	0xffffffff


	//   ....[54]....
        /*0140*/ 	.word	0xffffffff


	//   ....[55]....
        /*0144*/ 	.word	0xffffffff


	//   ....[56]....
        /*0148*/ 	.word	0xffffffff


	//   ....[57]....
        /*014c*/ 	.word	0xffffffff


	//   ....[58]....
        /*0150*/ 	.word	0xffffffff


	//   ....[59]....
        /*0154*/ 	.word	0xffffffff


	//   ....[60]....
        /*0158*/ 	.word	0xffffffff


	//   ....[61]....
        /*015c*/ 	.word	0xffffffff


	//   ....[62]....
        /*0160*/ 	.word	0xffffffff


	//   ....[63]....
        /*0164*/ 	.word	0xffffffff


	//   ....[64]....
        /*0168*/ 	.word	0xffffffff


	//   ....[65]....
        /*016c*/ 	.word	0xffffffff


	//   ....[66]....
        /*0170*/ 	.word	0xffffffff


	//   ....[67]....
        /*0174*/ 	.word	0xffffffff


	//   ....[68]....
        /*0178*/ 	.word	0xffffffff


	//   ....[69]....
        /*017c*/ 	.word	0xffffffff


	//   ....[70]....
        /*0180*/ 	.word	0xffffffff


	//   ....[71]....
        /*0184*/ 	.word	0xffffffff


	//   ....[72]....
        /*0188*/ 	.word	0xffffffff


	//   ....[73]....
        /*018c*/ 	.word	0xffffffff


	//   ....[74]....
        /*0190*/ 	.word	0xffffffff


	//   ....[75]....
        /*0194*/ 	.word	0x0500000f


	//   ....[76]....
        /*0198*/ 	.word	0x0500000f


	//   ....[77]....
        /*019c*/ 	.word	0x0500000f


	//   ....[78]....
        /*01a0*/ 	.word	0x0500000f


	//   ....[79]....
        /*01a4*/ 	.word	0x0500000f


	//   ....[80]....
        /*01a8*/ 	.word	0x0500000f


	//   ....[81]....
        /*01ac*/ 	.word	0x0500000f


	//   ....[82]....
        /*01b0*/ 	.word	0x0500000f


	//   ....[83]....
        /*01b4*/ 	.word	0x0500000f


	//   ....[84]....
        /*01b8*/ 	.word	0x0500000f


	//   ....[85]....
        /*01bc*/ 	.word	0x0500000f


	//   ....[86]....
        /*01c0*/ 	.word	0x0500000f


	//   ....[87]....
        /*01c4*/ 	.word	0x0500000f


	//   ....[88]....
        /*01c8*/ 	.word	0x0500000f


	//   ....[89]....
        /*01cc*/ 	.word	0x0500000f


	//   ....[90]....
        /*01d0*/ 	.word	0x0500000f


	//   ....[91]....
        /*01d4*/ 	.word	0x0500000f


	//   ....[92]....
        /*01d8*/ 	.word	0x0500000f


	//   ....[93]....
        /*01dc*/ 	.word	0x0500000f


	//   ....[94]....
        /*01e0*/ 	.word	0x0500000f


	//   ....[95]....
        /*01e4*/ 	.word	0x0500000f


	//   ....[96]....
        /*01e8*/ 	.word	0x0500000f


	//   ....[97]....
        /*01ec*/ 	.word	0x0500000f


	//   ....[98]....
        /*01f0*/ 	.word	0x0500000f


	//   ....[99]....
        /*01f4*/ 	.word	0x0500000f


	//   ....[100]....
        /*01f8*/ 	.word	0x0500000f


	//   ....[101]....
        /*01fc*/ 	.word	0x0500000f


	//   ....[102]....
        /*0200*/ 	.word	0x0500000f


	//   ....[103]....
        /*0204*/ 	.word	0x0500000f


	//   ....[104]....
        /*0208*/ 	.word	0x0500000f


	//   ....[105]....
        /*020c*/ 	.word	0x0500000f


	//   ....[106]....
        /*0210*/ 	.word	0x0500000f


	//   ....[107]....
        /*0214*/ 	.word	0x0500000f


	//   ....[108]....
        /*0218*/ 	.word	0x0500000f


	//   ....[109]....
        /*021c*/ 	.word	0x0500000f


	//   ....[110]....
        /*0220*/ 	.word	0x0500000f


	//   ....[111]....
        /*0224*/ 	.word	0x0500000f


	//   ....[112]....
        /*0228*/ 	.word	0x0500000f


	//   ....[113]....
        /*022c*/ 	.word	0x0500000f


	//   ....[114]....
        /*0230*/ 	.word	0x0500000f


	//   ....[115]....
        /*0234*/ 	.word	0x0500000f


	//   ....[116]....
        /*0238*/ 	.word	0x0500000f


	//   ....[117]....
        /*023c*/ 	.word	0x0500000f


	//   ....[118]....
        /*0240*/ 	.word	0x0500000f


	//   ....[119]....
        /*0244*/ 	.word	0x0500000f


	//   ....[120]....
        /*0248*/ 	.word	0x0500000f


	//----- nvinfo : EIATTR_COOP_GROUP_INSTR_OFFSETS
	.align		4
.L_83:
        /*024c*/ 	.byte	0x04, 0x28
        /*024e*/ 	.short	(.L_85 - .L_84)


	//   ....[0]....
.L_84:
        /*0250*/ 	.word	0x00000080


	//   ....[1]....
        /*0254*/ 	.word	0x00000090


	//   ....[2]....
        /*0258*/ 	.word	0x000002d0


	//   ....[3]....
        /*025c*/ 	.word	0x00000430


	//   ....[4]....
        /*0260*/ 	.word	0x00000550


	//   ....[5]....
        /*0264*/ 	.word	0x000006b0


	//   ....[6]....
        /*0268*/ 	.word	0x00000f50


	//   ....[7]....
        /*026c*/ 	.word	0x000029e0


	//   ....[8]....
        /*0270*/ 	.word	0x00002a30


	//   ....[9]....
        /*0274*/ 	.word	0x00002f90


	//   ....[10]....
        /*0278*/ 	.word	0x00002fe0


	//   ....[11]....
        /*027c*/ 	.word	0x00003d30


	//   ....[12]....
        /*0280*/ 	.word	0x00005400


	//   ....[13]....
        /*0284*/ 	.word	0x00005420


	//   ....[14]....
        /*0288*/ 	.word	0x00005440


	//   ....[15]....
        /*028c*/ 	.word	0x00005460


	//   ....[16]....
        /*0290*/ 	.word	0x000067c0


	//   ....[17]....
        /*0294*/ 	.word	0x00006900


	//   ....[18]....
        /*0298*/ 	.word	0x00006940


	//   ....[19]....
        /*029c*/ 	.word	0x00006a50


	//   ....[20]....
        /*02a0*/ 	.word	0x00006a60


	//   ....[21]....
        /*02a4*/ 	.word	0x00007940


	//   ....[22]....
        /*02a8*/ 	.word	0x00007980


	//   ....[23]....
        /*02ac*/ 	.word	0x000079c0


	//   ....[24]....
        /*02b0*/ 	.word	0x00007a00


	//   ....[25]....
        /*02b4*/ 	.word	0x00007a20


	//   ....[26]....
        /*02b8*/ 	.word	0x00007a50


	//   ....[27]....
        /*02bc*/ 	.word	0x00007f20


	//   ....[28]....
        /*02c0*/ 	.word	0x00007f30


	//   ....[29]....
        /*02c4*/ 	.word	0x000087d0


	//   ....[30]....
        /*02c8*/ 	.word	0x000099e0


	//   ....[31]....
        /*02cc*/ 	.word	0x000099f0


	//   ....[32]....
        /*02d0*/ 	.word	0x00009a00


	//   ....[33]....
        /*02d4*/ 	.word	0x00009a10


	//   ....[34]....
        /*02d8*/ 	.word	0x00009a30


	//   ....[35]....
        /*02dc*/ 	.word	0x00009a40


	//   ....[36]....
        /*02e0*/ 	.word	0x00009a60


	//   ....[37]....
        /*02e4*/ 	.word	0x00009a90


	//   ....[38]....
        /*02e8*/ 	.word	0x0000a3f0


	//   ....[39]....
        /*02ec*/ 	.word	0x0000a430


	//   ....[40]....
        /*02f0*/ 	.word	0x0000a460


	//   ....[41]....
        /*02f4*/ 	.word	0x0000a480


	//   ....[42]....
        /*02f8*/ 	.word	0x0000a4c0


	//   ....[43]....
        /*02fc*/ 	.word	0x0000a530


	//   ....[44]....
        /*0300*/ 	.word	0x0000a560


	//   ....[45]....
        /*0304*/ 	.word	0x0000a5c0


	//   ....[46]....
        /*0308*/ 	.word	0x0000a5f0


	//   ....[47]....
        /*030c*/ 	.word	0x0000a650


	//   ....[48]....
        /*0310*/ 	.word	0x0000a680


	//   ....[49]....
        /*0314*/ 	.word	0x0000a6d0


	//   ....[50]....
        /*0318*/ 	.word	0x0000af30


	//   ....[51]....
        /*031c*/ 	.word	0x0000af40


	//   ....[52]....
        /*0320*/ 	.word	0x0000af50


	//   ....[53]....
        /*0324*/ 	.word	0x0000afe0


	//   ....[54]....
        /*0328*/ 	.word	0x0000aff0


	//   ....[55]....
        /*032c*/ 	.word	0x0000b050


	//   ....[56]....
        /*0330*/ 	.word	0x0000b080


	//   ....[57]....
        /*0334*/ 	.word	0x0000b0c0


	//   ....[58]....
        /*0338*/ 	.word	0x0000b300


	//   ....[59]....
        /*033c*/ 	.word	0x0000b320


	//   ....[60]....
        /*0340*/ 	.word	0x0000b340


	//   ....[61]....
        /*0344*/ 	.word	0x0000b3c0


	//   ....[62]....
        /*0348*/ 	.word	0x0000b3e0


	//   ....[63]....
        /*034c*/ 	.word	0x0000b460


	//   ....[64]....
        /*0350*/ 	.word	0x0000b480


	//   ....[65]....
        /*0354*/ 	.word	0x0000b490


	//   ....[66]....
        /*0358*/ 	.word	0x0000ba20


	//   ....[67]....
        /*035c*/ 	.word	0x0000ba40


	//   ....[68]....
        /*0360*/ 	.word	0x0000ba60


	//   ....[69]....
        /*0364*/ 	.word	0x0000ba70


	//   ....[70]....
        /*0368*/ 	.word	0x0000bb10


	//   ....[71]....
        /*036c*/ 	.word	0x0000bb40


	//   ....[72]....
        /*0370*/ 	.word	0x0000bb50


	//   ....[73]....
        /*0374*/ 	.word	0x0000bbc0


	//   ....[74]....
        /*0378*/ 	.word	0x0000bf60


	//   ....[75]....
        /*037c*/ 	.word	0x0000c400


	//   ....[76]....
        /*0380*/ 	.word	0x0000c4f0


	//   ....[77]....
        /*0384*/ 	.word	0x0000c5a0


	//   ....[78]....
        /*0388*/ 	.word	0x0000c610


	//   ....[79]....
        /*038c*/ 	.word	0x0000c700


	//   ....[80]....
        /*0390*/ 	.word	0x0000c770


	//   ....[81]....
        /*0394*/ 	.word	0x0000c850


	//   ....[82]....
        /*0398*/ 	.word	0x0000c910


	//   ....[83]....
        /*039c*/ 	.word	0x0000ca00


	//   ....[84]....
        /*03a0*/ 	.word	0x0000caa0


	//   ....[85]....
        /*03a4*/ 	.word	0x0000cb00


	//   ....[86]....
        /*03a8*/ 	.word	0x0000cbb0


	//   ....[87]....
        /*03ac*/ 	.word	0x0000cc80


	//   ....[88]....
        /*03b0*/ 	.word	0x0000cd00


	//   ....[89]....
        /*03b4*/ 	.word	0x0000cdd0


	//   ....[90]....
        /*03b8*/ 	.word	0x0000ce40


	//   ....[91]....
        /*03bc*/ 	.word	0x0000cf00


	//   ....[92]....
        /*03c0*/ 	.word	0x0000cfa0


	//   ....[93]....
        /*03c4*/ 	.word	0x0000d070


	//   ....[94]....
        /*03c8*/ 	.word	0x0000d0e0


	//   ....[95]....
        /*03cc*/ 	.word	0x0000d1a0


	//   ....[96]....
        /*03d0*/ 	.word	0x0000d2e0


	//   ....[97]....
        /*03d4*/ 	.word	0x0000d3b0


	//   ....[98]....
        /*03d8*/ 	.word	0x0000d440


	//   ....[99]....
        /*03dc*/ 	.word	0x0000d520


	//   ....[100]....
        /*03e0*/ 	.word	0x0000d580


	//   ....[101]....
        /*03e4*/ 	.word	0x0000d650


	//   ....[102]....
        /*03e8*/ 	.word	0x0000d6b0


	//   ....[103]....
        /*03ec*/ 	.word	0x0000d790


	//   ....[104]....
        /*03f0*/ 	.word	0x0000d880


	//   ....[105]....
        /*03f4*/ 	.word	0x0000d920


	//   ....[106]....
        /*03f8*/ 	.word	0x0000d980


	//   ....[107]....
        /*03fc*/ 	.word	0x0000da70


	//   ....[108]....
        /*0400*/ 	.word	0x0000dad0


	//   ....[109]....
        /*0404*/ 	.word	0x0000dbc0


	//   ....[110]....
        /*0408*/ 	.word	0x0000dc20


	//   ....[111]....
        /*040c*/ 	.word	0x0000dce0


	//   ....[112]....
        /*0410*/ 	.word	0x0000de20


	//   ....[113]....
        /*0414*/ 	.word	0x0000ded0


	//   ....[114]....
        /*0418*/ 	.word	0x0000dfc0


	//   ....[115]....
        /*041c*/ 	.word	0x0000e0d0


	//   ....[116]....
        /*0420*/ 	.word	0x0000e150


	//   ....[117]....
        /*0424*/ 	.word	0x0000e240


	//   ....[118]....
        /*0428*/ 	.word	0x0000e2b0


	//   ....[119]....
        /*042c*/ 	.word	0x0000e380


	//   ....[120]....
        /*0430*/ 	.word	0x0000e490


	//----- nvinfo : EIATTR_REG_RECONFIG
	.align		4
.L_85:
        /*0434*/ 	.byte	0x01, 0x54
	.zero		2


	//----- nvinfo : EIATTR_SYSCALL_OFFSETS
	.align		4
        /*0438*/ 	.byte	0x04, 0x46
        /*043a*/ 	.short	(.L_87 - .L_86)


	//   ....[0]....
.L_86:
        /*043c*/ 	.word	0x00001110


	//   ....[1]....
        /*0440*/ 	.word	0x00008f10


	//   ....[2]....
        /*0444*/ 	.word	0x00009050


	//   ....[3]....
        /*0448*/ 	.word	0x00009140


	//   ....[4]....
        /*044c*/ 	.word	0x00009f30


	//----- nvinfo : EIATTR_MBARRIER_INSTR_OFFSETS
	.align		4
.L_87:
        /*0450*/ 	.byte	0x04, 0x39
        /*0452*/ 	.short	(.L_89 - .L_88)


	//   ....[0]....
.L_88:
        /*0454*/ 	.word	0x00000180
        /*0458*/ 	.word	0x000000ff
        /*045c*/ 	.word	0x0002d800
        /*0460*/ 	.short	0x0100
        /*0462*/ 	.byte	0x08
	.zero		1


	//   ....[1]....
        /*0464*/ 	.word	0x00000190
        /*0468*/ 	.word	0x000000ff
        /*046c*/ 	.word	0x0002d820
        /*0470*/ 	.short	0x0100
        /*0472*/ 	.byte	0x08
	.zero		1


	//   ....[2]....
        /*0474*/ 	.word	0x00000280
        /*0478*/ 	.word	0x000000ff
        /*047c*/ 	.word	0x0002d830
        /*0480*/ 	.short	0x0100
        /*0482*/ 	.byte	0x08
	.zero		1


	//   ....[3]....
        /*0484*/ 	.word	0x00000290
        /*0488*/ 	.word	0x000000ff
        /*048c*/ 	.word	0x0002d840
        /*0490*/ 	.short	0x0100
        /*0492*/ 	.byte	0x08
	.zero		1


	//   ....[4]....
        /*0494*/ 	.word	0x000002a0
        /*0498*/ 	.word	0x000000ff
        /*049c*/ 	.word	0x0002d838
        /*04a0*/ 	.short	0x0100
        /*04a2*/ 	.byte	0x08
	.zero		1


	//   ....[5]....
        /*04a4*/ 	.word	0x000002b0
        /*04a8*/ 	.word	0x000000ff
        /*04ac*/ 	.word	0x0002d848
        /*04b0*/ 	.short	0x0100
        /*04b2*/ 	.byte	0x08
	.zero		1


	//   ....[6]....
        /*04b4*/ 	.word	0x000003e0
        /*04b8*/ 	.word	0x000000ff
        /*04bc*/ 	.word	0x0002d850
        /*04c0*/ 	.short	0x0100
        /*04c2*/ 	.byte	0x08
	.zero		1


	//   ....[7]....
        /*04c4*/ 	.word	0x000003f0
        /*04c8*/ 	.word	0x000000ff
        /*04cc*/ 	.word	0x0002d860
        /*04d0*/ 	.short	0x0100
        /*04d2*/ 	.byte	0x08
	.zero		1


	//   ....[8]....
        /*04d4*/ 	.word	0x00000400
        /*04d8*/ 	.word	0x000000ff
        /*04dc*/ 	.word	0x0002d858
        /*04e0*/ 	.short	0x0100
        /*04e2*/ 	.byte	0x08
	.zero		1


	//   ....[9]....
        /*04e4*/ 	.word	0x00000410
        /*04e8*/ 	.word	0x000000ff
        /*04ec*/ 	.word	0x0002d868
        /*04f0*/ 	.short	0x0100
        /*04f2*/ 	.byte	0x08
	.zero		1


	//   ....[10]....
        /*04f4*/ 	.word	0x00000500
        /*04f8*/ 	.word	0x000000ff
        /*04fc*/ 	.word	0x0002d870
        /*0500*/ 	.short	0x0100
        /*0502*/ 	.byte	0x06
	.zero		1


	//   ....[11]....
        /*0504*/ 	.word	0x00000510
        /*0508*/ 	.word	0x000000ff
        /*050c*/ 	.word	0x0002d880
        /*0510*/ 	.short	0x0100
        /*0512*/ 	.byte	0x06
	.zero		1


	//   ....[12]....
        /*0514*/ 	.word	0x00000520
        /*0518*/ 	.word	0x000000ff
        /*051c*/ 	.word	0x0002d878
        /*0520*/ 	.short	0x0100
        /*0522*/ 	.byte	0x06
	.zero		1


	//   ....[13]....
        /*0524*/ 	.word	0x00000530
        /*0528*/ 	.word	0x000000ff
        /*052c*/ 	.word	0x0002d888
        /*0530*/ 	.short	0x0100
        /*0532*/ 	.byte	0x06
	.zero		1


	//   ....[14]....
        /*0534*/ 	.word	0x00000660
        /*0538*/ 	.word	0x000000ff
        /*053c*/ 	.word	0x0002d890
        /*0540*/ 	.short	0x0100
        /*0542*/ 	.byte	0x08
	.zero		1


	//   ....[15]....
        /*0544*/ 	.word	0x00000670
        /*0548*/ 	.word	0x000000ff
        /*054c*/ 	.word	0x0002d8a0
        /*0550*/ 	.short	0x0100
        /*0552*/ 	.byte	0x08
	.zero		1


	//   ....[16]....
        /*0554*/ 	.word	0x00000680
        /*0558*/ 	.word	0x000000ff
        /*055c*/ 	.word	0x0002d898
        /*0560*/ 	.short	0x0100
        /*0562*/ 	.byte	0x08
	.zero		1


	//   ....[17]....
        /*0564*/ 	.word	0x00000690
        /*0568*/ 	.word	0x000000ff
        /*056c*/ 	.word	0x0002d8a8
        /*0570*/ 	.short	0x0100
        /*0572*/ 	.byte	0x08
	.zero		1


	//   ....[18]....
        /*0574*/ 	.word	0x000007d0
        /*0578*/ 	.word	0x000000ff
        /*057c*/ 	.word	0x0002d8b0
        /*0580*/ 	.short	0x0100
        /*0582*/ 	.byte	0x08
	.zero		1


	//   ....[19]....
        /*0584*/ 	.word	0x000007e0
        /*0588*/ 	.word	0x000000ff
        /*058c*/ 	.word	0x0002d8c0
        /*0590*/ 	.short	0x0100
        /*0592*/ 	.byte	0x08
	.zero		1


	//   ....[20]....
        /*0594*/ 	.word	0x000007f0
        /*0598*/ 	.word	0x000000ff
        /*059c*/ 	.word	0x0002d8b8
        /*05a0*/ 	.short	0x0100
        /*05a2*/ 	.byte	0x08
	.zero		1


	//   ....[21]....
        /*05a4*/ 	.word	0x00000800
        /*05a8*/ 	.word	0x000000ff
        /*05ac*/ 	.word	0x0002d8c8
        /*05b0*/ 	.short	0x0100
        /*05b2*/ 	.byte	0x08
	.zero		1


	//   ....[22]....
        /*05b4*/ 	.word	0x00001140
        /*05b8*/ 	.word	0x000000ff
        /*05bc*/ 	.word	0x0002d800
        /*05c0*/ 	.short	0x010a
        /*05c2*/ 	.byte	0x29
	.zero		1


	//   ....[23]....
        /*05c4*/ 	.word	0x00001240
        /*05c8*/ 	.word	0x000000ff
        /*05cc*/ 	.word	0x0002d830
        /*05d0*/ 	.short	0x010a
        /*05d2*/ 	.byte	0x29
	.zero		1


	//   ....[24]....
        /*05d4*/ 	.word	0x00001280
        /*05d8*/ 	.word	0x000000ff
        /*05dc*/ 	.word	0x0002d830
        /*05e0*/ 	.short	0x010a
        /*05e2*/ 	.byte	0x29
	.zero		1


	//   ....[25]....
        /*05e4*/ 	.word	0x00001f00
        /*05e8*/ 	.word	0x000000ff
        /*05ec*/ 	.word	0x00000000
        /*05f0*/ 	.short	0x0101
        /*05f2*/ 	.byte	0x04
	.zero		1


	//   ....[26]....
        /*05f4*/ 	.word	0x00004000
        /*05f8*/ 	.word	0x000000ff
        /*05fc*/ 	.word	0x0002d830
        /*0600*/ 	.short	0x010a
        /*0602*/ 	.byte	0x0a
	.zero		1


	//   ....[27]....
        /*0604*/ 	.word	0x00004040
        /*0608*/ 	.word	0x000000ff
        /*060c*/ 	.word	0x0002d830
        /*0610*/ 	.short	0x010a
        /*0612*/ 	.byte	0x0a
	.zero		1


	//   ....[28]....
        /*0614*/ 	.word	0x00004320
        /*0618*/ 	.word	0x000000ff
        /*061c*/ 	.word	0x0002d850
        /*0620*/ 	.short	0x010a
        /*0622*/ 	.byte	0x0a
	.zero		1


	//   ....[29]....
        /*0624*/ 	.word	0x00004360
        /*0628*/ 	.word	0x000000ff
        /*062c*/ 	.word	0x0002d850
        /*0630*/ 	.short	0x010a
        /*0632*/ 	.byte	0x0a
	.zero		1


	//   ....[30]....
        /*0634*/ 	.word	0x00004d00
        /*0638*/ 	.word	0x000000ff
        /*063c*/ 	.word	0x00000000
        /*0640*/ 	.short	0x0101
        /*0642*/ 	.byte	0x0a
	.zero		1


	//   ....[31]....
        /*0644*/ 	.word	0x00006250
        /*0648*/ 	.word	0x000000ff
        /*064c*/ 	.word	0x00000000
        /*0650*/ 	.short	0x0101
        /*0652*/ 	.byte	0x07
	.zero		1


	//   ....[32]....
        /*0654*/ 	.word	0x00006850
        /*0658*/ 	.word	0x000000ff
        /*065c*/ 	.word	0x0002d850
        /*0660*/ 	.short	0x010a
        /*0662*/ 	.byte	0x04
	.zero		1


	//   ....[33]....
        /*0664*/ 	.word	0x00006890
        /*0668*/ 	.word	0x000000ff
        /*066c*/ 	.word	0x0002d850
        /*0670*/ 	.short	0x010a
        /*0672*/ 	.byte	0x04
	.zero		1


	//   ....[34]....
        /*0674*/ 	.word	0x00006f30
        /*0678*/ 	.word	0x000000ff
        /*067c*/ 	.word	0x00000000
        /*0680*/ 	.short	0x0101
        /*0682*/ 	.byte	0x04
	.zero		1


	//   ....[35]....
        /*0684*/ 	.word	0x00007a40
        /*0688*/ 	.word	0x000000ff
        /*068c*/ 	.word	0x00000000
        /*0690*/ 	.short	0x0101
        /*0692*/ 	.byte	0x04
	.zero		1


	//   ....[36]....
        /*0694*/ 	.word	0x000096a0
        /*0698*/ 	.word	0x000000ff
        /*069c*/ 	.word	0x0002d840
        /*06a0*/ 	.short	0x010a
        /*06a2*/ 	.byte	0x2d
	.zero		1


	//   ....[37]....
        /*06a4*/ 	.word	0x00009cd0
        /*06a8*/ 	.word	0x000000ff
        /*06ac*/ 	.word	0x0002d830
        /*06b0*/ 	.short	0x0107
        /*06b2*/ 	.byte	0x2d
	.zero		1


	//   ....[38]....
        /*06b4*/ 	.word	0x00009d60
        /*06b8*/ 	.word	0x000000ff
        /*06bc*/ 	.word	0x0002d830
        /*06c0*/ 	.short	0x0101
        /*06c2*/ 	.byte	0x2d
	.zero		1


	//   ....[39]....
        /*06c4*/ 	.word	0x0000a820
        /*06c8*/ 	.word	0x000000ff
        /*06cc*/ 	.word	0x0002d800
        /*06d0*/ 	.short	0x0107
        /*06d2*/ 	.byte	0x2d
	.zero		1


	//   ....[40]....
        /*06d4*/ 	.word	0x0000a880
        /*06d8*/ 	.word	0x000000ff
        /*06dc*/ 	.word	0x0002d800
        /*06e0*/ 	.short	0x0101
        /*06e2*/ 	.byte	0x2d
	.zero		1


	//   ....[41]....
        /*06e4*/ 	.word	0x0000a890
        /*06e8*/ 	.word	0x000000ff
        /*06ec*/ 	.word	0x0002d820
        /*06f0*/ 	.short	0x010a
        /*06f2*/ 	.byte	0x2d
	.zero		1


	//   ....[42]....
        /*06f4*/ 	.word	0x0000ad00
        /*06f8*/ 	.word	0x00000007
        /*06fc*/ 	.word	0x0002d840
        /*0700*/ 	.short	0x010a
        /*0702*/ 	.byte	0x3f
	.zero		1


	//   ....[43]....
        /*0704*/ 	.word	0x0000b170
        /*0708*/ 	.word	0x00000007
        /*070c*/ 	.word	0x0002d830
        /*0710*/ 	.short	0x0107
        /*0712*/ 	.byte	0x3f
	.zero		1


	//   ....[44]....
        /*0714*/ 	.word	0x0000b240
        /*0718*/ 	.word	0x00000007
        /*071c*/ 	.word	0x0002d830
        /*0720*/ 	.short	0x0101
        /*0722*/ 	.byte	0x3f
	.zero		1


	//   ....[45]....
        /*0724*/ 	.word	0x0000b2a0
        /*0728*/ 	.word	0x00000007
        /*072c*/ 	.word	0x0002d860
        /*0730*/ 	.short	0x010a
        /*0732*/ 	.byte	0x3f
	.zero		1


	//   ....[46]....
        /*0734*/ 	.word	0x0000b600
        /*0738*/ 	.word	0x00000007
        /*073c*/ 	.word	0x0002d850
        /*0740*/ 	.short	0x0107
        /*0742*/ 	.byte	0x3f
	.zero		1


	//   ....[47]....
        /*0744*/ 	.word	0x0000b780
        /*0748*/ 	.word	0x00000007
        /*074c*/ 	.word	0x0002d850
        /*0750*/ 	.short	0x0101
        /*0752*/ 	.byte	0x3f
	.zero		1


	//   ....[48]....
        /*0754*/ 	.word	0x0000b930
        /*0758*/ 	.word	0x00000000
        /*075c*/ 	.word	0x0002d860
        /*0760*/ 	.short	0x010a
        /*0762*/ 	.byte	0x3f
	.zero		1


	//   ....[49]....
        /*0764*/ 	.word	0x0000bd80
        /*0768*/ 	.word	0x00000000
        /*076c*/ 	.word	0x0002d850
        /*0770*/ 	.short	0x0107
        /*0772*/ 	.byte	0x3f
	.zero		1


	//   ....[50]....
        /*0774*/ 	.word	0x0000be60
        /*0778*/ 	.word	0x00000000
        /*077c*/ 	.word	0x0002d850
        /*0780*/ 	.short	0x0101
        /*0782*/ 	.byte	0x3f
	.zero		1


	//   ....[51]....
        /*0784*/ 	.word	0x0000bef0
        /*0788*/ 	.word	0x00000007
        /*078c*/ 	.word	0x0002d820
        /*0790*/ 	.short	0x010a
        /*0792*/ 	.byte	0x3f
	.zero		1


	//   ....[52]....
        /*0794*/ 	.word	0x0000c050
        /*0798*/ 	.word	0x00000005
        /*079c*/ 	.word	0x0002d840
        /*07a0*/ 	.short	0x010a
        /*07a2*/ 	.byte	0x3f
	.zero		1


	//   ....[53]....
        /*07a4*/ 	.word	0x0000c0f0
        /*07a8*/ 	.word	0x00000003
        /*07ac*/ 	.word	0x0002d840
        /*07b0*/ 	.short	0x010a
        /*07b2*/ 	.byte	0x3f
	.zero		1


	//   ....[54]....
        /*07b4*/ 	.word	0x0000c130
        /*07b8*/ 	.word	0x00000005
        /*07bc*/ 	.word	0x0002d860
        /*07c0*/ 	.short	0x010a
        /*07c2*/ 	.byte	0x3f
	.zero		1


	//   ....[55]....
        /*07c4*/ 	.word	0x0000c170
        /*07c8*/ 	.word	0x00000003
        /*07cc*/ 	.word	0x0002d860
        /*07d0*/ 	.short	0x010a
        /*07d2*/ 	.byte	0x3f
	.zero		1


	//   ....[56]....
        /*07d4*/ 	.word	0x0000c1e0
        /*07d8*/ 	.word	0x00000009
        /*07dc*/ 	.word	0x0002d800
        /*07e0*/ 	.short	0x010a
        /*07e2*/ 	.byte	0x3f
	.zero		1


	//   ....[57]....
        /*07e4*/ 	.word	0x0000c240
        /*07e8*/ 	.word	0x00000003
        /*07ec*/ 	.word	0x0002d830
        /*07f0*/ 	.short	0x010a
        /*07f2*/ 	.byte	0x3f
	.zero		1


	//   ....[58]....
        /*07f4*/ 	.word	0x0000c2a0
        /*07f8*/ 	.word	0x0000000d
        /*07fc*/ 	.word	0x0002d830
        /*0800*/ 	.short	0x010a
        /*0802*/ 	.byte	0x3f
	.zero		1


	//   ....[59]....
        /*0804*/ 	.word	0x0000c300
        /*0808*/ 	.word	0x0000000d
        /*080c*/ 	.word	0x0002d850
        /*0810*/ 	.short	0x010a
        /*0812*/ 	.byte	0x3f
	.zero		1


	//   ....[60]....
        /*0814*/ 	.word	0x0000c360
        /*0818*/ 	.word	0x00000003
        /*081c*/ 	.word	0x0002d850
        /*0820*/ 	.short	0x010a
        /*0822*/ 	.byte	0x3f
	.zero		1


	//   ....[61]....
        /*0824*/ 	.word	0x0000c440
        /*0828*/ 	.word	0x00000002
        /*082c*/ 	.word	0x0002d840
        /*0830*/ 	.short	0x010a
        /*0832*/ 	.byte	0x3f
	.zero		1


	//   ....[62]....
        /*0834*/ 	.word	0x0000d1e0
        /*0838*/ 	.word	0x00000003
        /*083c*/ 	.word	0x0002d820
        /*0840*/ 	.short	0x010a
        /*0842*/ 	.byte	0x3f
	.zero		1


	//   ....[63]....
        /*0844*/ 	.word	0x0000d230
        /*0848*/ 	.word	0x00000007
        /*084c*/ 	.word	0x0002d840
        /*0850*/ 	.short	0x010a
        /*0852*/ 	.byte	0x3f
	.zero		1


	//   ....[64]....
        /*0854*/ 	.word	0x0000d7d0
        /*0858*/ 	.word	0x00000007
        /*085c*/ 	.word	0x0002d860
        /*0860*/ 	.short	0x010a
        /*0862*/ 	.byte	0x3f
	.zero		1


	//   ....[65]....
        /*0864*/ 	.word	0x0000dd70
        /*0868*/ 	.word	0x00000000
        /*086c*/ 	.word	0x0002d860
        /*0870*/ 	.short	0x010a
        /*0872*/ 	.byte	0x3f
	.zero		1


	//   ....[66]....
        /*0874*/ 	.word	0x0000e3b0
        /*0878*/ 	.word	0x00000007
        /*087c*/ 	.word	0x0002d820
        /*0880*/ 	.short	0x010a
        /*0882*/ 	.byte	0x3f
	.zero		1


	//   ....[67]....
        /*0884*/ 	.word	0x0000e550
        /*0888*/ 	.word	0x00000005
        /*088c*/ 	.word	0x0002d840
        /*0890*/ 	.short	0x010a
        /*0892*/ 	.byte	0x3f
	.zero		1


	//   ....[68]....
        /*0894*/ 	.word	0x0000e5a0
        /*0898*/ 	.word	0x00000003
        /*089c*/ 	.word	0x0002d840
        /*08a0*/ 	.short	0x010a
        /*08a2*/ 	.byte	0x3f
	.zero		1


	//   ....[69]....
        /*08a4*/ 	.word	0x0000e5f0
        /*08a8*/ 	.word	0x00000005
        /*08ac*/ 	.word	0x0002d860
        /*08b0*/ 	.short	0x010a
        /*08b2*/ 	.byte	0x3f
	.zero		1


	//----- nvinfo : EIATTR_NUM_MBARRIERS
	.align		4
.L_89:
        /*08b4*/ 	.byte	0x03, 0x38
        /*08b6*/ 	.short	0x0016


	//----- nvinfo : EIATTR_EXIT_INSTR_OFFSETS
	.align		4
        /*08b8*/ 	.byte	0x04, 0x1c
        /*08ba*/ 	.short	(.L_91 - .L_90)


	//   ....[0]....
.L_90:
        /*08bc*/ 	.word	0x0000c1c0


	//----- nvinfo : EIATTR_MAX_THREADS
	.align		4
.L_91:
        /*08c0*/ 	.byte	0x04, 0x05
        /*08c2*/ 	.short	(.L_93 - .L_92)
.L_92:
        /*08c4*/ 	.word	0x00000200
        /*08c8*/ 	.word	0x00000001
        /*08cc*/ 	.word	0x00000001


	//----- nvinfo : EIATTR_CRS_STACK_SIZE
	.align		4
.L_93:
        /*08d0*/ 	.byte	0x04, 0x1e
        /*08d2*/ 	.short	(.L_95 - .L_94)
.L_94:
        /*08d4*/ 	.word	0x00000000


	//----- nvinfo : EIATTR_CBANK_PARAM_SIZE
	.align		4
.L_95:
        /*08d8*/ 	.byte	0x03, 0x19
        /*08da*/ 	.short	0x0a70


	//----- nvinfo : EIATTR_PARAM_CBANK
	.align		4
        /*08dc*/ 	.byte	0x04, 0x0a
        /*08de*/ 	.short	(.L_97 - .L_96)
	.align		4
.L_96:
        /*08e0*/ 	.word	index@(.nv.constant0._ZN7cutlass13device_kernelIN5flash11enable_sm90INS1_16FlashAttnFwdSm90INS1_25CollectiveMainloopFwdSm90ILi2EN4cute5tupleIJNS5_1CILi1EEES8_S8_EEENS6_IJNS7_ILi192EEENS7_ILi128EEENS7_ILi96EEEEEELi96ENS_10bfloat16_tEfNS_4arch4Sm90ELb0ELb0ELb1ELb0ELb1ELb0ELb0ELb0ELb1ELb1ELb1ELb0EEENS1_21CollectiveEpilogueFwdINS6_IJSA_SC_SB_EEES9_SE_SG_Li384ELb0ELb1ELb1ELb0EEENS1_19SingleTileSchedulerILb0ELb1ELb1ELi192EEEEEEEEEvNT_6ParamsE)
        /*08e4*/ 	.short	0x0210
        /*08e6*/ 	.short	0x0a70


	//----- nvinfo : EIATTR_SW_WAR
	.align		4
.L_97:
        /*08e8*/ 	.byte	0x04, 0x36
        /*08ea*/ 	.short	(.L_99 - .L_98)
.L_98:
        /*08ec*/ 	.word	0x00000008
.L_99:


//--------------------- .nv.info._ZN7cutlass13device_kernelIN5flash11enable_sm90INS1_16FlashAttnFwdSm90INS1_25CollectiveMainloopFwdSm90ILi2EN4cute5tupleIJNS5_1CILi1EEES8_S8_EEENS6_IJNS7_ILi192EEENS7_ILi128EEENS7_ILi96EEEEEELi96ENS_10bfloat16_tEfNS_4arch4Sm90ELb0ELb0ELb1ELb1ELb1ELb0ELb0ELb0ELb1ELb1ELb1ELb0EEENS1_21CollectiveEpilogueFwdINS6_IJSA_SC_SB_EEES9_SE_SG_Li384ELb1ELb1ELb1ELb0EEENS1_36VarlenDynamicPersistentTileSchedulerILi192ELi128ELi384ELi128ELb1ELb1ELb1ELb0ELb1ELb1EEEEEEEEEvNT_6ParamsE --------------------------
	.section	.nv.info._ZN7cutlass13device_kernelIN5flash11enable_sm90INS1_16FlashAttnFwdSm90INS1_25CollectiveMainloopFwdSm90ILi2EN4cute5tupleIJNS5_1CILi1EEES8_S8_EEENS6_IJNS7_ILi192EEENS7_ILi128EEENS7_ILi96EEEEEELi96ENS_10bfloat16_tEfNS_4arch4Sm90ELb0ELb0ELb1ELb1ELb1ELb0ELb0ELb0ELb1ELb1ELb1ELb0EEENS1_21CollectiveEpilogueFwdINS6_IJSA_SC_SB_EEES9_SE_SG_Li384ELb1ELb1ELb1ELb0EEENS1_36VarlenDynamicPersistentTileSchedulerILi192ELi128ELi384ELi128ELb1ELb1ELb1ELb0ELb1ELb1EEEEEEEEEvNT_6ParamsE,"",@"SHT_CUDA_INFO"
	.sectionflags	@""
	.align	4


	//----- nvinfo : EIATTR_CUDA_API_VERSION
	.align		4
        /*0000*/ 	.byte	0x04, 0x37
        /*0002*/ 	.short	(.L_101 - .L_100)
.L_100:
        /*0004*/ 	.word	0x00000082


	//----- nvinfo : EIATTR_KPARAM_INFO
	.align		4
.L_101:
        /*0008*/ 	.byte	0x04, 0x17
        /*000a*/ 	.short	(.L_103 - .L_102)
.L_102:
        /*000c*/ 	.word	0x00000000
        /*0010*/ 	.short	0x0000
        /*0012*/ 	.short	0x0070
        /*0014*/ 	.byte	0x00, 0xf0, 0x01, 0x2a


	//----- nvinfo : EIATTR_SPARSE_MMA_MASK
	.align		4
.L_103:
        /*0018*/ 	.byte	0x03, 0x50
        /*001a*/ 	.short	0x0000


	//----- nvinfo : EIATTR_MAXREG_COUNT
	.align		4
        /*001c*/ 	.byte	0x03, 0x1b
        /*001e*/ 	.short	0x0080


	//----- nvinfo : EIATTR_NUM_BARRIERS
	.align		4
        /*0020*/ 	.byte	0x02, 0x4c
        /*0022*/ 	.byte	0x10
	.zero		1


	//----- nvinfo : EIATTR_EXTERNS
	.align		4
        /*0024*/ 	.byte	0x04, 0x0f
        /*0026*/ 	.short	(.L_105 - .L_104)


	//   ....[0]....
	.align		4
.L_104:
        /*0028*/ 	.word	index@(__assertfail)


	//----- nvinfo : EIATTR_ANNOTATIONS
	.align		4
.L_105:
        /*002c*/ 	.byte	0x04, 0x55
        /*002e*/ 	.short	(.L_107 - .L_106)


	//   ....[0]....
.L_106:
        /*0030*/ 	.word	0x00000001
        /*0034*/ 	.byte	0x60, 0x08, 0x00, 0x00, 0x01, 0x00, 0x00, 0x00, 0xb0, 0x09, 0x00, 0x00, 0x01, 0x00, 0x00, 0x00
        /* <DEDUP_REMOVED lines=33> */
        /*0254*/ 	.byte	0x10, 0x01, 0x01, 0x00


	//----- nvinfo : EIATTR_MERCURY_ISA_VERSION
	.align		4
.L_107:
        /*0258*/ 	.byte	0x03, 0x5f
        /*025a*/ 	.short	0x0101


	//----- nvinfo : EIATTR_UNUSED_LOAD_BYTE_OFFSET
	.align		4
        /*025c*/ 	.byte	0x04, 0x44
        /*025e*/ 	.short	(.L_109 - .L_108)


	//   ....[0]....
.L_108:
        /*0260*/ 	.word	0x00000970
        /*0264*/ 	.word	0x0000fff0


	//   ....[1]....
        /*0268*/ 	.word	0x00007790
        /*026c*/ 	.word	0x0000fff0


	//----- nvinfo : EIATTR_INT_WARP_WIDE_INSTR_OFFSETS
	.align		4
.L_109:
        /*0270*/ 	.byte	0x04, 0x31
        /*0272*/ 	.short	(.L_111 - .L_110)


	//   ....[0]....
.L_110:
        /*0274*/ 	.word	0x000000c0


	//   ....[1]....
        /*0278*/ 	.word	0x000000d0


	//   ....[2]....
        /*027c*/ 	.word	0x00000170


	//   ....[3]....
        /*0280*/ 	.word	0x0000b470


	//   ....[4]....
        /*0284*/ 	.word	0x0000b500


	//   ....[5]....
        /*0288*/ 	.word	0x0000e1b0


	//   ....[6]....
        /*028c*/ 	.word	0x0000e240


	//----- nvinfo : EIATTR_COOP_GROUP_MASK_REGIDS
	.align		4
.L_111:
        /*0290*/ 	.byte	0x04, 0x29
        /*0292*/ 	.short	(.L_113 - .L_112)


	//   ....[0]....
.L_112:
        /*0294*/ 	.word	0xffffffff


	//   ....[1]....
        /*0298*/ 	.word	0xffffffff


	//   ....[2]....
        /*029c*/ 	.word	0xffffffff


	//   ....[3]....
        /*02a0*/ 	.word	0xffffffff


	//   ....[4]....
        /*02a4*/ 	.word	0xffffffff


	//   ....[5]....
        /*02a8*/ 	.word	0xffffffff


	//   ....[6]....
        /*02ac*/ 	.word	0xffffffff


	//   ....[7]....
        /*02b0*/ 	.word	0xffffffff


	//   ....[8]....
        /*02b4*/ 	.word	0xffffffff


	//   ....[9]....
        /*02b8*/ 	.word	0xffffffff


	//   ....[10]....
        /*02bc*/ 	.word	0xffffffff


	//   ....[11]....
        /*02c0*/ 	.word	0xffffffff


	//   ....[12]....
        /*02c4*/ 	.word	0xffffffff


	//   ....[13]....
        /*02c8*/ 	.word	0xffffffff


	//   ....[14]....
        /*02cc*/ 	.word	0xffffffff


	//   ....[15]....
        /*02d0*/ 	.word	0xffffffff


	//   ....[16]....
        /*02d4*/ 	.word	0xffffffff


	//   ....[17]....
        /*02d8*/ 	.word	0xffffffff


	//   ....[18]....
        /*02dc*/ 	.word	0xffffffff


	//   ....[19]....
        /*02e0*/ 	.word	0xffffffff


	//   ....[20]....
        /*02e4*/ 	.word	0xffffffff


	//   ....[21]....
        /*02e8*/ 	.word	0xffffffff


	//   ....[22]....
        /*02ec*/ 	.word	0xffffffff


	//   ....[23]....
        /*02f0*/ 	.word	0xffffffff


	//   ....[24]....
        /*02f4*/ 	.word	0xffffffff


	//   ....[25]....
        /*02f8*/ 	.word	0xffffffff


	//   ....[26]....
        /*02fc*/ 	.word	0xffffffff


	//   ....[27]....
        /*0300*/ 	.word	0xffffffff


	//   ....[28]....
        /*0304*/ 	.word	0xffffffff


	//   ....[29]....
        /*0308*/ 	.word	0xffffffff


	//   ....[30]....
        /*030c*/ 	.word	0xffffffff


	//   ....[31]....
        /*0310*/ 	.word	0xffffffff


	//   ....[32]....
        /*0314*/ 	.word	0xffffffff


	//   ....[33]....
        /*0318*/ 	.word	0xffffffff


	//   ....[34]....
        /*031c*/ 	.word	0xffffffff


	//   ....[35]....
        /*0320*/ 	.word	0xffffffff


	//   ....[36]....
        /*0324*/ 	.word	0xffffffff


	//   ....[37]....
        /*0328*/ 	.word	0xffffffff


	//   ....[38]....
        /*032c*/ 	.word	0xffffffff


	//   ....[39]....
        /*0330*/ 	.word	0xffffffff


	//   ....[40]....
        /*0334*/ 	.word	0xffffffff


	//   ....[41]....
        /*0338*/ 	.word	0xffffffff


	//   ....[42]....
        /*033c*/ 	.word	0xffffffff


	//   ....[43]....
        /*0340*/ 	.word	0xffffffff


	//   ....[44]....
        /*0344*/ 	.word	0xffffffff


	//   ....[45]....
        /*0348*/ 	.word	0xffffffff


	//   ....[46]....
        /*034c*/ 	.word	0xffffffff


	//   ....[47]....
        /*0350*/ 	.word	0xffffffff


	//   ....[48]....
        /*0354*/ 	.word	0xffffffff


	//   ....[49]....
        /*0358*/ 	.word	0xffffffff


	//   ....[50]....
        /*035c*/ 	.word	0xffffffff


	//   ....[51]....
        /*0360*/ 	.word	0xffffffff


	//   ....[52]....
        /*0364*/ 	.word	0xffffffff


	//   ....[53]....
        /*0368*/ 	.word	0xffffffff


	//   ....[54]....
        /*036c*/ 	.word	0xffffffff


	//   ....[55]....
        /*0370*/ 	.word	0xffffffff


	//   ....[56]....
        /*0374*/ 	.word	0xffffffff


	//   ....[57]....
        /*0378*/ 	.word	0xffffffff


	//   ....[58]....
        /*037c*/ 	.word	0xffffffff


	//   ....[59]....
        /*0380*/ 	.word	0xffffffff


	//   ....[60]....
        /*0384*/ 	.word	0xffffffff


	//   ....[61]....
        /*0388*/ 	.word	0xffffffff


	//   ....[62]....
        /*038c*/ 	.word	0xffffffff


	//   ....[63]....
        /*0390*/ 	.word	0xffffffff


	//   ....[64]....
        /*0394*/ 	.word	0xffffffff


	//   ....[65]....
        /*0398*/ 	.word	0xffffffff


	//   ....[66]....
        /*039c*/ 	.word	0xffffffff


	//   ....[67]....
        /*03a0*/ 	.word	0xffffffff


	//   ....[68]....
        /*03a4*/ 	.word	0xffffffff


	//   ....[69]....
        /*03a8*/ 	.word	0xffffffff


	//   ....[70]....
        /*03ac*/ 	.word	0xffffffff


	//   ....[71]....
        /*03b0*/ 	.word	0xffffffff


	//   ....[72]....
        /*03b4*/ 	.word	0xffffffff


	//   ....[73]....
        /*03b8*/ 	.word	0xffffffff


	//   ....[74]....
        /*03bc*/ 	.word	0xffffffff


	//   ....[75]....
        /*03c0*/ 	.word	0xffffffff


	//   ....[76]....
        /*03c4*/ 	.word	0xffffffff


	//   ....[77]....
        /*03c8*/ 	.word	0xffffffff


	//   ....[78]....
        /*03cc*/ 	.word	0xffffffff


	//   ....[79]....
        /*03d0*/ 	.word	0xffffffff


	//   ....[80]....
        /*03d4*/ 	.word	0xffffffff


	//   ....[81]....
        /*03d8*/ 	.word	0xffffffff


	//   ....[82]....
        /*03dc*/ 	.word	0xffffffff


	//   ....[83]....
        /*03e0*/ 	.word	0xffffffff


	//   ....[84]....
        /*03e4*/ 	.word	0xffffffff


	//   ....[85]....
        /*03e8*/ 	.word	0xffffffff


	//   ....[86]....
        /*03ec*/ 	.word	0xffffffff


	//   ....[87]....
        /*03f0*/ 	.word	0xffffffff


	//   ....[88]....
        /*03f4*/ 	.word	0xffffffff


	//   ....[89]....
        /*03f8*/ 	.word	0xffffffff


	//   ....[90]....
        /*03fc*/ 	.word	0xffffffff


	//   ....[91]....
        /*0400*/ 	.word	0xffffffff


	//   ....[92]....
        /*0404*/ 	.word	0xffffffff


	//   ....[93]....
        /*0408*/ 	.word	0xffffffff


	//   ....[94]....
        /*040c*/ 	.word	0xffffffff


	//   ....[95]....
        /*0410*/ 	.word	0xffffffff


	//   ....[96]....
        /*0414*/ 	.word	0xffffffff


	//   ....[97]....
        /*0418*/ 	.word	0xffffffff


	//   ....[98]....
        /*041c*/ 	.word	0xffffffff


	//   ....[99]....
        /*0420*/ 	.word	0xffffffff


	//   ....[100]....
        /*0424*/ 	.word	0xffffffff


	//   ....[101]....
        /*0428*/ 	.word	0xffffffff


	//   ....[102]....
        /*042c*/ 	.word	0xffffffff


	//   ....[103]....
        /*0430*/ 	.word	0xffffffff


	//   ....[104]....
        /*0434*/ 	.word	0xffffffff


	//   ....[105]....
        /*0438*/ 	.word	0xffffffff


	//   ....[106]....
        /*043c*/ 	.word	0xffffffff


	//   ....[107]....
        /*0440*/ 	.word	0xffffffff


	//   ....[108]....
        /*0444*/ 	.word	0xffffffff


	//   ....[109]....
        /*0448*/ 	.word	0xffffffff


	//   ....[110]....
        /*044c*/ 	.word	0xffffffff


	//   ....[111]....
        /*0450*/ 	.word	0xffffffff


	//   ....[112]....
        /*0454*/ 	.word	0xffffffff


	//   ....[113]....
        /*0458*/ 	.word	0xffffffff


	//   ....[114]....
        /*045c*/ 	.word	0xffffffff


	//   ....[115]....
        /*0460*/ 	.word	0xffffffff


	//   ....[116]....
        /*0464*/ 	.word	0xffffffff


	//   ....[117]....
        /*0468*/ 	.word	0x0500000f


	//   ....[118]....
        /*046c*/ 	.word	0x0500000f


	//   ....[119]....
        /*0470*/ 	.word	0x0500000f


	//   ....[120]....
        /*0474*/ 	.word	0x0500000f


	//   ....[121]....
        /*0478*/ 	.word	0x0500000f


	//   ....[122]....
        /*047c*/ 	.word	0x0500000f


	//   ....[123]....
        /*0480*/ 	.word	0x0500000f


	//   ....[124]....
        /*0484*/ 	.word	0x0500000f


	//   ....[125]....
        /*0488*/ 	.word	0x0500000f


	//   ....[126]....
        /*048c*/ 	.word	0x0500000f


	//   ....[127]....
        /*0490*/ 	.word	0x0500000f


	//   ....[128]....
        /*0494*/ 	.word	0x0500000f


	//   ....[129]....
        /*0498*/ 	.word	0x0500000f


	//   ....[130]....
        /*049c*/ 	.word	0x0500000f


	//   ....[131]....
        /*04a0*/ 	.word	0x0500000f


	//   ....[132]....
        /*04a4*/ 	.word	0x0500000f


	//   ....[133]....
        /*04a8*/ 	.word	0x0500000f


	//   ....[134]....
        /*04ac*/ 	.word	0x0500000f


	//   ....[135]....
        /*04b0*/ 	.word	0x0500000f


	//   ....[136]....
        /*04b4*/ 	.word	0x0500000f


	//   ....[137]....
        /*04b8*/ 	.word	0x0500000f


	//   ....[138]....
        /*04bc*/ 	.word	0x0500000f


	//   ....[139]....
        /*04c0*/ 	.word	0x0500000f


	//   ....[140]....
        /*04c4*/ 	.word	0x0500000f


	//   ....[141]....
        /*04c8*/ 	.word	0x0500000f


	//   ....[142]....
        /*04cc*/ 	.word	0x0500000f


	//   ....[143]....
        /*04d0*/ 	.word	0x0500000f


	//   ....[144]....
        /*04d4*/ 	.word	0x0500000f


	//   ....[145]....
        /*04d8*/ 	.word	0x0500000f


	//   ....[146]....
        /*04dc*/ 	.word	0x0500000f


	//   ....[147]....
        /*04e0*/ 	.word	0x0500000f


	//   ....[148]....
        /*04e4*/ 	.word	0x0500000f


	//   ....[149]....
        /*04e8*/ 	.word	0x0500000f


	//   ....[150]....
        /*04ec*/ 	.word	0x0500000f


	//   ....[151]....
        /*04f0*/ 	.word	0x0500000f


	//   ....[152]....
        /*04f4*/ 	.word	0x0500000f


	//   ....[153]....
        /*04f8*/ 	.word	0x0500000f


	//   ....[154]....
        /*04fc*/ 	.word	0x0500000f


	//   ....[155]....
        /*0500*/ 	.word	0x0500000f


	//   ....[156]....
        /*0504*/ 	.word	0x0500000f


	//   ....[157]....
        /*0508*/ 	.word	0x0500000f


	//   ....[158]....
        /*050c*/ 	.word	0x0500000f


	//   ....[159]....
        /*0510*/ 	.word	0x0500000f


	//   ....[160]....
        /*0514*/ 	.word	0x0500000f


	//   ....[161]....
        /*0518*/ 	.word	0x0500000f


	//   ....[162]....
        /*051c*/ 	.word	0x0500000f


	//   ....[163]....
        /*0520*/ 	.word	0x0500000f


	//   ....[164]....
        /*0524*/ 	.word	0x0500000f


	//   ....[165]....
        /*0528*/ 	.word	0x0500000f


	//   ....[166]....
        /*052c*/ 	.word	0x0500000f


	//   ....[167]....
        /*0530*/ 	.word	0x0500000f


	//   ....[168]....
        /*0534*/ 	.word	0x0500000f


	//   ....[169]....
        /*0538*/ 	.word	0x0500000f


	//   ....[170]....
        /*053c*/ 	.word	0x0500000f


	//   ....[171]....
        /*0540*/ 	.word	0x0500000f


	//   ....[172]....
        /*0544*/ 	.word	0x0500000f


	//   ....[173]....
        /*0548*/ 	.word	0x0500000f


	//   ....[174]....
        /*054c*/ 	.word	0x0500000f


	//   ....[175]....
        /*0550*/ 	.word	0x0500000f


	//   ....[176]....
        /*0554*/ 	.word	0x0500000f


	//   ....[177]....
        /*0558*/ 	.word	0x0500000f


	//   ....[178]....
        /*055c*/ 	.word	0x0500000f


	//   ....[179]....
        /*0560*/ 	.word	0x0500000f


	//   ....[180]....
        /*0564*/ 	.word	0x0500000f


	//----- nvinfo : EIATTR_COOP_GROUP_INSTR_OFFSETS
	.align		4
.L_113:
        /*0568*/ 	.byte	0x04, 0x28
        /*056a*/ 	.short	(.L_115 - .L_114)


	//   ....[0]....
.L_114:
        /*056c*/ 	.word	0x00000080


	//   ....[1]....
        /*0570*/ 	.word	0x000000b0


	//   ....[2]....
        /*0574*/ 	.word	0x000002d0


	//   ....[3]....
        /*0578*/ 	.word	0x00000430


	//   ....[4]....
        /*057c*/ 	.word	0x00000550


	//   ....[5]....
        /*0580*/ 	.word	0x000006b0


	//   ....[6]....
        /*0584*/ 	.word	0x00001790


	//   ....[7]....
        /*0588*/ 	.word	0x000030b0


	//   ....[8]....
        /*058c*/ 	.word	0x00003100


	//   ....[9]....
        /*0590*/ 	.word	0x00003450


	//   ....[10]....
        /*0594*/ 	.word	0x00003560


	//   ....[11]....
        /*0598*/ 	.word	0x000042b0


	//   ....[12]....
        /*059c*/ 	.word	0x00005580


	//   ....[13]....
        /*05a0*/ 	.word	0x000055e0


	//   ....[14]....
        /*05a4*/ 	.word	0x000059d0


	//   ....[15]....
        /*05a8*/ 	.word	0x000059f0


	//   ....[16]....
        /*05ac*/ 	.word	0x00006d30


	//   ....[17]....
        /*05b0*/ 	.word	0x00006e30


	//   ....[18]....
        /*05b4*/ 	.word	0x00006e90


	//   ....[19]....
        /*05b8*/ 	.word	0x00006f50


	//   ....[20]....
        /*05bc*/ 	.word	0x00006f60


	//   ....[21]....
        /*05c0*/ 	.word	0x00008110


	//   ....[22]....
        /*05c4*/ 	.word	0x00008120


	//   ....[23]....
        /*05c8*/ 	.word	0x00008130


	//   ....[24]....
        /*05cc*/ 	.word	0x00008180


	//   ....[25]....
        /*05d0*/ 	.word	0x00008820


	//   ....[26]....
        /*05d4*/ 	.word	0x00008850


	//   ....[27]....
        /*05d8*/ 	.word	0x00008970


	//   ....[28]....
        /*05dc*/ 	.word	0x00008990


	//   ....[29]....
        /*05e0*/ 	.word	0x00008df0


	//   ....[30]....
        /*05e4*/ 	.word	0x00008e00


	//   ....[31]....
        /*05e8*/ 	.word	0x00009130


	//   ....[32]....
        /*05ec*/ 	.word	0x00009140


	//   ....[33]....
        /*05f0*/ 	.word	0x00009ce0


	//   ....[34]....
        /*05f4*/ 	.word	0x00009cf0


	//   ....[35]....
        /*05f8*/ 	.word	0x00009df0


	//   ....[36]....
        /*05fc*/ 	.word	0x00009e10


	//   ....[37]....
        /*0600*/ 	.word	0x00009f80


	//   ....[38]....
        /*0604*/ 	.word	0x0000a190


	//   ....[39]....
        /*0608*/ 	.word	0x0000a1c0


	//   ....[40]....
        /*060c*/ 	.word	0x0000a1f0


	//   ....[41]....
        /*0610*/ 	.word	0x0000a220


	//   ....[42]....
        /*0614*/ 	.word	0x0000a250


	//   ....[43]....
        /*0618*/ 	.word	0x0000a280


	//   ....[44]....
        /*061c*/ 	.word	0x0000a3f0


	//   ....[45]....
        /*0620*/ 	.word	0x0000a420


	//   ....[46]....
        /*0624*/ 	.word	0x0000a450


	//   ....[47]....
        /*0628*/ 	.word	0x0000a480


	//   ....[48]....
        /*062c*/ 	.word	0x0000a4b0


	//   ....[49]....
        /*0630*/ 	.word	0x0000a4e0


	//   ....[50]....
        /*0634*/ 	.word	0x0000a570


	//   ....[51]....
        /*0638*/ 	.word	0x0000a5a0


	//   ....[52]....
        /*063c*/ 	.word	0x0000a5b0


	//   ....[53]....
        /*0640*/ 	.word	0x0000a650


	//   ....[54]....
        /*0644*/ 	.word	0x0000c0d0


	//   ....[55]....
        /*0648*/ 	.word	0x0000c0f0


	//   ....[56]....
        /*064c*/ 	.word	0x0000c1a0


	//   ....[57]....
        /*0650*/ 	.word	0x0000c1c0


	//   ....[58]....
        /*0654*/ 	.word	0x0000c260


	//   ....[59]....
        /*0658*/ 	.word	0x0000c280


	//   ....[60]....
        /*065c*/ 	.word	0x0000c290


	//   ....[61]....
        /*0660*/ 	.word	0x0000c2a0


	//   ....[62]....
        /*0664*/ 	.word	0x0000cc30


	//   ....[63]....
        /*0668*/ 	.word	0x0000cc50


	//   ....[64]....
        /*066c*/ 	.word	0x0000ccb0


	//   ....[65]....
        /*0670*/ 	.word	0x0000ccf0


	//   ....[66]....
        /*0674*/ 	.word	0x0000cd50


	//   ....[67]....
        /*0678*/ 	.word	0x0000cd90


	//   ....[68]....
        /*067c*/ 	.word	0x0000cda0


	//   ....[69]....
        /*0680*/ 	.word	0x0000cdc0


	//   ....[70]....
        /*0684*/ 	.word	0x0000ce90


	//   ....[71]....
        /*0688*/ 	.word	0x0000ced0


	//   ....[72]....
        /*068c*/ 	.word	0x0000cee0


	//   ....[73]....
        /*0690*/ 	.word	0x0000cf00


	//   ....[74]....
        /*0694*/ 	.word	0x0000d790


	//   ....[75]....
        /*0698*/ 	.word	0x0000d7a0


	//   ....[76]....
        /*069c*/ 	.word	0x0000d7c0


	//   ....[77]....
        /*06a0*/ 	.word	0x0000d840


	//   ....[78]....
        /*06a4*/ 	.word	0x0000d850


	//   ....[79]....
        /*06a8*/ 	.word	0x0000d8b0


	//   ....[80]....
        /*06ac*/ 	.word	0x0000d8e0


	//   ....[81]....
        /*06b0*/ 	.word	0x0000d920


	//   ....[82]....
        /*06b4*/ 	.word	0x0000dc10


	//   ....[83]....
        /*06b8*/ 	.word	0x0000dc30


	//   ....[84]....
        /*06bc*/ 	.word	0x0000dcd0


	//   ....[85]....
        /*06c0*/ 	.word	0x0000dce0


	//   ....[86]....
        /*06c4*/ 	.word	0x0000dd70


	//   ....[87]....
        /*06c8*/ 	.word	0x0000dd80


	//   ....[88]....
        /*06cc*/ 	.word	0x0000dd90


	//   ....[89]....
        /*06d0*/ 	.word	0x0000de20


	//   ....[90]....
        /*06d4*/ 	.word	0x0000e430


	//   ....[91]....
        /*06d8*/ 	.word	0x0000e440


	//   ....[92]....
        /*06dc*/ 	.word	0x0000e4d0


	//   ....[93]....
        /*06e0*/ 	.word	0x0000e570


	//   ....[94]....
        /*06e4*/ 	.word	0x0000e590


	//   ....[95]....
        /*06e8*/ 	.word	0x0000e610


	//   ....[96]....
        /*06ec*/ 	.word	0x0000e630


	//   ....[97]....
        /*06f0*/ 	.word	0x0000e640


	//   ....[98]....
        /*06f4*/ 	.word	0x0000ea60


	//   ....[99]....
        /*06f8*/ 	.word	0x0000ea90


	//   ....[100]....
        /*06fc*/ 	.word	0x0000eb00


	//   ....[101]....
        /*0700*/ 	.word	0x0000eb30


	//   ....[102]....
        /*0704*/ 	.word	0x0000eb60


	//   ....[103]....
        /*0708*/ 	.word	0x0000eb90


	//   ....[104]....
        /*070c*/ 	.word	0x0000ebc0


	//   ....[105]....
        /*0710*/ 	.word	0x0000ebf0


	//   ....[106]....
        /*0714*/ 	.word	0x0000ed90


	//   ....[107]....
        /*0718*/ 	.word	0x0000edc0


	//   ....[108]....
        /*071c*/ 	.word	0x0000edf0


	//   ....[109]....
        /*0720*/ 	.word	0x0000ee20


	//   ....[110]....
        /*0724*/ 	.word	0x0000ee50


	//   ....[111]....
        /*0728*/ 	.word	0x0000ee80


	//   ....[112]....
        /*072c*/ 	.word	0x0000ef40


	//   ....[113]....
        /*0730*/ 	.word	0x0000ef60


	//   ....[114]....
        /*0734*/ 	.word	0x0000ef70


	//   ....[115]....
        /*0738*/ 	.word	0x0000efd0


	//   ....[116]....
        /*073c*/ 	.word	0x0000f5f0


	//   ....[117]....
        /*0740*/ 	.word	0x0000fad0


	//   ....[118]....
        /*0744*/ 	.word	0x0000fbc0


	//   ....[119]....
        /*0748*/ 	.word	0x0000fc60


	//   ....[120]....
        /*074c*/ 	.word	0x0000fcc0


	//   ....[121]....
        /*0750*/ 	.word	0x0000fdd0


	//   ....[122]....
        /*0754*/ 	.word	0x0000fe40


	//   ....[123]....
        /*0758*/ 	.word	0x0000ff50


	//   ....[124]....
        /*075c*/ 	.word	0x0000ffc0


	//   ....[125]....
        /*0760*/ 	.word	0x00010060


	//   ....[126]....
        /*0764*/ 	.word	0x00010190


	//   ....[127]....
        /*0768*/ 	.word	0x000101e0


	//   ....[128]....
        /*076c*/ 	.word	0x00010250


	//   ....[129]....
        /*0770*/ 	.word	0x00010340


	//   ....[130]....
        /*0774*/ 	.word	0x000103c0


	//   ....[131]....
        /*0778*/ 	.word	0x000104a0


	//   ....[132]....
        /*077c*/ 	.word	0x00010520


	//   ....[133]....
        /*0780*/ 	.word	0x00010580


	//   ....[134]....
        /*0784*/ 	.word	0x00010680


	//   ....[135]....
        /*0788*/ 	.word	0x00010780


	//   ....[136]....
        /*078c*/ 	.word	0x000107e0


	//   ....[137]....
        /*0790*/ 	.word	0x000108c0


	//   ....[138]....
        /*0794*/ 	.word	0x00010a00


	//   ....[139]....
        /*0798*/ 	.word	0x00010ad0


	//   ....[140]....
        /*079c*/ 	.word	0x00010b50


	//   ....[141]....
        /*07a0*/ 	.word	0x00010c40


	//   ....[142]....
        /*07a4*/ 	.word	0x00010ca0


	//   ....[143]....
        /*07a8*/ 	.word	0x00010d70


	//   ....[144]....
        /*07ac*/ 	.word	0x00010dd0


	//   ....[145]....
        /*07b0*/ 	.word	0x00010eb0


	//   ....[146]....
        /*07b4*/ 	.word	0x00010fa0


	//   ....[147]....
        /*07b8*/ 	.word	0x00011040


	//   ....[148]....
        /*07bc*/ 	.word	0x000110a0


	//   ....[149]....
        /*07c0*/ 	.word	0x000111a0


	//   ....[150]....
        /*07c4*/ 	.word	0x00011200


	//   ....[151]....
        /*07c8*/ 	.word	0x00011300


	//   ....[152]....
        /*07cc*/ 	.word	0x00011360


	//   ....[153]....
        /*07d0*/ 	.word	0x00011430


	//   ....[154]....
        /*07d4*/ 	.word	0x00011580


	//   ....[155]....
        /*07d8*/ 	.word	0x00011630


	//   ....[156]....
        /*07dc*/ 	.word	0x00011740


	//   ....[157]....
        /*07e0*/ 	.word	0x00011820


	//   ....[158]....
        /*07e4*/ 	.word	0x00011880


	//   ....[159]....
        /*07e8*/ 	.word	0x00011970


	//   ....[160]....
        /*07ec*/ 	.word	0x000119d0


	//   ....[161]....
        /*07f0*/ 	.word	0x00011ab0


	//   ....[162]....
        /*07f4*/ 	.word	0x00011b40


	//   ....[163]....
        /*07f8*/ 	.word	0x00011be0


	//   ....[164]....
        /*07fc*/ 	.word	0x00011d60


	//   ....[165]....
        /*0800*/ 	.word	0x00011dd0


	//   ....[166]....
        /*0804*/ 	.word	0x00011e40


	//   ....[167]....
        /*0808*/ 	.word	0x00011eb0


	//   ....[168]....
        /*080c*/ 	.word	0x00011f20


	//   ....[169]....
        /*0810*/ 	.word	0x00011fa0


	//   ....[170]....
        /*0814*/ 	.word	0x00012020


	//   ....[171]....
        /*0818*/ 	.word	0x000120b0


	//   ....[172]....
        /*081c*/ 	.word	0x00012120


	//   ....[173]....
        /*0820*/ 	.word	0x00012190


	//   ....[174]....
        /*0824*/ 	.word	0x00012200


	//   ....[175]....
        /*0828*/ 	.word	0x00012280


	//   ....[176]....
        /*082c*/ 	.word	0x000122f0


	//   ....[177]....
        /*0830*/ 	.word	0x00012390


	//   ....[178]....
        /*0834*/ 	.word	0x000123e0


	//   ....[179]....
        /*0838*/ 	.word	0x00012470


	//   ....[180]....
        /*083c*/ 	.word	0x000125a0


	//----- nvinfo : EIATTR_REG_RECONFIG
	.align		4
.L_115:
        /*0840*/ 	.byte	0x01, 0x54
	.zero		2


	//----- nvinfo : EIATTR_SYSCALL_OFFSETS
	.align		4
        /*0844*/ 	.byte	0x04, 0x46
        /*0846*/ 	.short	(.L_117 - .L_116)


	//   ....[0]....
.L_116:
        /*0848*/ 	.word	0x00001910


	//   ....[1]....
        /*084c*/ 	.word	0x0000b660


	//   ....[2]....
        /*0850*/ 	.word	0x0000b7b0


	//   ....[3]....
        /*0854*/ 	.word	0x0000b8a0


	//   ....[4]....
        /*0858*/ 	.word	0x0000c6e0


	//----- nvinfo : EIATTR_MBARRIER_INSTR_OFFSETS
	.align		4
.L_117:
        /*085c*/ 	.byte	0x04, 0x39
        /*085e*/ 	.short	(.L_119 - .L_118)


	//   ....[0]....
.L_118:
        /*0860*/ 	.word	0x00000180
        /*0864*/ 	.word	0x000000ff
        /*0868*/ 	.word	0x0002d800
        /*086c*/ 	.short	0x0100
        /*086e*/ 	.byte	0x08
	.zero		1


	//   ....[1]....
        /*0870*/ 	.word	0x00000190
        /*0874*/ 	.word	0x000000ff
        /*0878*/ 	.word	0x0002d820
        /*087c*/ 	.short	0x0100
        /*087e*/ 	.byte	0x08
	.zero		1


	//   ....[2]....
        /*0880*/ 	.word	0x00000280
        /*0884*/ 	.word	0x000000ff
        /*0888*/ 	.word	0x0002d830
        /*088c*/ 	.short	0x0100
        /*088e*/ 	.byte	0x08
	.zero		1


	//   ....[3]....
        /*0890*/ 	.word	0x00000290
        /*0894*/ 	.word	0x000000ff
        /*0898*/ 	.word	0x0002d840
        /*089c*/ 	.short	0x0100
        /*089e*/ 	.byte	0x08
	.zero		1


	//   ....[4]....
        /*08a0*/ 	.word	0x000002a0
        /*08a4*/ 	.word	0x000000ff
        /*08a8*/ 	.word	0x0002d838
        /*08ac*/ 	.short	0x0100
        /*08ae*/ 	.byte	0x08
	.zero		1


	//   ....[5]....
        /*08b0*/ 	.word	0x000002b0
        /*08b4*/ 	.word	0x000000ff
        /*08b8*/ 	.word	0x0002d848
        /*08bc*/ 	.short	0x0100
        /*08be*/ 	.byte	0x08
	.zero		1


	//   ....[6]....
        /*08c0*/ 	.word	0x000003e0
        /*08c4*/ 	.word	0x000000ff
        /*08c8*/ 	.word	0x0002d850
        /*08cc*/ 	.short	0x0100
        /*08ce*/ 	.byte	0x08
	.zero		1


	//   ....[7]....
        /*08d0*/ 	.word	0x000003f0
        /*08d4*/ 	.word	0x000000ff
        /*08d8*/ 	.word	0x0002d860
        /*08dc*/ 	.short	0x0100
        /*08de*/ 	.byte	0x08
	.zero		1


	//   ....[8]....
        /*08e0*/ 	.word	0x00000400
        /*08e4*/ 	.word	0x000000ff
        /*08e8*/ 	.word	0x0002d858
        /*08ec*/ 	.short	0x0100
        /*08ee*/ 	.byte	0x08
	.zero		1


	//   ....[9]....
        /*08f0*/ 	.word	0x00000410
        /*08f4*/ 	.word	0x000000ff
        /*08f8*/ 	.word	0x0002d868
        /*08fc*/ 	.short	0x0100
        /*08fe*/ 	.byte	0x08
	.zero		1


	//   ....[10]....
        /*0900*/ 	.word	0x00000500
        /*0904*/ 	.word	0x000000ff
        /*0908*/ 	.word	0x0002d870
        /*090c*/ 	.short	0x0100
        /*090e*/ 	.byte	0x06
	.zero		1


	//   ....[11]....
        /*0910*/ 	.word	0x00000510
        /*0914*/ 	.word	0x000000ff
        /*0918*/ 	.word	0x0002d880
        /*091c*/ 	.short	0x0100
        /*091e*/ 	.byte	0x06
	.zero		1


	//   ....[12]....
        /*0920*/ 	.word	0x00000520
        /*0924*/ 	.word	0x000000ff
        /*0928*/ 	.word	0x0002d878
        /*092c*/ 	.short	0x0100
        /*092e*/ 	.byte	0x06
	.zero		1


	//   ....[13]....
        /*0930*/ 	.word	0x00000530
        /*0934*/ 	.word	0x000000ff
        /*0938*/ 	.word	0x0002d888
        /*093c*/ 	.short	0x0100
        /*093e*/ 	.byte	0x06
	.zero		1


	//   ....[14]....
        /*0940*/ 	.word	0x00000660
        /*0944*/ 	.word	0x000000ff
        /*0948*/ 	.word	0x0002d890
        /*094c*/ 	.short	0x0100
        /*094e*/ 	.byte	0x08
	.zero		1


	//   ....[15]....
        /*0950*/ 	.word	0x00000670
        /*0954*/ 	.word	0x000000ff
        /*0958*/ 	.word	0x0002d8a0
        /*095c*/ 	.short	0x0100
        /*095e*/ 	.byte	0x08
	.zero		1


	//   ....[16]....
        /*0960*/ 	.word	0x00000680
        /*0964*/ 	.word	0x000000ff
        /*0968*/ 	.word	0x0002d898
        /*096c*/ 	.short	0x0100
        /*096e*/ 	.byte	0x08
	.zero		1


	//   ....[17]....
        /*0970*/ 	.word	0x00000690
        /*0974*/ 	.word	0x000000ff
        /*0978*/ 	.word	0x0002d8a8
        /*097c*/ 	.short	0x0100
        /*097e*/ 	.byte	0x08
	.zero		1


	//   ....[18]....
        /*0980*/ 	.word	0x000007c0
        /*0984*/ 	.word	0x000000ff
        /*0988*/ 	.word	0x0002d8b0
        /*098c*/ 	.short	0x0100
        /*098e*/ 	.byte	0x08
	.zero		1


	//   ....[19]....
        /*0990*/ 	.word	0x000007d0
        /*0994*/ 	.word	0x000000ff
        /*0998*/ 	.word	0x0002d8c0
        /*099c*/ 	.short	0x0100
        /*099e*/ 	.byte	0x08
	.zero		1


	//   ....[20]....
        /*09a0*/ 	.word	0x000007e0
        /*09a4*/ 	.word	0x000000ff
        /*09a8*/ 	.word	0x0002d8b8
        /*09ac*/ 	.short	0x0100
        /*09ae*/ 	.byte	0x08
	.zero		1


	//   ....[21]....
        /*09b0*/ 	.word	0x000007f0
        /*09b4*/ 	.word	0x000000ff
        /*09b8*/ 	.word	0x0002d8c8
        /*09bc*/ 	.short	0x0100
        /*09be*/ 	.byte	0x08
	.zero		1


	//   ....[22]....
        /*09c0*/ 	.word	0x00001980
        /*09c4*/ 	.word	0x000000ff
        /*09c8*/ 	.word	0x0002d800
        /*09cc*/ 	.short	0x010a
        /*09ce*/ 	.byte	0x29
	.zero		1


	//   ....[23]....
        /*09d0*/ 	.word	0x000019f0
        /*09d4*/ 	.word	0x00000000
        /*09d8*/ 	.word	0x0002d830
        /*09dc*/ 	.short	0x010a
        /*09de*/ 	.byte	0x3f
	.zero		1


	//   ....[24]....
        /*09e0*/ 	.word	0x00001a40
        /*09e4*/ 	.word	0x00000000
        /*09e8*/ 	.word	0x0002d830
        /*09ec*/ 	.short	0x010a
        /*09ee*/ 	.byte	0x3f
	.zero		1


	//   ....[25]....
        /*09f0*/ 	.word	0x00002b60
        /*09f4*/ 	.word	0x000000ff
        /*09f8*/ 	.word	0x00000000
        /*09fc*/ 	.short	0x0101
        /*09fe*/ 	.byte	0x06
	.zero		1


	//   ....[26]....
        /*0a00*/ 	.word	0x00004560
        /*0a04*/ 	.word	0x000000ff
        /*0a08*/ 	.word	0x0002d830
        /*0a0c*/ 	.short	0x010a
        /*0a0e*/ 	.byte	0x06
	.zero		1


	//   ....[27]....
        /*0a10*/ 	.word	0x000045a0
        /*0a14*/ 	.word	0x000000ff
        /*0a18*/ 	.word	0x0002d830
        /*0a1c*/ 	.short	0x010a
        /*0a1e*/ 	.byte	0x06
	.zero		1


	//   ....[28]....
        /*0a20*/ 	.word	0x00004880
        /*0a24*/ 	.word	0x000000ff
        /*0a28*/ 	.word	0x0002d850
        /*0a2c*/ 	.short	0x010a
        /*0a2e*/ 	.byte	0x06
	.zero		1


	//   ....[29]....
        /*0a30*/ 	.word	0x000048c0
        /*0a34*/ 	.word	0x000000ff
        /*0a38*/ 	.word	0x0002d850
        /*0a3c*/ 	.short	0x010a
        /*0a3e*/ 	.byte	0x06
	.zero		1


	//   ....[30]....
        /*0a40*/ 	.word	0x00005230
        /*0a44*/ 	.word	0x000000ff
        /*0a48*/ 	.word	0x00000000
        /*0a4c*/ 	.short	0x0101
        /*0a4e*/ 	.byte	0x06
	.zero		1


	//   ....[31]....
        /*0a50*/ 	.word	0x000067d0
        /*0a54*/ 	.word	0x000000ff
        /*0a58*/ 	.word	0x00000000
        /*0a5c*/ 	.short	0x0101
        /*0a5e*/ 	.byte	0x06
	.zero		1


	//   ....[32]....
        /*0a60*/ 	.word	0x00006da0
        /*0a64*/ 	.word	0x000000ff
        /*0a68*/ 	.word	0x0002d850
        /*0a6c*/ 	.short	0x010a
        /*0a6e*/ 	.byte	0x04
	.zero		1


	//   ....[33]....
        /*0a70*/ 	.word	0x00006de0
        /*0a74*/ 	.word	0x000000ff
        /*0a78*/ 	.word	0x0002d850
        /*0a7c*/ 	.short	0x010a
        /*0a7e*/ 	.byte	0x04
	.zero		1


	//   ....[34]....
        /*0a80*/ 	.word	0x00007460
        /*0a84*/ 	.word	0x000000ff
        /*0a88*/ 	.word	0x00000000
        /*0a8c*/ 	.short	0x0101
        /*0a8e*/ 	.byte	0x04
	.zero		1


	//   ....[35]....
        /*0a90*/ 	.word	0x00008840
        /*0a94*/ 	.word	0x000000ff
        /*0a98*/ 	.word	0x00000000
        /*0a9c*/ 	.short	0x0101
        /*0a9e*/ 	.byte	0x04
	.zero		1


	//   ....[36]....
        /*0aa0*/ 	.word	0x00008d60
        /*0aa4*/ 	.word	0x000000ff
        /*0aa8*/ 	.word	0x00000000
        /*0aac*/ 	.short	0x0101
        /*0aae*/ 	.byte	0x04
	.zero		1


	//   ....[37]....
        /*0ab0*/ 	.word	0x0000be60
        /*0ab4*/ 	.word	0x00000002
        /*0ab8*/ 	.word	0x0002d840
        /*0abc*/ 	.short	0x010a
        /*0abe*/ 	.byte	0x3f
	.zero		1


	//   ....[38]....
        /*0ac0*/ 	.word	0x0000c3e0
        /*0ac4*/ 	.word	0x00000002
        /*0ac8*/ 	.word	0x0002d830
        /*0acc*/ 	.short	0x0107
        /*0ace*/ 	.byte	0x3f
	.zero		1


	//   ....[39]....
        /*0ad0*/ 	.word	0x0000c4b0
        /*0ad4*/ 	.word	0x00000002
        /*0ad8*/ 	.word	0x0002d830
        /*0adc*/ 	.short	0x0101
        /*0ade*/ 	.byte	0x3f
	.zero		1


	//   ....[40]....
        /*0ae0*/ 	.word	0x0000d040
        /*0ae4*/ 	.word	0x00000011
        /*0ae8*/ 	.word	0x0002d800
        /*0aec*/ 	.short	0x0107
        /*0aee*/ 	.byte	0x3f
	.zero		1


	//   ....[41]....
        /*0af0*/ 	.word	0x0000d130
        /*0af4*/ 	.word	0x00000011
        /*0af8*/ 	.word	0x0002d800
        /*0afc*/ 	.short	0x0101
        /*0afe*/ 	.byte	0x3f
	.zero		1


	//   ....[42]....
        /*0b00*/ 	.word	0x0000d150
        /*0b04*/ 	.word	0x00000011
        /*0b08*/ 	.word	0x0002d820
        /*0b0c*/ 	.short	0x010a
        /*0b0e*/ 	.byte	0x3f
	.zero		1


	//   ....[43]....
        /*0b10*/ 	.word	0x0000d570
        /*0b14*/ 	.word	0x00000005
        /*0b18*/ 	.word	0x0002d840
        /*0b1c*/ 	.short	0x010a
        /*0b1e*/ 	.byte	0x3f
	.zero		1


	//   ....[44]....
        /*0b20*/ 	.word	0x0000d9d0
        /*0b24*/ 	.word	0x00000005
        /*0b28*/ 	.word	0x0002d830
        /*0b2c*/ 	.short	0x0107
        /*0b2e*/ 	.byte	0x3f
	.zero		1


	//   ....[45]....
        /*0b30*/ 	.word	0x0000da90
        /*0b34*/ 	.word	0x00000005
        /*0b38*/ 	.word	0x0002d830
        /*0b3c*/ 	.short	0x0101
        /*0b3e*/ 	.byte	0x3f
	.zero		1


	//   ....[46]....
        /*0b40*/ 	.word	0x0000daf0
        /*0b44*/ 	.word	0x00000005
        /*0b48*/ 	.word	0x0002d860
        /*0b4c*/ 	.short	0x010a
        /*0b4e*/ 	.byte	0x3f
	.zero		1


	//   ....[47]....
        /*0b50*/ 	.word	0x0000dfe0
        /*0b54*/ 	.word	0x00000005
        /*0b58*/ 	.word	0x0002d850
        /*0b5c*/ 	.short	0x0107
        /*0b5e*/ 	.byte	0x3f
	.zero		1


	//   ....[48]....
        /*0b60*/ 	.word	0x0000e0d0
        /*0b64*/ 	.word	0x00000005
        /*0b68*/ 	.word	0x0002d850
        /*0b6c*/ 	.short	0x0101
        /*0b6e*/ 	.byte	0x3f
	.zero		1


	//   ....[49]....
        /*0b70*/ 	.word	0x0000e2f0
        /*0b74*/ 	.word	0x00000000
        /*0b78*/ 	.word	0x0002d860
        /*0b7c*/ 	.short	0x010a
        /*0b7e*/ 	.byte	0x3f
	.zero		1


	//   ....[50]....
        /*0b80*/ 	.word	0x0000e770
        /*0b84*/ 	.word	0x00000000
        /*0b88*/ 	.word	0x0002d850
        /*0b8c*/ 	.short	0x0107
        /*0b8e*/ 	.byte	0x3f
	.zero		1


	//   ....[51]....
        /*0b90*/ 	.word	0x0000e840
        /*0b94*/ 	.word	0x00000000
        /*0b98*/ 	.word	0x0002d850
        /*0b9c*/ 	.short	0x0101
        /*0b9e*/ 	.byte	0x3f
	.zero		1


	//   ....[52]....
        /*0ba0*/ 	.word	0x0000f570
        /*0ba4*/ 	.word	0x00000005
        /*0ba8*/ 	.word	0x0002d820
        /*0bac*/ 	.short	0x010a
        /*0bae*/ 	.byte	0x3f
	.zero		1


	//   ....[53]....
        /*0bb0*/ 	.word	0x0000f6f0
        /*0bb4*/ 	.word	0x00000003
        /*0bb8*/ 	.word	0x0002d840
        /*0bbc*/ 	.short	0x010a
        /*0bbe*/ 	.byte	0x3f
	.zero		1


	//   ....[54]....
        /*0bc0*/ 	.word	0x0000f790
        /*0bc4*/ 	.word	0x00000005
        /*0bc8*/ 	.word	0x0002d840
        /*0bcc*/ 	.short	0x010a
        /*0bce*/ 	.byte	0x3f
	.zero		1


	//   ....[55]....
        /*0bd0*/ 	.word	0x0000f7d0
        /*0bd4*/ 	.word	0x00000003
        /*0bd8*/ 	.word	0x0002d860
        /*0bdc*/ 	.short	0x010a
        /*0bde*/ 	.byte	0x3f
	.zero		1


	//   ....[56]....
        /*0be0*/ 	.word	0x0000f810
        /*0be4*/ 	.word	0x00000005
        /*0be8*/ 	.word	0x0002d860
        /*0bec*/ 	.short	0x010a
        /*0bee*/ 	.byte	0x3f
	.zero		1


	//   ....[57]....
        /*0bf0*/ 	.word	0x0000f880
        /*0bf4*/ 	.word	0x00000003
        /*0bf8*/ 	.word	0x0002d800
        /*0bfc*/ 	.short	0x010a
        /*0bfe*/ 	.byte	0x3f
	.zero		1


	//   ....[58]....
        /*0c00*/ 	.word	0x0000f8d0
        /*0c04*/ 	.word	0x00000000
        /*0c08*/ 	.word	0x0002d830
        /*0c0c*/ 	.short	0x010a
        /*0c0e*/ 	.byte	0x3f
	.zero		1


	//   ....[59]....
        /*0c10*/ 	.word	0x0000f930
        /*0c14*/ 	.word	0x00000009
        /*0c18*/ 	.word	0x0002d830
        /*0c1c*/ 	.short	0x010a
        /*0c1e*/ 	.byte	0x3f
	.zero		1


	//   ....[60]....
        /*0c20*/ 	.word	0x0000f990
        /*0c24*/ 	.word	0x00000008
        /*0c28*/ 	.word	0x0002d850
        /*0c2c*/ 	.short	0x010a
        /*0c2e*/ 	.byte	0x3f
	.zero		1


	//   ....[61]....
        /*0c30*/ 	.word	0x0000f9f0
        /*0c34*/ 	.word	0x00000003
        /*0c38*/ 	.word	0x0002d850
        /*0c3c*/ 	.short	0x010a
        /*0c3e*/ 	.byte	0x3f
	.zero		1


	//   ....[62]....
        /*0c40*/ 	.word	0x0000fb10
        /*0c44*/ 	.word	0x00000002
        /*0c48*/ 	.word	0x0002d840
        /*0c4c*/ 	.short	0x010a
        /*0c4e*/ 	.byte	0x3f
	.zero		1


	//   ....[63]....
        /*0c50*/ 	.word	0x00010900
        /*0c54*/ 	.word	0x00000011
        /*0c58*/ 	.word	0x0002d820
        /*0c5c*/ 	.short	0x010a
        /*0c5e*/ 	.byte	0x3f
	.zero		1


	//   ....[64]....
        /*0c60*/ 	.word	0x00010950
        /*0c64*/ 	.word	0x00000005
        /*0c68*/ 	.word	0x0002d840
        /*0c6c*/ 	.short	0x010a
        /*0c6e*/ 	.byte	0x3f
	.zero		1


	//   ....[65]....
        /*0c70*/ 	.word	0x00010ef0
        /*0c74*/ 	.word	0x00000005
        /*0c78*/ 	.word	0x0002d860
        /*0c7c*/ 	.short	0x010a
        /*0c7e*/ 	.byte	0x3f
	.zero		1


	//   ....[66]....
        /*0c80*/ 	.word	0x000114d0
        /*0c84*/ 	.word	0x00000000
        /*0c88*/ 	.word	0x0002d860
        /*0c8c*/ 	.short	0x010a
        /*0c8e*/ 	.byte	0x3f
	.zero		1


	//   ....[67]....
        /*0c90*/ 	.word	0x000124c0
        /*0c94*/ 	.word	0x00000005
        /*0c98*/ 	.word	0x0002d820
        /*0c9c*/ 	.short	0x010a
        /*0c9e*/ 	.byte	0x3f
	.zero		1


	//   ....[68]....
        /*0ca0*/ 	.word	0x00012660
        /*0ca4*/ 	.word	0x00000003
        /*0ca8*/ 	.word	0x0002d840
        /*0cac*/ 	.short	0x010a
        /*0cae*/ 	.byte	0x3f
	.zero		1


	//   ....[69]....
        /*0cb0*/ 	.word	0x000126b0
        /*0cb4*/ 	.word	0x00000005
        /*0cb8*/ 	.word	0x0002d840
        /*0cbc*/ 	.short	0x010a
        /*0cbe*/ 	.byte	0x3f
	.zero		1


	//   ....[70]....
        /*0cc0*/ 	.word	0x00012700
        /*0cc4*/ 	.word	0x00000003
        /*0cc8*/ 	.word	0x0002d860
        /*0ccc*/ 	.short	0x010a
        /*0cce*/ 	.byte	0x3f
	.zero		1


	//----- nvinfo : EIATTR_NUM_MBARRIERS
	.align		4
.L_119:
        /*0cd0*/ 	.byte	0x03, 0x38
        /*0cd2*/ 	.short	0x0016


	//----- nvinfo : EIATTR_EXIT_INSTR_OFFSETS
	.align		4
        /*0cd4*/ 	.byte	0x04, 0x1c
        /*0cd6*/ 	.short	(.L_121 - .L_120)


	//   ....[0]....
.L_120:
        /*0cd8*/ 	.word	0x000009a0


	//   ....[1]....
        /*0cdc*/ 	.word	0x00009f30


	//   ....[2]....
        /*0ce0*/ 	.word	0x0000f860


	//----- nvinfo : EIATTR_MAX_THREADS
	.align		4
.L_121:
        /*0ce4*/ 	.byte	0x04, 0x05
        /*0ce6*/ 	.short	(.L_123 - .L_122)
.L_122:
        /*0ce8*/ 	.word	0x00000200
        /*0cec*/ 	.word	0x00000001
        /*0cf0*/ 	.word	0x00000001


	//----- nvinfo : EIATTR_CRS_STACK_SIZE
	.align		4
.L_123:
        /*0cf4*/ 	.byte	0x04, 0x1e
        /*0cf6*/ 	.short	(.L_125 - .L_124)
.L_124:
        /*0cf8*/ 	.word	0x00000000


	//----- nvinfo : EIATTR_CBANK_PARAM_SIZE
	.align		4
.L_125:
        /*0cfc*/ 	.byte	0x03, 0x19
        /*0cfe*/ 	.short	0x0af0


	//----- nvinfo : EIATTR_PARAM_CBANK
	.align		4
        /*0d00*/ 	.byte	0x04, 0x0a
        /*0d02*/ 	.short	(.L_127 - .L_126)
	.align		4
.L_126:
        /*0d04*/ 	.word	index@(.nv.constant0._ZN7cutlass13device_kernelIN5flash11enable_sm90INS1_16FlashAttnFwdSm90INS1_25CollectiveMainloopFwdSm90ILi2EN4cute5tupleIJNS5_1CILi1EEES8_S8_EEENS6_IJNS7_ILi192EEENS7_ILi128EEENS7_ILi96EEEEEELi96ENS_10bfloat16_tEfNS_4arch4Sm90ELb0ELb0ELb1ELb1ELb1ELb0ELb0ELb0ELb1ELb1ELb1ELb0EEENS1_21CollectiveEpilogueFwdINS6_IJSA_SC_SB_EEES9_SE_SG_Li384ELb1ELb1ELb1ELb0EEENS1_36VarlenDynamicPersistentTileSchedulerILi192ELi128ELi384ELi128ELb1ELb1ELb1ELb0ELb1ELb1EEEEEEEEEvNT_6ParamsE)
        /*0d08*/ 	.short	0x0210
        /*0d0a*/ 	.short	0x0af0


	//----- nvinfo : EIATTR_SW_WAR
	.align		4
.L_127:
        /*0d0c*/ 	.byte	0x04, 0x36
        /*0d0e*/ 	.short	(.L_129 - .L_128)
.L_128:
        /*0d10*/ 	.word	0x00000008
.L_129:


//--------------------- .nv.info._ZN7cutlass13device_kernelIN5flash11enable_sm90INS1_16FlashAttnFwdSm90INS1_25CollectiveMainloopFwdSm90ILi2EN4cute5tupleIJNS5_1CILi1EEES8_S8_EEENS6_IJNS7_ILi192EEENS7_ILi128EEENS7_ILi96EEEEEELi96ENS_10bfloat16_tEfNS_4arch4Sm90ELb0ELb0ELb1ELb1ELb1ELb1ELb0ELb0ELb1ELb1ELb1ELb0EEENS1_21CollectiveEpilogueFwdINS6_IJSA_SC_SB_EEES9_SE_SG_Li384ELb1ELb1ELb1ELb0EEENS1_36VarlenDynamicPersistentTileSchedulerILi192ELi128ELi384ELi128ELb1ELb1ELb1ELb0ELb1ELb1EEEEEEEEEvNT_6ParamsE --------------------------
	.section	.nv.info._ZN7cutlass13device_kernelIN5flash11enable_sm90INS1_16FlashAttnFwdSm90INS1_25CollectiveMainloopFwdSm90ILi2EN4cute5tupleIJNS5_1CILi1EEES8_S8_EEENS6_IJNS7_ILi192EEENS7_ILi128EEENS7_ILi96EEEEEELi96ENS_10bfloat16_tEfNS_4arch4Sm90ELb0ELb0ELb1ELb1ELb1ELb1ELb0ELb0ELb1ELb1ELb1ELb0EEENS1_21CollectiveEpilogueFwdINS6_IJSA_SC_SB_EEES9_SE_SG_Li384ELb1ELb1ELb1ELb0EEENS1_36VarlenDynamicPersistentTileSchedulerILi192ELi128ELi384ELi128ELb1ELb1ELb1ELb0ELb1ELb1EEEEEEEEEvNT_6ParamsE,"",@"SHT_CUDA_INFO"
	.sectionflags	@""
	.align	4


	//----- nvinfo : EIATTR_CUDA_API_VERSION
	.align		4
        /*0000*/ 	.byte	0x04, 0x37
        /*0002*/ 	.short	(.L_131 - .L_130)
.L_130:
        /*0004*/ 	.word	0x00000082


	//----- nvinfo : EIATTR_KPARAM_INFO
	.align		4
.L_131:
        /*0008*/ 	.byte	0x04, 0x17
        /*000a*/ 	.short	(.L_133 - .L_132)
.L_132:
        /*000c*/ 	.word	0x00000000
        /*0010*/ 	.short	0x0000
        /*0012*/ 	.short	0x0070
        /*0014*/ 	.byte	0x00, 0xf0, 0x01, 0x2a


	//----- nvinfo : EIATTR_SPARSE_MMA_MASK
	.align		4
.L_133:
        /*0018*/ 	.byte	0x03, 0x50
        /*001a*/ 	.short	0x0000


	//----- nvinfo : EIATTR_MAXREG_COUNT
	.align		4
        /*001c*/ 	.byte	0x03, 0x1b
        /*001e*/ 	.short	0x0080


	//----- nvinfo : EIATTR_NUM_BARRIERS
	.align		4
        /*0020*/ 	.byte	0x02, 0x4c
        /*0022*/ 	.byte	0x10
	.zero		1


	//----- nvinfo : EIATTR_EXTERNS
	.align		4
        /*0024*/ 	.byte	0x04, 0x0f
        /*0026*/ 	.short	(.L_135 - .L_134)


	//   ....[0]....
	.align		4
.L_134:
        /*0028*/ 	.word	index@(__assertfail)


	//----- nvinfo : EIATTR_ANNOTATIONS
	.align		4
.L_135:
        /*002c*/ 	.byte	0x04, 0x55
        /*002e*/ 	.short	(.L_137 - .L_136)


	//   ....[0]....
.L_136:
        /* <DEDUP_REMOVED lines=130> */


	//----- nvinfo : EIATTR_MERCURY_ISA_VERSION
	.align		4
.L_137:
        /*0838*/ 	.byte	0x03, 0x5f
        /*083a*/ 	.short	0x0101


	//----- nvinfo : EIATTR_UNUSED_LOAD_BYTE_OFFSET
	.align		4
        /*083c*/ 	.byte	0x04, 0x44
        /*083e*/ 	.short	(.L_139 - .L_138)


	//   ....[0]....
.L_138:
        /*0840*/ 	.word	0x00000a90
        /*0844*/ 	.word	0x0000fff0


	//   ....[1]....
        /*0848*/ 	.word	0x000122d0
        /*084c*/ 	.word	0x0000fff0


	//----- nvinfo : EIATTR_INT_WARP_WIDE_INSTR_OFFSETS
	.align		4
.L_139:
        /*0850*/ 	.byte	0x04, 0x31
        /*0852*/ 	.short	(.L_141 - .L_140)


	//   ....[0]....
.L_140:
        /*0854*/ 	.word	0x00000130


	//   ....[1]....
        /*0858*/ 	.word	0x00000170


	//   ....[2]....
        /*085c*/ 	.word	0x000001e0


	//   ....[3]....
        /*0860*/ 	.word	0x00017c90


	//   ....[4]....
        /*0864*/ 	.word	0x00017d20


	//   ....[5]....
        /*0868*/ 	.word	0x0001a990


	//   ....[6]....
        /*086c*/ 	.word	0x0001aa20


	//----- nvinfo : EIATTR_COOP_GROUP_MASK_REGIDS
	.align		4
.L_141:
        /*0870*/ 	.byte	0x04, 0x29
        /*0872*/ 	.short	(.L_143 - .L_142)


	//   ....[0]....
.L_142:
        /*0874*/ 	.word	0xffffffff


	//   ....[1]....
        /*0878*/ 	.word	0xffffffff


	//   ....[2]....
        /*087c*/ 	.word	0xffffffff


	//   ....[3]....
        /*0880*/ 	.word	0xffffffff


	//   ....[4]....
        /*0884*/ 	.word	0xffffffff


	//   ....[5]....
        /*0888*/ 	.word	0xffffffff


	//   ....[6]....
        /*088c*/ 	.word	0xffffffff


	//   ....[7]....
        /*0890*/ 	.word	0xffffffff


	//   ....[8]....
        /*0894*/ 	.word	0xffffffff


	//   ....[9]....
        /*0898*/ 	.word	0xffffffff


	//   ....[10]....
        /*089c*/ 	.word	0xffffffff


	//   ....[11]....
        /*08a0*/ 	.word	0xffffffff


	//   ....[12]....
        /*08a4*/ 	.word	0xffffffff


	//   ....[13]....
        /*08a8*/ 	.word	0xffffffff


	//   ....[14]....
        /*08ac*/ 	.word	0xffffffff


	//   ....[15]....
        /*08b0*/ 	.word	0xffffffff


	//   ....[16]....
        /*08b4*/ 	.word	0xffffffff


	//   ....[17]....
        /*08b8*/ 	.word	0xffffffff


	//   ....[18]....
        /*08bc*/ 	.word	0xffffffff


	//   ....[19]....
        /*08c0*/ 	.word	0xffffffff


	//   ....[20]....
        /*08c4*/ 	.word	0xffffffff


	//   ....[21]....
        /*08c8*/ 	.word	0xffffffff


	//   ....[22]....
        /*08cc*/ 	.word	0xffffffff


	//   ....[23]....
        /*08d0*/ 	.word	0xffffffff


	//   ....[24]....
        /*08d4*/ 	.word	0xffffffff


	//   ....[25]....
        /*08d8*/ 	.word	0xffffffff


	//   ....[26]....
        /*08dc*/ 	.word	0xffffffff


	//   ....[27]....
        /*08e0*/ 	.word	0xffffffff


	//   ....[28]....
        /*08e4*/ 	.word	0xffffffff


	//   ....[29]....
        /*08e8*/ 	.word	0xffffffff


	//   ....[30]....
        /*08ec*/ 	.word	0xffffffff


	//   ....[31]....
        /*08f0*/ 	.word	0xffffffff


	//   ....[32]....
        /*08f4*/ 	.word	0xffffffff


	//   ....[33]....
        /*08f8*/ 	.word	0xffffffff


	//   ....[34]....
        /*08fc*/ 	.word	0xffffffff


	//   ....[35]....
        /*0900*/ 	.word	0xffffffff


	//   ....[36]....
        /*0904*/ 	.word	0xffffffff


	//   ....[37]....
        /*0908*/ 	.word	0xffffffff


	//   ....[38]....
        /*090c*/ 	.word	0xffffffff


	//   ....[39]....
        /*0910*/ 	.word	0xffffffff


	//   ....[40]....
        /*0914*/ 	.word	0xffffffff


	//   ....[41]....
        /*0918*/ 	.word	0xffffffff


	//   ....[42]....
        /*091c*/ 	.word	0xffffffff


	//   ....[43]....
        /*0920*/ 	.word	0xffffffff


	//   ....[44]....
        /*0924*/ 	.word	0xffffffff


	//   ....[45]....
        /*0928*/ 	.word	0xffffffff


	//   ....[46]....
        /*092c*/ 	.word	0xffffffff


	//   ....[47]....
        /*0930*/ 	.word	0xffffffff


	//   ....[48]....
        /*0934*/ 	.word	0xffffffff


	//   ....[49]....
        /*0938*/ 	.word	0xffffffff


	//   ....[50]....
        /*093c*/ 	.word	0xffffffff


	//   ....[51]....
        /*0940*/ 	.word	0xffffffff


	//   ....[52]....
        /*0944*/ 	.word	0xffffffff


	//   ....[53]....
        /*0948*/ 	.word	0xffffffff


	//   ....[54]....
        /*094c*/ 	.word	0xffffffff


	//   ....[55]....
        /*0950*/ 	.word	0xffffffff


	//   ....[56]....
        /*0954*/ 	.word	0xffffffff


	//   ....[57]....
        /*0958*/ 	.word	0xffffffff


	//   ....[58]....
        /*095c*/ 	.word	0xffffffff


	//   ....[59]....
        /*0960*/ 	.word	0xffffffff


	//   ....[60]....
        /*0964*/ 	.word	0xffffffff


	//   ....[61]....
        /*0968*/ 	.word	0xffffffff


	//   ....[62]....
        /*096c*/ 	.word	0xffffffff


	//   ....[63]....
        /*0970*/ 	.word	0xffffffff


	//   ....[64]....
        /*0974*/ 	.word	0xffffffff


	//   ....[65]....
        /*0978*/ 	.word	0xffffffff


	//   ....[66]....
        /*097c*/ 	.word	0xffffffff


	//   ....[67]....
        /*0980*/ 	.word	0xffffffff


	//   ....[68]....
        /*0984*/ 	.word	0xffffffff


	//   ....[69]....
        /*0988*/ 	.word	0xffffffff


	//   ....[70]....
        /*098c*/ 	.word	0xffffffff


	//   ....[71]....
        /*0990*/ 	.word	0xffffffff


	//   ....[72]....
        /*0994*/ 	.word	0xffffffff


	//   ....[73]....
        /*0998*/ 	.word	0xffffffff


	//   ....[74]....
        /*099c*/ 	.word	0xffffffff


	//   ....[75]....
        /*09a0*/ 	.word	0xffffffff


	//   ....[76]....
        /*09a4*/ 	.word	0xffffffff


	//   ....[77]....
        /*09a8*/ 	.word	0xffffffff


	//   ....[78]....
        /*09ac*/ 	.word	0xffffffff


	//   ....[79]....
        /*09b0*/ 	.word	0xffffffff


	//   ....[80]....
        /*09b4*/ 	.word	0xffffffff


	//   ....[81]....
        /*09b8*/ 	.word	0xffffffff


	//   ....[82]....
        /*09bc*/ 	.word	0xffffffff


	//   ....[83]....
        /*09c0*/ 	.word	0xffffffff


	//   ....[84]....
        /*09c4*/ 	.word	0xffffffff


	//   ....[85]....
        /*09c8*/ 	.word	0xffffffff


	//   ....[86]....
        /*09cc*/ 	.word	0xffffffff


	//   ....[87]....
        /*09d0*/ 	.word	0xffffffff


	//   ....[88]....
        /*09d4*/ 	.word	0xffffffff


	//   ....[89]....
        /*09d8*/ 	.word	0xffffffff


	//   ....[90]....
        /*09dc*/ 	.word	0xffffffff


	//   ....[91]....
        /*09e0*/ 	.word	0xffffffff


	//   ....[92]....
        /*09e4*/ 	.word	0xffffffff


	//   ....[93]....
        /*09e8*/ 	.word	0xffffffff


	//   ....[94]....
        /*09ec*/ 	.word	0xffffffff


	//   ....[95]....
        /*09f0*/ 	.word	0xffffffff


	//   ....[96]....
        /*09f4*/ 	.word	0xffffffff


	//   ....[97]....
        /*09f8*/ 	.word	0xffffffff


	//   ....[98]....
        /*09fc*/ 	.word	0xffffffff


	//   ....[99]....
        /*0a00*/ 	.word	0xffffffff


	//   ....[100]....
        /*0a04*/ 	.word	0xffffffff


	//   ....[101]....
        /*0a08*/ 	.word	0xffffffff


	//   ....[102]....
        /*0a0c*/ 	.word	0xffffffff


	//   ....[103]....
        /*0a10*/ 	.word	0xffffffff


	//   ....[104]....
        /*0a14*/ 	.word	0xffffffff


	//   ....[105]....
        /*0a18*/ 	.word	0xffffffff


	//   ....[106]....
        /*0a1c*/ 	.word	0xffffffff


	//   ....[107]....
        /*0a20*/ 	.word	0xffffffff


	//   ....[108]....
        /*0a24*/ 	.word	0xffffffff


	//   ....[109]....
        /*0a28*/ 	.word	0xffffffff


	//   ....[110]....
        /*0a2c*/ 	.word	0xffffffff


	//   ....[111]....
        /*0a30*/ 	.word	0xffffffff


	//   ....[112]....
        /*0a34*/ 	.word	0xffffffff


	//   ....[113]....
        /*0a38*/ 	.word	0xffffffff


	//   ....[114]....
        /*0a3c*/ 	.word	0xffffffff


	//   ....[115]....
        /*0a40*/ 	.word	0xffffffff


	//   ....[116]....
        /*0a44*/ 	.word	0xffffffff


	//   ....[117]....
        /*0a48*/ 	.word	0xffffffff


	//   ....[118]....
        /*0a4c*/ 	.word	0xffffffff


	//   ....[119]....
        /*0a50*/ 	.word	0xffffffff


	//   ....[120]....
        /*0a54*/ 	.word	0xffffffff


	//   ....[121]....
        /*0a58*/ 	.word	0xffffffff


	//   ....[122]....
        /*0a5c*/ 	.word	0xffffffff


	//   ....[123]....
        /*0a60*/ 	.word	0xffffffff


	//   ....[124]....
        /*0a64*/ 	.word	0xffffffff


	//   ....[125]....
        /*0a68*/ 	.word	0xffffffff


	//   ....[126]....
        /*0a6c*/ 	.word	0xffffffff


	//   ....[127]....
        /*0a70*/ 	.word	0xffffffff


	//   ....[128]....
        /*0a74*/ 	.word	0xffffffff


	//   ....[129]....
        /*0a78*/ 	.word	0xffffffff


	//   ....[130]....
        /*0a7c*/ 	.word	0xffffffff


	//   ....[131]....
        /*0a80*/ 	.word	0xffffffff


	//   ....[132]....
        /*0a84*/ 	.word	0xffffffff


	//   ....[133]....
        /*0a88*/ 	.word	0xffffffff


	//   ....[134]....
        /*0a8c*/ 	.word	0xffffffff


	//   ....[135]....
        /*0a90*/ 	.word	0x0500000f


	//   ....[136]....
        /*0a94*/ 	.word	0x0500000f


	//   ....[137]....
        /*0a98*/ 	.word	0x0500000f


	//   ....[138]....
        /*0a9c*/ 	.word	0x0500000f


	//   ....[139]....
        /*0aa0*/ 	.word	0x0500000f


	//   ....[140]....
        /*0aa4*/ 	.word	0x0500000f


	//   ....[141]....
        /*0aa8*/ 	.word	0x0500000f


	//   ....[142]....
        /*0aac*/ 	.word	0x0500000f


	//   ....[143]....
        /*0ab0*/ 	.word	0x0500000f


	//   ....[144]....
        /*0ab4*/ 	.word	0x0500000f


	//   ....[145]....
        /*0ab8*/ 	.word	0x0500000f


	//   ....[146]....
        /*0abc*/ 	.word	0x0500000f


	//   ....[147]....
        /*0ac0*/ 	.word	0x0500000f


	//   ....[148]....
        /*0ac4*/ 	.word	0x0500000f


	//   ....[149]....
        /*0ac8*/ 	.word	0x0500000f


	//   ....[150]....
        /*0acc*/ 	.word	0x0500000f


	//   ....[151]....
        /*0ad0*/ 	.word	0x0500000f


	//   ....[152]....
        /*0ad4*/ 	.word	0x0500000f


	//   ....[153]....
        /*0ad8*/ 	.word	0x0500000f


	//   ....[154]....
        /*0adc*/ 	.word	0x0500000f


	//   ....[155]....
        /*0ae0*/ 	.word	0x0500000f


	//   ....[156]....
        /*0ae4*/ 	.word	0x0500000f


	//   ....[157]....
        /*0ae8*/ 	.word	0x0500000f


	//   ....[158]....
        /*0aec*/ 	.word	0x0500000f


	//   ....[159]....
        /*0af0*/ 	.word	0x0500000f


	//   ....[160]....
        /*0af4*/ 	.word	0x0500000f


	//   ....[161]....
        /*0af8*/ 	.word	0x0500000f


	//   ....[162]....
        /*0afc*/ 	.word	0x0500000f


	//   ....[163]....
        /*0b00*/ 	.word	0x0500000f


	//   ....[164]....
        /*0b04*/ 	.word	0x0500000f


	//   ....[165]....
        /*0b08*/ 	.word	0x0500000f


	//   ....[166]....
        /*0b0c*/ 	.word	0x0500000f


	//   ....[167]....
        /*0b10*/ 	.word	0x0500000f


	//   ....[168]....
        /*0b14*/ 	.word	0x0500000f


	//   ....[169]....
        /*0b18*/ 	.word	0x0500000f


	//   ....[170]....
        /*0b1c*/ 	.word	0x0500000f


	//   ....[171]....
        /*0b20*/ 	.word	0x0500000f


	//   ....[172]....
        /*0b24*/ 	.word	0x0500000f


	//   ....[173]....
        /*0b28*/ 	.word	0x0500000f


	//   ....[174]....
        /*0b2c*/ 	.word	0x0500000f


	//   ....[175]....
        /*0b30*/ 	.word	0x0500000f


	//   ....[176]....
        /*0b34*/ 	.word	0x0500000f


	//   ....[177]....
        /*0b38*/ 	.word	0x0500000f


	//   ....[178]....
        /*0b3c*/ 	.word	0x0500000f


	//   ....[179]....
        /*0b40*/ 	.word	0x0500000f


	//   ....[180]....
        /*0b44*/ 	.word	0x0500000f


	//   ....[181]....
        /*0b48*/ 	.word	0x0500000f


	//   ....[182]....
        /*0b4c*/ 	.word	0x0500000f


	//   ....[183]....
        /*0b50*/ 	.word	0x0500000f


	//   ....[184]....
        /*0b54*/ 	.word	0x0500000f


	//   ....[185]....
        /*0b58*/ 	.word	0x0500000f


	//   ....[186]....
        /*0b5c*/ 	.word	0x0500000f


	//   ....[187]....
        /*0b60*/ 	.word	0x0500000f


	//   ....[188]....
        /*0b64*/ 	.word	0x0500000f


	//   ....[189]....
        /*0b68*/ 	.word	0x0500000f


	//   ....[190]....
        /*0b6c*/ 	.word	0x0500000f


	//   ....[191]....
        /*0b70*/ 	.word	0x0500000f


	//   ....[192]....
        /*0b74*/ 	.word	0x0500000f


	//   ....[193]....
        /*0b78*/ 	.word	0x0500000f


	//   ....[194]....
        /*0b7c*/ 	.word	0x0500000f


	//   ....[195]....
        /*0b80*/ 	.word	0x0500000f


	//   ....[196]....
        /*0b84*/ 	.word	0x0500000f


	//   ....[197]....
        /*0b88*/ 	.word	0x0500000f


	//   ....[198]....
        /*0b8c*/ 	.word	0x0500000f


	//   ....[199]....
        /*0b90*/ 	.word	0x0500000f


	//   ....[200]....
        /*0b94*/ 	.word	0x0500000f


	//   ....[201]....
        /*0b98*/ 	.word	0x0500000f


	//   ....[202]....
        /*0b9c*/ 	.word	0x0500000f


	//   ....[203]....
        /*0ba0*/ 	.word	0x0500000f


	//   ....[204]....
        /*0ba4*/ 	.word	0x0500000f


	//   ....[205]....
        /*0ba8*/ 	.word	0x0500000f


	//   ....[206]....
        /*0bac*/ 	.word	0x0500000f


	//   ....[207]....
        /*0bb0*/ 	.word	0x0500000f


	//   ....[208]....
        /*0bb4*/ 	.word	0x0500000f


	//   ....[209]....
        /*0bb8*/ 	.word	0x0500000f


	//   ....[210]....
        /*0bbc*/ 	.word	0x0500000f


	//   ....[211]....
        /*0bc0*/ 	.word	0x0500000f


	//   ....[212]....
        /*0bc4*/ 	.word	0x0500000f


	//   ....[213]....
        /*0bc8*/ 	.word	0x0500000f


	//   ....[214]....
        /*0bcc*/ 	.word	0x0500000f


	//   ....[215]....
        /*0bd0*/ 	.word	0x0500000f


	//   ....[216]....
        /*0bd4*/ 	.word	0x0500000f


	//   ....[217]....
        /*0bd8*/ 	.word	0x0500000f


	//   ....[218]....
        /*0bdc*/ 	.word	0x0500000f


	//   ....[219]....
        /*0be0*/ 	.word	0x0500000f


	//   ....[220]....
        /*0be4*/ 	.word	0x0500000f


	//   ....[221]....
        /*0be8*/ 	.word	0x0500000f


	//   ....[222]....
        /*0bec*/ 	.word	0x0500000f


	//   ....[223]....
        /*0bf0*/ 	.word	0x0500000f


	//   ....[224]....
        /*0bf4*/ 	.word	0x0500000f


	//   ....[225]....
        /*0bf8*/ 	.word	0x0500000f


	//   ....[226]....
        /*0bfc*/ 	.word	0x0500000f


	//----- nvinfo : EIATTR_COOP_GROUP_INSTR_OFFSETS
	.align		4
.L_143:
        /*0c00*/ 	.byte	0x04, 0x28
        /*0c02*/ 	.short	(.L_145 - .L_144)


	//   ....[0]....
.L_144:
        /*0c04*/ 	.word	0x00000070


	//   ....[1]....
        /*0c08*/ 	.word	0x00000140


	//   ....[2]....
        /*0c0c*/ 	.word	0x00000190


	//   ....[3]....
        /*0c10*/ 	.word	0x000003c0


	//   ....[4]....
        /*0c14*/ 	.word	0x00000520


	//   ....[5]....
        /*0c18*/ 	.word	0x00000640


	//   ....[6]....
        /*0c1c*/ 	.word	0x000007a0


	//   ....[7]....
        /*0c20*/ 	.word	0x00003560


	//   ....[8]....
        /*0c24*/ 	.word	0x00003570


	//   ....[9]....
        /*0c28*/ 	.word	0x00005220


	//   ....[10]....
        /*0c2c*/ 	.word	0x00005230


	//   ....[11]....
        /*0c30*/ 	.word	0x00006c50


	//   ....[12]....
        /*0c34*/ 	.word	0x00006c60


	//   ....[13]....
        /*0c38*/ 	.word	0x00007150


	//   ....[14]....
        /*0c3c*/ 	.word	0x00007170


	//   ....[15]....
        /*0c40*/ 	.word	0x00007a20


	//   ....[16]....
        /*0c44*/ 	.word	0x00007ff0


	//   ....[17]....
        /*0c48*/ 	.word	0x00008000


	//   ....[18]....
        /*0c4c*/ 	.word	0x00008010


	//   ....[19]....
        /*0c50*/ 	.word	0x00008020


	//   ....[20]....
        /*0c54*/ 	.word	0x00009dc0


	//   ....[21]....
        /*0c58*/ 	.word	0x00009dd0


	//   ....[22]....
        /*0c5c*/ 	.word	0x00009de0


	//   ....[23]....
        /*0c60*/ 	.word	0x00009df0


	//   ....[24]....
        /*0c64*/ 	.word	0x0000d400


	//   ....[25]....
        /*0c68*/ 	.word	0x0000d440


	//   ....[26]....
        /*0c6c*/ 	.word	0x0000d460


	//   ....[27]....
        /*0c70*/ 	.word	0x0000d480


	//   ....[28]....
        /*0c74*/ 	.word	0x0000e6f0


	//   ....[29]....
        /*0c78*/ 	.word	0x0000fd50


	//   ....[30]....
        /*0c7c*/ 	.word	0x0000fe30


	//   ....[31]....
        /*0c80*/ 	.word	0x00010460


	//   ....[32]....
        /*0c84*/ 	.word	0x000104c0


	//   ....[33]....
        /*0c88*/ 	.word	0x00011600


	//   ....[34]....
        /*0c8c*/ 	.word	0x00011810


	//   ....[35]....
        /*0c90*/ 	.word	0x00011840


	//   ....[36]....
        /*0c94*/ 	.word	0x00011940


	//   ....[37]....
        /*0c98*/ 	.word	0x00011d00


	//   ....[38]....
        /*0c9c*/ 	.word	0x00012c90


	//   ....[39]....
        /*0ca0*/ 	.word	0x00012cb0


	//   ....[40]....
        /*0ca4*/ 	.word	0x00012cc0


	//   ....[41]....
        /*0ca8*/ 	.word	0x00012cd0


	//   ....[42]....
        /*0cac*/ 	.word	0x00013370


	//   ....[43]....
        /*0cb0*/ 	.word	0x00013380


	//   ....[44]....
        /*0cb4*/ 	.word	0x000134d0


	//   ....[45]....
        /*0cb8*/ 	.word	0x000134e0


	//   ....[46]....
        /*0cbc*/ 	.word	0x000138d0


	//   ....[47]....
        /*0cc0*/ 	.word	0x000138e0


	//   ....[48]....
        /*0cc4*/ 	.word	0x00013de0


	//   ....[49]....
        /*0cc8*/ 	.word	0x00013df0


	//   ....[50]....
        /*0ccc*/ 	.word	0x00014ba0


	//   ....[51]....
        /*0cd0*/ 	.word	0x00014bb0


	//   ....[52]....
        /*0cd4*/ 	.word	0x00014d10


	//   ....[53]....
        /*0cd8*/ 	.word	0x00014d20


	//   ....[54]....
        /*0cdc*/ 	.word	0x00014ec0


	//   ....[55]....
        /*0ce0*/ 	.word	0x000150d0


	//   ....[56]....
        /*0ce4*/ 	.word	0x00015100


	//   ....[57]....
        /*0ce8*/ 	.word	0x00015130


	//   ....[58]....
        /*0cec*/ 	.word	0x00015160


	//   ....[59]....
        /*0cf0*/ 	.word	0x00015190


	//   ....[60]....
        /*0cf4*/ 	.word	0x000151c0


	//   ....[61]....
        /*0cf8*/ 	.word	0x00015350


	//   ....[62]....
        /*0cfc*/ 	.word	0x00015380


	//   ....[63]....
        /*0d00*/ 	.word	0x000153b0


	//   ....[64]....
        /*0d04*/ 	.word	0x000153e0


	//   ....[65]....
        /*0d08*/ 	.word	0x00015410


	//   ....[66]....
        /*0d0c*/ 	.word	0x00015440


	//   ....[67]....
        /*0d10*/ 	.word	0x000154d0


	//   ....[68]....
        /*0d14*/ 	.word	0x00015500


	//   ....[69]....
        /*0d18*/ 	.word	0x00015510


	//   ....[70]....
        /*0d1c*/ 	.word	0x000155b0


	//   ....[71]....
        /*0d20*/ 	.word	0x000165a0


	//   ....[72]....
        /*0d24*/ 	.word	0x000188b0


	//   ....[73]....
        /*0d28*/ 	.word	0x000188c0


	//   ....[74]....
        /*0d2c*/ 	.word	0x00018980


	//   ....[75]....
        /*0d30*/ 	.word	0x00018990


	//   ....[76]....
        /*0d34*/ 	.word	0x00018a40


	//   ....[77]....
        /*0d38*/ 	.word	0x00018a50


	//   ....[78]....
        /*0d3c*/ 	.word	0x00018a60


	//   ....[79]....
        /*0d40*/ 	.word	0x00018a70


	//   ....[80]....
        /*0d44*/ 	.word	0x00019430


	//   ....[81]....
        /*0d48*/ 	.word	0x00019460


	//   ....[82]....
        /*0d4c*/ 	.word	0x00019520


	//   ....[83]....
        /*0d50*/ 	.word	0x00019540


	//   ....[84]....
        /*0d54*/ 	.word	0x000195e0


	//   ....[85]....
        /*0d58*/ 	.word	0x00019600


	//   ....[86]....
        /*0d5c*/ 	.word	0x00019610


	//   ....[87]....
        /*0d60*/ 	.word	0x00019620


	//   ....[88]....
        /*0d64*/ 	.word	0x00019740


	//   ....[89]....
        /*0d68*/ 	.word	0x00019750


	//   ....[90]....
        /*0d6c*/ 	.word	0x00019760


	//   ....[91]....
        /*0d70*/ 	.word	0x000197f0


	//   ....[92]....
        /*0d74*/ 	.word	0x00019fb0


	//   ....[93]....
        /*0d78*/ 	.word	0x00019fc0


	//   ....[94]....
        /*0d7c*/ 	.word	0x00019fe0


	//   ....[95]....
        /*0d80*/ 	.word	0x0001a060


	//   ....[96]....
        /*0d84*/ 	.word	0x0001a070


	//   ....[97]....
        /*0d88*/ 	.word	0x0001a0d0


	//   ....[98]....
        /*0d8c*/ 	.word	0x0001a100


	//   ....[99]....
        /*0d90*/ 	.word	0x0001a140


	//   ....[100]....
        /*0d94*/ 	.word	0x0001a3f0


	//   ....[101]....
        /*0d98*/ 	.word	0x0001a410


	//   ....[102]....
        /*0d9c*/ 	.word	0x0001a4b0


	//   ....[103]....
        /*0da0*/ 	.word	0x0001a4c0


	//   ....[104]....
        /*0da4*/ 	.word	0x0001a550


	//   ....[105]....
        /*0da8*/ 	.word	0x0001a560


	//   ....[106]....
        /*0dac*/ 	.word	0x0001a570


	//   ....[107]....
        /*0db0*/ 	.word	0x0001a600


	//   ....[108]....
        /*0db4*/ 	.word	0x0001abd0


	//   ....[109]....
        /*0db8*/ 	.word	0x0001abe0


	//   ....[110]....
        /*0dbc*/ 	.word	0x0001ac70


	//   ....[111]....
        /*0dc0*/ 	.word	0x0001ad10


	//   ....[112]....
        /*0dc4*/ 	.word	0x0001ad30


	//   ....[113]....
        /*0dc8*/ 	.word	0x0001adb0


	//   ....[114]....
        /*0dcc*/ 	.word	0x0001add0


	//   ....[115]....
        /*0dd0*/ 	.word	0x0001ade0


	//   ....[116]....
        /*0dd4*/ 	.word	0x0001b220


	//   ....[117]....
        /*0dd8*/ 	.word	0x0001b250


	//   ....[118]....
        /*0ddc*/ 	.word	0x0001b2c0


	//   ....[119]....
        /*0de0*/ 	.word	0x0001b2f0


	//   ....[120]....
        /*0de4*/ 	.word	0x0001b320


	//   ....[121]....
        /*0de8*/ 	.word	0x0001b350


	//   ....[122]....
        /*0dec*/ 	.word	0x0001b380


	//   ....[123]....
        /*0df0*/ 	.word	0x0001b3b0


	//   ....[124]....
        /*0df4*/ 	.word	0x0001b550


	//   ....[125]....
        /*0df8*/ 	.word	0x0001b580


	//   ....[126]....
        /*0dfc*/ 	.word	0x0001b5b0


	//   ....[127]....
        /*0e00*/ 	.word	0x0001b5e0


	//   ....[128]....
        /*0e04*/ 	.word	0x0001b610


	//   ....[129]....
        /*0e08*/ 	.word	0x0001b640


	//   ....[130]....
        /*0e0c*/ 	.word	0x0001b700


	//   ....[131]....
        /*0e10*/ 	.word	0x0001b720


	//   ....[132]....
        /*0e14*/ 	.word	0x0001b730


	//   ....[133]....
        /*0e18*/ 	.word	0x0001b790


	//   ....[134]....
        /*0e1c*/ 	.word	0x0001bdb0


	//   ....[135]....
        /*0e20*/ 	.word	0x0001c0f0


	//   ....[136]....
        /*0e24*/ 	.word	0x0001c180


	//   ....[137]....
        /*0e28*/ 	.word	0x0001c270


	//   ....[138]....
        /*0e2c*/ 	.word	0x0001c300


	//   ....[139]....
        /*0e30*/ 	.word	0x0001c3e0


	//   ....[140]....
        /*0e34*/ 	.word	0x0001c470


	//   ....[141]....
        /*0e38*/ 	.word	0x0001c550


	//   ....[142]....
        /*0e3c*/ 	.word	0x0001c600


	//   ....[143]....
        /*0e40*/ 	.word	0x0001c690


	//   ....[144]....
        /*0e44*/ 	.word	0x0001c6e0


	//   ....[145]....
        /*0e48*/ 	.word	0x0001c730


	//   ....[146]....
        /*0e4c*/ 	.word	0x0001c820


	//   ....[147]....
        /*0e50*/ 	.word	0x0001c8b0


	//   ....[148]....
        /*0e54*/ 	.word	0x0001c900


	//   ....[149]....
        /*0e58*/ 	.word	0x0001c950


	//   ....[150]....
        /*0e5c*/ 	.word	0x0001cb70


	//   ....[151]....
        /*0e60*/ 	.word	0x0001cbc0


	//   ....[152]....
        /*0e64*/ 	.word	0x0001cc50


	//   ....[153]....
        /*0e68*/ 	.word	0x0001cce0


	//   ....[154]....
        /*0e6c*/ 	.word	0x0001cd60


	//   ....[155]....
        /*0e70*/ 	.word	0x0001cdb0


	//   ....[156]....
        /*0e74*/ 	.word	0x0001ce40


	//   ....[157]....
        /*0e78*/ 	.word	0x0001ced0


	//   ....[158]....
        /*0e7c*/ 	.word	0x0001cf50


	//   ....[159]....
        /*0e80*/ 	.word	0x0001cfa0


	//   ....[160]....
        /*0e84*/ 	.word	0x0001d030


	//   ....[161]....
        /*0e88*/ 	.word	0x0001d0c0


	//   ....[162]....
        /*0e8c*/ 	.word	0x0001d180


	//   ....[163]....
        /*0e90*/ 	.word	0x0001d460


	//   ....[164]....
        /*0e94*/ 	.word	0x0001d550


	//   ....[165]....
        /*0e98*/ 	.word	0x0001d5e0


	//   ....[166]....
        /*0e9c*/ 	.word	0x0001d640


	//   ....[167]....
        /*0ea0*/ 	.word	0x0001d760


	//   ....[168]....
        /*0ea4*/ 	.word	0x0001d7c0


	//   ....[169]....
        /*0ea8*/ 	.word	0x0001d8e0


	//   ....[170]....
        /*0eac*/ 	.word	0x0001d940


	//   ....[171]....
        /*0eb0*/ 	.word	0x0001d9f0


	//   ....[172]....
        /*0eb4*/ 	.word	0x0001db00


	//   ....[173]....
        /*0eb8*/ 	.word	0x0001db70


	//   ....[174]....
        /*0ebc*/ 	.word	0x0001dbd0


	//   ....[175]....
        /*0ec0*/ 	.word	0x0001dce0


	//   ....[176]....
        /*0ec4*/ 	.word	0x0001dd40


	//   ....[177]....
        /*0ec8*/ 	.word	0x0001de60


	//   ....[178]....
        /*0ecc*/ 	.word	0x0001dec0


	//   ....[179]....
        /*0ed0*/ 	.word	0x0001df60


	//   ....[180]....
        /*0ed4*/ 	.word	0x0001e030


	//   ....[181]....
        /*0ed8*/ 	.word	0x0001e130


	//   ....[182]....
        /*0edc*/ 	.word	0x0001e190


	//   ....[183]....
        /*0ee0*/ 	.word	0x0001e230


	//   ....[184]....
        /*0ee4*/ 	.word	0x0001e3d0


	//   ....[185]....
        /*0ee8*/ 	.word	0x0001e4a0


	//   ....[186]....
        /*0eec*/ 	.word	0x0001e530


	//   ....[187]....
        /*0ef0*/ 	.word	0x0001e610


	//   ....[188]....
        /*0ef4*/ 	.word	0x0001e670


	//   ....[189]....
        /*0ef8*/ 	.word	0x0001e740


	//   ....[190]....
        /*0efc*/ 	.word	0x0001e7a0


	//   ....[191]....
        /*0f00*/ 	.word	0x0001e880


	//   ....[192]....
        /*0f04*/ 	.word	0x0001e970


	//   ....[193]....
        /*0f08*/ 	.word	0x0001ea10


	//   ....[194]....
        /*0f0c*/ 	.word	0x0001ea70


	//   ....[195]....
        /*0f10*/ 	.word	0x0001eb70


	//   ....[196]....
        /*0f14*/ 	.word	0x0001ebd0


	//   ....[197]....
        /*0f18*/ 	.word	0x0001ecd0


	//   ....[198]....
        /*0f1c*/ 	.word	0x0001ed30


	//   ....[199]....
        /*0f20*/ 	.word	0x0001ee00


	//   ....[200]....
        /*0f24*/ 	.word	0x0001ef50


	//   ....[201]....
        /*0f28*/ 	.word	0x0001f000


	//   ....[202]....
        /*0f2c*/ 	.word	0x0001f110


	//   ....[203]....
        /*0f30*/ 	.word	0x0001f1f0


	//   ....[204]....
        /*0f34*/ 	.word	0x0001f250


	//   ....[205]....
        /*0f38*/ 	.word	0x0001f340


	//   ....[206]....
        /*0f3c*/ 	.word	0x0001f3a0


	//   ....[207]....
        /*0f40*/ 	.word	0x0001f480


	//   ....[208]....
        /*0f44*/ 	.word	0x0001f510


	//   ....[209]....
        /*0f48*/ 	.word	0x0001f5b0


	//   ....[210]....
        /*0f4c*/ 	.word	0x0001f730


	//   ....[211]....
        /*0f50*/ 	.word	0x0001f7a0


	//   ....[212]....
        /*0f54*/ 	.word	0x0001f810


	//   ....[213]....
        /*0f58*/ 	.word	0x0001f880


	//   ....[214]....
        /*0f5c*/ 	.word	0x0001f8f0


	//   ....[215]....
        /*0f60*/ 	.word	0x0001f970


	//   ....[216]....
        /*0f64*/ 	.word	0x0001f9f0


	//   ....[217]....
        /*0f68*/ 	.word	0x0001fa80


	//   ....[218]....
        /*0f6c*/ 	.word	0x0001faf0


	//   ....[219]....
        /*0f70*/ 	.word	0x0001fb60


	//   ....[220]....
        /*0f74*/ 	.word	0x0001fbd0


	//   ....[221]....
        /*0f78*/ 	.word	0x0001fc50


	//   ....[222]....
        /*0f7c*/ 	.word	0x0001fcc0


	//   ....[223]....
        /*0f80*/ 	.word	0x0001fd60


	//   ....[224]....
        /*0f84*/ 	.word	0x0001fdb0


	//   ....[225]....
        /*0f88*/ 	.word	0x0001fe40


	//   ....[226]....
        /*0f8c*/ 	.word	0x0001ff70


	//----- nvinfo : EIATTR_REG_RECONFIG
	.align		4
.L_145:
        /*0f90*/ 	.byte	0x01, 0x54
	.zero		2


	//----- nvinfo : EIATTR_SYSCALL_OFFSETS
	.align		4
        /*0f94*/ 	.byte	0x04, 0x46
        /*0f96*/ 	.short	(.L_147 - .L_146)


	//   ....[0]....
.L_146:
        /*0f98*/ 	.word	0x00002070


	//   ....[1]....
        /*0f9c*/ 	.word	0x000021c0


	//   ....[2]....
        /*0fa0*/ 	.word	0x00007bf0


	//   ....[3]....
        /*0fa4*/ 	.word	0x00007f70


	//   ....[4]....
        /*0fa8*/ 	.word	0x00017e80


	//   ....[5]....
        /*0fac*/ 	.word	0x00017fd0


	//   ....[6]....
        /*0fb0*/ 	.word	0x000180c0


	//   ....[7]....
        /*0fb4*/ 	.word	0x00018ef0


	//----- nvinfo : EIATTR_MBARRIER_INSTR_OFFSETS
	.align		4
.L_147:
        /*0fb8*/ 	.byte	0x04, 0x39
        /*0fba*/ 	.short	(.L_149 - .L_148)


	//   ....[0]....
.L_148:
        /*0fbc*/ 	.word	0x00000270
        /*0fc0*/ 	.word	0x000000ff
        /*0fc4*/ 	.word	0x0002d800
        /*0fc8*/ 	.short	0x0100
        /*0fca*/ 	.byte	0x08
	.zero		1


	//   ....[1]....
        /*0fcc*/ 	.word	0x00000280
        /*0fd0*/ 	.word	0x000000ff
        /*0fd4*/ 	.word	0x0002d820
        /*0fd8*/ 	.short	0x0100
        /*0fda*/ 	.byte	0x08
	.zero		1


	//   ....[2]....
        /*0fdc*/ 	.word	0x00000370
        /*0fe0*/ 	.word	0x000000ff
        /*0fe4*/ 	.word	0x0002d830
        /*0fe8*/ 	.short	0x0100
        /*0fea*/ 	.byte	0x08
	.zero		1


	//   ....[3]....
        /*0fec*/ 	.word	0x00000380
        /*0ff0*/ 	.word	0x000000ff
        /*0ff4*/ 	.word	0x0002d840
        /*0ff8*/ 	.short	0x0100
        /*0ffa*/ 	.byte	0x08
	.zero		1


	//   ....[4]....
        /*0ffc*/ 	.word	0x00000390
        /*1000*/ 	.word	0x000000ff
        /*1004*/ 	.word	0x0002d838
        /*1008*/ 	.short	0x0100
        /*100a*/ 	.byte	0x08
	.zero		1


	//   ....[5]....
        /*100c*/ 	.word	0x000003a0
        /*1010*/ 	.word	0x000000ff
        /*1014*/ 	.word	0x0002d848
        /*1018*/ 	.short	0x0100
        /*101a*/ 	.byte	0x08
	.zero		1


	//   ....[6]....
        /*101c*/ 	.word	0x000004d0
        /*1020*/ 	.word	0x000000ff
        /*1024*/ 	.word	0x0002d850
        /*1028*/ 	.short	0x0100
        /*102a*/ 	.byte	0x08
	.zero		1


	//   ....[7]....
        /*102c*/ 	.word	0x000004e0
        /*1030*/ 	.word	0x000000ff
        /*1034*/ 	.word	0x0002d860
        /*1038*/ 	.short	0x0100
        /*103a*/ 	.byte	0x08
	.zero		1


	//   ....[8]....
        /*103c*/ 	.word	0x000004f0
        /*1040*/ 	.word	0x000000ff
        /*1044*/ 	.word	0x0002d858
        /*1048*/ 	.short	0x0100
        /*104a*/ 	.byte	0x08
	.zero		1


	//   ....[9]....
        /*104c*/ 	.word	0x00000500
        /*1050*/ 	.word	0x000000ff
        /*1054*/ 	.word	0x0002d868
        /*1058*/ 	.short	0x0100
        /*105a*/ 	.byte	0x08
	.zero		1


	//   ....[10]....
        /*105c*/ 	.word	0x000005f0
        /*1060*/ 	.word	0x000000ff
        /*1064*/ 	.word	0x0002d870
        /*1068*/ 	.short	0x0100
        /*106a*/ 	.byte	0x06
	.zero		1


	//   ....[11]....
        /*106c*/ 	.word	0x00000600
        /*1070*/ 	.word	0x000000ff
        /*1074*/ 	.word	0x0002d880
        /*1078*/ 	.short	0x0100
        /*107a*/ 	.byte	0x06
	.zero		1


	//   ....[12]....
        /*107c*/ 	.word	0x00000610
        /*1080*/ 	.word	0x000000ff
        /*1084*/ 	.word	0x0002d878
        /*1088*/ 	.short	0x0100
        /*108a*/ 	.byte	0x06
	.zero		1


	//   ....[13]....
        /*108c*/ 	.word	0x00000620
        /*1090*/ 	.word	0x000000ff
        /*1094*/ 	.word	0x0002d888
        /*1098*/ 	.short	0x0100
        /*109a*/ 	.byte	0x06
	.zero		1


	//   ....[14]....
        /*109c*/ 	.word	0x00000750
        /*10a0*/ 	.word	0x000000ff
        /*10a4*/ 	.word	0x0002d890
        /*10a8*/ 	.short	0x0100
        /*10aa*/ 	.byte	0x08
	.zero		1


	//   ....[15]....
        /*10ac*/ 	.word	0x00000760
        /*10b0*/ 	.word	0x000000ff
        /*10b4*/ 	.word	0x0002d8a0
        /*10b8*/ 	.short	0x0100
        /*10ba*/ 	.byte	0x08
	.zero		1


	//   ....[16]....
        /*10bc*/ 	.word	0x00000770
        /*10c0*/ 	.word	0x000000ff
        /*10c4*/ 	.word	0x0002d898
        /*10c8*/ 	.short	0x0100
        /*10ca*/ 	.byte	0x08
	.zero		1


	//   ....[17]....
        /*10cc*/ 	.word	0x00000780
        /*10d0*/ 	.word	0x000000ff
        /*10d4*/ 	.word	0x0002d8a8
        /*10d8*/ 	.short	0x0100
        /*10da*/ 	.byte	0x08
	.zero		1


	//   ....[18]....
        /*10dc*/ 	.word	0x000008b0
        /*10e0*/ 	.word	0x000000ff
        /*10e4*/ 	.word	0x0002d8b0
        /*10e8*/ 	.short	0x0100
        /*10ea*/ 	.byte	0x08
	.zero		1


	//   ....[19]....
        /*10ec*/ 	.word	0x000008c0
        /*10f0*/ 	.word	0x000000ff
        /*10f4*/ 	.word	0x0002d8c0
        /*10f8*/ 	.short	0x0100
        /*10fa*/ 	.byte	0x08
	.zero		1


	//   ....[20]....
        /*10fc*/ 	.word	0x000008d0
        /*1100*/ 	.word	0x000000ff
        /*1104*/ 	.word	0x0002d8b8
        /*1108*/ 	.short	0x0100
        /*110a*/ 	.byte	0x08
	.zero		1


	//   ....[21]....
        /*110c*/ 	.word	0x000008e0
        /*1110*/ 	.word	0x000000ff
        /*1114*/ 	.word	0x0002d8c8
        /*1118*/ 	.short	0x0100
        /*111a*/ 	.byte	0x08
	.zero		1


	//   ....[22]....
        /*111c*/ 	.word	0x00003510
        /*1120*/ 	.word	0x00000035
        /*1124*/ 	.word	0x0002d890
        /*1128*/ 	.short	0x010a
        /*112a*/ 	.byte	0x3f
	.zero		1


	//   ....[23]....
        /*112c*/ 	.word	0x000051d0
        /*1130*/ 	.word	0x00000035
        /*1134*/ 	.word	0x0002d890
        /*1138*/ 	.short	0x010a
        /*113a*/ 	.byte	0x3f
	.zero		1


	//   ....[24]....
        /*113c*/ 	.word	0x00006ac0
        /*1140*/ 	.word	0x00000035
        /*1144*/ 	.word	0x0002d890
        /*1148*/ 	.short	0x010a
        /*114a*/ 	.byte	0x3f
	.zero		1


	//   ....[25]....
        /*114c*/ 	.word	0x00006fc0
        /*1150*/ 	.word	0x0000000b
        /*1154*/ 	.word	0x00000000
        /*1158*/ 	.short	0x0101
        /*115a*/ 	.byte	0x3f
	.zero		1


	//   ....[26]....
        /*115c*/ 	.word	0x00007000
        /*1160*/ 	.word	0x00000035
        /*1164*/ 	.word	0x0002d8b0
        /*1168*/ 	.short	0x010a
        /*116a*/ 	.byte	0x3f
	.zero		1


	//   ....[27]....
        /*116c*/ 	.word	0x000074c0
        /*1170*/ 	.word	0x00000035
        /*1174*/ 	.word	0x00000000
        /*1178*/ 	.short	0x0101
        /*117a*/ 	.byte	0x3f
	.zero		1


	//   ....[28]....
        /*117c*/ 	.word	0x00007c90
        /*1180*/ 	.word	0x00000002
        /*1184*/ 	.word	0x0002d800
        /*1188*/ 	.short	0x010a
        /*118a*/ 	.byte	0x3f
	.zero		1


	//   ....[29]....
        /*118c*/ 	.word	0x00007ce0
        /*1190*/ 	.word	0x00000002
        /*1194*/ 	.word	0x0002d800
        /*1198*/ 	.short	0x010a
        /*119a*/ 	.byte	0x3f
	.zero		1


	//   ....[30]....
        /*119c*/ 	.word	0x000087a0
        /*11a0*/ 	.word	0x00000002
        /*11a4*/ 	.word	0x0002d800
        /*11a8*/ 	.short	0x010a
        /*11aa*/ 	.byte	0x3f
	.zero		1


	//   ....[31]....
        /*11ac*/ 	.word	0x0000a320
        /*11b0*/ 	.word	0x00000002
        /*11b4*/ 	.word	0x0002d800
        /*11b8*/ 	.short	0x010a
        /*11ba*/ 	.byte	0x3f
	.zero		1


	//   ....[32]....
        /*11bc*/ 	.word	0x0000bbd0
        /*11c0*/ 	.word	0x00000000
        /*11c4*/ 	.word	0x0002d830
        /*11c8*/ 	.short	0x010a
        /*11ca*/ 	.byte	0x3f
	.zero		1


	//   ....[33]....
        /*11cc*/ 	.word	0x0000bca0
        /*11d0*/ 	.word	0x00000000
        /*11d4*/ 	.word	0x0002d830
        /*11d8*/ 	.short	0x010a
        /*11da*/ 	.byte	0x3f
	.zero		1


	//   ....[34]....
        /*11dc*/ 	.word	0x0000d680
        /*11e0*/ 	.word	0x00000000
        /*11e4*/ 	.word	0x00000000
        /*11e8*/ 	.short	0x0101
        /*11ea*/ 	.byte	0x3f
	.zero		1


	//   ....[35]....
        /*11ec*/ 	.word	0x0000e9c0
        /*11f0*/ 	.word	0x00000009
        /*11f4*/ 	.word	0x0002d830
        /*11f8*/ 	.short	0x010a
        /*11fa*/ 	.byte	0x3f
	.zero		1


	//   ....[36]....
        /*11fc*/ 	.word	0x0000ea10
        /*1200*/ 	.word	0x00000009
        /*1204*/ 	.word	0x0002d830
        /*1208*/ 	.short	0x010a
        /*120a*/ 	.byte	0x3f
	.zero		1


	//   ....[37]....
        /*120c*/ 	.word	0x0000eec0
        /*1210*/ 	.word	0x00000009
        /*1214*/ 	.word	0x0002d850
        /*1218*/ 	.short	0x010a
        /*121a*/ 	.byte	0x3f
	.zero		1


	//   ....[38]....
        /*121c*/ 	.word	0x0000ef00
        /*1220*/ 	.word	0x00000009
        /*1224*/ 	.word	0x0002d850
        /*1228*/ 	.short	0x010a
        /*122a*/ 	.byte	0x3f
	.zero		1


	//   ....[39]....
        /*122c*/ 	.word	0x0000f620
        /*1230*/ 	.word	0x00000006
        /*1234*/ 	.word	0x00000000
        /*1238*/ 	.short	0x0101
        /*123a*/ 	.byte	0x3f
	.zero		1


	//   ....[40]....
        /*123c*/ 	.word	0x00010fa0
        /*1240*/ 	.word	0x00000005
        /*1244*/ 	.word	0x00000000
        /*1248*/ 	.short	0x0101
        /*124a*/ 	.byte	0x3f
	.zero		1


	//   ....[41]....
        /*124c*/ 	.word	0x00011690
        /*1250*/ 	.word	0x00000005
        /*1254*/ 	.word	0x0002d850
        /*1258*/ 	.short	0x010a
        /*125a*/ 	.byte	0x3f
	.zero		1


	//   ....[42]....
        /*125c*/ 	.word	0x00011740
        /*1260*/ 	.word	0x00000005
        /*1264*/ 	.word	0x0002d850
        /*1268*/ 	.short	0x010a
        /*126a*/ 	.byte	0x3f
	.zero		1


	//   ....[43]....
        /*126c*/ 	.word	0x00011f70
        /*1270*/ 	.word	0x00000005
        /*1274*/ 	.word	0x00000000
        /*1278*/ 	.short	0x0101
        /*127a*/ 	.byte	0x3f
	.zero		1


	//   ....[44]....
        /*127c*/ 	.word	0x000132d0
        /*1280*/ 	.word	0x00000000
        /*1284*/ 	.word	0x00000000
        /*1288*/ 	.short	0x0101
        /*128a*/ 	.byte	0x3f
	.zero		1


	//   ....[45]....
        /*128c*/ 	.word	0x00013820
        /*1290*/ 	.word	0x00000006
        /*1294*/ 	.word	0x00000000
        /*1298*/ 	.short	0x0101
        /*129a*/ 	.byte	0x3f
	.zero		1


	//   ....[46]....
        /*129c*/ 	.word	0x00016680
        /*12a0*/ 	.word	0x00000010
        /*12a4*/ 	.word	0x0002d820
        /*12a8*/ 	.short	0x010a
        /*12aa*/ 	.byte	0x3f
	.zero		1


	//   ....[47]....
        /*12ac*/ 	.word	0x00016740
        /*12b0*/ 	.word	0x00000009
        /*12b4*/ 	.word	0x0002d8a0
        /*12b8*/ 	.short	0x010a
        /*12ba*/ 	.byte	0x3f
	.zero		1


	//   ....[48]....
        /*12bc*/ 	.word	0x00016b70
        /*12c0*/ 	.word	0x00000009
        /*12c4*/ 	.word	0x0002d8c0
        /*12c8*/ 	.short	0x010a
        /*12ca*/ 	.byte	0x3f
	.zero		1


	//   ....[49]....
        /*12cc*/ 	.word	0x000170d0
        /*12d0*/ 	.word	0x00000009
        /*12d4*/ 	.word	0x0002d8a0
        /*12d8*/ 	.short	0x010a
        /*12da*/ 	.byte	0x3f
	.zero		1


	//   ....[50]....
        /*12dc*/ 	.word	0x000174f0
        /*12e0*/ 	.word	0x00000009
        /*12e4*/ 	.word	0x0002d8c0
        /*12e8*/ 	.short	0x010a
        /*12ea*/ 	.byte	0x3f
	.zero		1


	//   ....[51]....
        /*12ec*/ 	.word	0x00018670
        /*12f0*/ 	.word	0x00000000
        /*12f4*/ 	.word	0x0002d840
        /*12f8*/ 	.short	0x010a
        /*12fa*/ 	.byte	0x3f
	.zero		1


	//   ....[52]....
        /*12fc*/ 	.word	0x00018bc0
        /*1300*/ 	.word	0x00000000
        /*1304*/ 	.word	0x0002d830
        /*1308*/ 	.short	0x0107
        /*130a*/ 	.byte	0x3f
	.zero		1


	//   ....[53]....
        /*130c*/ 	.word	0x00018c90
        /*1310*/ 	.word	0x00000000
        /*1314*/ 	.word	0x0002d830
        /*1318*/ 	.short	0x0101
        /*131a*/ 	.byte	0x3f
	.zero		1


	//   ....[54]....
        /*131c*/ 	.word	0x000198b0
        /*1320*/ 	.word	0x00000010
        /*1324*/ 	.word	0x0002d800
        /*1328*/ 	.short	0x0107
        /*132a*/ 	.byte	0x3f
	.zero		1


	//   ....[55]....
        /*132c*/ 	.word	0x000199a0
        /*1330*/ 	.word	0x00000010
        /*1334*/ 	.word	0x0002d800
        /*1338*/ 	.short	0x0101
        /*133a*/ 	.byte	0x3f
	.zero		1


	//   ....[56]....
        /*133c*/ 	.word	0x000199c0
        /*1340*/ 	.word	0x00000010
        /*1344*/ 	.word	0x0002d820
        /*1348*/ 	.short	0x010a
        /*134a*/ 	.byte	0x3f
	.zero		1


	//   ....[57]....
        /*134c*/ 	.word	0x00019de0
        /*1350*/ 	.word	0x00000005
        /*1354*/ 	.word	0x0002d840
        /*1358*/ 	.short	0x010a
        /*135a*/ 	.byte	0x3f
	.zero		1


	//   ....[58]....
        /*135c*/ 	.word	0x0001a1f0
        /*1360*/ 	.word	0x00000005
        /*1364*/ 	.word	0x0002d830
        /*1368*/ 	.short	0x0107
        /*136a*/ 	.byte	0x3f
	.zero		1


	//   ....[59]....
        /*136c*/ 	.word	0x0001a2b0
        /*1370*/ 	.word	0x00000005
        /*1374*/ 	.word	0x0002d830
        /*1378*/ 	.short	0x0101
        /*137a*/ 	.byte	0x3f
	.zero		1


	//   ....[60]....
        /*137c*/ 	.word	0x0001a310
        /*1380*/ 	.word	0x00000005
        /*1384*/ 	.word	0x0002d860
        /*1388*/ 	.short	0x010a
        /*138a*/ 	.byte	0x3f
	.zero		1


	//   ....[61]....
        /*138c*/ 	.word	0x0001a7c0
        /*1390*/ 	.word	0x00000005
        /*1394*/ 	.word	0x0002d850
        /*1398*/ 	.short	0x0107
        /*139a*/ 	.byte	0x3f
	.zero		1


	//   ....[62]....
        /*139c*/ 	.word	0x0001a8b0
        /*13a0*/ 	.word	0x00000005
        /*13a4*/ 	.word	0x0002d850
        /*13a8*/ 	.short	0x0101
        /*13aa*/ 	.byte	0x3f
	.zero		1


	//   ....[63]....
        /*13ac*/ 	.word	0x0001aae0
        /*13b0*/ 	.word	0x00000000
        /*13b4*/ 	.word	0x0002d860
        /*13b8*/ 	.short	0x010a
        /*13ba*/ 	.byte	0x3f
	.zero		1


	//   ....[64]....
        /*13bc*/ 	.word	0x0001af10
        /*13c0*/ 	.word	0x00000000
        /*13c4*/ 	.word	0x0002d850
        /*13c8*/ 	.short	0x0107
        /*13ca*/ 	.byte	0x3f
	.zero		1


	//   ....[65]....
        /*13cc*/ 	.word	0x0001aff0
        /*13d0*/ 	.word	0x00000000
        /*13d4*/ 	.word	0x0002d850
        /*13d8*/ 	.short	0x0101
        /*13da*/ 	.byte	0x3f
	.zero		1


	//   ....[66]....
        /*13dc*/ 	.word	0x0001bd30
        /*13e0*/ 	.word	0x00000005
        /*13e4*/ 	.word	0x0002d820
        /*13e8*/ 	.short	0x010a
        /*13ea*/ 	.byte	0x3f
	.zero		1


	//   ....[67]....
        /*13ec*/ 	.word	0x0001bed0
        /*13f0*/ 	.word	0x00000003
        /*13f4*/ 	.word	0x0002d840
        /*13f8*/ 	.short	0x010a
        /*13fa*/ 	.byte	0x3f
	.zero		1


	//   ....[68]....
        /*13fc*/ 	.word	0x0001bf60
        /*1400*/ 	.word	0x00000005
        /*1404*/ 	.word	0x0002d840
        /*1408*/ 	.short	0x010a
        /*140a*/ 	.byte	0x3f
	.zero		1


	//   ....[69]....
        /*140c*/ 	.word	0x0001bfa0
        /*1410*/ 	.word	0x00000003
        /*1414*/ 	.word	0x0002d860
        /*1418*/ 	.short	0x010a
        /*141a*/ 	.byte	0x3f
	.zero		1


	//   ....[70]....
        /*141c*/ 	.word	0x0001bfe0
        /*1420*/ 	.word	0x00000005
        /*1424*/ 	.word	0x0002d860
        /*1428*/ 	.short	0x010a
        /*142a*/ 	.byte	0x3f
	.zero		1


	//   ....[71]....
        /*142c*/ 	.word	0x0001c040
        /*1430*/ 	.word	0x00000035
        /*1434*/ 	.word	0x0002d890
        /*1438*/ 	.short	0x010a
        /*143a*/ 	.byte	0x3f
	.zero		1


	//   ....[72]....
        /*143c*/ 	.word	0x0001c1c0
        /*1440*/ 	.word	0x00000035
        /*1444*/ 	.word	0x0002d890
        /*1448*/ 	.short	0x010a
        /*144a*/ 	.byte	0x3f
	.zero		1


	//   ....[73]....
        /*144c*/ 	.word	0x0001c340
        /*1450*/ 	.word	0x00000035
        /*1454*/ 	.word	0x0002d890
        /*1458*/ 	.short	0x010a
        /*145a*/ 	.byte	0x3f
	.zero		1


	//   ....[74]....
        /*145c*/ 	.word	0x0001c4b0
        /*1460*/ 	.word	0x00000035
        /*1464*/ 	.word	0x0002d8b0
        /*1468*/ 	.short	0x010a
        /*146a*/ 	.byte	0x3f
	.zero		1


	//   ....[75]....
        /*146c*/ 	.word	0x0001c770
        /*1470*/ 	.word	0x00000002
        /*1474*/ 	.word	0x0002d800
        /*1478*/ 	.short	0x010a
        /*147a*/ 	.byte	0x3f
	.zero		1


	//   ....[76]....
        /*147c*/ 	.word	0x0001c990
        /*1480*/ 	.word	0x00000002
        /*1484*/ 	.word	0x0002d800
        /*1488*/ 	.short	0x010a
        /*148a*/ 	.byte	0x3f
	.zero		1


	//   ....[77]....
        /*148c*/ 	.word	0x0001c9e0
        /*1490*/ 	.word	0x00000000
        /*1494*/ 	.word	0x0002d830
        /*1498*/ 	.short	0x010a
        /*149a*/ 	.byte	0x3f
	.zero		1


	//   ....[78]....
        /*149c*/ 	.word	0x0001ca30
        /*14a0*/ 	.word	0x00000009
        /*14a4*/ 	.word	0x0002d830
        /*14a8*/ 	.short	0x010a
        /*14aa*/ 	.byte	0x3f
	.zero		1


	//   ....[79]....
        /*14ac*/ 	.word	0x0001ca80
        /*14b0*/ 	.word	0x00000009
        /*14b4*/ 	.word	0x0002d850
        /*14b8*/ 	.short	0x010a
        /*14ba*/ 	.byte	0x3f
	.zero		1


	//   ....[80]....
        /*14bc*/ 	.word	0x0001cad0
        /*14c0*/ 	.word	0x00000005
        /*14c4*/ 	.word	0x0002d850
        /*14c8*/ 	.short	0x010a
        /*14ca*/ 	.byte	0x3f
	.zero		1


	//   ....[81]....
        /*14cc*/ 	.word	0x0001d240
        /*14d0*/ 	.word	0x00000010
        /*14d4*/ 	.word	0x0002d820
        /*14d8*/ 	.short	0x010a
        /*14da*/ 	.byte	0x3f
	.zero		1


	//   ....[82]....
        /*14dc*/ 	.word	0x0001d290
        /*14e0*/ 	.word	0x00000009
        /*14e4*/ 	.word	0x0002d8a0
        /*14e8*/ 	.short	0x010a
        /*14ea*/ 	.byte	0x3f
	.zero		1


	//   ....[83]....
        /*14ec*/ 	.word	0x0001d2e0
        /*14f0*/ 	.word	0x00000009
        /*14f4*/ 	.word	0x0002d8c0
        /*14f8*/ 	.short	0x010a
        /*14fa*/ 	.byte	0x3f
	.zero		1


	//   ....[84]....
        /*14fc*/ 	.word	0x0001d330
        /*1500*/ 	.word	0x00000009
        /*1504*/ 	.word	0x0002d8a0
        /*1508*/ 	.short	0x010a
        /*150a*/ 	.byte	0x3f
	.zero		1


	//   ....[85]....
        /*150c*/ 	.word	0x0001d380
        /*1510*/ 	.word	0x00000009
        /*1514*/ 	.word	0x0002d8c0
        /*1518*/ 	.short	0x010a
        /*151a*/ 	.byte	0x3f
	.zero		1


	//   ....[86]....
        /*151c*/ 	.word	0x0001d4a0
        /*1520*/ 	.word	0x00000000
        /*1524*/ 	.word	0x0002d840
        /*1528*/ 	.short	0x010a
        /*152a*/ 	.byte	0x3f
	.zero		1


	//   ....[87]....
        /*152c*/ 	.word	0x0001e2d0
        /*1530*/ 	.word	0x00000010
        /*1534*/ 	.word	0x0002d820
        /*1538*/ 	.short	0x010a
        /*153a*/ 	.byte	0x3f
	.zero		1


	//   ....[88]....
        /*153c*/ 	.word	0x0001e320
        /*1540*/ 	.word	0x00000005
        /*1544*/ 	.word	0x0002d840
        /*1548*/ 	.short	0x010a
        /*154a*/ 	.byte	0x3f
	.zero		1


	//   ....[89]....
        /*154c*/ 	.word	0x0001e8c0
        /*1550*/ 	.word	0x00000005
        /*1554*/ 	.word	0x0002d860
        /*1558*/ 	.short	0x010a
        /*155a*/ 	.byte	0x3f
	.zero		1


	//   ....[90]....
        /*155c*/ 	.word	0x0001eea0
        /*1560*/ 	.word	0x00000000
        /*1564*/ 	.word	0x0002d860
        /*1568*/ 	.short	0x010a
        /*156a*/ 	.byte	0x3f
	.zero		1


	//   ....[91]....
        /*156c*/ 	.word	0x0001fe90
        /*1570*/ 	.word	0x00000005
        /*1574*/ 	.word	0x0002d820
        /*1578*/ 	.short	0x010a
        /*157a*/ 	.byte	0x3f
	.zero		1


	//   ....[92]....
        /*157c*/ 	.word	0x00020030
        /*1580*/ 	.word	0x00000003
        /*1584*/ 	.word	0x0002d840
        /*1588*/ 	.short	0x010a
        /*158a*/ 	.byte	0x3f
	.zero		1


	//   ....[93]....
        /*158c*/ 	.word	0x00020080
        /*1590*/ 	.word	0x00000005
        /*1594*/ 	.word	0x0002d840
        /*1598*/ 	.short	0x010a
        /*159a*/ 	.byte	0x3f
	.zero		1


	//   ....[94]....
        /*159c*/ 	.word	0x000200d0
        /*15a0*/ 	.word	0x00000003
        /*15a4*/ 	.word	0x0002d860
        /*15a8*/ 	.short	0x010a
        /*15aa*/ 	.byte	0x3f
	.zero		1


	//----- nvinfo : EIATTR_NUM_MBARRIERS
	.align		4
.L_149:
        /*15ac*/ 	.byte	0x03, 0x38
        /*15ae*/ 	.short	0x0016


	//----- nvinfo : EIATTR_EXIT_INSTR_OFFSETS
	.align		4
        /*15b0*/ 	.byte	0x04, 0x1c
        /*15b2*/ 	.short	(.L_151 - .L_150)


	//   ....[0]....
.L_150:
        /*15b4*/ 	.word	0x0001c030


	//----- nvinfo : EIATTR_MAX_THREADS
	.align		4
.L_151:
        /*15b8*/ 	.byte	0x04, 0x05
        /*15ba*/ 	.short	(.L_153 - .L_152)
.L_152:
        /*15bc*/ 	.word	0x00000200
        /*15c0*/ 	.word	0x00000001
        /*15c4*/ 	.word	0x00000001


	//----- nvinfo : EIATTR_CRS_STACK_SIZE
	.align		4
.L_153:
        /*15c8*/ 	.byte	0x04, 0x1e
        /*15ca*/ 	.short	(.L_155 - .L_154)
.L_154:
        /*15cc*/ 	.word	0x00000000


	//----- nvinfo : EIATTR_CBANK_PARAM_SIZE
	.align		4
.L_155:
        /*15d0*/ 	.byte	0x03, 0x19
        /*15d2*/ 	.short	0x0af0


	//----- nvinfo : EIATTR_PARAM_CBANK
	.align		4
        /*15d4*/ 	.byte	0x04, 0x0a
        /*15d6*/ 	.short	(.L_157 - .L_156)
	.align		4
.L_156:
        /*15d8*/ 	.word	index@(.nv.constant0._ZN7cutlass13device_kernelIN5flash11enable_sm90INS1_16FlashAttnFwdSm90INS1_25CollectiveMainloopFwdSm90ILi2EN4cute5tupleIJNS5_1CILi1EEES8_S8_EEENS6_IJNS7_ILi192EEENS7_ILi128EEENS7_ILi96EEEEEELi96ENS_10bfloat16_tEfNS_4arch4Sm90ELb0ELb0ELb1ELb1ELb1ELb1ELb0ELb0ELb1ELb1ELb1ELb0EEENS1_21CollectiveEpilogueFwdINS6_IJSA_SC_SB_EEES9_SE_SG_Li384ELb1ELb1ELb1ELb0EEENS1_36VarlenDynamicPersistentTileSchedulerILi192ELi128ELi384ELi128ELb1ELb1ELb1ELb0ELb1ELb1EEEEEEEEEvNT_6ParamsE)
        /*15dc*/ 	.short	0x0210
        /*15de*/ 	.short	0x0af0


	//----- nvinfo : EIATTR_SW_WAR
	.align		4
.L_157:
        /*15e0*/ 	.byte	0x04, 0x36
        /*15e2*/ 	.short	(.L_159 - .L_158)
.L_158:
        /*15e4*/ 	.word	0x00000008
.L_159:


//--------------------- .nv.info._ZN7cutlass13device_kernelIN5flash11enable_sm90INS1_16FlashAttnFwdSm90INS1_25CollectiveMainloopFwdSm90ILi2EN4cute5tupleIJNS5_1CILi1EEES8_S8_EEENS6_IJNS7_ILi192EEENS7_ILi128EEENS7_ILi96EEEEEELi96ENS_10bfloat16_tEfNS_4arch4Sm90ELb0ELb1ELb1ELb0ELb1ELb0ELb0ELb0ELb1ELb1ELb1ELb0EEENS1_21CollectiveEpilogueFwdINS6_IJSA_SC_SB_EEES9_SE_SG_Li384ELb0ELb1ELb1ELb0EEENS1_19SingleTileSchedulerILb0ELb1ELb1ELi192EEEEEEEEEvNT_6ParamsE --------------------------
	.section	.nv.info._ZN7cutlass13device_kernelIN5flash11enable_sm90INS1_16FlashAttnFwdSm90INS1_25CollectiveMainloopFwdSm90ILi2EN4cute5tupleIJNS5_1CILi1EEES8_S8_EEENS6_IJNS7_ILi192EEENS7_ILi128EEENS7_ILi96EEEEEELi96ENS_10bfloat16_tEfNS_4arch4Sm90ELb0ELb1ELb1ELb0ELb1ELb0ELb0ELb0ELb1ELb1ELb1ELb0EEENS1_21CollectiveEpilogueFwdINS6_IJSA_SC_SB_EEES9_SE_SG_Li384ELb0ELb1ELb1ELb0EEENS1_19SingleTileSchedulerILb0ELb1ELb1ELi192EEEEEEEEEvNT_6ParamsE,"",@"SHT_CUDA_INFO"
	.sectionflags	@""
	.align	4


	//----- nvinfo : EIATTR_CUDA_API_VERSION
	.align		4
        /*0000*/ 	.byte	0x04, 0x37
        /*0002*/ 	.short	(.L_161 - .L_160)
.L_160:
        /*0004*/ 	.word	0x00000082


	//----- nvinfo : EIATTR_KPARAM_INFO
	.align		4
.L_161:
        /*0008*/ 	.byte	0x04, 0x17
        /*000a*/ 	.short	(.L_163 - .L_162)
.L_162:
        /*000c*/ 	.word	0x00000000
        /*0010*/ 	.short	0x0000
        /*0012*/ 	.short	0x0070
        /*0014*/ 	.byte	0x00, 0xf0, 0x01, 0x28


	//----- nvinfo : EIATTR_SPARSE_MMA_MASK
	.align		4
.L_163:
        /*0018*/ 	.byte	0x03, 0x50
        /*001a*/ 	.short	0x0000


	//----- nvinfo : EIATTR_MAXREG_COUNT
	.align		4
        /*001c*/ 	.byte	0x03, 0x1b
        /*001e*/ 	.short	0x0080


	//----- nvinfo : EIATTR_NUM_BARRIERS
	.align		4
        /*0020*/ 	.byte	0x02, 0x4c
        /*0022*/ 	.byte	0x10
	.zero		1


	//----- nvinfo : EIATTR_EXTERNS
	.align		4
        /*0024*/ 	.byte	0x04, 0x0f
        /*0026*/ 	.short	(.L_165 - .L_164)


	//   ....[0]....
	.align		4
.L_164:
        /*0028*/ 	.word	index@(__assertfail)


	//----- nvinfo : EIATTR_ANNOTATIONS
	.align		4
.L_165:
        /*002c*/ 	.byte	0x04, 0x55
        /*002e*/ 	.short	(.L_167 - .L_166)


	//   ....[0]....
.L_166:
        /*0030*/ 	.word	0x00000001
        /*0034*/ 	.byte	0xb0, 0x08, 0x00, 0x00, 0x01, 0x00, 0x00, 0x00, 0x10, 0x0a, 0x00, 0x00, 0x01, 0x00, 0x00, 0x00
        /*0044*/ 	.byte	0xd0, 0x17, 0x00, 0x00, 0x01, 0x00, 0x00, 0x00, 0x90, 0x04, 0x01, 0x00, 0x01, 0x00, 0x00, 0x00
        /*0054*/ 	.byte	0xa0, 0x17, 0x01, 0x00, 0x01, 0x00, 0x00, 0x00, 0x20, 0x2b, 0x01, 0x00, 0x01, 0x00, 0x00, 0x00
        /*0064*/ 	.byte	0x40, 0x2b, 0x01, 0x00, 0x01, 0x00, 0x00, 0x00, 0xa0, 0x2c, 0x01, 0x00, 0x01, 0x00, 0x00, 0x00
        /*0074*/ 	.byte	0xf0, 0x42, 0x01, 0x00, 0x01, 0x00, 0x00, 0x00, 0x10, 0x43, 0x01, 0x00, 0x01, 0x00, 0x00, 0x00
        /*0084*/ 	.byte	0x30, 0x57, 0x01, 0x00


	//----- nvinfo : EIATTR_MERCURY_ISA_VERSION
	.align		4
.L_167:
        /*0088*/ 	.byte	0x03, 0x5f
        /*008a*/ 	.short	0x0101


	//----- nvinfo : EIATTR_INT_WARP_WIDE_INSTR_OFFSETS
	.align		4
        /*008c*/ 	.byte	0x04, 0x31
        /*008e*/ 	.short	(.L_169 - .L_168)


	//   ....[0]....
.L_168:
        /*0090*/ 	.word	0x000000c0


	//   ....[1]....
        /*0094*/ 	.word	0x000000d0


	//   ....[2]....
        /*0098*/ 	.word	0x00000170


	//----- nvinfo : EIATTR_COOP_GROUP_MASK_REGIDS
	.align		4
.L_169:
        /*009c*/ 	.byte	0x04, 0x29
        /*009e*/ 	.short	(.L_171 - .L_170)


	//   ....[0]....
.L_170:
        /*00a0*/ 	.word	0xffffffff


	//   ....[1]....
        /*00a4*/ 	.word	0xffffffff


	//   ....[2]....
        /*00a8*/ 	.word	0xffffffff


	//   ....[3]....
        /*00ac*/ 	.word	0xffffffff


	//   ....[4]....
        /*00b0*/ 	.word	0xffffffff


	//   ....[5]....
        /*00b4*/ 	.word	0xffffffff


	//   ....[6]....
        /*00b8*/ 	.word	0xffffffff


	//   ....[7]....
        /*00bc*/ 	.word	0xffffffff


	//   ....[8]....
        /*00c0*/ 	.word	0xffffffff


	//   ....[9]....
        /*00c4*/ 	.word	0xffffffff


	//   ....[10]....
        /*00c8*/ 	.word	0xffffffff


	//   ....[11]....
        /*00cc*/ 	.word	0xffffffff


	//   ....[12]....
        /*00d0*/ 	.word	0xffffffff


	//   ....[13]....
        /*00d4*/ 	.word	0xffffffff


	//   ....[14]....
        /*00d8*/ 	.word	0xffffffff


	//   ....[15]....
        /*00dc*/ 	.word	0xffffffff


	//   ....[16]....
        /*00e0*/ 	.word	0xffffffff


	//   ....[17]....
        /*00e4*/ 	.word	0xffffffff


	//   ....[18]....
        /*00e8*/ 	.word	0xffffffff


	//   ....[19]....
        /*00ec*/ 	.word	0xffffffff


	//   ....[20]....
        /*00f0*/ 	.word	0xffffffff


	//   ....[21]....
        /*00f4*/ 	.word	0xffffffff


	//   ....[22]....
        /*00f8*/ 	.word	0xffffffff


	//   ....[23]....
        /*00fc*/ 	.word	0xffffffff


	//   ....[24]....
        /*0100*/ 	.word	0xffffffff


	//   ....[25]....
        /*0104*/ 	.word	0xffffffff


	//   ....[26]....
        /*0108*/ 	.word	0xffffffff


	//   ....[27]....
        /*010c*/ 	.word	0xffffffff


	//   ....[28]....
        /*0110*/ 	.word	0xffffffff


	//   ....[29]....
        /*0114*/ 	.word	0xffffffff


	//   ....[30]....
        /*0118*/ 	.word	0xffffffff


	//   ....[31]....
        /*011c*/ 	.word	0xffffffff


	//   ....[32]....
        /*0120*/ 	.word	0xffffffff


	//   ....[33]....
        /*0124*/ 	.word	0xffffffff


	//   ....[34]....
        /*0128*/ 	.word	0xffffffff


	//   ....[35]....
        /*012c*/ 	.word	0xffffffff


	//   ....[36]....
        /*0130*/ 	.word	0xffffffff


	//   ....[37]....
        /*0134*/ 	.word	0xffffffff


	//   ....[38]....
        /*0138*/ 	.word	0xffffffff


	//   ....[39]....
        /*013c*/ 	.word	0xffffffff


	//   ....[40]....
        /*0140*/ 	.word	0xffffffff


	//   ....[41]....
        /*0144*/ 	.word	0xffffffff


	//   ....[42]....
        /*0148*/ 	.word	0xffffffff


	//   ....[43]....
        /*014c*/ 	.word	0xffffffff


	//   ....[44]....
        /*0150*/ 	.word	0xffffffff


	//   ....[45]....
        /*0154*/ 	.word	0xffffffff


	//   ....[46]....
        /*0158*/ 	.word	0xffffffff


	//   ....[47]....
        /*015c*/ 	.word	0xffffffff


	//   ....[48]....
        /*0160*/ 	.word	0xffffffff


	//   ....[49]....
        /*0164*/ 	.word	0xffffffff


	//   ....[50]....
        /*0168*/ 	.word	0xffffffff


	//   ....[51]....
        /*016c*/ 	.word	0xffffffff


	//   ....[52]....
        /*0170*/ 	.word	0xffffffff


	//   ....[53]....
        /*0174*/ 	.word	0xffffffff


	//   ....[54]....
        /*0178*/ 	.word	0xffffffff


	//   ....[55]....
        /*017c*/ 	.word	0xffffffff


	//   ....[56]....
        /*0180*/ 	.word	0xffffffff


	//   ....[57]....
        /*0184*/ 	.word	0xffffffff


	//   ....[58]....
        /*0188*/ 	.word	0xffffffff


	//   ....[59]....
        /*018c*/ 	.word	0xffffffff


	//   ....[60]....
        /*0190*/ 	.word	0xffffffff


	//   ....[61]....
        /*0194*/ 	.word	0xffffffff


	//   ....[62]....
        /*0198*/ 	.word	0xffffffff


	//   ....[63]....
        /*019c*/ 	.word	0xffffffff


	//   ....[64]....
        /*01a0*/ 	.word	0xffffffff


	//   ....[65]....
        /*01a4*/ 	.word	0xffffffff


	//   ....[66]....
        /*01a8*/ 	.word	0xffffffff


	//   ....[67]....
        /*01ac*/ 	.word	0xffffffff


	//   ....[68]....
        /*01b0*/ 	.word	0xffffffff


	//   ....[69]....
        /*01b4*/ 	.word	0xffffffff


	//   ....[70]....
        /*01b8*/ 	.word	0xffffffff


	//   ....[71]....
        /*01bc*/ 	.word	0xffffffff


	//   ....[72]....
        /*01c0*/ 	.word	0xffffffff


	//   ....[73]....
        /*01c4*/ 	.word	0xffffffff


	//   ....[74]....
        /*01c8*/ 	.word	0xffffffff


	//   ....[75]....
        /*01cc*/ 	.word	0xffffffff


	//   ....[76]....
        /*01d0*/ 	.word	0xffffffff


	//   ....[77]....
        /*01d4*/ 	.word	0xffffffff


	//   ....[78]....
        /*01d8*/ 	.word	0xffffffff


	//   ....[79]....
        /*01dc*/ 	.word	0xffffffff


	//   ....[80]....
        /*01e0*/ 	.word	0xffffffff


	//   ....[81]....
        /*01e4*/ 	.word	0xffffffff


	//   ....[82]....
        /*01e8*/ 	.word	0xffffffff


	//   ....[83]....
        /*01ec*/ 	.word	0xffffffff


	//   ....[84]....
        /*01f0*/ 	.word	0xffffffff


	//   ....[85]....
        /*01f4*/ 	.word	0xffffffff


	//   ....[86]....
        /*01f8*/ 	.word	0xffffffff


	//   ....[87]....
        /*01fc*/ 	.word	0xffffffff


	//   ....[88]....
        /*0200*/ 	.word	0xffffffff


	//   ....[89]....
        /*0204*/ 	.word	0xffffffff


	//   ....[90]....
        /*0208*/ 	.word	0xffffffff


	//   ....[91]....
        /*020c*/ 	.word	0x0500000f


	//   ....[92]....
        /*0210*/ 	.word	0x0500000f


	//   ....[93]....
        /*0214*/ 	.word	0x0500000f


	//   ....[94]....
        /*0218*/ 	.word	0x0500000f


	//   ....[95]....
        /*021c*/ 	.word	0x0500000f


	//   ....[96]....
        /*0220*/ 	.word	0x0500000f


	//   ....[97]....
        /*0224*/ 	.word	0x0500000f


	//   ....[98]....
        /*0228*/ 	.word	0x0500000f


	//   ....[99]....
        /*022c*/ 	.word	0x0500000f


	//   ....[100]....
        /*0230*/ 	.word	0x0500000f


	//   ....[101]....
        /*0234*/ 	.word	0x0500000f


	//   ....[102]....
        /*0238*/ 	.word	0x0500000f


	//   ....[103]....
        /*023c*/ 	.word	0x0500000f


	//   ....[104]....
        /*0240*/ 	.word	0x0500000f


	//   ....[105]....
        /*0244*/ 	.word	0x0500000f


	//   ....[106]....
        /*0248*/ 	.word	0x0500000f


	//   ....[107]....
        /*024c*/ 	.word	0x0500000f


	//   ....[108]....
        /*0250*/ 	.word	0x0500000f


	//   ....[109]....
        /*0254*/ 	.word	0x0500000f


	//   ....[110]....
        /*0258*/ 	.word	0x0500000f


	//   ....[111]....
        /*025c*/ 	.word	0x0500000f


	//   ....[112]....
        /*0260*/ 	.word	0x0500000f


	//   ....[113]....
        /*0264*/ 	.word	0x0500000f


	//   ....[114]....
        /*0268*/ 	.word	0x0500000f


	//   ....[115]....
        /*026c*/ 	.word	0x0500000f


	//   ....[116]....
        /*0270*/ 	.word	0x0500000f


	//   ....[117]....
        /*0274*/ 	.word	0x0500000f


	//   ....[118]....
        /*0278*/ 	.word	0x0500000f


	//   ....[119]....
        /*027c*/ 	.word	0x0500000f


	//   ....[120]....
        /*0280*/ 	.word	0x0500000f


	//   ....[121]....
        /*0284*/ 	.word	0x0500000f


	//   ....[122]....
        /*0288*/ 	.word	0x0500000f


	//   ....[123]....
        /*028c*/ 	.word	0x0500000f


	//   ....[124]....
        /*0290*/ 	.word	0x0500000f


	//   ....[125]....
        /*0294*/ 	.word	0x0500000f


	//   ....[126]....
        /*0298*/ 	.word	0x0500000f


	//   ....[127]....
        /*029c*/ 	.word	0x0500000f


	//   ....[128]....
        /*02a0*/ 	.word	0x0500000f


	//   ....[129]....
        /*02a4*/ 	.word	0x0500000f


	//   ....[130]....
        /*02a8*/ 	.word	0x0500000f


	//   ....[131]....
        /*02ac*/ 	.word	0x0500000f


	//   ....[132]....
        /*02b0*/ 	.word	0x0500000f


	//   ....[133]....
        /*02b4*/ 	.word	0x0500000f


	//   ....[134]....
        /*02b8*/ 	.word	0x0500000f


	//   ....[135]....
        /*02bc*/ 	.word	0x0500000f


	//   ....[136]....
        /*02c0*/ 	.word	0x0500000f


	//----- nvinfo : EIATTR_COOP_GROUP_INSTR_OFFSETS
	.align		4
.L_171:
        /*02c4*/ 	.byte	0x04, 0x28
        /*02c6*/ 	.short	(.L_173 - .L_172)


	//   ....[0]....
.L_172:
        /*02c8*/ 	.word	0x00000080


	//   ....[1]....
        /*02cc*/ 	.word	0x00000090


	//   ....[2]....
        /*02d0*/ 	.word	0x000002d0


	//   ....[3]....
        /*02d4*/ 	.word	0x00000430


	//   ....[4]....
        /*02d8*/ 	.word	0x00000550


	//   ....[5]....
        /*02dc*/ 	.word	0x000006b0


	//   ....[6]....
        /*02e0*/ 	.word	0x00001520


	//   ....[7]....
        /*02e4*/ 	.word	0x000023d0


	//   ....[8]....
        /*02e8*/ 	.word	0x00002b10


	//   ....[9]....
        /*02ec*/ 	.word	0x00003e00


	//   ....[10]....
        /*02f0*/ 	.word	0x00003f10


	//   ....[11]....
        /*02f4*/ 	.word	0x000047d0


	//   ....[12]....
        /*02f8*/ 	.word	0x00004850


	//   ....[13]....
        /*02fc*/ 	.word	0x00005480


	//   ....[14]....
        /*0300*/ 	.word	0x00006410


	//   ....[15]....
        /*0304*/ 	.word	0x00006cc0


	//   ....[16]....
        /*0308*/ 	.word	0x000078b0


	//   ....[17]....
        /*030c*/ 	.word	0x000079b0


	//   ....[18]....
        /*0310*/ 	.word	0x00008170


	//   ....[19]....
        /*0314*/ 	.word	0x00008200


	//   ....[20]....
        /*0318*/ 	.word	0x000092b0


	//   ....[21]....
        /*031c*/ 	.word	0x0000ab60


	//   ....[22]....
        /*0320*/ 	.word	0x0000ab80


	//   ....[23]....
        /*0324*/ 	.word	0x0000abb0


	//   ....[24]....
        /*0328*/ 	.word	0x0000abc0


	//   ....[25]....
        /*032c*/ 	.word	0x0000bf20


	//   ....[26]....
        /*0330*/ 	.word	0x0000cb40


	//   ....[27]....
        /*0334*/ 	.word	0x0000d450


	//   ....[28]....
        /*0338*/ 	.word	0x0000e090


	//   ....[29]....
        /*033c*/ 	.word	0x0000e190


	//   ....[30]....
        /*0340*/ 	.word	0x0000ea00


	//   ....[31]....
        /*0344*/ 	.word	0x0000ea80


	//   ....[32]....
        /*0348*/ 	.word	0x0000faa0


	//   ....[33]....
        /*034c*/ 	.word	0x0000fbd0


	//   ....[34]....
        /*0350*/ 	.word	0x0000fc10


	//   ....[35]....
        /*0354*/ 	.word	0x0000fd00


	//   ....[36]....
        /*0358*/ 	.word	0x0000fd10


	//   ....[37]....
        /*035c*/ 	.word	0x00010c60


	//   ....[38]....
        /*0360*/ 	.word	0x00010ca0


	//   ....[39]....
        /*0364*/ 	.word	0x00010ce0


	//   ....[40]....
        /*0368*/ 	.word	0x00010d20


	//   ....[41]....
        /*036c*/ 	.word	0x00010d40


	//   ....[42]....
        /*0370*/ 	.word	0x00010d70


	//   ....[43]....
        /*0374*/ 	.word	0x00011230


	//   ....[44]....
        /*0378*/ 	.word	0x00011240


	//   ....[45]....
        /*037c*/ 	.word	0x00011b10


	//   ....[46]....
        /*0380*/ 	.word	0x000131d0


	//   ....[47]....
        /*0384*/ 	.word	0x000131e0


	//   ....[48]....
        /*0388*/ 	.word	0x000131f0


	//   ....[49]....
        /*038c*/ 	.word	0x00013200


	//   ....[50]....
        /*0390*/ 	.word	0x00013220


	//   ....[51]....
        /*0394*/ 	.word	0x00013250


	//   ....[52]....
        /*0398*/ 	.word	0x00013280


	//   ....[53]....
        /*039c*/ 	.word	0x000132b0


	//   ....[54]....
        /*03a0*/ 	.word	0x00013bc0


	//   ....[55]....
        /*03a4*/ 	.word	0x00013be0


	//   ....[56]....
        /*03a8*/ 	.word	0x00013bf0


	//   ....[57]....
        /*03ac*/ 	.word	0x00013c70


	//   ....[58]....
        /*03b0*/ 	.word	0x00013d10


	//   ....[59]....
        /*03b4*/ 	.word	0x00013d20


	//   ....[60]....
        /*03b8*/ 	.word	0x00013dc0


	//   ....[61]....
        /*03bc*/ 	.word	0x00013df0


	//   ....[62]....
        /*03c0*/ 	.word	0x00013e50


	//   ....[63]....
        /*03c4*/ 	.word	0x00013e60


	//   ....[64]....
        /*03c8*/ 	.word	0x00013e90


	//   ....[65]....
        /*03cc*/ 	.word	0x00013ee0


	//   ....[66]....
        /*03d0*/ 	.word	0x00014720


	//   ....[67]....
        /*03d4*/ 	.word	0x00014730


	//   ....[68]....
        /*03d8*/ 	.word	0x00014750


	//   ....[69]....
        /*03dc*/ 	.word	0x000147d0


	//   ....[70]....
        /*03e0*/ 	.word	0x000147e0


	//   ....[71]....
        /*03e4*/ 	.word	0x00014840


	//   ....[72]....
        /*03e8*/ 	.word	0x00014870


	//   ....[73]....
        /*03ec*/ 	.word	0x000148b0


	//   ....[74]....
        /*03f0*/ 	.word	0x00014ad0


	//   ....[75]....
        /*03f4*/ 	.word	0x00014af0


	//   ....[76]....
        /*03f8*/ 	.word	0x00014b10


	//   ....[77]....
        /*03fc*/ 	.word	0x00014b90


	//   ....[78]....
        /*0400*/ 	.word	0x00014bb0


	//   ....[79]....
        /*0404*/ 	.word	0x00014c30


	//   ....[80]....
        /*0408*/ 	.word	0x00014c50


	//   ....[81]....
        /*040c*/ 	.word	0x00014c60


	//   ....[82]....
        /*0410*/ 	.word	0x00015190


	//   ....[83]....
        /*0414*/ 	.word	0x000151c0


	//   ....[84]....
        /*0418*/ 	.word	0x000151f0


	//   ....[85]....
        /*041c*/ 	.word	0x00015220


	//   ....[86]....
        /*0420*/ 	.word	0x00015250


	//   ....[87]....
        /*0424*/ 	.word	0x00015280


	//   ....[88]....
        /*0428*/ 	.word	0x000152a0


	//   ....[89]....
        /*042c*/ 	.word	0x00015340


	//   ....[90]....
        /*0430*/ 	.word	0x000156c0


	//   ....[91]....
        /*0434*/ 	.word	0x00015d00


	//   ....[92]....
        /*0438*/ 	.word	0x00015df0


	//   ....[93]....
        /*043c*/ 	.word	0x00015e90


	//   ....[94]....
        /*0440*/ 	.word	0x00015f20


	//   ....[95]....
        /*0444*/ 	.word	0x00016000


	//   ....[96]....
        /*0448*/ 	.word	0x00016070


	//   ....[97]....
        /*044c*/ 	.word	0x00016150


	//   ....[98]....
        /*0450*/ 	.word	0x00016200


	//   ....[99]....
        /*0454*/ 	.word	0x00016300


	//   ....[100]....
        /*0458*/ 	.word	0x000163a0


	//   ....[101]....
        /*045c*/ 	.word	0x00016400


	//   ....[102]....
        /*0460*/ 	.word	0x000164b0


	//   ....[103]....
        /*0464*/ 	.word	0x00016580


	//   ....[104]....
        /*0468*/ 	.word	0x00016610


	//   ....[105]....
        /*046c*/ 	.word	0x000166e0


	//   ....[106]....
        /*0470*/ 	.word	0x00016760


	//   ....[107]....
        /*0474*/ 	.word	0x00016820


	//   ....[108]....
        /*0478*/ 	.word	0x000168c0


	//   ....[109]....
        /*047c*/ 	.word	0x00016990


	//   ....[110]....
        /*0480*/ 	.word	0x00016a00


	//   ....[111]....
        /*0484*/ 	.word	0x00016ac0


	//   ....[112]....
        /*0488*/ 	.word	0x00016c00


	//   ....[113]....
        /*048c*/ 	.word	0x00016ce0


	//   ....[114]....
        /*0490*/ 	.word	0x00016d60


	//   ....[115]....
        /*0494*/ 	.word	0x00016e40


	//   ....[116]....
        /*0498*/ 	.word	0x00016ea0


	//   ....[117]....
        /*049c*/ 	.word	0x00016f70


	//   ....[118]....
        /*04a0*/ 	.word	0x00016fd0


	//   ....[119]....
        /*04a4*/ 	.word	0x000170b0


	//   ....[120]....
        /*04a8*/ 	.word	0x000171a0


	//   ....[121]....
        /*04ac*/ 	.word	0x00017240


	//   ....[122]....
        /*04b0*/ 	.word	0x000172a0


	//   ....[123]....
        /*04b4*/ 	.word	0x00017390


	//   ....[124]....
        /*04b8*/ 	.word	0x000173f0


	//   ....[125]....
        /*04bc*/ 	.word	0x000174e0


	//   ....[126]....
        /*04c0*/ 	.word	0x00017540


	//   ....[127]....
        /*04c4*/ 	.word	0x00017600


	//   ....[128]....
        /*04c8*/ 	.word	0x00017740


	//   ....[129]....
        /*04cc*/ 	.word	0x000177f0


	//   ....[130]....
        /*04d0*/ 	.word	0x000178e0


	//   ....[131]....
        /*04d4*/ 	.word	0x000179f0


	//   ....[132]....
        /*04d8*/ 	.word	0x00017a70


	//   ....[133]....
        /*04dc*/ 	.word	0x00017b60


	//   ....[134]....
        /*04e0*/ 	.word	0x00017bd0


	//   ....[135]....
        /*04e4*/ 	.word	0x00017ca0


	//   ....[136]....
        /*04e8*/ 	.word	0x00017db0


	//----- nvinfo : EIATTR_REG_RECONFIG
	.align		4
.L_173:
        /*04ec*/ 	.byte	0x01, 0x54
	.zero		2


	//----- nvinfo : EIATTR_SYSCALL_OFFSETS
	.align		4
        /*04f0*/ 	.byte	0x04, 0x46
        /*04f2*/ 	.short	(.L_175 - .L_174)


	//   ....[0]....
.L_174:
        /*04f4*/ 	.word	0x00001740


	//   ....[1]....
        /*04f8*/ 	.word	0x000126d0


	//   ....[2]....
        /*04fc*/ 	.word	0x00012810


	//   ....[3]....
        /*0500*/ 	.word	0x00012900


	//   ....[4]....
        /*0504*/ 	.word	0x000136f0


	//----- nvinfo : EIATTR_MBARRIER_INSTR_OFFSETS
	.align		4
.L_175:
        /*0508*/ 	.byte	0x04, 0x39
        /*050a*/ 	.short	(.L_177 - .L_176)


	//   ....[0]....
.L_176:
        /*050c*/ 	.word	0x00000180
        /*0510*/ 	.word	0x000000ff
        /*0514*/ 	.word	0x0002d800
        /*0518*/ 	.short	0x0100
        /*051a*/ 	.byte	0x08
	.zero		1


	//   ....[1]....
        /*051c*/ 	.word	0x00000190
        /*0520*/ 	.word	0x000000ff
        /*0524*/ 	.word	0x0002d820
        /*0528*/ 	.short	0x0100
        /*052a*/ 	.byte	0x08
	.zero		1


	//   ....[2]....
        /*052c*/ 	.word	0x00000280
        /*0530*/ 	.word	0x000000ff
        /*0534*/ 	.word	0x0002d830
        /*0538*/ 	.short	0x0100
        /*053a*/ 	.byte	0x08
	.zero		1


	//   ....[3]....
        /*053c*/ 	.word	0x00000290
        /*0540*/ 	.word	0x000000ff
        /*0544*/ 	.word	0x0002d840
        /*0548*/ 	.short	0x0100
        /*054a*/ 	.byte	0x08
	.zero		1


	//   ....[4]....
        /*054c*/ 	.word	0x000002a0
        /*0550*/ 	.word	0x000000ff
        /*0554*/ 	.word	0x0002d838
        /*0558*/ 	.short	0x0100
        /*055a*/ 	.byte	0x08
	.zero		1


	//   ....[5]....
        /*055c*/ 	.word	0x000002b0
        /*0560*/ 	.word	0x000000ff
        /*0564*/ 	.word	0x0002d848
        /*0568*/ 	.short	0x0100
        /*056a*/ 	.byte	0x08
	.zero		1


	//   ....[6]....
        /*056c*/ 	.word	0x000003e0
        /*0570*/ 	.word	0x000000ff
        /*0574*/ 	.word	0x0002d850
        /*0578*/ 	.short	0x0100
        /*057a*/ 	.byte	0x08
	.zero		1


	//   ....[7]....
        /*057c*/ 	.word	0x000003f0
        /*0580*/ 	.word	0x000000ff
        /*0584*/ 	.word	0x0002d860
        /*0588*/ 	.short	0x0100
        /*058a*/ 	.byte	0x08
	.zero		1


	//   ....[8]....
        /*058c*/ 	.word	0x00000400
        /*0590*/ 	.word	0x000000ff
        /*0594*/ 	.word	0x0002d858
        /*0598*/ 	.short	0x0100
        /*059a*/ 	.byte	0x08
	.zero		1


	//   ....[9]....
        /*059c*/ 	.word	0x00000410
        /*05a0*/ 	.word	0x000000ff
        /*05a4*/ 	.word	0x0002d868
        /*05a8*/ 	.short	0x0100
        /*05aa*/ 	.byte	0x08
	.zero		1


	//   ....[10]....
        /*05ac*/ 	.word	0x00000500
        /*05b0*/ 	.word	0x000000ff
        /*05b4*/ 	.word	0x0002d870
        /*05b8*/ 	.short	0x0100
        /*05ba*/ 	.byte	0x06
	.zero		1


	//   ....[11]....
        /*05bc*/ 	.word	0x00000510
        /*05c0*/ 	.word	0x000000ff
        /*05c4*/ 	.word	0x0002d880
        /*05c8*/ 	.short	0x0100
        /*05ca*/ 	.byte	0x06
	.zero		1


	//   ....[12]....
        /*05cc*/ 	.word	0x00000520
        /*05d0*/ 	.word	0x000000ff
        /*05d4*/ 	.word	0x0002d878
        /*05d8*/ 	.short	0x0100
        /*05da*/ 	.byte	0x06
	.zero		1


	//   ....[13]....
        /*05dc*/ 	.word	0x00000530
        /*05e0*/ 	.word	0x000000ff
        /*05e4*/ 	.word	0x0002d888
        /*05e8*/ 	.short	0x0100
        /*05ea*/ 	.byte	0x06
	.zero		1


	//   ....[14]....
        /*05ec*/ 	.word	0x00000660
        /*05f0*/ 	.word	0x000000ff
        /*05f4*/ 	.word	0x0002d890
        /*05f8*/ 	.short	0x0100
        /*05fa*/ 	.byte	0x08
	.zero		1


	//   ....[15]....
        /*05fc*/ 	.word	0x00000670
        /*0600*/ 	.word	0x000000ff
        /*0604*/ 	.word	0x0002d8a0
        /*0608*/ 	.short	0x0100
        /*060a*/ 	.byte	0x08
	.zero		1


	//   ....[16]....
        /*060c*/ 	.word	0x00000680
        /*0610*/ 	.word	0x000000ff
        /*0614*/ 	.word	0x0002d898
        /*0618*/ 	.short	0x0100
        /*061a*/ 	.byte	0x08
	.zero		1


	//   ....[17]....
        /*061c*/ 	.word	0x00000690
        /*0620*/ 	.word	0x000000ff
        /*0624*/ 	.word	0x0002d8a8
        /*0628*/ 	.short	0x0100
        /*062a*/ 	.byte	0x08
	.zero		1


	//   ....[18]....
        /*062c*/ 	.word	0x000007d0
        /*0630*/ 	.word	0x000000ff
        /*0634*/ 	.word	0x0002d8b0
        /*0638*/ 	.short	0x0100
        /*063a*/ 	.byte	0x08
	.zero		1


	//   ....[19]....
        /*063c*/ 	.word	0x000007e0
        /*0640*/ 	.word	0x000000ff
        /*0644*/ 	.word	0x0002d8c0
        /*0648*/ 	.short	0x0100
        /*064a*/ 	.byte	0x08
	.zero		1


	//   ....[20]....
        /*064c*/ 	.word	0x000007f0
        /*0650*/ 	.word	0x000000ff
        /*0654*/ 	.word	0x0002d8b8
        /*0658*/ 	.short	0x0100
        /*065a*/ 	.byte	0x08
	.zero		1


	//   ....[21]....
        /*065c*/ 	.word	0x00000800
        /*0660*/ 	.word	0x000000ff
        /*0664*/ 	.word	0x0002d8c8
        /*0668*/ 	.short	0x0100
        /*066a*/ 	.byte	0x08
	.zero		1


	//   ....[22]....
        /*066c*/ 	.word	0x00001770
        /*0670*/ 	.word	0x000000ff
        /*0674*/ 	.word	0x0002d800
        /*0678*/ 	.short	0x010a
        /*067a*/ 	.byte	0x26
	.zero		1


	//   ....[23]....
        /*067c*/ 	.word	0x00001890
        /*0680*/ 	.word	0x000000ff
        /*0684*/ 	.word	0x0002d830
        /*0688*/ 	.short	0x010a
        /*068a*/ 	.byte	0x26
	.zero		1


	//   ....[24]....
        /*068c*/ 	.word	0x000018f0
        /*0690*/ 	.word	0x000000ff
        /*0694*/ 	.word	0x0002d830
        /*0698*/ 	.short	0x010a
        /*069a*/ 	.byte	0x26
	.zero		1


	//   ....[25]....
        /*069c*/ 	.word	0x00002460
        /*06a0*/ 	.word	0x000000ff
        /*06a4*/ 	.word	0x00000000
        /*06a8*/ 	.short	0x0101
        /*06aa*/ 	.byte	0x04
	.zero		1


	//   ....[26]....
        /*06ac*/ 	.word	0x00005970
        /*06b0*/ 	.word	0x000000ff
        /*06b4*/ 	.word	0x0002d830
        /*06b8*/ 	.short	0x010a
        /*06ba*/ 	.byte	0x04
	.zero		1


	//   ....[27]....
        /*06bc*/ 	.word	0x000059b0
        /*06c0*/ 	.word	0x000000ff
        /*06c4*/ 	.word	0x0002d830
        /*06c8*/ 	.short	0x010a
        /*06ca*/ 	.byte	0x04
	.zero		1


	//   ....[28]....
        /*06cc*/ 	.word	0x00005ca0
        /*06d0*/ 	.word	0x000000ff
        /*06d4*/ 	.word	0x0002d850
        /*06d8*/ 	.short	0x010a
        /*06da*/ 	.byte	0x0a
	.zero		1


	//   ....[29]....
        /*06dc*/ 	.word	0x00005ce0
        /*06e0*/ 	.word	0x000000ff
        /*06e4*/ 	.word	0x0002d850
        /*06e8*/ 	.short	0x010a
        /*06ea*/ 	.byte	0x0a
	.zero		1


	//   ....[30]....
        /*06ec*/ 	.word	0x00006710
        /*06f0*/ 	.word	0x000000ff
        /*06f4*/ 	.word	0x00000000
        /*06f8*/ 	.short	0x0101
        /*06fa*/ 	.byte	0x0a
	.zero		1


	//   ....[31]....
        /*06fc*/ 	.word	0x00008e30
        /*0700*/ 	.word	0x000000ff
        /*0704*/ 	.word	0x00000000
        /*0708*/ 	.short	0x0101
        /*070a*/ 	.byte	0x06
	.zero		1


	//   ....[32]....
        /*070c*/ 	.word	0x000096f0
        /*0710*/ 	.word	0x000000ff
        /*0714*/ 	.word	0x0002d830
        /*0718*/ 	.short	0x010a
        /*071a*/ 	.byte	0x04
	.zero		1


	//   ....[33]....
        /*071c*/ 	.word	0x00009730
        /*0720*/ 	.word	0x000000ff
        /*0724*/ 	.word	0x0002d830
        /*0728*/ 	.short	0x010a
        /*072a*/ 	.byte	0x04
	.zero		1


	//   ....[34]....
        /*072c*/ 	.word	0x00009a50
        /*0730*/ 	.word	0x000000ff
        /*0734*/ 	.word	0x0002d850
        /*0738*/ 	.short	0x010a
        /*073a*/ 	.byte	0x0e
	.zero		1


	//   ....[35]....
        /*073c*/ 	.word	0x00009a90
        /*0740*/ 	.word	0x000000ff
        /*0744*/ 	.word	0x0002d850
        /*0748*/ 	.short	0x010a
        /*074a*/ 	.byte	0x0e
	.zero		1


	//   ....[36]....
        /*074c*/ 	.word	0x0000a420
        /*0750*/ 	.word	0x000000ff
        /*0754*/ 	.word	0x00000000
        /*0758*/ 	.short	0x0101
        /*075a*/ 	.byte	0x0e
	.zero		1


	//   ....[37]....
        /*075c*/ 	.word	0x0000bab0
        /*0760*/ 	.word	0x000000ff
        /*0764*/ 	.word	0x00000000
        /*0768*/ 	.short	0x0101
        /*076a*/ 	.byte	0x07
	.zero		1


	//   ....[38]....
        /*076c*/ 	.word	0x0000c210
        /*0770*/ 	.word	0x000000ff
        /*0774*/ 	.word	0x0002d830
        /*0778*/ 	.short	0x010a
        /*077a*/ 	.byte	0x0a
	.zero		1


	//   ....[39]....
        /*077c*/ 	.word	0x0000c250
        /*0780*/ 	.word	0x000000ff
        /*0784*/ 	.word	0x0002d830
        /*0788*/ 	.short	0x010a
        /*078a*/ 	.byte	0x0a
	.zero		1


	//   ....[40]....
        /*078c*/ 	.word	0x0000c4f0
        /*0790*/ 	.word	0x000000ff
        /*0794*/ 	.word	0x0002d850
        /*0798*/ 	.short	0x010a
        /*079a*/ 	.byte	0x0a
	.zero		1


	//   ....[41]....
        /*079c*/ 	.word	0x0000c530
        /*07a0*/ 	.word	0x000000ff
        /*07a4*/ 	.word	0x0002d850
        /*07a8*/ 	.short	0x010a
        /*07aa*/ 	.byte	0x0a
	.zero		1


	//   ....[42]....
        /*07ac*/ 	.word	0x0000ce50
        /*07b0*/ 	.word	0x000000ff
        /*07b4*/ 	.word	0x00000000
        /*07b8*/ 	.short	0x0101
        /*07ba*/ 	.byte	0x0a
	.zero		1


	//   ....[43]....
        /*07bc*/ 	.word	0x0000f620
        /*07c0*/ 	.word	0x000000ff
        /*07c4*/ 	.word	0x00000000
        /*07c8*/ 	.short	0x0101
        /*07ca*/ 	.byte	0x07
	.zero		1


	//   ....[44]....
        /*07cc*/ 	.word	0x0000fb20
        /*07d0*/ 	.word	0x000000ff
        /*07d4*/ 	.word	0x0002d850
        /*07d8*/ 	.short	0x010a
        /*07da*/ 	.byte	0x06
	.zero		1


	//   ....[45]....
        /*07dc*/ 	.word	0x0000fb60
        /*07e0*/ 	.word	0x000000ff
        /*07e4*/ 	.word	0x0002d850
        /*07e8*/ 	.short	0x010a
        /*07ea*/ 	.byte	0x06
	.zero		1


	//   ....[46]....
        /*07ec*/ 	.word	0x00010340
        /*07f0*/ 	.word	0x000000ff
        /*07f4*/ 	.word	0x00000000
        /*07f8*/ 	.short	0x0101
        /*07fa*/ 	.byte	0x06
	.zero		1


	//   ....[47]....
        /*07fc*/ 	.word	0x00010d60
        /*0800*/ 	.word	0x000000ff
        /*0804*/ 	.word	0x00000000
        /*0808*/ 	.short	0x0101
        /*080a*/ 	.byte	0x04
	.zero		1


	//   ....[48]....
        /*080c*/ 	.word	0x00012df0
        /*0810*/ 	.word	0x000000ff
        /*0814*/ 	.word	0x0002d840
        /*0818*/ 	.short	0x010a
        /*081a*/ 	.byte	0x2f
	.zero		1


	//   ....[49]....
        /*081c*/ 	.word	0x000134b0
        /*0820*/ 	.word	0x000000ff
        /*0824*/ 	.word	0x0002d830
        /*0828*/ 	.short	0x0107
        /*082a*/ 	.byte	0x2f
	.zero		1


	//   ....[50]....
        /*082c*/ 	.word	0x00013520
        /*0830*/ 	.word	0x000000ff
        /*0834*/ 	.word	0x0002d830
        /*0838*/ 	.short	0x0101
        /*083a*/ 	.byte	0x2f
	.zero		1


	//   ....[51]....
        /*083c*/ 	.word	0x00014030
        /*0840*/ 	.word	0x000000ff
        /*0844*/ 	.word	0x0002d800
        /*0848*/ 	.short	0x0107
        /*084a*/ 	.byte	0x2f
	.zero		1


	//   ....[52]....
        /*084c*/ 	.word	0x00014090
        /*0850*/ 	.word	0x000000ff
        /*0854*/ 	.word	0x0002d800
        /*0858*/ 	.short	0x0101
        /*085a*/ 	.byte	0x2f
	.zero		1


	//   ....[53]....
        /*085c*/ 	.word	0x000140c0
        /*0860*/ 	.word	0x000000ff
        /*0864*/ 	.word	0x0002d820
        /*0868*/ 	.short	0x010a
        /*086a*/ 	.byte	0x2f
	.zero		1


	//   ....[54]....
        /*086c*/ 	.word	0x000144f0
        /*0870*/ 	.word	0x00000007
        /*0874*/ 	.word	0x0002d840
        /*0878*/ 	.short	0x010a
        /*087a*/ 	.byte	0x3f
	.zero		1


	//   ....[55]....
        /*087c*/ 	.word	0x00014960
        /*0880*/ 	.word	0x00000007
        /*0884*/ 	.word	0x0002d830
        /*0888*/ 	.short	0x0107
        /*088a*/ 	.byte	0x3f
	.zero		1


	//   ....[56]....
        /*088c*/ 	.word	0x00014a10
        /*0890*/ 	.word	0x00000007
        /*0894*/ 	.word	0x0002d830
        /*0898*/ 	.short	0x0101
        /*089a*/ 	.byte	0x3f
	.zero		1


	//   ....[57]....
        /*089c*/ 	.word	0x00014a70
        /*08a0*/ 	.word	0x00000007
        /*08a4*/ 	.word	0x0002d860
        /*08a8*/ 	.short	0x010a
        /*08aa*/ 	.byte	0x3f
	.zero		1


	//   ....[58]....
        /*08ac*/ 	.word	0x00014dd0
        /*08b0*/ 	.word	0x00000007
        /*08b4*/ 	.word	0x0002d850
        /*08b8*/ 	.short	0x0107
        /*08ba*/ 	.byte	0x3f
	.zero		1


	//   ....[59]....
        /*08bc*/ 	.word	0x00014f20
        /*08c0*/ 	.word	0x00000007
        /*08c4*/ 	.word	0x0002d850
        /*08c8*/ 	.short	0x0101
        /*08ca*/ 	.byte	0x3f
	.zero		1


	//   ....[60]....
        /*08cc*/ 	.word	0x000150c0
        /*08d0*/ 	.word	0x00000000
        /*08d4*/ 	.word	0x0002d860
        /*08d8*/ 	.short	0x010a
        /*08da*/ 	.byte	0x3f
	.zero		1


	//   ....[61]....
        /*08dc*/ 	.word	0x00015500
        /*08e0*/ 	.word	0x00000000
        /*08e4*/ 	.word	0x0002d850
        /*08e8*/ 	.short	0x0107
        /*08ea*/ 	.byte	0x3f
	.zero		1


	//   ....[62]....
        /*08ec*/ 	.word	0x000155c0
        /*08f0*/ 	.word	0x00000000
        /*08f4*/ 	.word	0x0002d850
        /*08f8*/ 	.short	0x0101
        /*08fa*/ 	.byte	0x3f
	.zero		1


	//   ....[63]....
        /*08fc*/ 	.word	0x00015650
        /*0900*/ 	.word	0x00000007
        /*0904*/ 	.word	0x0002d820
        /*0908*/ 	.short	0x010a
        /*090a*/ 	.byte	0x3f
	.zero		1


	//   ....[64]....
        /*090c*/ 	.word	0x000157d0
        /*0910*/ 	.word	0x00000005
        /*0914*/ 	.word	0x0002d840
        /*0918*/ 	.short	0x010a
        /*091a*/ 	.byte	0x3f
	.zero		1


	//   ....[65]....
        /*091c*/ 	.word	0x00015870
        /*0920*/ 	.word	0x00000003
        /*0924*/ 	.word	0x0002d840
        /*0928*/ 	.short	0x010a
        /*092a*/ 	.byte	0x3f
	.zero		1


	//   ....[66]....
        /*092c*/ 	.word	0x000158b0
        /*0930*/ 	.word	0x00000005
        /*0934*/ 	.word	0x0002d860
        /*0938*/ 	.short	0x010a
        /*093a*/ 	.byte	0x3f
	.zero		1


	//   ....[67]....
        /*093c*/ 	.word	0x000158f0
        /*0940*/ 	.word	0x00000003
        /*0944*/ 	.word	0x0002d860
        /*0948*/ 	.short	0x010a
        /*094a*/ 	.byte	0x3f
	.zero		1


	//   ....[68]....
        /*094c*/ 	.word	0x00015960
        /*0950*/ 	.word	0x00000005
        /*0954*/ 	.word	0x0002d800
        /*0958*/ 	.short	0x010a
        /*095a*/ 	.byte	0x3f
	.zero		1


	//   ....[69]....
        /*095c*/ 	.word	0x000159c0
        /*0960*/ 	.word	0x00000003
        /*0964*/ 	.word	0x0002d830
        /*0968*/ 	.short	0x010a
        /*096a*/ 	.byte	0x3f
	.zero		1


	//   ....[70]....
        /*096c*/ 	.word	0x00015a20
        /*0970*/ 	.word	0x0000000e
        /*0974*/ 	.word	0x0002d830
        /*0978*/ 	.short	0x010a
        /*097a*/ 	.byte	0x3f
	.zero		1


	//   ....[71]....
        /*097c*/ 	.word	0x00015a80
        /*0980*/ 	.word	0x0000000e
        /*0984*/ 	.word	0x0002d850
        /*0988*/ 	.short	0x010a
        /*098a*/ 	.byte	0x3f
	.zero		1


	//   ....[72]....
        /*098c*/ 	.word	0x00015ae0
        /*0990*/ 	.word	0x0000000e
        /*0994*/ 	.word	0x0002d830
        /*0998*/ 	.short	0x010a
        /*099a*/ 	.byte	0x3f
	.zero		1


	//   ....[73]....
        /*099c*/ 	.word	0x00015b40
        /*09a0*/ 	.word	0x0000000e
        /*09a4*/ 	.word	0x0002d850
        /*09a8*/ 	.short	0x010a
        /*09aa*/ 	.byte	0x3f
	.zero		1


	//   ....[74]....
        /*09ac*/ 	.word	0x00015ba0
        /*09b0*/ 	.word	0x0000000e
        /*09b4*/ 	.word	0x0002d830
        /*09b8*/ 	.short	0x010a
        /*09ba*/ 	.byte	0x3f
	.zero		1


	//   ....[75]....
        /*09bc*/ 	.word	0x00015c00
        /*09c0*/ 	.word	0x0000000e
        /*09c4*/ 	.word	0x0002d850
        /*09c8*/ 	.short	0x010a
        /*09ca*/ 	.byte	0x3f
	.zero		1


	//   ....[76]....
        /*09cc*/ 	.word	0x00015c60
        /*09d0*/ 	.word	0x00000005
        /*09d4*/ 	.word	0x0002d850
        /*09d8*/ 	.short	0x010a
        /*09da*/ 	.byte	0x3f
	.zero		1


	//   ....[77]....
        /*09dc*/ 	.word	0x00015d40
        /*09e0*/ 	.word	0x00000003
        /*09e4*/ 	.word	0x0002d840
        /*09e8*/ 	.short	0x010a
        /*09ea*/ 	.byte	0x3f
	.zero		1


	//   ....[78]....
        /*09ec*/ 	.word	0x00016b00
        /*09f0*/ 	.word	0x00000003
        /*09f4*/ 	.word	0x0002d820
        /*09f8*/ 	.short	0x010a
        /*09fa*/ 	.byte	0x3f
	.zero		1


	//   ....[79]....
        /*09fc*/ 	.word	0x00016b50
        /*0a00*/ 	.word	0x00000007
        /*0a04*/ 	.word	0x0002d840
        /*0a08*/ 	.short	0x010a
        /*0a0a*/ 	.byte	0x3f
	.zero		1


	//   ....[80]....
        /*0a0c*/ 	.word	0x000170f0
        /*0a10*/ 	.word	0x00000007
        /*0a14*/ 	.word	0x0002d860
        /*0a18*/ 	.short	0x010a
        /*0a1a*/ 	.byte	0x3f
	.zero		1


	//   ....[81]....
        /*0a1c*/ 	.word	0x00017690
        /*0a20*/ 	.word	0x00000000
        /*0a24*/ 	.word	0x0002d860
        /*0a28*/ 	.short	0x010a
        /*0a2a*/ 	.byte	0x3f
	.zero		1


	//   ....[82]....
        /*0a2c*/ 	.word	0x00017cd0
        /*0a30*/ 	.word	0x00000007
        /*0a34*/ 	.word	0x0002d820
        /*0a38*/ 	.short	0x010a
        /*0a3a*/ 	.byte	0x3f
	.zero		1


	//   ....[83]....
        /*0a3c*/ 	.word	0x00017e70
        /*0a40*/ 	.word	0x00000005
        /*0a44*/ 	.word	0x0002d840
        /*0a48*/ 	.short	0x010a
        /*0a4a*/ 	.byte	0x3f
	.zero		1


	//   ....[84]....
        /*0a4c*/ 	.word	0x00017ec0
        /*0a50*/ 	.word	0x00000003
        /*0a54*/ 	.word	0x0002d840
        /*0a58*/ 	.short	0x010a
        /*0a5a*/ 	.byte	0x3f
	.zero		1


	//   ....[85]....
        /*0a5c*/ 	.word	0x00017f10
        /*0a60*/ 	.word	0x00000005
        /*0a64*/ 	.word	0x0002d860
        /*0a68*/ 	.short	0x010a
        /*0a6a*/ 	.byte	0x3f
	.zero		1


	//----- nvinfo : EIATTR_NUM_MBARRIERS
	.align		4
.L_177:
        /*0a6c*/ 	.byte	0x03, 0x38
        /*0a6e*/ 	.short	0x0016


	//----- nvinfo : EIATTR_EXIT_INSTR_OFFSETS
	.align		4
        /*0a70*/ 	.byte	0x04, 0x1c
        /*0a72*/ 	.short	(.L_179 - .L_178)


	//   ....[0]....
.L_178:
        /*0a74*/ 	.word	0x00015940


	//----- nvinfo : EIATTR_MAX_THREADS
	.align		4
.L_179:
        /*0a78*/ 	.byte	0x04, 0x05
        /*0a7a*/ 	.short	(.L_181 - .L_180)
.L_180:
        /*0a7c*/ 	.word	0x00000200
        /*0a80*/ 	.word	0x00000001
        /*0a84*/ 	.word	0x00000001


	//----- nvinfo : EIATTR_CRS_STACK_SIZE
	.align		4
.L_181:
        /*0a88*/ 	.byte	0x04, 0x1e
        /*0a8a*/ 	.short	(.L_183 - .L_182)
.L_182:
        /*0a8c*/ 	.word	0x00000000


	//----- nvinfo : EIATTR_CBANK_PARAM_SIZE
	.align		4
.L_183:
        /*0a90*/ 	.byte	0x03, 0x19
        /*0a92*/ 	.short	0x0a70


	//----- nvinfo : EIATTR_PARAM_CBANK
	.align		4
        /*0a94*/ 	.byte	0x04, 0x0a
        /*0a96*/ 	.short	(.L_185 - .L_184)
	.align		4
.L_184:
        /*0a98*/ 	.word	index@(.nv.constant0._ZN7cutlass13device_kernelIN5flash11enable_sm90INS1_16FlashAttnFwdSm90INS1_25CollectiveMainloopFwdSm90ILi2EN4cute5tupleIJNS5_1CILi1EEES8_S8_EEENS6_IJNS7_ILi192EEENS7_ILi128EEENS7_ILi96EEEEEELi96ENS_10bfloat16_tEfNS_4arch4Sm90ELb0ELb1ELb1ELb0ELb1ELb0ELb0ELb0ELb1ELb1ELb1ELb0EEENS1_21CollectiveEpilogueFwdINS6_IJSA_SC_SB_EEES9_SE_SG_Li384ELb0ELb1ELb1ELb0EEENS1_19SingleTileSchedulerILb0ELb1ELb1ELi192EEEEEEEEEvNT_6ParamsE)
        /*0a9c*/ 	.short	0x0210
        /*0a9e*/ 	.short	0x0a70


	//----- nvinfo : EIATTR_SW_WAR
	.align		4
.L_185:
        /*0aa0*/ 	.byte	0x04, 0x36
        /*0aa2*/ 	.short	(.L_187 - .L_186)
.L_186:
        /*0aa4*/ 	.word	0x00000008
.L_187:


//--------------------- .nv.info._ZN7cutlass13device_kernelIN5flash11enable_sm90INS1_16FlashAttnFwdSm90INS1_25CollectiveMainloopFwdSm90ILi2EN4cute5tupleIJNS5_1CILi1EEES8_S8_EEENS6_IJNS7_ILi192EEENS7_ILi128EEENS7_ILi96EEEEEELi96ENS_10bfloat16_tEfNS_4arch4Sm90ELb0ELb1ELb1ELb1ELb1ELb0ELb0ELb0ELb1ELb1ELb1ELb0EEENS1_21CollectiveEpilogueFwdINS6_IJSA_SC_SB_EEES9_SE_SG_Li384ELb1ELb1ELb1ELb0EEENS1_36VarlenDynamicPersistentTileSchedulerILi192ELi128ELi384ELi128ELb1ELb1ELb1ELb1ELb0ELb1EEEEEEEEEvNT_6ParamsE --------------------------
	.section	.nv.info._ZN7cutlass13device_kernelIN5flash11enable_sm90INS1_16FlashAttnFwdSm90INS1_25CollectiveMainloopFwdSm90ILi2EN4cute5tupleIJNS5_1CILi1EEES8_S8_EEENS6_IJNS7_ILi192EEENS7_ILi128EEENS7_ILi96EEEEEELi96ENS_10bfloat16_tEfNS_4arch4Sm90ELb0ELb1ELb1ELb1ELb1ELb0ELb0ELb0ELb1ELb1ELb1ELb0EEENS1_21CollectiveEpilogueFwdINS6_IJSA_SC_SB_EEES9_SE_SG_Li384ELb1ELb1ELb1ELb0EEENS1_36VarlenDynamicPersistentTileSchedulerILi192ELi128ELi384ELi128ELb1ELb1ELb1ELb1ELb0ELb1EEEEEEEEEvNT_6ParamsE,"",@"SHT_CUDA_INFO"
	.sectionflags	@""
	.align	4


	//----- nvinfo : EIATTR_CUDA_API_VERSION
	.align		4
        /*0000*/ 	.byte	0x04, 0x37
        /*0002*/ 	.short	(.L_189 - .L_188)
.L_188:
        /*0004*/ 	.word	0x00000082


	//----- nvinfo : EIATTR_KPARAM_INFO
	.align		4
.L_189:
        /*0008*/ 	.byte	0x04, 0x17
        /*000a*/ 	.short	(.L_191 - .L_190)
.L_190:
        /*000c*/ 	.word	0x00000000
        /*0010*/ 	.short	0x0000
        /*0012*/ 	.short	0x0070
        /*0014*/ 	.byte	0x00, 0xf0, 0x01, 0x2a


	//----- nvinfo : EIATTR_SPARSE_MMA_MASK
	.align		4
.L_191:
        /*0018*/ 	.byte	0x03, 0x50
        /*001a*/ 	.short	0x0000


	//----- nvinfo : EIATTR_MAXREG_COUNT
	.align		4
        /*001c*/ 	.byte	0x03, 0x1b
        /*001e*/ 	.short	0x0080


	//----- nvinfo : EIATTR_NUM_BARRIERS
	.align		4
        /*0020*/ 	.byte	0x02, 0x4c
        /*0022*/ 	.byte	0x10
	.zero		1


	//----- nvinfo : EIATTR_EXTERNS
	.align		4
        /*0024*/ 	.byte	0x04, 0x0f
        /*0026*/ 	.short	(.L_193 - .L_192)


	//   ....[0]....
	.align		4
.L_192:
        /*0028*/ 	.word	index@(__assertfail)


	//----- nvinfo : EIATTR_ANNOTATIONS
	.align		4
.L_193:
        /*002c*/ 	.byte	0x04, 0x55
        /*002e*/ 	.short	(.L_195 - .L_194)


	//   ....[0]....
.L_194:
        /* <DEDUP_REMOVED lines=19> */
        /*0154*/ 	.byte	0xd0, 0x95, 0x01, 0x00, 0x01, 0x00, 0x00, 0x00, 0x80, 0xa3, 0x01, 0x00


	//----- nvinfo : EIATTR_MERCURY_ISA_VERSION
	.align		4
.L_195:
        /*0160*/ 	.byte	0x03, 0x5f
        /*0162*/ 	.short	0x0101


	//----- nvinfo : EIATTR_UNUSED_LOAD_BYTE_OFFSET
	.align		4
        /*0164*/ 	.byte	0x04, 0x44
        /*0166*/ 	.short	(.L_197 - .L_196)


	//   ....[0]....
.L_196:
        /*0168*/ 	.word	0x00000980
        /*016c*/ 	.word	0x0000fff0


	//   ....[1]....
        /*0170*/ 	.word	0x00010c30
        /*0174*/ 	.word	0x0000fff0


	//----- nvinfo : EIATTR_INT_WARP_WIDE_INSTR_OFFSETS
	.align		4
.L_197:
        /*0178*/ 	.byte	0x04, 0x31
        /*017a*/ 	.short	(.L_199 - .L_198)


	//   ....[0]....
.L_198:
        /*017c*/ 	.word	0x000000c0


	//   ....[1]....
        /*0180*/ 	.word	0x000000d0


	//   ....[2]....
        /*0184*/ 	.word	0x00000170


	//   ....[3]....
        /*0188*/ 	.word	0x00015160


	//   ....[4]....
        /*018c*/ 	.word	0x000151f0


	//   ....[5]....
        /*0190*/ 	.word	0x00017e90


	//   ....[6]....
        /*0194*/ 	.word	0x00017f20


	//----- nvinfo : EIATTR_COOP_GROUP_MASK_REGIDS
	.align		4
.L_199:
        /*0198*/ 	.byte	0x04, 0x29
        /*019a*/ 	.short	(.L_201 - .L_200)


	//   ....[0]....
.L_200:
        /*019c*/ 	.word	0xffffffff


	//   ....[1]....
        /*01a0*/ 	.word	0xffffffff


	//   ....[2]....
        /*01a4*/ 	.word	0xffffffff


	//   ....[3]....
        /*01a8*/ 	.word	0xffffffff


	//   ....[4]....
        /*01ac*/ 	.word	0xffffffff


	//   ....[5]....
        /*01b0*/ 	.word	0xffffffff


	//   ....[6]....
        /*01b4*/ 	.word	0xffffffff


	//   ....[7]....
        /*01b8*/ 	.word	0xffffffff


	//   ....[8]....
        /*01bc*/ 	.word	0xffffffff


	//   ....[9]....
        /*01c0*/ 	.word	0xffffffff


	//   ....[10]....
        /*01c4*/ 	.word	0xffffffff


	//   ....[11]....
        /*01c8*/ 	.word	0xffffffff


	//   ....[12]....
        /*01cc*/ 	.word	0xffffffff


	//   ....[13]....
        /*01d0*/ 	.word	0xffffffff


	//   ....[14]....
        /*01d4*/ 	.word	0xffffffff


	//   ....[15]....
        /*01d8*/ 	.word	0xffffffff


	//   ....[16]....
        /*01dc*/ 	.word	0xffffffff


	//   ....[17]....
        /*01e0*/ 	.word	0xffffffff


	//   ....[18]....
        /*01e4*/ 	.word	0xffffffff


	//   ....[19]....
        /*01e8*/ 	.word	0xffffffff


	//   ....[20]....
        /*01ec*/ 	.word	0xffffffff


	//   ....[21]....
        /*01f0*/ 	.word	0xffffffff


	//   ....[22]....
        /*01f4*/ 	.word	0xffffffff


	//   ....[23]....
        /*01f8*/ 	.word	0xffffffff


	//   ....[24]....
        /*01fc*/ 	.word	0xffffffff


	//   ....[25]....
        /*0200*/ 	.word	0xffffffff


	//   ....[26]....
        /*0204*/ 	.word	0xffffffff


	//   ....[27]....
        /*0208*/ 	.word	0xffffffff


	//   ....[28]....
        /*020c*/ 	.word	0xffffffff


	//   ....[29]....
        /*0210*/ 	.word	0xffffffff


	//   ....[30]....
        /*0214*/ 	.word	0xffffffff


	//   ....[31]....
        /*0218*/ 	.word	0xffffffff


	//   ....[32]....
        /*021c*/ 	.word	0xffffffff


	//   ....[33]....
        /*0220*/ 	.word	0xffffffff


	//   ....[34]....
        /*0224*/ 	.word	0xffffffff


	//   ....[35]....
        /*0228*/ 	.word	0xffffffff


	//   ....[36]....
        /*022c*/ 	.word	0xffffffff


	//   ....[37]....
        /*0230*/ 	.word	0xffffffff


	//   ....[38]....
        /*0234*/ 	.word	0xffffffff


	//   ....[39]....
        /*0238*/ 	.word	0xffffffff


	//   ....[40]....
        /*023c*/ 	.word	0xffffffff


	//   ....[41]....
        /*0240*/ 	.word	0xffffffff


	//   ....[42]....
        /*0244*/ 	.word	0xffffffff


	//   ....[43]....
        /*0248*/ 	.word	0xffffffff


	//   ....[44]....
        /*024c*/ 	.word	0xffffffff


	//   ....[45]....
        /*0250*/ 	.word	0xffffffff


	//   ....[46]....
        /*0254*/ 	.word	0xffffffff


	//   ....[47]....
        /*0258*/ 	.word	0xffffffff


	//   ....[48]....
        /*025c*/ 	.word	0xffffffff


	//   ....[49]....
        /*0260*/ 	.word	0xffffffff


	//   ....[50]....
        /*0264*/ 	.word	0xffffffff


	//   ....[51]....
        /*0268*/ 	.word	0xffffffff


	//   ....[52]....
        /*026c*/ 	.word	0xffffffff


	//   ....[53]....
        /*0270*/ 	.word	0xffffffff


	//   ....[54]....
        /*0274*/ 	.word	0xffffffff


	//   ....[55]....
        /*0278*/ 	.word	0xffffffff


	//   ....[56]....
        /*027c*/ 	.word	0xffffffff


	//   ....[57]....
        /*0280*/ 	.word	0xffffffff


	//   ....[58]....
        /*0284*/ 	.word	0xffffffff


	//   ....[59]....
        /*0288*/ 	.word	0xffffffff


	//   ....[60]....
        /*028c*/ 	.word	0xffffffff


	//   ....[61]....
        /*0290*/ 	.word	0xffffffff


	//   ....[62]....
        /*0294*/ 	.word	0xffffffff


	//   ....[63]....
        /*0298*/ 	.word	0xffffffff


	//   ....[64]....
        /*029c*/ 	.word	0xffffffff


	//   ....[65]....
        /*02a0*/ 	.word	0xffffffff


	//   ....[66]....
        /*02a4*/ 	.word	0xffffffff


	//   ....[67]....
        /*02a8*/ 	.word	0xffffffff


	//   ....[68]....
        /*02ac*/ 	.word	0xffffffff


	//   ....[69]....
        /*02b0*/ 	.word	0xffffffff


	//   ....[70]....
        /*02b4*/ 	.word	0xffffffff


	//   ....[71]....
        /*02b8*/ 	.word	0xffffffff


	//   ....[72]....
        /*02bc*/ 	.word	0xffffffff


	//   ....[73]....
        /*02c0*/ 	.word	0xffffffff


	//   ....[74]....
        /*02c4*/ 	.word	0xffffffff


	//   ....[75]....
        /*02c8*/ 	.word	0xffffffff


	//   ....[76]....
        /*02cc*/ 	.word	0xffffffff


	//   ....[77]....
        /*02d0*/ 	.word	0xffffffff


	//   ....[78]....
        /*02d4*/ 	.word	0xffffffff


	//   ....[79]....
        /*02d8*/ 	.word	0xffffffff


	//   ....[80]....
        /*02dc*/ 	.word	0xffffffff


	//   ....[81]....
        /*02e0*/ 	.word	0xffffffff


	//   ....[82]....
        /*02e4*/ 	.word	0xffffffff


	//   ....[83]....
        /*02e8*/ 	.word	0xffffffff


	//   ....[84]....
        /*02ec*/ 	.word	0xffffffff


	//   ....[85]....
        /*02f0*/ 	.word	0xffffffff


	//   ....[86]....
        /*02f4*/ 	.word	0xffffffff


	//   ....[87]....
        /*02f8*/ 	.word	0xffffffff


	//   ....[88]....
        /*02fc*/ 	.word	0xffffffff


	//   ....[89]....
        /*0300*/ 	.word	0xffffffff


	//   ....[90]....
        /*0304*/ 	.word	0xffffffff


	//   ....[91]....
        /*0308*/ 	.word	0xffffffff


	//   ....[92]....
        /*030c*/ 	.word	0xffffffff


	//   ....[93]....
        /*0310*/ 	.word	0xffffffff


	//   ....[94]....
        /*0314*/ 	.word	0xffffffff


	//   ....[95]....
        /*0318*/ 	.word	0xffffffff


	//   ....[96]....
        /*031c*/ 	.word	0xffffffff


	//   ....[97]....
        /*0320*/ 	.word	0xffffffff


	//   ....[98]....
        /*0324*/ 	.word	0xffffffff


	//   ....[99]....
        /*0328*/ 	.word	0xffffffff


	//   ....[100]....
        /*032c*/ 	.word	0xffffffff


	//   ....[101]....
        /*0330*/ 	.word	0xffffffff


	//   ....[102]....
        /*0334*/ 	.word	0xffffffff


	//   ....[103]....
        /*0338*/ 	.word	0xffffffff


	//   ....[104]....
        /*033c*/ 	.word	0xffffffff


	//   ....[105]....
        /*0340*/ 	.word	0xffffffff


	//   ....[106]....
        /*0344*/ 	.word	0xffffffff


	//   ....[107]....
        /*0348*/ 	.word	0xffffffff


	//   ....[108]....
        /*034c*/ 	.word	0xffffffff


	//   ....[109]....
        /*0350*/ 	.word	0xffffffff


	//   ....[110]....
        /*0354*/ 	.word	0xffffffff


	//   ....[111]....
        /*0358*/ 	.word	0xffffffff


	//   ....[112]....
        /*035c*/ 	.word	0xffffffff


	//   ....[113]....
        /*0360*/ 	.word	0xffffffff


	//   ....[114]....
        /*0364*/ 	.word	0xffffffff


	//   ....[115]....
        /*0368*/ 	.word	0xffffffff


	//   ....[116]....
        /*036c*/ 	.word	0xffffffff


	//   ....[117]....
        /*0370*/ 	.word	0xffffffff


	//   ....[118]....
        /*0374*/ 	.word	0xffffffff


	//   ....[119]....
        /*0378*/ 	.word	0xffffffff


	//   ....[120]....
        /*037c*/ 	.word	0xffffffff


	//   ....[121]....
        /*0380*/ 	.word	0xffffffff


	//   ....[122]....
        /*0384*/ 	.word	0xffffffff


	//   ....[123]....
        /*0388*/ 	.word	0xffffffff


	//   ....[124]....
        /*038c*/ 	.word	0xffffffff


	//   ....[125]....
        /*0390*/ 	.word	0xffffffff


	//   ....[126]....
        /*0394*/ 	.word	0xffffffff


	//   ....[127]....
        /*0398*/ 	.word	0xffffffff


	//   ....[128]....
        /*039c*/ 	.word	0xffffffff


	//   ....[129]....
        /*03a0*/ 	.word	0xffffffff


	//   ....[130]....
        /*03a4*/ 	.word	0xffffffff


	//   ....[131]....
        /*03a8*/ 	.word	0xffffffff


	//   ....[132]....
        /*03ac*/ 	.word	0xffffffff


	//   ....[133]....
        /*03b0*/ 	.word	0x0500000f


	//   ....[134]....
        /*03b4*/ 	.word	0x0500000f


	//   ....[135]....
        /*03b8*/ 	.word	0x0500000f


	//   ....[136]....
        /*03bc*/ 	.word	0x0500000f


	//   ....[137]....
        /*03c0*/ 	.word	0x0500000f


	//   ....[138]....
        /*03c4*/ 	.word	0x0500000f


	//   ....[139]....
        /*03c8*/ 	.word	0x0500000f


	//   ....[140]....
        /*03cc*/ 	.word	0x0500000f


	//   ....[141]....
        /*03d0*/ 	.word	0x0500000f


	//   ....[142]....
        /*03d4*/ 	.word	0x0500000f


	//   ....[143]....
        /*03d8*/ 	.word	0x0500000f


	//   ....[144]....
        /*03dc*/ 	.word	0x0500000f


	//   ....[145]....
        /*03e0*/ 	.word	0x0500000f


	//   ....[146]....
        /*03e4*/ 	.word	0x0500000f


	//   ....[147]....
        /*03e8*/ 	.word	0x0500000f


	//   ....[148]....
        /*03ec*/ 	.word	0x0500000f


	//   ....[149]....
        /*03f0*/ 	.word	0x0500000f


	//   ....[150]....
        /*03f4*/ 	.word	0x0500000f


	//   ....[151]....
        /*03f8*/ 	.word	0x0500000f


	//   ....[152]....
        /*03fc*/ 	.word	0x0500000f


	//   ....[153]....
        /*0400*/ 	.word	0x0500000f


	//   ....[154]....
        /*0404*/ 	.word	0x0500000f


	//   ....[155]....
        /*0408*/ 	.word	0x0500000f


	//   ....[156]....
        /*040c*/ 	.word	0x0500000f


	//   ....[157]....
        /*0410*/ 	.word	0x0500000f


	//   ....[158]....
        /*0414*/ 	.word	0x0500000f


	//   ....[159]....
        /*0418*/ 	.word	0x0500000f


	//   ....[160]....
        /*041c*/ 	.word	0x0500000f


	//   ....[161]....
        /*0420*/ 	.word	0x0500000f


	//   ....[162]....
        /*0424*/ 	.word	0x0500000f


	//   ....[163]....
        /*0428*/ 	.word	0x0500000f


	//   ....[164]....
        /*042c*/ 	.word	0x0500000f


	//   ....[165]....
        /*0430*/ 	.word	0x0500000f


	//   ....[166]....
        /*0434*/ 	.word	0x0500000f


	//   ....[167]....
        /*0438*/ 	.word	0x0500000f


	//   ....[168]....
        /*043c*/ 	.word	0x0500000f


	//   ....[169]....
        /*0440*/ 	.word	0x0500000f


	//   ....[170]....
        /*0444*/ 	.word	0x0500000f


	//   ....[171]....
        /*0448*/ 	.word	0x0500000f


	//   ....[172]....
        /*044c*/ 	.word	0x0500000f


	//   ....[173]....
        /*0450*/ 	.word	0x0500000f


	//   ....[174]....
        /*0454*/ 	.word	0x0500000f


	//   ....[175]....
        /*0458*/ 	.word	0x0500000f


	//   ....[176]....
        /*045c*/ 	.word	0x0500000f


	//   ....[177]....
        /*0460*/ 	.word	0x0500000f


	//   ....[178]....
        /*0464*/ 	.word	0x0500000f


	//   ....[179]....
        /*0468*/ 	.word	0x0500000f


	//   ....[180]....
        /*046c*/ 	.word	0x0500000f


	//   ....[181]....
        /*0470*/ 	.word	0x0500000f


	//   ....[182]....
        /*0474*/ 	.word	0x0500000f


	//   ....[183]....
        /*0478*/ 	.word	0x0500000f


	//   ....[184]....
        /*047c*/ 	.word	0x0500000f


	//   ....[185]....
        /*0480*/ 	.word	0x0500000f


	//   ....[186]....
        /*0484*/ 	.word	0x0500000f


	//   ....[187]....
        /*0488*/ 	.word	0x0500000f


	//   ....[188]....
        /*048c*/ 	.word	0x0500000f


	//   ....[189]....
        /*0490*/ 	.word	0x0500000f


	//   ....[190]....
        /*0494*/ 	.word	0x0500000f


	//   ....[191]....
        /*0498*/ 	.word	0x0500000f


	//   ....[192]....
        /*049c*/ 	.word	0x0500000f


	//   ....[193]....
        /*04a0*/ 	.word	0x0500000f


	//   ....[194]....
        /*04a4*/ 	.word	0x0500000f


	//   ....[195]....
        /*04a8*/ 	.word	0x0500000f


	//   ....[196]....
        /*04ac*/ 	.word	0x0500000f


	//----- nvinfo : EIATTR_COOP_GROUP_INSTR_OFFSETS
	.align		4
.L_201:
        /*04b0*/ 	.byte	0x04, 0x28
        /*04b2*/ 	.short	(.L_203 - .L_202)


	//   ....[0]....
.L_202:
        /*04b4*/ 	.word	0x00000080


	//   ....[1]....
        /*04b8*/ 	.word	0x00000090


	//   ....[2]....
        /*04bc*/ 	.word	0x000002d0


	//   ....[3]....
        /*04c0*/ 	.word	0x00000430


	//   ....[4]....
        /*04c4*/ 	.word	0x00000550


	//   ....[5]....
        /*04c8*/ 	.word	0x000006b0


	//   ....[6]....
        /*04cc*/ 	.word	0x00001e90


	//   ....[7]....
        /*04d0*/ 	.word	0x000026c0


	//   ....[8]....
        /*04d4*/ 	.word	0x00003080


	//   ....[9]....
        /*04d8*/ 	.word	0x00004660


	//   ....[10]....
        /*04dc*/ 	.word	0x00004750


	//   ....[11]....
        /*04e0*/ 	.word	0x00004d30


	//   ....[12]....
        /*04e4*/ 	.word	0x00004da0


	//   ....[13]....
        /*04e8*/ 	.word	0x00005970


	//   ....[14]....
        /*04ec*/ 	.word	0x00006830


	//   ....[15]....
        /*04f0*/ 	.word	0x00007160


	//   ....[16]....
        /*04f4*/ 	.word	0x000080b0


	//   ....[17]....
        /*04f8*/ 	.word	0x000081a0


	//   ....[18]....
        /*04fc*/ 	.word	0x00008890


	//   ....[19]....
        /*0500*/ 	.word	0x000088f0


	//   ....[20]....
        /*0504*/ 	.word	0x00009970


	//   ....[21]....
        /*0508*/ 	.word	0x0000ad90


	//   ....[22]....
        /*050c*/ 	.word	0x0000adf0


	//   ....[23]....
        /*0510*/ 	.word	0x0000b1b0


	//   ....[24]....
        /*0514*/ 	.word	0x0000b1d0


	//   ....[25]....
        /*0518*/ 	.word	0x0000c510


	//   ....[26]....
        /*051c*/ 	.word	0x0000d080


	//   ....[27]....
        /*0520*/ 	.word	0x0000d9b0


	//   ....[28]....
        /*0524*/ 	.word	0x0000e900


	//   ....[29]....
        /*0528*/ 	.word	0x0000e9f0


	//   ....[30]....
        /*052c*/ 	.word	0x0000f190


	//   ....[31]....
        /*0530*/ 	.word	0x0000f1f0


	//   ....[32]....
        /*0534*/ 	.word	0x000101c0


	//   ....[33]....
        /*0538*/ 	.word	0x000102d0


	//   ....[34]....
        /*053c*/ 	.word	0x00010330


	//   ....[35]....
        /*0540*/ 	.word	0x000103f0


	//   ....[36]....
        /*0544*/ 	.word	0x00010420


	//   ....[37]....
        /*0548*/ 	.word	0x00011660


	//   ....[38]....
        /*054c*/ 	.word	0x00011680


	//   ....[39]....
        /*0550*/ 	.word	0x00011690


	//   ....[40]....
        /*0554*/ 	.word	0x000116a0


	//   ....[41]....
        /*0558*/ 	.word	0x00011cc0


	//   ....[42]....
        /*055c*/ 	.word	0x00011ce0


	//   ....[43]....
        /*0560*/ 	.word	0x00011e10


	//   ....[44]....
        /*0564*/ 	.word	0x00011e30


	//   ....[45]....
        /*0568*/ 	.word	0x000122a0


	//   ....[46]....
        /*056c*/ 	.word	0x000122b0


	//   ....[47]....
        /*0570*/ 	.word	0x000125f0


	//   ....[48]....
        /*0574*/ 	.word	0x00012600


	//   ....[49]....
        /*0578*/ 	.word	0x00013240


	//   ....[50]....
        /*057c*/ 	.word	0x00013250


	//   ....[51]....
        /*0580*/ 	.word	0x00013350


	//   ....[52]....
        /*0584*/ 	.word	0x00013370


	//   ....[53]....
        /*0588*/ 	.word	0x00013500


	//   ....[54]....
        /*058c*/ 	.word	0x00013700


	//   ....[55]....
        /*0590*/ 	.word	0x00013730


	//   ....[56]....
        /*0594*/ 	.word	0x00013760


	//   ....[57]....
        /*0598*/ 	.word	0x00013790


	//   ....[58]....
        /*059c*/ 	.word	0x000137c0


	//   ....[59]....
        /*05a0*/ 	.word	0x000137f0


	//   ....[60]....
        /*05a4*/ 	.word	0x00013950


	//   ....[61]....
        /*05a8*/ 	.word	0x00013980


	//   ....[62]....
        /*05ac*/ 	.word	0x000139b0


	//   ....[63]....
        /*05b0*/ 	.word	0x000139e0


	//   ....[64]....
        /*05b4*/ 	.word	0x00013a10


	//   ....[65]....
        /*05b8*/ 	.word	0x00013a40


	//   ....[66]....
        /*05bc*/ 	.word	0x00013ad0


	//   ....[67]....
        /*05c0*/ 	.word	0x00013b00


	//   ....[68]....
        /*05c4*/ 	.word	0x00013b10


	//   ....[69]....
        /*05c8*/ 	.word	0x00013b50


	//   ....[70]....
        /*05cc*/ 	.word	0x00015dc0


	//   ....[71]....
        /*05d0*/ 	.word	0x00015de0


	//   ....[72]....
        /*05d4*/ 	.word	0x00015e90


	//   ....[73]....
        /*05d8*/ 	.word	0x00015eb0


	//   ....[74]....
        /*05dc*/ 	.word	0x00015f50


	//   ....[75]....
        /*05e0*/ 	.word	0x00015f70


	//   ....[76]....
        /*05e4*/ 	.word	0x00015f80


	//   ....[77]....
        /*05e8*/ 	.word	0x00015f90


	//   ....[78]....
        /*05ec*/ 	.word	0x00016910


	//   ....[79]....
        /*05f0*/ 	.word	0x00016920


	//   ....[80]....
        /*05f4*/ 	.word	0x00016980


	//   ....[81]....
        /*05f8*/ 	.word	0x000169c0


	//   ....[82]....
        /*05fc*/ 	.word	0x00016a20


	//   ....[83]....
        /*0600*/ 	.word	0x00016a60


	//   ....[84]....
        /*0604*/ 	.word	0x00016a70


	//   ....[85]....
        /*0608*/ 	.word	0x00016a90


	//   ....[86]....
        /*060c*/ 	.word	0x00016b70


	//   ....[87]....
        /*0610*/ 	.word	0x00016bb0


	//   ....[88]....
        /*0614*/ 	.word	0x00016bc0


	//   ....[89]....
        /*0618*/ 	.word	0x00016be0


	//   ....[90]....
        /*061c*/ 	.word	0x00017470


	//   ....[91]....
        /*0620*/ 	.word	0x00017480


	//   ....[92]....
        /*0624*/ 	.word	0x000174a0


	//   ....[93]....
        /*0628*/ 	.word	0x00017520


	//   ....[94]....
        /*062c*/ 	.word	0x00017530


	//   ....[95]....
        /*0630*/ 	.word	0x00017590


	//   ....[96]....
        /*0634*/ 	.word	0x000175c0


	//   ....[97]....
        /*0638*/ 	.word	0x00017600


	//   ....[98]....
        /*063c*/ 	.word	0x000178f0


	//   ....[99]....
        /*0640*/ 	.word	0x00017910


	//   ....[100]....
        /*0644*/ 	.word	0x000179b0


	//   ....[101]....
        /*0648*/ 	.word	0x000179c0


	//   ....[102]....
        /*064c*/ 	.word	0x00017a50


	//   ....[103]....
        /*0650*/ 	.word	0x00017a60


	//   ....[104]....
        /*0654*/ 	.word	0x00017a70


	//   ....[105]....
        /*0658*/ 	.word	0x00017b00


	//   ....[106]....
        /*065c*/ 	.word	0x00018110


	//   ....[107]....
        /*0660*/ 	.word	0x00018120


	//   ....[108]....
        /*0664*/ 	.word	0x000181b0


	//   ....[109]....
        /*0668*/ 	.word	0x00018250


	//   ....[110]....
        /*066c*/ 	.word	0x00018270


	//   ....[111]....
        /*0670*/ 	.word	0x000182f0


	//   ....[112]....
        /*0674*/ 	.word	0x00018310


	//   ....[113]....
        /*0678*/ 	.word	0x00018320


	//   ....[114]....
        /*067c*/ 	.word	0x00018750


	//   ....[115]....
        /*0680*/ 	.word	0x00018780


	//   ....[116]....
        /*0684*/ 	.word	0x000187e0


	//   ....[117]....
        /*0688*/ 	.word	0x00018810


	//   ....[118]....
        /*068c*/ 	.word	0x00018840


	//   ....[119]....
        /*0690*/ 	.word	0x00018870


	//   ....[120]....
        /*0694*/ 	.word	0x000188a0


	//   ....[121]....
        /*0698*/ 	.word	0x000188d0


	//   ....[122]....
        /*069c*/ 	.word	0x00018a70


	//   ....[123]....
        /*06a0*/ 	.word	0x00018aa0


	//   ....[124]....
        /*06a4*/ 	.word	0x00018ad0


	//   ....[125]....
        /*06a8*/ 	.word	0x00018b00


	//   ....[126]....
        /*06ac*/ 	.word	0x00018b30


	//   ....[127]....
        /*06b0*/ 	.word	0x00018b60


	//   ....[128]....
        /*06b4*/ 	.word	0x00018c20


	//   ....[129]....
        /*06b8*/ 	.word	0x00018c40


	//   ....[130]....
        /*06bc*/ 	.word	0x00018c60


	//   ....[131]....
        /*06c0*/ 	.word	0x00018cc0


	//   ....[132]....
        /*06c4*/ 	.word	0x000196f0


	//   ....[133]....
        /*06c8*/ 	.word	0x00019d50


	//   ....[134]....
        /*06cc*/ 	.word	0x00019e40


	//   ....[135]....
        /*06d0*/ 	.word	0x00019ee0


	//   ....[136]....
        /*06d4*/ 	.word	0x00019f40


	//   ....[137]....
        /*06d8*/ 	.word	0x0001a050


	//   ....[138]....
        /*06dc*/ 	.word	0x0001a0c0


	//   ....[139]....
        /*06e0*/ 	.word	0x0001a1d0


	//   ....[140]....
        /*06e4*/ 	.word	0x0001a240


	//   ....[141]....
        /*06e8*/ 	.word	0x0001a2e0


	//   ....[142]....
        /*06ec*/ 	.word	0x0001a400


	//   ....[143]....
        /*06f0*/ 	.word	0x0001a460


	//   ....[144]....
        /*06f4*/ 	.word	0x0001a4c0


	//   ....[145]....
        /*06f8*/ 	.word	0x0001a5d0


	//   ....[146]....
        /*06fc*/ 	.word	0x0001a630


	//   ....[147]....
        /*0700*/ 	.word	0x0001a730


	//   ....[148]....
        /*0704*/ 	.word	0x0001a790


	//   ....[149]....
        /*0708*/ 	.word	0x0001a890


	//   ....[150]....
        /*070c*/ 	.word	0x0001a8f0


	//   ....[151]....
        /*0710*/ 	.word	0x0001aa00


	//   ....[152]....
        /*0714*/ 	.word	0x0001aa60


	//   ....[153]....
        /*0718*/ 	.word	0x0001ab40


	//   ....[154]....
        /*071c*/ 	.word	0x0001ac80


	//   ....[155]....
        /*0720*/ 	.word	0x0001ad60


	//   ....[156]....
        /*0724*/ 	.word	0x0001ade0


	//   ....[157]....
        /*0728*/ 	.word	0x0001aec0


	//   ....[158]....
        /*072c*/ 	.word	0x0001af20


	//   ....[159]....
        /*0730*/ 	.word	0x0001aff0


	//   ....[160]....
        /*0734*/ 	.word	0x0001b050


	//   ....[161]....
        /*0738*/ 	.word	0x0001b130


	//   ....[162]....
        /*073c*/ 	.word	0x0001b220


	//   ....[163]....
        /*0740*/ 	.word	0x0001b2c0


	//   ....[164]....
        /*0744*/ 	.word	0x0001b320


	//   ....[165]....
        /*0748*/ 	.word	0x0001b420


	//   ....[166]....
        /*074c*/ 	.word	0x0001b480


	//   ....[167]....
        /*0750*/ 	.word	0x0001b580


	//   ....[168]....
        /*0754*/ 	.word	0x0001b5e0


	//   ....[169]....
        /*0758*/ 	.word	0x0001b6b0


	//   ....[170]....
        /*075c*/ 	.word	0x0001b800


	//   ....[171]....
        /*0760*/ 	.word	0x0001b8b0


	//   ....[172]....
        /*0764*/ 	.word	0x0001b9c0


	//   ....[173]....
        /*0768*/ 	.word	0x0001baa0


	//   ....[174]....
        /*076c*/ 	.word	0x0001bb00


	//   ....[175]....
        /*0770*/ 	.word	0x0001bbf0


	//   ....[176]....
        /*0774*/ 	.word	0x0001bc50


	//   ....[177]....
        /*0778*/ 	.word	0x0001bd30


	//   ....[178]....
        /*077c*/ 	.word	0x0001bdc0


	//   ....[179]....
        /*0780*/ 	.word	0x0001be60


	//   ....[180]....
        /*0784*/ 	.word	0x0001bfd0


	//   ....[181]....
        /*0788*/ 	.word	0x0001c040


	//   ....[182]....
        /*078c*/ 	.word	0x0001c0b0


	//   ....[183]....
        /*0790*/ 	.word	0x0001c120


	//   ....[184]....
        /*0794*/ 	.word	0x0001c190


	//   ....[185]....
        /*0798*/ 	.word	0x0001c210


	//   ....[186]....
        /*079c*/ 	.word	0x0001c290


	//   ....[187]....
        /*07a0*/ 	.word	0x0001c320


	//   ....[188]....
        /*07a4*/ 	.word	0x0001c390


	//   ....[189]....
        /*07a8*/ 	.word	0x0001c400


	//   ....[190]....
        /*07ac*/ 	.word	0x0001c470


	//   ....[191]....
        /*07b0*/ 	.word	0x0001c4f0


	//   ....[192]....
        /*07b4*/ 	.word	0x0001c560


	//   ....[193]....
        /*07b8*/ 	.word	0x0001c610


	//   ....[194]....
        /*07bc*/ 	.word	0x0001c660


	//   ....[195]....
        /*07c0*/ 	.word	0x0001c6f0


	//   ....[196]....
        /*07c4*/ 	.word	0x0001c820


	//----- nvinfo : EIATTR_REG_RECONFIG
	.align		4
.L_203:
        /*07c8*/ 	.byte	0x01, 0x54
	.zero		2


	//----- nvinfo : EIATTR_SYSCALL_OFFSETS
	.align		4
        /*07cc*/ 	.byte	0x04, 0x46
        /*07ce*/ 	.short	(.L_205 - .L_204)


	//   ....[0]....
.L_204:
        /*07d0*/ 	.word	0x00002080


	//   ....[1]....
        /*07d4*/ 	.word	0x00015350


	//   ....[2]....
        /*07d8*/ 	.word	0x000154a0


	//   ....[3]....
        /*07dc*/ 	.word	0x00015590


	//   ....[4]....
        /*07e0*/ 	.word	0x00016380


	//----- nvinfo : EIATTR_MBARRIER_INSTR_OFFSETS
	.align		4
.L_205:
        /*07e4*/ 	.byte	0x04, 0x39
        /*07e6*/ 	.short	(.L_207 - .L_206)


	//   ....[0]....
.L_206:
        /*07e8*/ 	.word	0x00000180
        /*07ec*/ 	.word	0x000000ff
        /*07f0*/ 	.word	0x0002d800
        /*07f4*/ 	.short	0x0100
        /*07f6*/ 	.byte	0x08
	.zero		1


	//   ....[1]....
        /*07f8*/ 	.word	0x00000190
        /*07fc*/ 	.word	0x000000ff
        /*0800*/ 	.word	0x0002d820
        /*0804*/ 	.short	0x0100
        /*0806*/ 	.byte	0x08
	.zero		1


	//   ....[2]....
        /*0808*/ 	.word	0x00000280
        /*080c*/ 	.word	0x000000ff
        /*0810*/ 	.word	0x0002d830
        /*0814*/ 	.short	0x0100
        /*0816*/ 	.byte	0x08
	.zero		1


	//   ....[3]....
        /*0818*/ 	.word	0x00000290
        /*081c*/ 	.word	0x000000ff
        /*0820*/ 	.word	0x0002d840
        /*0824*/ 	.short	0x0100
        /*0826*/ 	.byte	0x08
	.zero		1


	//   ....[4]....
        /*0828*/ 	.word	0x000002a0
        /*082c*/ 	.word	0x000000ff
        /*0830*/ 	.word	0x0002d838
        /*0834*/ 	.short	0x0100
        /*0836*/ 	.byte	0x08
	.zero		1


	//   ....[5]....
        /*0838*/ 	.word	0x000002b0
        /*083c*/ 	.word	0x000000ff
        /*0840*/ 	.word	0x0002d848
        /*0844*/ 	.short	0x0100
        /*0846*/ 	.byte	0x08
	.zero		1


	//   ....[6]....
        /*0848*/ 	.word	0x000003e0
        /*084c*/ 	.word	0x000000ff
        /*0850*/ 	.word	0x0002d850
        /*0854*/ 	.short	0x0100
        /*0856*/ 	.byte	0x08
	.zero		1


	//   ....[7]....
        /*0858*/ 	.word	0x000003f0
        /*085c*/ 	.word	0x000000ff
        /*0860*/ 	.word	0x0002d860
        /*0864*/ 	.short	0x0100
        /*0866*/ 	.byte	0x08
	.zero		1


	//   ....[8]....
        /*0868*/ 	.word	0x00000400
        /*086c*/ 	.word	0x000000ff
        /*0870*/ 	.word	0x0002d858
        /*0874*/ 	.short	0x0100
        /*0876*/ 	.byte	0x08
	.zero		1


	//   ....[9]....
        /*0878*/ 	.word	0x00000410
        /*087c*/ 	.word	0x000000ff
        /*0880*/ 	.word	0x0002d868
        /*0884*/ 	.short	0x0100
        /*0886*/ 	.byte	0x08
	.zero		1


	//   ....[10]....
        /*0888*/ 	.word	0x00000500
        /*088c*/ 	.word	0x000000ff
        /*0890*/ 	.word	0x0002d870
        /*0894*/ 	.short	0x0100
        /*0896*/ 	.byte	0x06
	.zero		1


	//   ....[11]....
        /*0898*/ 	.word	0x00000510
        /*089c*/ 	.word	0x000000ff
        /*08a0*/ 	.word	0x0002d880
        /*08a4*/ 	.short	0x0100
        /*08a6*/ 	.byte	0x06
	.zero		1


	//   ....[12]....
        /*08a8*/ 	.word	0x00000520
        /*08ac*/ 	.word	0x000000ff
        /*08b0*/ 	.word	0x0002d878
        /*08b4*/ 	.short	0x0100
        /*08b6*/ 	.byte	0x06
	.zero		1


	//   ....[13]....
        /*08b8*/ 	.word	0x00000530
        /*08bc*/ 	.word	0x000000ff
        /*08c0*/ 	.word	0x0002d888
        /*08c4*/ 	.short	0x0100
        /*08c6*/ 	.byte	0x06
	.zero		1


	//   ....[14]....
        /*08c8*/ 	.word	0x00000660
        /*08cc*/ 	.word	0x000000ff
        /*08d0*/ 	.word	0x0002d890
        /*08d4*/ 	.short	0x0100
        /*08d6*/ 	.byte	0x08
	.zero		1


	//   ....[15]....
        /*08d8*/ 	.word	0x00000670
        /*08dc*/ 	.word	0x000000ff
        /*08e0*/ 	.word	0x0002d8a0
        /*08e4*/ 	.short	0x0100
        /*08e6*/ 	.byte	0x08
	.zero		1


	//   ....[16]....
        /*08e8*/ 	.word	0x00000680
        /*08ec*/ 	.word	0x000000ff
        /*08f0*/ 	.word	0x0002d898
        /*08f4*/ 	.short	0x0100
        /*08f6*/ 	.byte	0x08
	.zero		1


	//   ....[17]....
        /*08f8*/ 	.word	0x00000690
        /*08fc*/ 	.word	0x000000ff
        /*0900*/ 	.word	0x0002d8a8
        /*0904*/ 	.short	0x0100
        /*0906*/ 	.byte	0x08
	.zero		1


	//   ....[18]....
        /*0908*/ 	.word	0x000007d0
        /*090c*/ 	.word	0x000000ff
        /*0910*/ 	.word	0x0002d8b0
        /*0914*/ 	.short	0x0100
        /*0916*/ 	.byte	0x08
	.zero		1


	//   ....[19]....
        /*0918*/ 	.word	0x000007e0
        /*091c*/ 	.word	0x000000ff
        /*0920*/ 	.word	0x0002d8c0
        /*0924*/ 	.short	0x0100
        /*0926*/ 	.byte	0x08
	.zero		1


	//   ....[20]....
        /*0928*/ 	.word	0x000007f0
        /*092c*/ 	.word	0x000000ff
        /*0930*/ 	.word	0x0002d8b8
        /*0934*/ 	.short	0x0100
        /*0936*/ 	.byte	0x08
	.zero		1


	//   ....[21]....
        /*0938*/ 	.word	0x00000800
        /*093c*/ 	.word	0x000000ff
        /*0940*/ 	.word	0x0002d8c8
        /*0944*/ 	.short	0x0100
        /*0946*/ 	.byte	0x08
	.zero		1


	//   ....[22]....
        /*0948*/ 	.word	0x00002100
        /*094c*/ 	.word	0x000000ff
        /*0950*/ 	.word	0x0002d800
        /*0954*/ 	.short	0x010a
        /*0956*/ 	.byte	0x29
	.zero		1


	//   ....[23]....
        /*0958*/ 	.word	0x00002180
        /*095c*/ 	.word	0x00000002
        /*0960*/ 	.word	0x0002d830
        /*0964*/ 	.short	0x010a
        /*0966*/ 	.byte	0x3f
	.zero		1


	//   ....[24]....
        /*0968*/ 	.word	0x000021c0
        /*096c*/ 	.word	0x00000002
        /*0970*/ 	.word	0x0002d830
        /*0974*/ 	.short	0x010a
        /*0976*/ 	.byte	0x3f
	.zero		1


	//   ....[25]....
        /*0978*/ 	.word	0x00002a40
        /*097c*/ 	.word	0x000000ff
        /*0980*/ 	.word	0x00000000
        /*0984*/ 	.short	0x0101
        /*0986*/ 	.byte	0x06
	.zero		1


	//   ....[26]....
        /*0988*/ 	.word	0x00005e30
        /*098c*/ 	.word	0x000000ff
        /*0990*/ 	.word	0x0002d830
        /*0994*/ 	.short	0x010a
        /*0996*/ 	.byte	0x06
	.zero		1


	//   ....[27]....
        /*0998*/ 	.word	0x00005e70
        /*099c*/ 	.word	0x000000ff
        /*09a0*/ 	.word	0x0002d830
        /*09a4*/ 	.short	0x010a
        /*09a6*/ 	.byte	0x06
	.zero		1


	//   ....[28]....
        /*09a8*/ 	.word	0x00006140
        /*09ac*/ 	.word	0x000000ff
        /*09b0*/ 	.word	0x0002d850
        /*09b4*/ 	.short	0x010a
        /*09b6*/ 	.byte	0x06
	.zero		1


	//   ....[29]....
        /*09b8*/ 	.word	0x00006180
        /*09bc*/ 	.word	0x000000ff
        /*09c0*/ 	.word	0x0002d850
        /*09c4*/ 	.short	0x010a
        /*09c6*/ 	.byte	0x06
	.zero		1


	//   ....[30]....
        /*09c8*/ 	.word	0x00006b70
        /*09cc*/ 	.word	0x000000ff
        /*09d0*/ 	.word	0x00000000
        /*09d4*/ 	.short	0x0101
        /*09d6*/ 	.byte	0x06
	.zero		1


	//   ....[31]....
        /*09d8*/ 	.word	0x00009410
        /*09dc*/ 	.word	0x000000ff
        /*09e0*/ 	.word	0x00000000
        /*09e4*/ 	.short	0x0101
        /*09e6*/ 	.byte	0x06
	.zero		1


	//   ....[32]....
        /*09e8*/ 	.word	0x00009d60
        /*09ec*/ 	.word	0x000000ff
        /*09f0*/ 	.word	0x0002d830
        /*09f4*/ 	.short	0x010a
        /*09f6*/ 	.byte	0x06
	.zero		1


	//   ....[33]....
        /*09f8*/ 	.word	0x00009da0
        /*09fc*/ 	.word	0x000000ff
        /*0a00*/ 	.word	0x0002d830
        /*0a04*/ 	.short	0x010a
        /*0a06*/ 	.byte	0x06
	.zero		1


	//   ....[34]....
        /*0a08*/ 	.word	0x0000a070
        /*0a0c*/ 	.word	0x000000ff
        /*0a10*/ 	.word	0x0002d850
        /*0a14*/ 	.short	0x010a
        /*0a16*/ 	.byte	0x06
	.zero		1


	//   ....[35]....
        /*0a18*/ 	.word	0x0000a0b0
        /*0a1c*/ 	.word	0x000000ff
        /*0a20*/ 	.word	0x0002d850
        /*0a24*/ 	.short	0x010a
        /*0a26*/ 	.byte	0x06
	.zero		1


	//   ....[36]....
        /*0a28*/ 	.word	0x0000aac0
        /*0a2c*/ 	.word	0x000000ff
        /*0a30*/ 	.word	0x00000000
        /*0a34*/ 	.short	0x0101
        /*0a36*/ 	.byte	0x06
	.zero		1


	//   ....[37]....
        /*0a38*/ 	.word	0x0000bfb0
        /*0a3c*/ 	.word	0x000000ff
        /*0a40*/ 	.word	0x00000000
        /*0a44*/ 	.short	0x0101
        /*0a46*/ 	.byte	0x06
	.zero		1


	//   ....[38]....
        /*0a48*/ 	.word	0x0000c6c0
        /*0a4c*/ 	.word	0x000000ff
        /*0a50*/ 	.word	0x0002d830
        /*0a54*/ 	.short	0x010a
        /*0a56*/ 	.byte	0x06
	.zero		1


	//   ....[39]....
        /*0a58*/ 	.word	0x0000c700
        /*0a5c*/ 	.word	0x000000ff
        /*0a60*/ 	.word	0x0002d830
        /*0a64*/ 	.short	0x010a
        /*0a66*/ 	.byte	0x06
	.zero		1


	//   ....[40]....
        /*0a68*/ 	.word	0x0000c9d0
        /*0a6c*/ 	.word	0x000000ff
        /*0a70*/ 	.word	0x0002d850
        /*0a74*/ 	.short	0x010a
        /*0a76*/ 	.byte	0x06
	.zero		1


	//   ....[41]....
        /*0a78*/ 	.word	0x0000ca10
        /*0a7c*/ 	.word	0x000000ff
        /*0a80*/ 	.word	0x0002d850
        /*0a84*/ 	.short	0x010a
        /*0a86*/ 	.byte	0x06
	.zero		1


	//   ....[42]....
        /*0a88*/ 	.word	0x0000d3c0
        /*0a8c*/ 	.word	0x000000ff
        /*0a90*/ 	.word	0x00000000
        /*0a94*/ 	.short	0x0101
        /*0a96*/ 	.byte	0x06
	.zero		1


	//   ....[43]....
        /*0a98*/ 	.word	0x0000fc60
        /*0a9c*/ 	.word	0x000000ff
        /*0aa0*/ 	.word	0x00000000
        /*0aa4*/ 	.short	0x0101
        /*0aa6*/ 	.byte	0x06
	.zero		1


	//   ....[44]....
        /*0aa8*/ 	.word	0x00010240
        /*0aac*/ 	.word	0x000000ff
        /*0ab0*/ 	.word	0x0002d850
        /*0ab4*/ 	.short	0x010a
        /*0ab6*/ 	.byte	0x08
	.zero		1


	//   ....[45]....
        /*0ab8*/ 	.word	0x00010280
        /*0abc*/ 	.word	0x000000ff
        /*0ac0*/ 	.word	0x0002d850
        /*0ac4*/ 	.short	0x010a
        /*0ac6*/ 	.byte	0x08
	.zero		1


	//   ....[46]....
        /*0ac8*/ 	.word	0x00010910
        /*0acc*/ 	.word	0x000000ff
        /*0ad0*/ 	.word	0x00000000
        /*0ad4*/ 	.short	0x0101
        /*0ad6*/ 	.byte	0x08
	.zero		1


	//   ....[47]....
        /*0ad8*/ 	.word	0x00011cf0
        /*0adc*/ 	.word	0x000000ff
        /*0ae0*/ 	.word	0x00000000
        /*0ae4*/ 	.short	0x0101
        /*0ae6*/ 	.byte	0x04
	.zero		1


	//   ....[48]....
        /*0ae8*/ 	.word	0x000121b0
        /*0aec*/ 	.word	0x000000ff
        /*0af0*/ 	.word	0x00000000
        /*0af4*/ 	.short	0x0101
        /*0af6*/ 	.byte	0x04
	.zero		1


	//   ....[49]....
        /*0af8*/ 	.word	0x00015b40
        /*0afc*/ 	.word	0x00000004
        /*0b00*/ 	.word	0x0002d840
        /*0b04*/ 	.short	0x010a
        /*0b06*/ 	.byte	0x3f
	.zero		1


	//   ....[50]....
        /*0b08*/ 	.word	0x000160d0
        /*0b0c*/ 	.word	0x00000004
        /*0b10*/ 	.word	0x0002d830
        /*0b14*/ 	.short	0x0107
        /*0b16*/ 	.byte	0x3f
	.zero		1


	//   ....[51]....
        /*0b18*/ 	.word	0x000161a0
        /*0b1c*/ 	.word	0x00000004
        /*0b20*/ 	.word	0x0002d830
        /*0b24*/ 	.short	0x0101
        /*0b26*/ 	.byte	0x3f
	.zero		1


	//   ....[52]....
        /*0b28*/ 	.word	0x00016d20
        /*0b2c*/ 	.word	0x00000011
        /*0b30*/ 	.word	0x0002d800
        /*0b34*/ 	.short	0x0107
        /*0b36*/ 	.byte	0x3f
	.zero		1


	//   ....[53]....
        /*0b38*/ 	.word	0x00016e10
        /*0b3c*/ 	.word	0x00000011
        /*0b40*/ 	.word	0x0002d800
        /*0b44*/ 	.short	0x0101
        /*0b46*/ 	.byte	0x3f
	.zero		1


	//   ....[54]....
        /*0b48*/ 	.word	0x00016e30
        /*0b4c*/ 	.word	0x00000011
        /*0b50*/ 	.word	0x0002d820
        /*0b54*/ 	.short	0x010a
        /*0b56*/ 	.byte	0x3f
	.zero		1


	//   ....[55]....
        /*0b58*/ 	.word	0x00017250
        /*0b5c*/ 	.word	0x00000005
        /*0b60*/ 	.word	0x0002d840
        /*0b64*/ 	.short	0x010a
        /*0b66*/ 	.byte	0x3f
	.zero		1


	//   ....[56]....
        /*0b68*/ 	.word	0x000176b0
        /*0b6c*/ 	.word	0x00000005
        /*0b70*/ 	.word	0x0002d830
        /*0b74*/ 	.short	0x0107
        /*0b76*/ 	.byte	0x3f
	.zero		1


	//   ....[57]....
        /*0b78*/ 	.word	0x00017770
        /*0b7c*/ 	.word	0x00000005
        /*0b80*/ 	.word	0x0002d830
        /*0b84*/ 	.short	0x0101
        /*0b86*/ 	.byte	0x3f
	.zero		1


	//   ....[58]....
        /*0b88*/ 	.word	0x000177d0
        /*0b8c*/ 	.word	0x00000005
        /*0b90*/ 	.word	0x0002d860
        /*0b94*/ 	.short	0x010a
        /*0b96*/ 	.byte	0x3f
	.zero		1


	//   ....[59]....
        /*0b98*/ 	.word	0x00017cc0
        /*0b9c*/ 	.word	0x00000005
        /*0ba0*/ 	.word	0x0002d850
        /*0ba4*/ 	.short	0x0107
        /*0ba6*/ 	.byte	0x3f
	.zero		1


	//   ....[60]....
        /*0ba8*/ 	.word	0x00017db0
        /*0bac*/ 	.word	0x00000005
        /*0bb0*/ 	.word	0x0002d850
        /*0bb4*/ 	.short	0x0101
        /*0bb6*/ 	.byte	0x3f
	.zero		1


	//   ....[61]....
        /*0bb8*/ 	.word	0x00017fd0
        /*0bbc*/ 	.word	0x00000000
        /*0bc0*/ 	.word	0x0002d860
        /*0bc4*/ 	.short	0x010a
        /*0bc6*/ 	.byte	0x3f
	.zero		1


	//   ....[62]....
        /*0bc8*/ 	.word	0x00018450
        /*0bcc*/ 	.word	0x00000000
        /*0bd0*/ 	.word	0x0002d850
        /*0bd4*/ 	.short	0x0107
        /*0bd6*/ 	.byte	0x3f
	.zero		1


	//   ....[63]....
        /*0bd8*/ 	.word	0x00018520
        /*0bdc*/ 	.word	0x00000000
        /*0be0*/ 	.word	0x0002d850
        /*0be4*/ 	.short	0x0101
        /*0be6*/ 	.byte	0x3f
	.zero		1


	//   ....[64]....
        /*0be8*/ 	.word	0x00019670
        /*0bec*/ 	.word	0x00000005
        /*0bf0*/ 	.word	0x0002d820
        /*0bf4*/ 	.short	0x010a
        /*0bf6*/ 	.byte	0x3f
	.zero		1


	//   ....[65]....
        /*0bf8*/ 	.word	0x000197f0
        /*0bfc*/ 	.word	0x00000003
        /*0c00*/ 	.word	0x0002d840
        /*0c04*/ 	.short	0x010a
        /*0c06*/ 	.byte	0x3f
	.zero		1


	//   ....[66]....
        /*0c08*/ 	.word	0x00019890
        /*0c0c*/ 	.word	0x00000017
        /*0c10*/ 	.word	0x0002d840
        /*0c14*/ 	.short	0x010a
        /*0c16*/ 	.byte	0x3f
	.zero		1


	//   ....[67]....
        /*0c18*/ 	.word	0x000198d0
        /*0c1c*/ 	.word	0x00000003
        /*0c20*/ 	.word	0x0002d860
        /*0c24*/ 	.short	0x010a
        /*0c26*/ 	.byte	0x3f
	.zero		1


	//   ....[68]....
        /*0c28*/ 	.word	0x00019910
        /*0c2c*/ 	.word	0x00000017
        /*0c30*/ 	.word	0x0002d860
        /*0c34*/ 	.short	0x010a
        /*0c36*/ 	.byte	0x3f
	.zero		1


	//   ....[69]....
        /*0c38*/ 	.word	0x00019980
        /*0c3c*/ 	.word	0x00000003
        /*0c40*/ 	.word	0x0002d800
        /*0c44*/ 	.short	0x010a
        /*0c46*/ 	.byte	0x3f
	.zero		1


	//   ....[70]....
        /*0c48*/ 	.word	0x000199d0
        /*0c4c*/ 	.word	0x00000002
        /*0c50*/ 	.word	0x0002d830
        /*0c54*/ 	.short	0x010a
        /*0c56*/ 	.byte	0x3f
	.zero		1


	//   ....[71]....
        /*0c58*/ 	.word	0x00019a30
        /*0c5c*/ 	.word	0x00000007
        /*0c60*/ 	.word	0x0002d830
        /*0c64*/ 	.short	0x010a
        /*0c66*/ 	.byte	0x3f
	.zero		1


	//   ....[72]....
        /*0c68*/ 	.word	0x00019a90
        /*0c6c*/ 	.word	0x00000007
        /*0c70*/ 	.word	0x0002d850
        /*0c74*/ 	.short	0x010a
        /*0c76*/ 	.byte	0x3f
	.zero		1


	//   ....[73]....
        /*0c78*/ 	.word	0x00019af0
        /*0c7c*/ 	.word	0x00000007
        /*0c80*/ 	.word	0x0002d830
        /*0c84*/ 	.short	0x010a
        /*0c86*/ 	.byte	0x3f
	.zero		1


	//   ....[74]....
        /*0c88*/ 	.word	0x00019b50
        /*0c8c*/ 	.word	0x00000007
        /*0c90*/ 	.word	0x0002d850
        /*0c94*/ 	.short	0x010a
        /*0c96*/ 	.byte	0x3f
	.zero		1


	//   ....[75]....
        /*0c98*/ 	.word	0x00019bb0
        /*0c9c*/ 	.word	0x00000008
        /*0ca0*/ 	.word	0x0002d830
        /*0ca4*/ 	.short	0x010a
        /*0ca6*/ 	.byte	0x3f
	.zero		1


	//   ....[76]....
        /*0ca8*/ 	.word	0x00019c10
        /*0cac*/ 	.word	0x00000007
        /*0cb0*/ 	.word	0x0002d850
        /*0cb4*/ 	.short	0x010a
        /*0cb6*/ 	.byte	0x3f
	.zero		1


	//   ....[77]....
        /*0cb8*/ 	.word	0x00019c70
        /*0cbc*/ 	.word	0x00000004
        /*0cc0*/ 	.word	0x0002d850
        /*0cc4*/ 	.short	0x010a
        /*0cc6*/ 	.byte	0x3f
	.zero		1


	//   ....[78]....
        /*0cc8*/ 	.word	0x00019d90
        /*0ccc*/ 	.word	0x00000004
        /*0cd0*/ 	.word	0x0002d840
        /*0cd4*/ 	.short	0x010a
        /*0cd6*/ 	.byte	0x3f
	.zero		1


	//   ....[79]....
        /*0cd8*/ 	.word	0x0001ab80
        /*0cdc*/ 	.word	0x00000011
        /*0ce0*/ 	.word	0x0002d820
        /*0ce4*/ 	.short	0x010a
        /*0ce6*/ 	.byte	0x3f
	.zero		1


	//   ....[80]....
        /*0ce8*/ 	.word	0x0001abd0
        /*0cec*/ 	.word	0x00000005
        /*0cf0*/ 	.word	0x0002d840
        /*0cf4*/ 	.short	0x010a
        /*0cf6*/ 	.byte	0x3f
	.zero		1


	//   ....[81]....
        /*0cf8*/ 	.word	0x0001b170
        /*0cfc*/ 	.word	0x00000005
        /*0d00*/ 	.word	0x0002d860
        /*0d04*/ 	.short	0x010a
        /*0d06*/ 	.byte	0x3f
	.zero		1


	//   ....[82]....
        /*0d08*/ 	.word	0x0001b750
        /*0d0c*/ 	.word	0x00000000
        /*0d10*/ 	.word	0x0002d860
        /*0d14*/ 	.short	0x010a
        /*0d16*/ 	.byte	0x3f
	.zero		1


	//   ....[83]....
        /*0d18*/ 	.word	0x0001c740
        /*0d1c*/ 	.word	0x00000005
        /*0d20*/ 	.word	0x0002d820
        /*0d24*/ 	.short	0x010a
        /*0d26*/ 	.byte	0x3f
	.zero		1


	//   ....[84]....
        /*0d28*/ 	.word	0x0001c8e0
        /*0d2c*/ 	.word	0x00000003
        /*0d30*/ 	.word	0x0002d840
        /*0d34*/ 	.short	0x010a
        /*0d36*/ 	.byte	0x3f
	.zero		1


	//   ....[85]....
        /*0d38*/ 	.word	0x0001c930
        /*0d3c*/ 	.word	0x00000017
        /*0d40*/ 	.word	0x0002d840
        /*0d44*/ 	.short	0x010a
        /*0d46*/ 	.byte	0x3f
	.zero		1


	//   ....[86]....
        /*0d48*/ 	.word	0x0001c980
        /*0d4c*/ 	.word	0x00000003
        /*0d50*/ 	.word	0x0002d860
        /*0d54*/ 	.short	0x010a
        /*0d56*/ 	.byte	0x3f
	.zero		1


	//----- nvinfo : EIATTR_NUM_MBARRIERS
	.align		4
.L_207:
        /*0d58*/ 	.byte	0x03, 0x38
        /*0d5a*/ 	.short	0x0016


	//----- nvinfo : EIATTR_EXIT_INSTR_OFFSETS
	.align		4
        /*0d5c*/ 	.byte	0x04, 0x1c
        /*0d5e*/ 	.short	(.L_209 - .L_208)


	//   ....[0]....
.L_208:
        /*0d60*/ 	.word	0x000009b0


	//   ....[1]....
        /*0d64*/ 	.word	0x000134a0


	//   ....[2]....
        /*0d68*/ 	.word	0x00019960


	//----- nvinfo : EIATTR_MAX_THREADS
	.align		4
.L_209:
        /*0d6c*/ 	.byte	0x04, 0x05
        /*0d6e*/ 	.short	(.L_211 - .L_210)
.L_210:
        /*0d70*/ 	.word	0x00000200
        /*0d74*/ 	.word	0x00000001
        /*0d78*/ 	.word	0x00000001


	//----- nvinfo : EIATTR_CRS_STACK_SIZE
	.align		4
.L_211:
        /*0d7c*/ 	.byte	0x04, 0x1e
        /*0d7e*/ 	.short	(.L_213 - .L_212)
.L_212:
        /*0d80*/ 	.word	0x00000000


	//----- nvinfo : EIATTR_CBANK_PARAM_SIZE
	.align		4
.L_213:
        /*0d84*/ 	.byte	0x03, 0x19
        /*0d86*/ 	.short	0x0af0


	//----- nvinfo : EIATTR_PARAM_CBANK
	.align		4
        /*0d88*/ 	.byte	0x04, 0x0a
        /*0d8a*/ 	.short	(.L_215 - .L_214)
	.align		4
.L_214:
        /*0d8c*/ 	.word	index@(.nv.constant0._ZN7cutlass13device_kernelIN5flash11enable_sm90INS1_16FlashAttnFwdSm90INS1_25CollectiveMainloopFwdSm90ILi2EN4cute5tupleIJNS5_1CILi1EEES8_S8_EEENS6_IJNS7_ILi192EEENS7_ILi128EEENS7_ILi96EEEEEELi96ENS_10bfloat16_tEfNS_4arch4Sm90ELb0ELb1ELb1ELb1ELb1ELb0ELb0ELb0ELb1ELb1ELb1ELb0EEENS1_21CollectiveEpilogueFwdINS6_IJSA_SC_SB_EEES9_SE_SG_Li384ELb1ELb1ELb1ELb0EEENS1_36VarlenDynamicPersistentTileSchedulerILi192ELi128ELi384ELi128ELb1ELb1ELb1ELb1ELb0ELb1EEEEEEEEEvNT_6ParamsE)
        /*0d90*/ 	.short	0x0210
        /*0d92*/ 	.short	0x0af0


	//----- nvinfo : EIATTR_SW_WAR
	.align		4
.L_215:
        /*0d94*/ 	.byte	0x04, 0x36
        /*0d96*/ 	.short	(.L_217 - .L_216)
.L_216:
        /*0d98*/ 	.word	0x00000008
.L_217:


//--------------------- .nv.info._ZN7cutlass13device_kernelIN5flash11enable_sm90INS1_16FlashAttnFwdSm90INS1_25CollectiveMainloopFwdSm90ILi2EN4cute5tupleIJNS5_1CILi1EEES8_S8_EEENS6_IJNS7_ILi192EEENS7_ILi128EEENS7_ILi96EEEEEELi96ENS_10bfloat16_tEfNS_4arch4Sm90ELb0ELb1ELb1ELb1ELb1ELb1ELb0ELb0ELb1ELb1ELb1ELb0EEENS1_21CollectiveEpilogueFwdINS6_IJSA_SC_SB_EEES9_SE_SG_Li384ELb1ELb1ELb1ELb0EEENS1_36VarlenDynamicPersistentTileSchedulerILi192ELi128ELi384ELi128ELb1ELb1ELb1ELb1ELb0ELb1EEEEEEEEEvNT_6ParamsE --------------------------
	.section	.nv.info._ZN7cutlass13device_kernelIN5flash11enable_sm90INS1_16FlashAttnFwdSm90INS1_25CollectiveMainloopFwdSm90ILi2EN4cute5tupleIJNS5_1CILi1EEES8_S8_EEENS6_IJNS7_ILi192EEENS7_ILi128EEENS7_ILi96EEEEEELi96ENS_10bfloat16_tEfNS_4arch4Sm90ELb0ELb1ELb1ELb1ELb1ELb1ELb0ELb0ELb1ELb1ELb1ELb0EEENS1_21CollectiveEpilogueFwdINS6_IJSA_SC_SB_EEES9_SE_SG_Li384ELb1ELb1ELb1ELb0EEENS1_36VarlenDynamicPersistentTileSchedulerILi192ELi128ELi384ELi128ELb1ELb1ELb1ELb1ELb0ELb1EEEEEEEEEvNT_6ParamsE,"",@"SHT_CUDA_INFO"
	.sectionflags	@""
	.align	4


	//----- nvinfo : EIATTR_CUDA_API_VERSION
	.align		4
        /*0000*/ 	.byte	0x04, 0x37
        /*0002*/ 	.short	(.L_219 - .L_218)
.L_218:
        /*0004*/ 	.word	0x00000082


	//----- nvinfo : EIATTR_KPARAM_INFO
	.align		4
.L_219:
        /*0008*/ 	.byte	0x04, 0x17
        /*000a*/ 	.short	(.L_221 - .L_220)
.L_220:
        /*000c*/ 	.word	0x00000000
        /*0010*/ 	.short	0x0000
        /*0012*/ 	.short	0x0070
        /*0014*/ 	.byte	0x00, 0xf0, 0x01, 0x2a


	//----- nvinfo : EIATTR_SPARSE_MMA_MASK
	.align		4
.L_221:
        /*0018*/ 	.byte	0x03, 0x50
        /*001a*/ 	.short	0x0000


	//----- nvinfo : EIATTR_MAXREG_COUNT
	.align		4
        /*001c*/ 	.byte	0x03, 0x1b
        /*001e*/ 	.short	0x0080


	//----- nvinfo : EIATTR_NUM_BARRIERS
	.align		4
        /*0020*/ 	.byte	0x02, 0x4c
        /*0022*/ 	.byte	0x10
	.zero		1


	//----- nvinfo : EIATTR_EXTERNS
	.align		4
        /*0024*/ 	.byte	0x04, 0x0f
        /*0026*/ 	.short	(.L_223 - .L_222)


	//   ....[0]....
	.align		4
.L_222:
        /*0028*/ 	.word	index@(__assertfail)


	//----- nvinfo : EIATTR_ANNOTATIONS
	.align		4
.L_223:
        /*002c*/ 	.byte	0x04, 0x55
        /*002e*/ 	.short	(.L_225 - .L_224)


	//   ....[0]....
.L_224:
        /* <DEDUP_REMOVED lines=131> */


	//----- nvinfo : EIATTR_MERCURY_ISA_VERSION
	.align		4
.L_225:
        /*0850*/ 	.byte	0x03, 0x5f
        /*0852*/ 	.short	0x0101


	//----- nvinfo : EIATTR_UNUSED_LOAD_BYTE_OFFSET
	.align		4
        /*0854*/ 	.byte	0x04, 0x44
        /*0856*/ 	.short	(.L_227 - .L_226)


	//   ....[0]....
.L_226:
        /*0858*/ 	.word	0x00000a90
        /*085c*/ 	.word	0x0000fff0


	//   ....[1]....
        /*0860*/ 	.word	0x0001c1a0
        /*0864*/ 	.word	0x0000fff0


	//----- nvinfo : EIATTR_INT_WARP_WIDE_INSTR_OFFSETS
	.align		4
.L_227:
        /*0868*/ 	.byte	0x04, 0x31
        /*086a*/ 	.short	(.L_229 - .L_228)


	//   ....[0]....
.L_228:
        /*086c*/ 	.word	0x00000130


	//   ....[1]....
        /*0870*/ 	.word	0x00000170


	//   ....[2]....
        /*0874*/ 	.word	0x000001e0


	//   ....[3]....
        /*0878*/ 	.word	0x00022850


	//   ....[4]....
        /*087c*/ 	.word	0x000228e0


	//   ....[5]....
        /*0880*/ 	.word	0x00025520


	//   ....[6]....
        /*0884*/ 	.word	0x000255b0


	//----- nvinfo : EIATTR_COOP_GROUP_MASK_REGIDS
	.align		4
.L_229:
        /*0888*/ 	.byte	0x04, 0x29
        /*088a*/ 	.short	(.L_231 - .L_230)


	//   ....[0]....
.L_230:
        /*088c*/ 	.word	0xffffffff


	//   ....[1]....
        /*0890*/ 	.word	0xffffffff


	//   ....[2]....
        /*0894*/ 	.word	0xffffffff


	//   ....[3]....
        /*0898*/ 	.word	0xffffffff


	//   ....[4]....
        /*089c*/ 	.word	0xffffffff


	//   ....[5]....
        /*08a0*/ 	.word	0xffffffff


	//   ....[6]....
        /*08a4*/ 	.word	0xffffffff


	//   ....[7]....
        /*08a8*/ 	.word	0xffffffff


	//   ....[8]....
        /*08ac*/ 	.word	0xffffffff


	//   ....[9]....
        /*08b0*/ 	.word	0xffffffff


	//   ....[10]....
        /*08b4*/ 	.word	0xffffffff


	//   ....[11]....
        /*08b8*/ 	.word	0xffffffff


	//   ....[12]....
        /*08bc*/ 	.word	0xffffffff


	//   ....[13]....
        /*08c0*/ 	.word	0xffffffff


	//   ....[14]....
        /*08c4*/ 	.word	0xffffffff


	//   ....[15]....
        /*08c8*/ 	.word	0xffffffff


	//   ....[16]....
        /*08cc*/ 	.word	0xffffffff


	//   ....[17]....
        /*08d0*/ 	.word	0xffffffff


	//   ....[18]....
        /*08d4*/ 	.word	0xffffffff


	//   ....[19]....
        /*08d8*/ 	.word	0xffffffff


	//   ....[20]....
        /*08dc*/ 	.word	0xffffffff


	//   ....[21]....
        /*08e0*/ 	.word	0xffffffff


	//   ....[22]....
        /*08e4*/ 	.word	0xffffffff


	//   ....[23]....
        /*08e8*/ 	.word	0xffffffff


	//   ....[24]....
        /*08ec*/ 	.word	0xffffffff


	//   ....[25]....
        /*08f0*/ 	.word	0xffffffff


	//   ....[26]....
        /*08f4*/ 	.word	0xffffffff


	//   ....[27]....
        /*08f8*/ 	.word	0xffffffff


	//   ....[28]....
        /*08fc*/ 	.word	0xffffffff


	//   ....[29]....
        /*0900*/ 	.word	0xffffffff


	//   ....[30]....
        /*0904*/ 	.word	0xffffffff


	//   ....[31]....
        /*0908*/ 	.word	0xffffffff


	//   ....[32]....
        /*090c*/ 	.word	0xffffffff


	//   ....[33]....
        /*0910*/ 	.word	0xffffffff


	//   ....[34]....
        /*0914*/ 	.word	0xffffffff


	//   ....[35]....
        /*0918*/ 	.word	0xffffffff


	//   ....[36]....
        /*091c*/ 	.word	0xffffffff


	//   ....[37]....
        /*0920*/ 	.word	0xffffffff


	//   ....[38]....
        /*0924*/ 	.word	0xffffffff


	//   ....[39]....
        /*0928*/ 	.word	0xffffffff


	//   ....[40]....
        /*092c*/ 	.word	0xffffffff


	//   ....[41]....
        /*0930*/ 	.word	0xffffffff


	//   ....[42]....
        /*0934*/ 	.word	0xffffffff


	//   ....[43]....
        /*0938*/ 	.word	0xffffffff


	//   ....[44]....
        /*093c*/ 	.word	0xffffffff


	//   ....[45]....
        /*0940*/ 	.word	0xffffffff


	//   ....[46]....
        /*0944*/ 	.word	0xffffffff


	//   ....[47]....
        /*0948*/ 	.word	0xffffffff


	//   ....[48]....
        /*094c*/ 	.word	0xffffffff


	//   ....[49]....
        /*0950*/ 	.word	0xffffffff


	//   ....[50]....
        /*0954*/ 	.word	0xffffffff


	//   ....[51]....
        /*0958*/ 	.word	0xffffffff


	//   ....[52]....
        /*095c*/ 	.word	0xffffffff


	//   ....[53]....
        /*0960*/ 	.word	0xffffffff


	//   ....[54]....
        /*0964*/ 	.word	0xffffffff


	//   ....[55]....
        /*0968*/ 	.word	0xffffffff


	//   ....[56]....
        /*096c*/ 	.word	0xffffffff


	//   ....[57]....
        /*0970*/ 	.word	0xffffffff


	//   ....[58]....
        /*0974*/ 	.word	0xffffffff


	//   ....[59]....
        /*0978*/ 	.word	0xffffffff


	//   ....[60]....
        /*097c*/ 	.word	0xffffffff


	//   ....[61]....
        /*0980*/ 	.word	0xffffffff


	//   ....[62]....
        /*0984*/ 	.word	0xffffffff


	//   ....[63]....
        /*0988*/ 	.word	0xffffffff


	//   ....[64]....
        /*098c*/ 	.word	0xffffffff


	//   ....[65]....
        /*0990*/ 	.word	0xffffffff


	//   ....[66]....
        /*0994*/ 	.word	0xffffffff


	//   ....[67]....
        /*0998*/ 	.word	0xffffffff


	//   ....[68]....
        /*099c*/ 	.word	0xffffffff


	//   ....[69]....
        /*09a0*/ 	.word	0xffffffff


	//   ....[70]....
        /*09a4*/ 	.word	0xffffffff


	//   ....[71]....
        /*09a8*/ 	.word	0xffffffff


	//   ....[72]....
        /*09ac*/ 	.word	0xffffffff


	//   ....[73]....
        /*09b0*/ 	.word	0xffffffff


	//   ....[74]....
        /*09b4*/ 	.word	0xffffffff


	//   ....[75]....
        /*09b8*/ 	.word	0xffffffff


	//   ....[76]....
        /*09bc*/ 	.word	0xffffffff


	//   ....[77]....
        /*09c0*/ 	.word	0xffffffff


	//   ....[78]....
        /*09c4*/ 	.word	0xffffffff


	//   ....[79]....
        /*09c8*/ 	.word	0xffffffff


	//   ....[80]....
        /*09cc*/ 	.word	0xffffffff


	//   ....[81]....
        /*09d0*/ 	.word	0xffffffff


	//   ....[82]....
        /*09d4*/ 	.word	0xffffffff


	//   ....[83]....
        /*09d8*/ 	.word	0xffffffff


	//   ....[84]....
        /*09dc*/ 	.word	0xffffffff


	//   ....[85]....
        /*09e0*/ 	.word	0xffffffff


	//   ....[86]....
        /*09e4*/ 	.word	0xffffffff


	//   ....[87]....
        /*09e8*/ 	.word	0xffffffff


	//   ....[88]....
        /*09ec*/ 	.word	0xffffffff


	//   ....[89]....
        /*09f0*/ 	.word	0xffffffff


	//   ....[90]....
        /*09f4*/ 	.word	0xffffffff


	//   ....[91]....
        /*09f8*/ 	.word	0xffffffff


	//   ....[92]....
        /*09fc*/ 	.word	0xffffffff


	//   ....[93]....
        /*0a00*/ 	.word	0xffffffff


	//   ....[94]....
        /*0a04*/ 	.word	0xffffffff


	//   ....[95]....
        /*0a08*/ 	.word	0xffffffff


	//   ....[96]....
        /*0a0c*/ 	.word	0xffffffff


	//   ....[97]....
        /*0a10*/ 	.word	0xffffffff


	//   ....[98]....
        /*0a14*/ 	.word	0xffffffff


	//   ....[99]....
        /*0a18*/ 	.word	0xffffffff


	//   ....[100]....
        /*0a1c*/ 	.word	0xffffffff


	//   ....[101]....
        /*0a20*/ 	.word	0xffffffff


	//   ....[102]....
        /*0a24*/ 	.word	0xffffffff


	//   ....[103]....
        /*0a28*/ 	.word	0xffffffff


	//   ....[104]....
        /*0a2c*/ 	.word	0xffffffff


	//   ....[105]....
        /*0a30*/ 	.word	0xffffffff


	//   ....[106]....
        /*0a34*/ 	.word	0xffffffff


	//   ....[107]....
        /*0a38*/ 	.word	0xffffffff


	//   ....[108]....
        /*0a3c*/ 	.word	0xffffffff


	//   ....[109]....
        /*0a40*/ 	.word	0xffffffff


	//   ....[110]....
        /*0a44*/ 	.word	0xffffffff


	//   ....[111]....
        /*0a48*/ 	.word	0xffffffff


	//   ....[112]....
        /*0a4c*/ 	.word	0xffffffff


	//   ....[113]....
        /*0a50*/ 	.word	0xffffffff


	//   ....[114]....
        /*0a54*/ 	.word	0xffffffff


	//   ....[115]....
        /*0a58*/ 	.word	0xffffffff


	//   ....[116]....
        /*0a5c*/ 	.word	0xffffffff


	//   ....[117]....
        /*0a60*/ 	.word	0xffffffff


	//   ....[118]....
        /*0a64*/ 	.word	0xffffffff


	//   ....[119]....
        /*0a68*/ 	.word	0xffffffff


	//   ....[120]....
        /*0a6c*/ 	.word	0xffffffff


	//   ....[121]....
        /*0a70*/ 	.word	0xffffffff


	//   ....[122]....
        /*0a74*/ 	.word	0xffffffff


	//   ....[123]....
        /*0a78*/ 	.word	0xffffffff


	//   ....[124]....
        /*0a7c*/ 	.word	0xffffffff


	//   ....[125]....
        /*0a80*/ 	.word	0xffffffff


	//   ....[126]....
        /*0a84*/ 	.word	0xffffffff


	//   ....[127]....
        /*0a88*/ 	.word	0xffffffff


	//   ....[128]....
        /*0a8c*/ 	.word	0xffffffff


	//   ....[129]....
        /*0a90*/ 	.word	0xffffffff


	//   ....[130]....
        /*0a94*/ 	.word	0xffffffff


	//   ....[131]....
        /*0a98*/ 	.word	0xffffffff


	//   ....[132]....
        /*0a9c*/ 	.word	0xffffffff


	//   ....[133]....
        /*0aa0*/ 	.word	0xffffffff


	//   ....[134]....
        /*0aa4*/ 	.word	0xffffffff


	//   ....[135]....
        /*0aa8*/ 	.word	0xffffffff


	//   ....[136]....
        /*0aac*/ 	.word	0xffffffff


	//   ....[137]....
        /*0ab0*/ 	.word	0xffffffff


	//   ....[138]....
        /*0ab4*/ 	.word	0xffffffff


	//   ....[139]....
        /*0ab8*/ 	.word	0xffffffff


	//   ....[140]....
        /*0abc*/ 	.word	0xffffffff


	//   ....[141]....
        /*0ac0*/ 	.word	0xffffffff


	//   ....[142]....
        /*0ac4*/ 	.word	0xffffffff


	//   ....[143]....
        /*0ac8*/ 	.word	0xffffffff


	//   ....[144]....
        /*0acc*/ 	.word	0xffffffff


	//   ....[145]....
        /*0ad0*/ 	.word	0xffffffff


	//   ....[146]....
        /*0ad4*/ 	.word	0xffffffff


	//   ....[147]....
        /*0ad8*/ 	.word	0xffffffff


	//   ....[148]....
        /*0adc*/ 	.word	0xffffffff


	//   ....[149]....
        /*0ae0*/ 	.word	0xffffffff


	//   ....[150]....
        /*0ae4*/ 	.word	0xffffffff


	//   ....[151]....
        /*0ae8*/ 	.word	0x0500000f


	//   ....[152]....
        /*0aec*/ 	.word	0x0500000f


	//   ....[153]....
        /*0af0*/ 	.word	0x0500000f


	//   ....[154]....
        /*0af4*/ 	.word	0x0500000f


	//   ....[155]....
        /*0af8*/ 	.word	0x0500000f


	//   ....[156]....
        /*0afc*/ 	.word	0x0500000f


	//   ....[157]....
        /*0b00*/ 	.word	0x0500000f


	//   ....[158]....
        /*0b04*/ 	.word	0x0500000f


	//   ....[159]....
        /*0b08*/ 	.word	0x0500000f


	//   ....[160]....
        /*0b0c*/ 	.word	0x0500000f


	//   ....[161]....
        /*0b10*/ 	.word	0x0500000f


	//   ....[162]....
        /*0b14*/ 	.word	0x0500000f


	//   ....[163]....
        /*0b18*/ 	.word	0x0500000f


	//   ....[164]....
        /*0b1c*/ 	.word	0x0500000f


	//   ....[165]....
        /*0b20*/ 	.word	0x0500000f


	//   ....[166]....
        /*0b24*/ 	.word	0x0500000f


	//   ....[167]....
        /*0b28*/ 	.word	0x0500000f


	//   ....[168]....
        /*0b2c*/ 	.word	0x0500000f


	//   ....[169]....
        /*0b30*/ 	.word	0x0500000f


	//   ....[170]....
        /*0b34*/ 	.word	0x0500000f


	//   ....[171]....
        /*0b38*/ 	.word	0x0500000f


	//   ....[172]....
        /*0b3c*/ 	.word	0x0500000f


	//   ....[173]....
        /*0b40*/ 	.word	0x0500000f


	//   ....[174]....
        /*0b44*/ 	.word	0x0500000f


	//   ....[175]....
        /*0b48*/ 	.word	0x0500000f


	//   ....[176]....
        /*0b4c*/ 	.word	0x0500000f


	//   ....[177]....
        /*0b50*/ 	.word	0x0500000f


	//   ....[178]....
        /*0b54*/ 	.word	0x0500000f


	//   ....[179]....
        /*0b58*/ 	.word	0x0500000f


	//   ....[180]....
        /*0b5c*/ 	.word	0x0500000f


	//   ....[181]....
        /*0b60*/ 	.word	0x0500000f


	//   ....[182]....
        /*0b64*/ 	.word	0x0500000f


	//   ....[183]....
        /*0b68*/ 	.word	0x0500000f


	//   ....[184]....
        /*0b6c*/ 	.word	0x0500000f


	//   ....[185]....
        /*0b70*/ 	.word	0x0500000f


	//   ....[186]....
        /*0b74*/ 	.word	0x0500000f


	//   ....[187]....
        /*0b78*/ 	.word	0x0500000f


	//   ....[188]....
        /*0b7c*/ 	.word	0x0500000f


	//   ....[189]....
        /*0b80*/ 	.word	0x0500000f


	//   ....[190]....
        /*0b84*/ 	.word	0x0500000f


	//   ....[191]....
        /*0b88*/ 	.word	0x0500000f


	//   ....[192]....
        /*0b8c*/ 	.word	0x0500000f


	//   ....[193]....
        /*0b90*/ 	.word	0x0500000f


	//   ....[194]....
        /*0b94*/ 	.word	0x0500000f


	//   ....[195]....
        /*0b98*/ 	.word	0x0500000f


	//   ....[196]....
        /*0b9c*/ 	.word	0x0500000f


	//   ....[197]....
        /*0ba0*/ 	.word	0x0500000f


	//   ....[198]....
        /*0ba4*/ 	.word	0x0500000f


	//   ....[199]....
        /*0ba8*/ 	.word	0x0500000f


	//   ....[200]....
        /*0bac*/ 	.word	0x0500000f


	//   ....[201]....
        /*0bb0*/ 	.word	0x0500000f


	//   ....[202]....
        /*0bb4*/ 	.word	0x0500000f


	//   ....[203]....
        /*0bb8*/ 	.word	0x0500000f


	//   ....[204]....
        /*0bbc*/ 	.word	0x0500000f


	//   ....[205]....
        /*0bc0*/ 	.word	0x0500000f


	//   ....[206]....
        /*0bc4*/ 	.word	0x0500000f


	//   ....[207]....
        /*0bc8*/ 	.word	0x0500000f


	//   ....[208]....
        /*0bcc*/ 	.word	0x0500000f


	//   ....[209]....
        /*0bd0*/ 	.word	0x0500000f


	//   ....[210]....
        /*0bd4*/ 	.word	0x0500000f


	//   ....[211]....
        /*0bd8*/ 	.word	0x0500000f


	//   ....[212]....
        /*0bdc*/ 	.word	0x0500000f


	//   ....[213]....
        /*0be0*/ 	.word	0x0500000f


	//   ....[214]....
        /*0be4*/ 	.word	0x0500000f


	//   ....[215]....
        /*0be8*/ 	.word	0x0500000f


	//   ....[216]....
        /*0bec*/ 	.word	0x0500000f


	//   ....[217]....
        /*0bf0*/ 	.word	0x0500000f


	//   ....[218]....
        /*0bf4*/ 	.word	0x0500000f


	//   ....[219]....
        /*0bf8*/ 	.word	0x0500000f


	//   ....[220]....
        /*0bfc*/ 	.word	0x0500000f


	//   ....[221]....
        /*0c00*/ 	.word	0x0500000f


	//   ....[222]....
        /*0c04*/ 	.word	0x0500000f


	//   ....[223]....
        /*0c08*/ 	.word	0x0500000f


	//   ....[224]....
        /*0c0c*/ 	.word	0x0500000f


	//   ....[225]....
        /*0c10*/ 	.word	0x0500000f


	//   ....[226]....
        /*0c14*/ 	.word	0x0500000f


	//   ....[227]....
        /*0c18*/ 	.word	0x0500000f


	//   ....[228]....
        /*0c1c*/ 	.word	0x0500000f


	//   ....[229]....
        /*0c20*/ 	.word	0x0500000f


	//   ....[230]....
        /*0c24*/ 	.word	0x0500000f


	//   ....[231]....
        /*0c28*/ 	.word	0x0500000f


	//   ....[232]....
        /*0c2c*/ 	.word	0x0500000f


	//   ....[233]....
        /*0c30*/ 	.word	0x0500000f


	//   ....[234]....
        /*0c34*/ 	.word	0x0500000f


	//   ....[235]....
        /*0c38*/ 	.word	0x0500000f


	//   ....[236]....
        /*0c3c*/ 	.word	0x0500000f


	//   ....[237]....
        /*0c40*/ 	.word	0x0500000f


	//   ....[238]....
        /*0c44*/ 	.word	0x0500000f


	//   ....[239]....
        /*0c48*/ 	.word	0x0500000f


	//   ....[240]....
        /*0c4c*/ 	.word	0x0500000f


	//   ....[241]....
        /*0c50*/ 	.word	0x0500000f


	//   ....[242]....
        /*0c54*/ 	.word	0x0500000f


	//----- nvinfo : EIATTR_COOP_GROUP_INSTR_OFFSETS
	.align		4
.L_231:
        /*0c58*/ 	.byte	0x04, 0x28
        /*0c5a*/ 	.short	(.L_233 - .L_232)


	//   ....[0]....
.L_232:
        /*0c5c*/ 	.word	0x00000070


	//   ....[1]....
        /*0c60*/ 	.word	0x00000140


	//   ....[2]....
        /*0c64*/ 	.word	0x00000190


	//   ....[3]....
        /*0c68*/ 	.word	0x000003c0


	//   ....[4]....
        /*0c6c*/ 	.word	0x00000520


	//   ....[5]....
        /*0c70*/ 	.word	0x00000640


	//   ....[6]....
        /*0c74*/ 	.word	0x000007a0


	//   ....[7]....
        /*0c78*/ 	.word	0x00003980


	//   ....[8]....
        /*0c7c*/ 	.word	0x00003990


	//   ....[9]....
        /*0c80*/ 	.word	0x000056a0


	//   ....[10]....
        /*0c84*/ 	.word	0x000056b0


	//   ....[11]....
        /*0c88*/ 	.word	0x000071d0


	//   ....[12]....
        /*0c8c*/ 	.word	0x000071e0


	//   ....[13]....
        /*0c90*/ 	.word	0x00007720


	//   ....[14]....
        /*0c94*/ 	.word	0x00007740


	//   ....[15]....
        /*0c98*/ 	.word	0x000084a0


	//   ....[16]....
        /*0c9c*/ 	.word	0x00008c50


	//   ....[17]....
        /*0ca0*/ 	.word	0x00008c60


	//   ....[18]....
        /*0ca4*/ 	.word	0x00008c70


	//   ....[19]....
        /*0ca8*/ 	.word	0x00008c80


	//   ....[20]....
        /*0cac*/ 	.word	0x0000abe0


	//   ....[21]....
        /*0cb0*/ 	.word	0x0000abf0


	//   ....[22]....
        /*0cb4*/ 	.word	0x0000ac00


	//   ....[23]....
        /*0cb8*/ 	.word	0x0000ac10


	//   ....[24]....
        /*0cbc*/ 	.word	0x0000d780


	//   ....[25]....
        /*0cc0*/ 	.word	0x0000dbe0


	//   ....[26]....
        /*0cc4*/ 	.word	0x0000f080


	//   ....[27]....
        /*0cc8*/ 	.word	0x0000f120


	//   ....[28]....
        /*0ccc*/ 	.word	0x0000f750


	//   ....[29]....
        /*0cd0*/ 	.word	0x0000f7d0


	//   ....[30]....
        /*0cd4*/ 	.word	0x000104f0


	//   ....[31]....
        /*0cd8*/ 	.word	0x00011a60


	//   ....[32]....
        /*0cdc*/ 	.word	0x00011f20


	//   ....[33]....
        /*0ce0*/ 	.word	0x00012f10


	//   ....[34]....
        /*0ce4*/ 	.word	0x00013010


	//   ....[35]....
        /*0ce8*/ 	.word	0x000134e0


	//   ....[36]....
        /*0cec*/ 	.word	0x00013560


	//   ....[37]....
        /*0cf0*/ 	.word	0x00014690


	//   ....[38]....
        /*0cf4*/ 	.word	0x00015ec0


	//   ....[39]....
        /*0cf8*/ 	.word	0x00015f20


	//   ....[40]....
        /*0cfc*/ 	.word	0x000162f0


	//   ....[41]....
        /*0d00*/ 	.word	0x00016310


	//   ....[42]....
        /*0d04*/ 	.word	0x000176b0


	//   ....[43]....
        /*0d08*/ 	.word	0x000189b0


	//   ....[44]....
        /*0d0c*/ 	.word	0x00018e80


	//   ....[45]....
        /*0d10*/ 	.word	0x00019a40


	//   ....[46]....
        /*0d14*/ 	.word	0x00019b40


	//   ....[47]....
        /*0d18*/ 	.word	0x0001a470


	//   ....[48]....
        /*0d1c*/ 	.word	0x0001a4d0


	//   ....[49]....
        /*0d20*/ 	.word	0x0001b500


	//   ....[50]....
        /*0d24*/ 	.word	0x0001b700


	//   ....[51]....
        /*0d28*/ 	.word	0x0001bbc0


	//   ....[52]....
        /*0d2c*/ 	.word	0x0001bbe0


	//   ....[53]....
        /*0d30*/ 	.word	0x0001bc20


	//   ....[54]....
        /*0d34*/ 	.word	0x0001cb40


	//   ....[55]....
        /*0d38*/ 	.word	0x0001cb60


	//   ....[56]....
        /*0d3c*/ 	.word	0x0001cb70


	//   ....[57]....
        /*0d40*/ 	.word	0x0001cb80


	//   ....[58]....
        /*0d44*/ 	.word	0x0001d220


	//   ....[59]....
        /*0d48*/ 	.word	0x0001d230


	//   ....[60]....
        /*0d4c*/ 	.word	0x0001d380


	//   ....[61]....
        /*0d50*/ 	.word	0x0001d390


	//   ....[62]....
        /*0d54*/ 	.word	0x0001d780


	//   ....[63]....
        /*0d58*/ 	.word	0x0001d790


	//   ....[64]....
        /*0d5c*/ 	.word	0x0001dd20


	//   ....[65]....
        /*0d60*/ 	.word	0x0001dd30


	//   ....[66]....
        /*0d64*/ 	.word	0x0001eb50


	//   ....[67]....
        /*0d68*/ 	.word	0x0001eb60


	//   ....[68]....
        /*0d6c*/ 	.word	0x0001ecc0


	//   ....[69]....
        /*0d70*/ 	.word	0x0001ecd0


	//   ....[70]....
        /*0d74*/ 	.word	0x0001ee80


	//   ....[71]....
        /*0d78*/ 	.word	0x0001f080


	//   ....[72]....
        /*0d7c*/ 	.word	0x0001f0b0


	//   ....[73]....
        /*0d80*/ 	.word	0x0001f0e0


	//   ....[74]....
        /*0d84*/ 	.word	0x0001f110


	//   ....[75]....
        /*0d88*/ 	.word	0x0001f140


	//   ....[76]....
        /*0d8c*/ 	.word	0x0001f170


	//   ....[77]....
        /*0d90*/ 	.word	0x0001f300


	//   ....[78]....
        /*0d94*/ 	.word	0x0001f330


	//   ....[79]....
        /*0d98*/ 	.word	0x0001f360


	//   ....[80]....
        /*0d9c*/ 	.word	0x0001f390


	//   ....[81]....
        /*0da0*/ 	.word	0x0001f3c0


	//   ....[82]....
        /*0da4*/ 	.word	0x0001f3f0


	//   ....[83]....
        /*0da8*/ 	.word	0x0001f480


	//   ....[84]....
        /*0dac*/ 	.word	0x0001f4b0


	//   ....[85]....
        /*0db0*/ 	.word	0x0001f4c0


	//   ....[86]....
        /*0db4*/ 	.word	0x0001f500


	//   ....[87]....
        /*0db8*/ 	.word	0x00020d30


	//   ....[88]....
        /*0dbc*/ 	.word	0x00023450


	//   ....[89]....
        /*0dc0*/ 	.word	0x00023470


	//   ....[90]....
        /*0dc4*/ 	.word	0x00023520


	//   ....[91]....
        /*0dc8*/ 	.word	0x00023540


	//   ....[92]....
        /*0dcc*/ 	.word	0x000235e0


	//   ....[93]....
        /*0dd0*/ 	.word	0x00023600


	//   ....[94]....
        /*0dd4*/ 	.word	0x00023610


	//   ....[95]....
        /*0dd8*/ 	.word	0x00023620


	//   ....[96]....
        /*0ddc*/ 	.word	0x00023fc0


	//   ....[97]....
        /*0de0*/ 	.word	0x00023ff0


	//   ....[98]....
        /*0de4*/ 	.word	0x000240b0


	//   ....[99]....
        /*0de8*/ 	.word	0x000240d0


	//   ....[100]....
        /*0dec*/ 	.word	0x00024170


	//   ....[101]....
        /*0df0*/ 	.word	0x00024190


	//   ....[102]....
        /*0df4*/ 	.word	0x000241a0


	//   ....[103]....
        /*0df8*/ 	.word	0x000241b0


	//   ....[104]....
        /*0dfc*/ 	.word	0x000242d0


	//   ....[105]....
        /*0e00*/ 	.word	0x000242e0


	//   ....[106]....
        /*0e04*/ 	.word	0x000242f0


	//   ....[107]....
        /*0e08*/ 	.word	0x00024380


	//   ....[108]....
        /*0e0c*/ 	.word	0x00024b40


	//   ....[109]....
        /*0e10*/ 	.word	0x00024b50


	//   ....[110]....
        /*0e14*/ 	.word	0x00024b70


	//   ....[111]....
        /*0e18*/ 	.word	0x00024bf0


	//   ....[112]....
        /*0e1c*/ 	.word	0x00024c00


	//   ....[113]....
        /*0e20*/ 	.word	0x00024c60


	//   ....[114]....
        /*0e24*/ 	.word	0x00024c90


	//   ....[115]....
        /*0e28*/ 	.word	0x00024cd0


	//   ....[116]....
        /*0e2c*/ 	.word	0x00024f80


	//   ....[117]....
        /*0e30*/ 	.word	0x00024fa0


	//   ....[118]....
        /*0e34*/ 	.word	0x00025040


	//   ....[119]....
        /*0e38*/ 	.word	0x00025050


	//   ....[120]....
        /*0e3c*/ 	.word	0x000250e0


	//   ....[121]....
        /*0e40*/ 	.word	0x000250f0


	//   ....[122]....
        /*0e44*/ 	.word	0x00025100


	//   ....[123]....
        /*0e48*/ 	.word	0x00025190


	//   ....[124]....
        /*0e4c*/ 	.word	0x00025760


	//   ....[125]....
        /*0e50*/ 	.word	0x00025770


	//   ....[126]....
        /*0e54*/ 	.word	0x00025800


	//   ....[127]....
        /*0e58*/ 	.word	0x000258a0


	//   ....[128]....
        /*0e5c*/ 	.word	0x000258c0


	//   ....[129]....
        /*0e60*/ 	.word	0x00025940


	//   ....[130]....
        /*0e64*/ 	.word	0x00025960


	//   ....[131]....
        /*0e68*/ 	.word	0x00025970


	//   ....[132]....
        /*0e6c*/ 	.word	0x00025dc0


	//   ....[133]....
        /*0e70*/ 	.word	0x00025df0


	//   ....[134]....
        /*0e74*/ 	.word	0x00025e50


	//   ....[135]....
        /*0e78*/ 	.word	0x00025e80


	//   ....[136]....
        /*0e7c*/ 	.word	0x00025eb0


	//   ....[137]....
        /*0e80*/ 	.word	0x00025ee0


	//   ....[138]....
        /*0e84*/ 	.word	0x00025f10


	//   ....[139]....
        /*0e88*/ 	.word	0x00025f40


	//   ....[140]....
        /*0e8c*/ 	.word	0x000260e0


	//   ....[141]....
        /*0e90*/ 	.word	0x00026110


	//   ....[142]....
        /*0e94*/ 	.word	0x00026140


	//   ....[143]....
        /*0e98*/ 	.word	0x00026170


	//   ....[144]....
        /*0e9c*/ 	.word	0x000261a0


	//   ....[145]....
        /*0ea0*/ 	.word	0x000261d0


	//   ....[146]....
        /*0ea4*/ 	.word	0x00026290


	//   ....[147]....
        /*0ea8*/ 	.word	0x000262b0


	//   ....[148]....
        /*0eac*/ 	.word	0x000262d0


	//   ....[149]....
        /*0eb0*/ 	.word	0x00026330


	//   ....[150]....
        /*0eb4*/ 	.word	0x00026d60


	//   ....[151]....
        /*0eb8*/ 	.word	0x000270a0


	//   ....[152]....
        /*0ebc*/ 	.word	0x00027130


	//   ....[153]....
        /*0ec0*/ 	.word	0x00027220


	//   ....[154]....
        /*0ec4*/ 	.word	0x000272b0


	//   ....[155]....
        /*0ec8*/ 	.word	0x00027390


	//   ....[156]....
        /*0ecc*/ 	.word	0x00027420


	//   ....[157]....
        /*0ed0*/ 	.word	0x00027500


	//   ....[158]....
        /*0ed4*/ 	.word	0x000275a0


	//   ....[159]....
        /*0ed8*/ 	.word	0x00027630


	//   ....[160]....
        /*0edc*/ 	.word	0x00027680


	//   ....[161]....
        /*0ee0*/ 	.word	0x000276d0


	//   ....[162]....
        /*0ee4*/ 	.word	0x000277b0


	//   ....[163]....
        /*0ee8*/ 	.word	0x00027840


	//   ....[164]....
        /*0eec*/ 	.word	0x00027890


	//   ....[165]....
        /*0ef0*/ 	.word	0x000278e0


	//   ....[166]....
        /*0ef4*/ 	.word	0x00027c40


	//   ....[167]....
        /*0ef8*/ 	.word	0x00027c90


	//   ....[168]....
        /*0efc*/ 	.word	0x00027d20


	//   ....[169]....
        /*0f00*/ 	.word	0x00027db0


	//   ....[170]....
        /*0f04*/ 	.word	0x00027e30


	//   ....[171]....
        /*0f08*/ 	.word	0x00027e80


	//   ....[172]....
        /*0f0c*/ 	.word	0x00027f10


	//   ....[173]....
        /*0f10*/ 	.word	0x00027fa0


	//   ....[174]....
        /*0f14*/ 	.word	0x00028020


	//   ....[175]....
        /*0f18*/ 	.word	0x00028070


	//   ....[176]....
        /*0f1c*/ 	.word	0x00028100


	//   ....[177]....
        /*0f20*/ 	.word	0x00028190


	//   ....[178]....
        /*0f24*/ 	.word	0x00028250


	//   ....[179]....
        /*0f28*/ 	.word	0x00028530


	//   ....[180]....
        /*0f2c*/ 	.word	0x00028620


	//   ....[181]....
        /*0f30*/ 	.word	0x000286c0


	//   ....[182]....
        /*0f34*/ 	.word	0x00028720


	//   ....[183]....
        /*0f38*/ 	.word	0x00028830


	//   ....[184]....
        /*0f3c*/ 	.word	0x000288a0


	//   ....[185]....
        /*0f40*/ 	.word	0x000289b0


	//   ....[186]....
        /*0f44*/ 	.word	0x00028a20


	//   ....[187]....
        /*0f48*/ 	.word	0x00028ac0


	//   ....[188]....
        /*0f4c*/ 	.word	0x00028bd0


	//   ....[189]....
        /*0f50*/ 	.word	0x00028c40


	//   ....[190]....
        /*0f54*/ 	.word	0x00028ca0


	//   ....[191]....
        /*0f58*/ 	.word	0x00028db0


	//   ....[192]....
        /*0f5c*/ 	.word	0x00028e10


	//   ....[193]....
        /*0f60*/ 	.word	0x00028f30


	//   ....[194]....
        /*0f64*/ 	.word	0x00028f90


	//   ....[195]....
        /*0f68*/ 	.word	0x00029030


	//   ....[196]....
        /*0f6c*/ 	.word	0x00029100


	//   ....[197]....
        /*0f70*/ 	.word	0x00029200


	//   ....[198]....
        /*0f74*/ 	.word	0x00029260


	//   ....[199]....
        /*0f78*/ 	.word	0x00029300


	//   ....[200]....
        /*0f7c*/ 	.word	0x000294a0


	//   ....[201]....
        /*0f80*/ 	.word	0x00029580


	//   ....[202]....
        /*0f84*/ 	.word	0x00029600


	//   ....[203]....
        /*0f88*/ 	.word	0x000296e0


	//   ....[204]....
        /*0f8c*/ 	.word	0x00029740


	//   ....[205]....
        /*0f90*/ 	.word	0x00029810


	//   ....[206]....
        /*0f94*/ 	.word	0x00029870


	//   ....[207]....
        /*0f98*/ 	.word	0x00029950


	//   ....[208]....
        /*0f9c*/ 	.word	0x00029a40


	//   ....[209]....
        /*0fa0*/ 	.word	0x00029ae0


	//   ....[210]....
        /*0fa4*/ 	.word	0x00029b40


	//   ....[211]....
        /*0fa8*/ 	.word	0x00029c40


	//   ....[212]....
        /*0fac*/ 	.word	0x00029ca0


	//   ....[213]....
        /*0fb0*/ 	.word	0x00029da0


	//   ....[214]....
        /*0fb4*/ 	.word	0x00029e00


	//   ....[215]....
        /*0fb8*/ 	.word	0x00029ed0


	//   ....[216]....
        /*0fbc*/ 	.word	0x0002a020


	//   ....[217]....
        /*0fc0*/ 	.word	0x0002a0d0


	//   ....[218]....
        /*0fc4*/ 	.word	0x0002a1e0


	//   ....[219]....
        /*0fc8*/ 	.word	0x0002a2c0


	//   ....[220]....
        /*0fcc*/ 	.word	0x0002a320


	//   ....[221]....
        /*0fd0*/ 	.word	0x0002a410


	//   ....[222]....
        /*0fd4*/ 	.word	0x0002a470


	//   ....[223]....
        /*0fd8*/ 	.word	0x0002a550


	//   ....[224]....
        /*0fdc*/ 	.word	0x0002a5e0


	//   ....[225]....
        /*0fe0*/ 	.word	0x0002a680


	//   ....[226]....
        /*0fe4*/ 	.word	0x0002a7f0


	//   ....[227]....
        /*0fe8*/ 	.word	0x0002a860


	//   ....[228]....
        /*0fec*/ 	.word	0x0002a8d0


	//   ....[229]....
        /*0ff0*/ 	.word	0x0002a940


	//   ....[230]....
        /*0ff4*/ 	.word	0x0002a9b0


	//   ....[231]....
        /*0ff8*/ 	.word	0x0002aa30


	//   ....[232]....
        /*0ffc*/ 	.word	0x0002aab0


	//   ....[233]....
        /*1000*/ 	.word	0x0002ab40


	//   ....[234]....
        /*1004*/ 	.word	0x0002abb0


	//   ....[235]....
        /*1008*/ 	.word	0x0002ac20


	//   ....[236]....
        /*100c*/ 	.word	0x0002ac90


	//   ....[237]....
        /*1010*/ 	.word	0x0002ad10


	//   ....[238]....
        /*1014*/ 	.word	0x0002ad80


	//   ....[239]....
        /*1018*/ 	.word	0x0002ae30


	//   ....[240]....
        /*101c*/ 	.word	0x0002ae80


	//   ....[241]....
        /*1020*/ 	.word	0x0002af10


	//   ....[242]....
        /*1024*/ 	.word	0x0002b040


	//----- nvinfo : EIATTR_REG_RECONFIG
	.align		4
.L_233:
        /*1028*/ 	.byte	0x01, 0x54
	.zero		2


	//----- nvinfo : EIATTR_SYSCALL_OFFSETS
	.align		4
        /*102c*/ 	.byte	0x04, 0x46
        /*102e*/ 	.short	(.L_235 - .L_234)


	//   ....[0]....
.L_234:
        /*1030*/ 	.word	0x00002370


	//   ....[1]....
        /*1034*/ 	.word	0x000024c0


	//   ....[2]....
        /*1038*/ 	.word	0x000086b0


	//   ....[3]....
        /*103c*/ 	.word	0x000089d0


	//   ....[4]....
        /*1040*/ 	.word	0x00022a40


	//   ....[5]....
        /*1044*/ 	.word	0x00022b90


	//   ....[6]....
        /*1048*/ 	.word	0x00022c80


	//   ....[7]....
        /*104c*/ 	.word	0x00023a80


	//----- nvinfo : EIATTR_MBARRIER_INSTR_OFFSETS
	.align		4
.L_235:
        /*1050*/ 	.byte	0x04, 0x39
        /*1052*/ 	.short	(.L_237 - .L_236)


	//   ....[0]....
.L_236:
        /*1054*/ 	.word	0x00000270
        /*1058*/ 	.word	0x000000ff
        /*105c*/ 	.word	0x0002d800
        /*1060*/ 	.short	0x0100
        /*1062*/ 	.byte	0x08
	.zero		1


	//   ....[1]....
        /*1064*/ 	.word	0x00000280
        /*1068*/ 	.word	0x000000ff
        /*106c*/ 	.word	0x0002d820
        /*1070*/ 	.short	0x0100
        /*1072*/ 	.byte	0x08
	.zero		1


	//   ....[2]....
        /*1074*/ 	.word	0x00000370
        /*1078*/ 	.word	0x000000ff
        /*107c*/ 	.word	0x0002d830
        /*1080*/ 	.short	0x0100
        /*1082*/ 	.byte	0x08
	.zero		1


	//   ....[3]....
        /*1084*/ 	.word	0x00000380
        /*1088*/ 	.word	0x000000ff
        /*108c*/ 	.word	0x0002d840
        /*1090*/ 	.short	0x0100
        /*1092*/ 	.byte	0x08
	.zero		1


	//   ....[4]....
        /*1094*/ 	.word	0x00000390
        /*1098*/ 	.word	0x000000ff
        /*109c*/ 	.word	0x0002d838
        /*10a0*/ 	.short	0x0100
        /*10a2*/ 	.byte	0x08
	.zero		1


	//   ....[5]....
        /*10a4*/ 	.word	0x000003a0
        /*10a8*/ 	.word	0x000000ff
        /*10ac*/ 	.word	0x0002d848
        /*10b0*/ 	.short	0x0100
        /*10b2*/ 	.byte	0x08
	.zero		1


	//   ....[6]....
        /*10b4*/ 	.word	0x000004d0
        /*10b8*/ 	.word	0x000000ff
        /*10bc*/ 	.word	0x0002d850
        /*10c0*/ 	.short	0x0100
        /*10c2*/ 	.byte	0x08
	.zero		1


	//   ....[7]....
        /*10c4*/ 	.word	0x000004e0
        /*10c8*/ 	.word	0x000000ff
        /*10cc*/ 	.word	0x0002d860
        /*10d0*/ 	.short	0x0100
        /*10d2*/ 	.byte	0x08
	.zero		1


	//   ....[8]....
        /*10d4*/ 	.word	0x000004f0
        /*10d8*/ 	.word	0x000000ff
        /*10dc*/ 	.word	0x0002d858
        /*10e0*/ 	.short	0x0100
        /*10e2*/ 	.byte	0x08
	.zero		1


	//   ....[9]....
        /*10e4*/ 	.word	0x00000500
        /*10e8*/ 	.word	0x000000ff
        /*10ec*/ 	.word	0x0002d868
        /*10f0*/ 	.short	0x0100
        /*10f2*/ 	.byte	0x08
	.zero		1


	//   ....[10]....
        /*10f4*/ 	.word	0x000005f0
        /*10f8*/ 	.word	0x000000ff
        /*10fc*/ 	.word	0x0002d870
        /*1100*/ 	.short	0x0100
        /*1102*/ 	.byte	0x06
	.zero		1


	//   ....[11]....
        /*1104*/ 	.word	0x00000600
        /*1108*/ 	.word	0x000000ff
        /*110c*/ 	.word	0x0002d880
        /*1110*/ 	.short	0x0100
        /*1112*/ 	.byte	0x06
	.zero		1


	//   ....[12]....
        /*1114*/ 	.word	0x00000610
        /*1118*/ 	.word	0x000000ff
        /*111c*/ 	.word	0x0002d878
        /*1120*/ 	.short	0x0100
        /*1122*/ 	.byte	0x06
	.zero		1


	//   ....[13]....
        /*1124*/ 	.word	0x00000620
        /*1128*/ 	.word	0x000000ff
        /*112c*/ 	.word	0x0002d888
        /*1130*/ 	.short	0x0100
        /*1132*/ 	.byte	0x06
	.zero		1


	//   ....[14]....
        /*1134*/ 	.word	0x00000750
        /*1138*/ 	.word	0x000000ff
        /*113c*/ 	.word	0x0002d890
        /*1140*/ 	.short	0x0100
        /*1142*/ 	.byte	0x08
	.zero		1


	//   ....[15]....
        /*1144*/ 	.word	0x00000760
        /*1148*/ 	.word	0x000000ff
        /*114c*/ 	.word	0x0002d8a0
        /*1150*/ 	.short	0x0100
        /*1152*/ 	.byte	0x08
	.zero		1


	//   ....[16]....
        /*1154*/ 	.word	0x00000770
        /*1158*/ 	.word	0x000000ff
        /*115c*/ 	.word	0x0002d898
        /*1160*/ 	.short	0x0100
        /*1162*/ 	.byte	0x08
	.zero		1


	//   ....[17]....
        /*1164*/ 	.word	0x00000780
        /*1168*/ 	.word	0x000000ff
        /*116c*/ 	.word	0x0002d8a8
        /*1170*/ 	.short	0x0100
        /*1172*/ 	.byte	0x08
	.zero		1


	//   ....[18]....
        /*1174*/ 	.word	0x000008b0
        /*1178*/ 	.word	0x000000ff
        /*117c*/ 	.word	0x0002d8b0
        /*1180*/ 	.short	0x0100
        /*1182*/ 	.byte	0x08
	.zero		1


	//   ....[19]....
        /*1184*/ 	.word	0x000008c0
        /*1188*/ 	.word	0x000000ff
        /*118c*/ 	.word	0x0002d8c0
        /*1190*/ 	.short	0x0100
        /*1192*/ 	.byte	0x08
	.zero		1


	//   ....[20]....
        /*1194*/ 	.word	0x000008d0
        /*1198*/ 	.word	0x000000ff
        /*119c*/ 	.word	0x0002d8b8
        /*11a0*/ 	.short	0x0100
        /*11a2*/ 	.byte	0x08
	.zero		1


	//   ....[21]....
        /*11a4*/ 	.word	0x000008e0
        /*11a8*/ 	.word	0x000000ff
        /*11ac*/ 	.word	0x0002d8c8
        /*11b0*/ 	.short	0x0100
        /*11b2*/ 	.byte	0x08
	.zero		1


	//   ....[22]....
        /*11b4*/ 	.word	0x00003930
        /*11b8*/ 	.word	0x00000022
        /*11bc*/ 	.word	0x0002d890
        /*11c0*/ 	.short	0x010a
        /*11c2*/ 	.byte	0x3f
	.zero		1


	//   ....[23]....
        /*11c4*/ 	.word	0x00005650
        /*11c8*/ 	.word	0x00000022
        /*11cc*/ 	.word	0x0002d890
        /*11d0*/ 	.short	0x010a
        /*11d2*/ 	.byte	0x3f
	.zero		1


	//   ....[24]....
        /*11d4*/ 	.word	0x00006ff0
        /*11d8*/ 	.word	0x00000022
        /*11dc*/ 	.word	0x0002d890
        /*11e0*/ 	.short	0x010a
        /*11e2*/ 	.byte	0x3f
	.zero		1


	//   ....[25]....
        /*11e4*/ 	.word	0x00007560
        /*11e8*/ 	.word	0x0000000b
        /*11ec*/ 	.word	0x00000000
        /*11f0*/ 	.short	0x0101
        /*11f2*/ 	.byte	0x3f
	.zero		1


	//   ....[26]....
        /*11f4*/ 	.word	0x000075a0
        /*11f8*/ 	.word	0x00000022
        /*11fc*/ 	.word	0x0002d8b0
        /*1200*/ 	.short	0x010a
        /*1202*/ 	.byte	0x3f
	.zero		1


	//   ....[27]....
        /*1204*/ 	.word	0x00007ad0
        /*1208*/ 	.word	0x00000022
        /*120c*/ 	.word	0x00000000
        /*1210*/ 	.short	0x0101
        /*1212*/ 	.byte	0x3f
	.zero		1


	//   ....[28]....
        /*1214*/ 	.word	0x00008750
        /*1218*/ 	.word	0x00000002
        /*121c*/ 	.word	0x0002d800
        /*1220*/ 	.short	0x010a
        /*1222*/ 	.byte	0x3f
	.zero		1


	//   ....[29]....
        /*1224*/ 	.word	0x000087a0
        /*1228*/ 	.word	0x00000002
        /*122c*/ 	.word	0x0002d800
        /*1230*/ 	.short	0x010a
        /*1232*/ 	.byte	0x3f
	.zero		1


	//   ....[30]....
        /*1234*/ 	.word	0x00009400
        /*1238*/ 	.word	0x00000002
        /*123c*/ 	.word	0x0002d800
        /*1240*/ 	.short	0x010a
        /*1242*/ 	.byte	0x3f
	.zero		1


	//   ....[31]....
        /*1244*/ 	.word	0x0000b1f0
        /*1248*/ 	.word	0x00000002
        /*124c*/ 	.word	0x0002d800
        /*1250*/ 	.short	0x010a
        /*1252*/ 	.byte	0x3f
	.zero		1


	//   ....[32]....
        /*1254*/ 	.word	0x0000cae0
        /*1258*/ 	.word	0x00000000
        /*125c*/ 	.word	0x0002d830
        /*1260*/ 	.short	0x010a
        /*1262*/ 	.byte	0x3f
	.zero		1


	//   ....[33]....
        /*1264*/ 	.word	0x0000cba0
        /*1268*/ 	.word	0x00000000
        /*126c*/ 	.word	0x0002d830
        /*1270*/ 	.short	0x010a
        /*1272*/ 	.byte	0x3f
	.zero		1


	//   ....[34]....
        /*1274*/ 	.word	0x0000d3f0
        /*1278*/ 	.word	0x00000000
        /*127c*/ 	.word	0x00000000
        /*1280*/ 	.short	0x0101
        /*1282*/ 	.byte	0x3f
	.zero		1


	//   ....[35]....
        /*1284*/ 	.word	0x000109d0
        /*1288*/ 	.word	0x00000009
        /*128c*/ 	.word	0x0002d830
        /*1290*/ 	.short	0x010a
        /*1292*/ 	.byte	0x3f
	.zero		1


	//   ....[36]....
        /*1294*/ 	.word	0x00010a20
        /*1298*/ 	.word	0x00000009
        /*129c*/ 	.word	0x0002d830
        /*12a0*/ 	.short	0x010a
        /*12a2*/ 	.byte	0x3f
	.zero		1


	//   ....[37]....
        /*12a4*/ 	.word	0x00010ea0
        /*12a8*/ 	.word	0x00000009
        /*12ac*/ 	.word	0x0002d850
        /*12b0*/ 	.short	0x010a
        /*12b2*/ 	.byte	0x3f
	.zero		1


	//   ....[38]....
        /*12b4*/ 	.word	0x00010ee0
        /*12b8*/ 	.word	0x00000009
        /*12bc*/ 	.word	0x0002d850
        /*12c0*/ 	.short	0x010a
        /*12c2*/ 	.byte	0x3f
	.zero		1


	//   ....[39]....
        /*12c4*/ 	.word	0x00011780
        /*12c8*/ 	.word	0x00000034
        /*12cc*/ 	.word	0x00000000
        /*12d0*/ 	.short	0x0101
        /*12d2*/ 	.byte	0x3f
	.zero		1


	//   ....[40]....
        /*12d4*/ 	.word	0x00014080
        /*12d8*/ 	.word	0x00000011
        /*12dc*/ 	.word	0x00000000
        /*12e0*/ 	.short	0x0101
        /*12e2*/ 	.byte	0x3f
	.zero		1


	//   ....[41]....
        /*12e4*/ 	.word	0x00014ae0
        /*12e8*/ 	.word	0x00000005
        /*12ec*/ 	.word	0x0002d830
        /*12f0*/ 	.short	0x010a
        /*12f2*/ 	.byte	0x3f
	.zero		1


	//   ....[42]....
        /*12f4*/ 	.word	0x00014b30
        /*12f8*/ 	.word	0x00000005
        /*12fc*/ 	.word	0x0002d830
        /*1300*/ 	.short	0x010a
        /*1302*/ 	.byte	0x3f
	.zero		1


	//   ....[43]....
        /*1304*/ 	.word	0x00014fe0
        /*1308*/ 	.word	0x00000006
        /*130c*/ 	.word	0x0002d850
        /*1310*/ 	.short	0x010a
        /*1312*/ 	.byte	0x3f
	.zero		1


	//   ....[44]....
        /*1314*/ 	.word	0x00015020
        /*1318*/ 	.word	0x00000006
        /*131c*/ 	.word	0x0002d850
        /*1320*/ 	.short	0x010a
        /*1322*/ 	.byte	0x3f
	.zero		1


	//   ....[45]....
        /*1324*/ 	.word	0x00015770
        /*1328*/ 	.word	0x00000005
        /*132c*/ 	.word	0x00000000
        /*1330*/ 	.short	0x0101
        /*1332*/ 	.byte	0x3f
	.zero		1


	//   ....[46]....
        /*1334*/ 	.word	0x00017050
        /*1338*/ 	.word	0x00000009
        /*133c*/ 	.word	0x00000000
        /*1340*/ 	.short	0x0101
        /*1342*/ 	.byte	0x3f
	.zero		1


	//   ....[47]....
        /*1344*/ 	.word	0x00017820
        /*1348*/ 	.word	0x00000005
        /*134c*/ 	.word	0x0002d830
        /*1350*/ 	.short	0x010a
        /*1352*/ 	.byte	0x3f
	.zero		1


	//   ....[48]....
        /*1354*/ 	.word	0x00017870
        /*1358*/ 	.word	0x00000005
        /*135c*/ 	.word	0x0002d830
        /*1360*/ 	.short	0x010a
        /*1362*/ 	.byte	0x3f
	.zero		1


	//   ....[49]....
        /*1364*/ 	.word	0x00017d20
        /*1368*/ 	.word	0x00000006
        /*136c*/ 	.word	0x0002d850
        /*1370*/ 	.short	0x010a
        /*1372*/ 	.byte	0x3f
	.zero		1


	//   ....[50]....
        /*1374*/ 	.word	0x00017d60
        /*1378*/ 	.word	0x00000006
        /*137c*/ 	.word	0x0002d850
        /*1380*/ 	.short	0x010a
        /*1382*/ 	.byte	0x3f
	.zero		1


	//   ....[51]....
        /*1384*/ 	.word	0x00018c40
        /*1388*/ 	.word	0x00000026
        /*138c*/ 	.word	0x00000000
        /*1390*/ 	.short	0x0101
        /*1392*/ 	.byte	0x3f
	.zero		1


	//   ....[52]....
        /*1394*/ 	.word	0x0001aea0
        /*1398*/ 	.word	0x00000007
        /*139c*/ 	.word	0x00000000
        /*13a0*/ 	.short	0x0101
        /*13a2*/ 	.byte	0x3f
	.zero		1


	//   ....[53]....
        /*13a4*/ 	.word	0x0001b580
        /*13a8*/ 	.word	0x00000007
        /*13ac*/ 	.word	0x0002d850
        /*13b0*/ 	.short	0x010a
        /*13b2*/ 	.byte	0x3f
	.zero		1


	//   ....[54]....
        /*13b4*/ 	.word	0x0001b630
        /*13b8*/ 	.word	0x00000007
        /*13bc*/ 	.word	0x0002d850
        /*13c0*/ 	.short	0x010a
        /*13c2*/ 	.byte	0x3f
	.zero		1


	//   ....[55]....
        /*13c4*/ 	.word	0x0001be30
        /*13c8*/ 	.word	0x00000007
        /*13cc*/ 	.word	0x00000000
        /*13d0*/ 	.short	0x0101
        /*13d2*/ 	.byte	0x3f
	.zero		1


	//   ....[56]....
        /*13d4*/ 	.word	0x0001d1d0
        /*13d8*/ 	.word	0x00000000
        /*13dc*/ 	.word	0x00000000
        /*13e0*/ 	.short	0x0101
        /*13e2*/ 	.byte	0x3f
	.zero		1


	//   ....[57]....
        /*13e4*/ 	.word	0x0001d680
        /*13e8*/ 	.word	0x00000006
        /*13ec*/ 	.word	0x00000000
        /*13f0*/ 	.short	0x0101
        /*13f2*/ 	.byte	0x3f
	.zero		1


	//   ....[58]....
        /*13f4*/ 	.word	0x00020e10
        /*13f8*/ 	.word	0x00000012
        /*13fc*/ 	.word	0x0002d820
        /*1400*/ 	.short	0x010a
        /*1402*/ 	.byte	0x3f
	.zero		1


	//   ....[59]....
        /*1404*/ 	.word	0x00020ed0
        /*1408*/ 	.word	0x0000000a
        /*140c*/ 	.word	0x0002d8a0
        /*1410*/ 	.short	0x010a
        /*1412*/ 	.byte	0x3f
	.zero		1


	//   ....[60]....
        /*1414*/ 	.word	0x00021300
        /*1418*/ 	.word	0x0000000a
        /*141c*/ 	.word	0x0002d8c0
        /*1420*/ 	.short	0x010a
        /*1422*/ 	.byte	0x3f
	.zero		1


	//   ....[61]....
        /*1424*/ 	.word	0x00021860
        /*1428*/ 	.word	0x00000009
        /*142c*/ 	.word	0x0002d8a0
        /*1430*/ 	.short	0x010a
        /*1432*/ 	.byte	0x3f
	.zero		1


	//   ....[62]....
        /*1434*/ 	.word	0x00021c80
        /*1438*/ 	.word	0x00000009
        /*143c*/ 	.word	0x0002d8c0
        /*1440*/ 	.short	0x010a
        /*1442*/ 	.byte	0x3f
	.zero		1


	//   ....[63]....
        /*1444*/ 	.word	0x00023220
        /*1448*/ 	.word	0x00000002
        /*144c*/ 	.word	0x0002d840
        /*1450*/ 	.short	0x010a
        /*1452*/ 	.byte	0x3f
	.zero		1


	//   ....[64]....
        /*1454*/ 	.word	0x00023760
        /*1458*/ 	.word	0x00000002
        /*145c*/ 	.word	0x0002d830
        /*1460*/ 	.short	0x0107
        /*1462*/ 	.byte	0x3f
	.zero		1


	//   ....[65]....
        /*1464*/ 	.word	0x00023830
        /*1468*/ 	.word	0x00000002
        /*146c*/ 	.word	0x0002d830
        /*1470*/ 	.short	0x0101
        /*1472*/ 	.byte	0x3f
	.zero		1


	//   ....[66]....
        /*1474*/ 	.word	0x00024440
        /*1478*/ 	.word	0x00000012
        /*147c*/ 	.word	0x0002d800
        /*1480*/ 	.short	0x0107
        /*1482*/ 	.byte	0x3f
	.zero		1


	//   ....[67]....
        /*1484*/ 	.word	0x00024530
        /*1488*/ 	.word	0x00000012
        /*148c*/ 	.word	0x0002d800
        /*1490*/ 	.short	0x0101
        /*1492*/ 	.byte	0x3f
	.zero		1


	//   ....[68]....
        /*1494*/ 	.word	0x00024550
        /*1498*/ 	.word	0x00000012
        /*149c*/ 	.word	0x0002d820
        /*14a0*/ 	.short	0x010a
        /*14a2*/ 	.byte	0x3f
	.zero		1


	//   ....[69]....
        /*14a4*/ 	.word	0x00024970
        /*14a8*/ 	.word	0x00000005
        /*14ac*/ 	.word	0x0002d840
        /*14b0*/ 	.short	0x010a
        /*14b2*/ 	.byte	0x3f
	.zero		1


	//   ....[70]....
        /*14b4*/ 	.word	0x00024d80
        /*14b8*/ 	.word	0x00000005
        /*14bc*/ 	.word	0x0002d830
        /*14c0*/ 	.short	0x0107
        /*14c2*/ 	.byte	0x3f
	.zero		1


	//   ....[71]....
        /*14c4*/ 	.word	0x00024e40
        /*14c8*/ 	.word	0x00000005
        /*14cc*/ 	.word	0x0002d830
        /*14d0*/ 	.short	0x0101
        /*14d2*/ 	.byte	0x3f
	.zero		1


	//   ....[72]....
        /*14d4*/ 	.word	0x00024ea0
        /*14d8*/ 	.word	0x00000005
        /*14dc*/ 	.word	0x0002d860
        /*14e0*/ 	.short	0x010a
        /*14e2*/ 	.byte	0x3f
	.zero		1


	//   ....[73]....
        /*14e4*/ 	.word	0x00025350
        /*14e8*/ 	.word	0x00000005
        /*14ec*/ 	.word	0x0002d850
        /*14f0*/ 	.short	0x0107
        /*14f2*/ 	.byte	0x3f
	.zero		1


	//   ....[74]....
        /*14f4*/ 	.word	0x00025440
        /*14f8*/ 	.word	0x00000005
        /*14fc*/ 	.word	0x0002d850
        /*1500*/ 	.short	0x0101
        /*1502*/ 	.byte	0x3f
	.zero		1


	//   ....[75]....
        /*1504*/ 	.word	0x00025670
        /*1508*/ 	.word	0x00000000
        /*150c*/ 	.word	0x0002d860
        /*1510*/ 	.short	0x010a
        /*1512*/ 	.byte	0x3f
	.zero		1


	//   ....[76]....
        /*1514*/ 	.word	0x00025aa0
        /*1518*/ 	.word	0x00000000
        /*151c*/ 	.word	0x0002d850
        /*1520*/ 	.short	0x0107
        /*1522*/ 	.byte	0x3f
	.zero		1


	//   ....[77]....
        /*1524*/ 	.word	0x00025b80
        /*1528*/ 	.word	0x00000000
        /*152c*/ 	.word	0x0002d850
        /*1530*/ 	.short	0x0101
        /*1532*/ 	.byte	0x3f
	.zero		1


	//   ....[78]....
        /*1534*/ 	.word	0x00026ce0
        /*1538*/ 	.word	0x00000005
        /*153c*/ 	.word	0x0002d820
        /*1540*/ 	.short	0x010a
        /*1542*/ 	.byte	0x3f
	.zero		1


	//   ....[79]....
        /*1544*/ 	.word	0x00026e80
        /*1548*/ 	.word	0x00000003
        /*154c*/ 	.word	0x0002d840
        /*1550*/ 	.short	0x010a
        /*1552*/ 	.byte	0x3f
	.zero		1


	//   ....[80]....
        /*1554*/ 	.word	0x00026f10
        /*1558*/ 	.word	0x00000005
        /*155c*/ 	.word	0x0002d840
        /*1560*/ 	.short	0x010a
        /*1562*/ 	.byte	0x3f
	.zero		1


	//   ....[81]....
        /*1564*/ 	.word	0x00026f50
        /*1568*/ 	.word	0x00000003
        /*156c*/ 	.word	0x0002d860
        /*1570*/ 	.short	0x010a
        /*1572*/ 	.byte	0x3f
	.zero		1


	//   ....[82]....
        /*1574*/ 	.word	0x00026f90
        /*1578*/ 	.word	0x00000005
        /*157c*/ 	.word	0x0002d860
        /*1580*/ 	.short	0x010a
        /*1582*/ 	.byte	0x3f
	.zero		1


	//   ....[83]....
        /*1584*/ 	.word	0x00026ff0
        /*1588*/ 	.word	0x00000022
        /*158c*/ 	.word	0x0002d890
        /*1590*/ 	.short	0x010a
        /*1592*/ 	.byte	0x3f
	.zero		1


	//   ....[84]....
        /*1594*/ 	.word	0x00027170
        /*1598*/ 	.word	0x00000022
        /*159c*/ 	.word	0x0002d890
        /*15a0*/ 	.short	0x010a
        /*15a2*/ 	.byte	0x3f
	.zero		1


	//   ....[85]....
        /*15a4*/ 	.word	0x000272f0
        /*15a8*/ 	.word	0x00000022
        /*15ac*/ 	.word	0x0002d890
        /*15b0*/ 	.short	0x010a
        /*15b2*/ 	.byte	0x3f
	.zero		1


	//   ....[86]....
        /*15b4*/ 	.word	0x00027460
        /*15b8*/ 	.word	0x00000022
        /*15bc*/ 	.word	0x0002d8b0
        /*15c0*/ 	.short	0x010a
        /*15c2*/ 	.byte	0x3f
	.zero		1


	//   ....[87]....
        /*15c4*/ 	.word	0x00027710
        /*15c8*/ 	.word	0x00000002
        /*15cc*/ 	.word	0x0002d800
        /*15d0*/ 	.short	0x010a
        /*15d2*/ 	.byte	0x3f
	.zero		1


	//   ....[88]....
        /*15d4*/ 	.word	0x00027920
        /*15d8*/ 	.word	0x00000002
        /*15dc*/ 	.word	0x0002d800
        /*15e0*/ 	.short	0x010a
        /*15e2*/ 	.byte	0x3f
	.zero		1


	//   ....[89]....
        /*15e4*/ 	.word	0x00027970
        /*15e8*/ 	.word	0x00000000
        /*15ec*/ 	.word	0x0002d830
        /*15f0*/ 	.short	0x010a
        /*15f2*/ 	.byte	0x3f
	.zero		1


	//   ....[90]....
        /*15f4*/ 	.word	0x000279c0
        /*15f8*/ 	.word	0x00000009
        /*15fc*/ 	.word	0x0002d830
        /*1600*/ 	.short	0x010a
        /*1602*/ 	.byte	0x3f
	.zero		1


	//   ....[91]....
        /*1604*/ 	.word	0x00027a10
        /*1608*/ 	.word	0x00000009
        /*160c*/ 	.word	0x0002d850
        /*1610*/ 	.short	0x010a
        /*1612*/ 	.byte	0x3f
	.zero		1


	//   ....[92]....
        /*1614*/ 	.word	0x00027a60
        /*1618*/ 	.word	0x00000005
        /*161c*/ 	.word	0x0002d830
        /*1620*/ 	.short	0x010a
        /*1622*/ 	.byte	0x3f
	.zero		1


	//   ....[93]....
        /*1624*/ 	.word	0x00027ab0
        /*1628*/ 	.word	0x00000006
        /*162c*/ 	.word	0x0002d850
        /*1630*/ 	.short	0x010a
        /*1632*/ 	.byte	0x3f
	.zero		1


	//   ....[94]....
        /*1634*/ 	.word	0x00027b00
        /*1638*/ 	.word	0x00000005
        /*163c*/ 	.word	0x0002d830
        /*1640*/ 	.short	0x010a
        /*1642*/ 	.byte	0x3f
	.zero		1


	//   ....[95]....
        /*1644*/ 	.word	0x00027b50
        /*1648*/ 	.word	0x00000006
        /*164c*/ 	.word	0x0002d850
        /*1650*/ 	.short	0x010a
        /*1652*/ 	.byte	0x3f
	.zero		1


	//   ....[96]....
        /*1654*/ 	.word	0x00027ba0
        /*1658*/ 	.word	0x00000007
        /*165c*/ 	.word	0x0002d850
        /*1660*/ 	.short	0x010a
        /*1662*/ 	.byte	0x3f
	.zero		1


	//   ....[97]....
        /*1664*/ 	.word	0x00028310
        /*1668*/ 	.word	0x00000012
        /*166c*/ 	.word	0x0002d820
        /*1670*/ 	.short	0x010a
        /*1672*/ 	.byte	0x3f
	.zero		1


	//   ....[98]....
        /*1674*/ 	.word	0x00028360
        /*1678*/ 	.word	0x0000000a
        /*167c*/ 	.word	0x0002d8a0
        /*1680*/ 	.short	0x010a
        /*1682*/ 	.byte	0x3f
	.zero		1


	//   ....[99]....
        /*1684*/ 	.word	0x000283b0
        /*1688*/ 	.word	0x0000000a
        /*168c*/ 	.word	0x0002d8c0
        /*1690*/ 	.short	0x010a
        /*1692*/ 	.byte	0x3f
	.zero		1


	//   ....[100]....
        /*1694*/ 	.word	0x00028400
        /*1698*/ 	.word	0x00000009
        /*169c*/ 	.word	0x0002d8a0
        /*16a0*/ 	.short	0x010a
        /*16a2*/ 	.byte	0x3f
	.zero		1


	//   ....[101]....
        /*16a4*/ 	.word	0x00028450
        /*16a8*/ 	.word	0x00000009
        /*16ac*/ 	.word	0x0002d8c0
        /*16b0*/ 	.short	0x010a
        /*16b2*/ 	.byte	0x3f
	.zero		1


	//   ....[102]....
        /*16b4*/ 	.word	0x00028570
        /*16b8*/ 	.word	0x00000002
        /*16bc*/ 	.word	0x0002d840
        /*16c0*/ 	.short	0x010a
        /*16c2*/ 	.byte	0x3f
	.zero		1


	//   ....[103]....
        /*16c4*/ 	.word	0x000293a0
        /*16c8*/ 	.word	0x00000012
        /*16cc*/ 	.word	0x0002d820
        /*16d0*/ 	.short	0x010a
        /*16d2*/ 	.byte	0x3f
	.zero		1


	//   ....[104]....
        /*16d4*/ 	.word	0x000293f0
        /*16d8*/ 	.word	0x00000005
        /*16dc*/ 	.word	0x0002d840
        /*16e0*/ 	.short	0x010a
        /*16e2*/ 	.byte	0x3f
	.zero		1


	//   ....[105]....
        /*16e4*/ 	.word	0x00029990
        /*16e8*/ 	.word	0x00000005
        /*16ec*/ 	.word	0x0002d860
        /*16f0*/ 	.short	0x010a
        /*16f2*/ 	.byte	0x3f
	.zero		1


	//   ....[106]....
        /*16f4*/ 	.word	0x00029f70
        /*16f8*/ 	.word	0x00000000
        /*16fc*/ 	.word	0x0002d860
        /*1700*/ 	.short	0x010a
        /*1702*/ 	.byte	0x3f
	.zero		1


	//   ....[107]....
        /*1704*/ 	.word	0x0002af60
        /*1708*/ 	.word	0x00000005
        /*170c*/ 	.word	0x0002d820
        /*1710*/ 	.short	0x010a
        /*1712*/ 	.byte	0x3f
	.zero		1


	//   ....[108]....
        /*1714*/ 	.word	0x0002b100
        /*1718*/ 	.word	0x00000003
        /*171c*/ 	.word	0x0002d840
        /*1720*/ 	.short	0x010a
        /*1722*/ 	.byte	0x3f
	.zero		1


	//   ....[109]....
        /*1724*/ 	.word	0x0002b150
        /*1728*/ 	.word	0x00000005
        /*172c*/ 	.word	0x0002d840
        /*1730*/ 	.short	0x010a
        /*1732*/ 	.byte	0x3f
	.zero		1


	//   ....[110]....
        /*1734*/ 	.word	0x0002b1a0
        /*1738*/ 	.word	0x00000003
        /*173c*/ 	.word	0x0002d860
        /*1740*/ 	.short	0x010a
        /*1742*/ 	.byte	0x3f
	.zero		1


	//----- nvinfo : EIATTR_NUM_MBARRIERS
	.align		4
.L_237:
        /*1744*/ 	.byte	0x03, 0x38
        /*1746*/ 	.short	0x0016


	//----- nvinfo : EIATTR_EXIT_INSTR_OFFSETS
	.align		4
        /*1748*/ 	.byte	0x04, 0x1c
        /*174a*/ 	.short	(.L_239 - .L_238)


	//   ....[0]....
.L_238:
        /*174c*/ 	.word	0x00026fe0


	//----- nvinfo : EIATTR_MAX_THREADS
	.align		4
.L_239:
        /*1750*/ 	.byte	0x04, 0x05
        /*1752*/ 	.short	(.L_241 - .L_240)
.L_240:
        /*1754*/ 	.word	0x00000200
        /*1758*/ 	.word	0x00000001
        /*175c*/ 	.word	0x00000001


	//----- nvinfo : EIATTR_CRS_STACK_SIZE
	.align		4
.L_241:
        /*1760*/ 	.byte	0x04, 0x1e
        /*1762*/ 	.short	(.L_243 - .L_242)
.L_242:
        /*1764*/ 	.word	0x00000000


	//----- nvinfo : EIATTR_CBANK_PARAM_SIZE
	.align		4
.L_243:
        /*1768*/ 	.byte	0x03, 0x19
        /*176a*/ 	.short	0x0af0


	//----- nvinfo : EIATTR_PARAM_CBANK
	.align		4
        /*176c*/ 	.byte	0x04, 0x0a
        /*176e*/ 	.short	(.L_245 - .L_244)
	.align		4
.L_244:
        /*1770*/ 	.word	index@(.nv.constant0._ZN7cutlass13device_kernelIN5flash11enable_sm90INS1_16FlashAttnFwdSm90INS1_25CollectiveMainloopFwdSm90ILi2EN4cute5tupleIJNS5_1CILi1EEES8_S8_EEENS6_IJNS7_ILi192EEENS7_ILi128EEENS7_ILi96EEEEEELi96ENS_10bfloat16_tEfNS_4arch4Sm90ELb0ELb1ELb1ELb1ELb1ELb1ELb0ELb0ELb1ELb1ELb1ELb0EEENS1_21CollectiveEpilogueFwdINS6_IJSA_SC_SB_EEES9_SE_SG_Li384ELb1ELb1ELb1ELb0EEENS1_36VarlenDynamicPersistentTileSchedulerILi192ELi128ELi384ELi128ELb1ELb1ELb1ELb1ELb0ELb1EEEEEEEEEvNT_6ParamsE)
        /*1774*/ 	.short	0x0210
        /*1776*/ 	.short	0x0af0


	//----- nvinfo : EIATTR_SW_WAR
	.align		4
.L_245:
        /*1778*/ 	.byte	0x04, 0x36
        /*177a*/ 	.short	(.L_247 - .L_246)
.L_246:
        /*177c*/ 	.word	0x00000008
.L_247:


//--------------------- .nv.info._ZN7cutlass13device_kernelIN5flash11enable_sm90INS1_16FlashAttnFwdSm90INS1_25CollectiveMainloopFwdSm90ILi2EN4cute5tupleIJNS5_1CILi1EEES8_S8_EEENS6_IJNS7_ILi192EEENS7_ILi128EEENS7_ILi96EEEEEELi96ENS_10bfloat16_tEfNS_4arch4Sm90ELb1ELb0ELb1ELb0ELb1ELb0ELb0ELb0ELb1ELb1ELb1ELb0EEENS1_21CollectiveEpilogueFwdINS6_IJSA_SC_SB_EEES9_SE_SG_Li384ELb0ELb1ELb1ELb0EEENS1_19SingleTileSchedulerILb0ELb1ELb1ELi192EEEEEEEEEvNT_6ParamsE --------------------------
	.section	.nv.info._ZN7cutlass13device_kernelIN5flash11enable_sm90INS1_16FlashAttnFwdSm90INS1_25CollectiveMainloopFwdSm90ILi2EN4cute5tupleIJNS5_1CILi1EEES8_S8_EEENS6_IJNS7_ILi192EEENS7_ILi128EEENS7_ILi96EEEEEELi96ENS_10bfloat16_tEfNS_4arch4Sm90ELb1ELb0ELb1ELb0ELb1ELb0ELb0ELb0ELb1ELb1ELb1ELb0EEENS1_21CollectiveEpilogueFwdINS6_IJSA_SC_SB_EEES9_SE_SG_Li384ELb0ELb1ELb1ELb0EEENS1_19SingleTileSchedulerILb0ELb1ELb1ELi192EEEEEEEEEvNT_6ParamsE,"",@"SHT_CUDA_INFO"
	.sectionflags	@""
	.align	4


	//----- nvinfo : EIATTR_CUDA_API_VERSION
	.align		4
        /*0000*/ 	.byte	0x04, 0x37
        /*0002*/ 	.short	(.L_249 - .L_248)
.L_248:
        /*0004*/ 	.word	0x00000082


	//----- nvinfo : EIATTR_KPARAM_INFO
	.align		4
.L_249:
        /*0008*/ 	.byte	0x04, 0x17
        /*000a*/ 	.short	(.L_251 - .L_250)
.L_250:
        /*000c*/ 	.word	0x00000000
        /*0010*/ 	.short	0x0000
        /*0012*/ 	.short	0x0070
        /*0014*/ 	.byte	0x00, 0xf0, 0x01, 0x28


	//----- nvinfo : EIATTR_SPARSE_MMA_MASK
	.align		4
.L_251:
        /*0018*/ 	.byte	0x03, 0x50
        /*001a*/ 	.short	0x0000


	//----- nvinfo : EIATTR_MAXREG_COUNT
	.align		4
        /*001c*/ 	.byte	0x03, 0x1b
        /*001e*/ 	.short	0x0080


	//----- nvinfo : EIATTR_NUM_BARRIERS
	.align		4
        /*0020*/ 	.byte	0x02, 0x4c
        /*0022*/ 	.byte	0x10
	.zero		1


	//----- nvinfo : EIATTR_EXTERNS
	.align		4
        /*0024*/ 	.byte	0x04, 0x0f
        /*0026*/ 	.short	(.L_253 - .L_252)


	//   ....[0]....
	.align		4
.L_252:
        /*0028*/ 	.word	index@(__assertfail)


	//----- nvinfo : EIATTR_ANNOTATIONS
	.align		4
.L_253:
        /*002c*/ 	.byte	0x04, 0x55
        /*002e*/ 	.short	(.L_255 - .L_254)


	//   ....[0]....
.L_254:
        /*0030*/ 	.word	0x00000001
        /*0034*/ 	.byte	0xb0, 0x08, 0x00, 0x00, 0x01, 0x00, 0x00, 0x00, 0x10, 0x0a, 0x00, 0x00, 0x01, 0x00, 0x00, 0x00
        /*0044*/ 	.byte	0x10, 0x14, 0x00, 0x00, 0x01, 0x00, 0x00, 0x00, 0xe0, 0xaa, 0x00, 0x00, 0x01, 0x00, 0x00, 0x00
        /*0054*/ 	.byte	0xf0, 0xbd, 0x00, 0x00, 0x01, 0x00, 0x00, 0x00, 0xe0, 0xcd, 0x00, 0x00, 0x01, 0x00, 0x00, 0x00
        /*0064*/ 	.byte	0x00, 0xce, 0x00, 0x00, 0x01, 0x00, 0x00, 0x00, 0x60, 0xcf, 0x00, 0x00, 0x01, 0x00, 0x00, 0x00
        /*0074*/ 	.byte	0xd0, 0xe5, 0x00, 0x00, 0x01, 0x00, 0x00, 0x00, 0xf0, 0xe5, 0x00, 0x00, 0x01, 0x00, 0x00, 0x00
        /*0084*/ 	.byte	0x10, 0xfa, 0x00, 0x00


	//----- nvinfo : EIATTR_MERCURY_ISA_VERSION
	.align		4
.L_255:
        /*0088*/ 	.byte	0x03, 0x5f
        /*008a*/ 	.short	0x0101


	//----- nvinfo : EIATTR_INT_WARP_WIDE_INSTR_OFFSETS
	.align		4
        /*008c*/ 	.byte	0x04, 0x31
        /*008e*/ 	.short	(.L_257 - .L_256)


	//   ....[0]....
.L_256:
        /*0090*/ 	.word	0x000000c0


	//   ....[1]....
        /*0094*/ 	.word	0x000000d0


	//   ....[2]....
        /*0098*/ 	.word	0x00000170


	//----- nvinfo : EIATTR_COOP_GROUP_MASK_REGIDS
	.align		4
.L_257:
        /*009c*/ 	.byte	0x04, 0x29
        /*009e*/ 	.short	(.L_259 - .L_258)


	//   ....[0]....
.L_258:
        /*00a0*/ 	.word	0xffffffff


	//   ....[1]....
        /*00a4*/ 	.word	0xffffffff


	//   ....[2]....
        /*00a8*/ 	.word	0xffffffff


	//   ....[3]....
        /*00ac*/ 	.word	0xffffffff


	//   ....[4]....
        /*00b0*/ 	.word	0xffffffff


	//   ....[5]....
        /*00b4*/ 	.word	0xffffffff


	//   ....[6]....
        /*00b8*/ 	.word	0xffffffff


	//   ....[7]....
        /*00bc*/ 	.word	0xffffffff


	//   ....[8]....
        /*00c0*/ 	.word	0xffffffff


	//   ....[9]....
        /*00c4*/ 	.word	0xffffffff


	//   ....[10]....
        /*00c8*/ 	.word	0xffffffff


	//   ....[11]....
        /*00cc*/ 	.word	0xffffffff


	//   ....[12]....
        /*00d0*/ 	.word	0xffffffff


	//   ....[13]....
        /*00d4*/ 	.word	0xffffffff


	//   ....[14]....
        /*00d8*/ 	.word	0xffffffff


	//   ....[15]....
        /*00dc*/ 	.word	0xffffffff


	//   ....[16]....
        /*00e0*/ 	.word	0xffffffff


	//   ....[17]....
        /*00e4*/ 	.word	0xffffffff


	//   ....[18]....
        /*00e8*/ 	.word	0xffffffff


	//   ....[19]....
        /*00ec*/ 	.word	0xffffffff


	//   ....[20]....
        /*00f0*/ 	.word	0xffffffff


	//   ....[21]....
        /*00f4*/ 	.word	0xffffffff


	//   ....[22]....
        /*00f8*/ 	.word	0xffffffff


	//   ....[23]....
        /*00fc*/ 	.word	0xffffffff


	//   ....[24]....
        /*0100*/ 	.word	0xffffffff


	//   ....[25]....
        /*0104*/ 	.word	0xffffffff


	//   ....[26]....
        /*0108*/ 	.word	0xffffffff


	//   ....[27]....
        /*010c*/ 	.word	0xffffffff


	//   ....[28]....
        /*0110*/ 	.word	0xffffffff


	//   ....[29]....
        /*0114*/ 	.word	0xffffffff


	//   ....[30]....
        /*0118*/ 	.word	0xffffffff


	//   ....[31]....
        /*011c*/ 	.word	0xffffffff


	//   ....[32]....
        /*0120*/ 	.word	0xffffffff


	//   ....[33]....
        /*0124*/ 	.word	0xffffffff


	//   ....[34]....
        /*0128*/ 	.word	0xffffffff


	//   ....[35]....
        /*012c*/ 	.word	0xffffffff


	//   ....[36]....
        /*0130*/ 	.word	0xffffffff


	//   ....[37]....
        /*0134*/ 	.word	0xffffffff


	//   ....[38]....
        /*0138*/ 	.word	0xffffffff


	//   ....[39]....
        /*013c*/ 	.word	0xffffffff


	//   ....[40]....
        /*0140*/ 	.word	0xffffffff


	//   ....[41]....
        /*0144*/ 	.word	0xffffffff


	//   ....[42]....
        /*0148*/ 	.word	0xffffffff


	//   ....[43]....
        /*014c*/ 	.word	0xffffffff


	//   ....[44]....
        /*0150*/ 	.word	0xffffffff


	//   ....[45]....
        /*0154*/ 	.word	0xffffffff


	//   ....[46]....
        /*0158*/ 	.word	0xffffffff


	//   ....[47]....
        /*015c*/ 	.word	0xffffffff


	//   ....[48]....
        /*0160*/ 	.word	0xffffffff


	//   ....[49]....
        /*0164*/ 	.word	0xffffffff


	//   ....[50]....
        /*0168*/ 	.word	0xffffffff


	//   ....[51]....
        /*016c*/ 	.word	0xffffffff


	//   ....[52]....
        /*0170*/ 	.word	0xffffffff


	//   ....[53]....
        /*0174*/ 	.word	0xffffffff


	//   ....[54]....
        /*0178*/ 	.word	0xffffffff


	//   ....[55]....
        /*017c*/ 	.word	0xffffffff


	//   ....[56]....
        /*0180*/ 	.word	0xffffffff


	//   ....[57]....
        /*0184*/ 	.word	0xffffffff


	//   ....[58]....
        /*0188*/ 	.word	0xffffffff


	//   ....[59]....
        /*018c*/ 	.word	0xffffffff


	//   ....[60]....
        /*0190*/ 	.word	0xffffffff


	//   ....[61]....
        /*0194*/ 	.word	0xffffffff


	//   ....[62]....
        /*0198*/ 	.word	0xffffffff


	//   ....[63]....
        /*019c*/ 	.word	0xffffffff


	//   ....[64]....
        /*01a0*/ 	.word	0xffffffff


	//   ....[65]....
        /*01a4*/ 	.word	0xffffffff


	//   ....[66]....
        /*01a8*/ 	.word	0xffffffff


	//   ....[67]....
        /*01ac*/ 	.word	0xffffffff


	//   ....[68]....
        /*01b0*/ 	.word	0xffffffff


	//   ....[69]....
        /*01b4*/ 	.word	0xffffffff


	//   ....[70]....
        /*01b8*/ 	.word	0xffffffff


	//   ....[71]....
        /*01bc*/ 	.word	0xffffffff


	//   ....[72]....
        /*01c0*/ 	.word	0xffffffff


	//   ....[73]....
        /*01c4*/ 	.word	0xffffffff


	//   ....[74]....
        /*01c8*/ 	.word	0xffffffff


	//   ....[75]....
        /*01cc*/ 	.word	0xffffffff


	//   ....[76]....
        /*01d0*/ 	.word	0xffffffff


	//   ....[77]....
        /*01d4*/ 	.word	0xffffffff


	//   ....[78]....
        /*01d8*/ 	.word	0xffffffff


	//   ....[79]....
        /*01dc*/ 	.word	0xffffffff


	//   ....[80]....
        /*01e0*/ 	.word	0xffffffff


	//   ....[81]....
        /*01e4*/ 	.word	0xffffffff


	//   ....[82]....
        /*01e8*/ 	.word	0xffffffff


	//   ....[83]....
        /*01ec*/ 	.word	0xffffffff


	//   ....[84]....
        /*01f0*/ 	.word	0x0500000f


	//   ....[85]....
        /*01f4*/ 	.word	0x0500000f


	//   ....[86]....
        /*01f8*/ 	.word	0x0500000f


	//   ....[87]....
        /*01fc*/ 	.word	0x0500000f


	//   ....[88]....
        /*0200*/ 	.word	0x0500000f


	//   ....[89]....
        /*0204*/ 	.word	0x0500000f


	//   ....[90]....
        /*0208*/ 	.word	0x0500000f


	//   ....[91]....
        /*020c*/ 	.word	0x0500000f


	//   ....[92]....
        /*0210*/ 	.word	0x0500000f


	//   ....[93]....
        /*0214*/ 	.word	0x0500000f


	//   ....[94]....
        /*0218*/ 	.word	0x0500000f


	//   ....[95]....
        /*021c*/ 	.word	0x0500000f


	//   ....[96]....
        /*0220*/ 	.word	0x0500000f


	//   ....[97]....
        /*0224*/ 	.word	0x0500000f


	//   ....[98]....
        /*0228*/ 	.word	0x0500000f


	//   ....[99]....
        /*022c*/ 	.word	0x0500000f


	//   ....[100]....
        /*0230*/ 	.word	0x0500000f


	//   ....[101]....
        /*0234*/ 	.word	0x0500000f


	//   ....[102]....
        /*0238*/ 	.word	0x0500000f


	//   ....[103]....
        /*023c*/ 	.word	0x0500000f


	//   ....[104]....
        /*0240*/ 	.word	0x0500000f


	//   ....[105]....
        /*0244*/ 	.word	0x0500000f


	//   ....[106]....
        /*0248*/ 	.word	0x0500000f


	//   ....[107]....
        /*024c*/ 	.word	0x0500000f


	//   ....[108]....
        /*0250*/ 	.word	0x0500000f


	//   ....[109]....
        /*0254*/ 	.word	0x0500000f


	//   ....[110]....
        /*0258*/ 	.word	0x0500000f


	//   ....[111]....
        /*025c*/ 	.word	0x0500000f


	//   ....[112]....
        /*0260*/ 	.word	0x0500000f


	//   ....[113]....
        /*0264*/ 	.word	0x0500000f


	//   ....[114]....
        /*0268*/ 	.word	0x0500000f


	//   ....[115]....
        /*026c*/ 	.word	0x0500000f


	//   ....[116]....
        /*0270*/ 	.word	0x0500000f


	//   ....[117]....
        /*0274*/ 	.word	0x0500000f


	//   ....[118]....
        /*0278*/ 	.word	0x0500000f


	//   ....[119]....
        /*027c*/ 	.word	0x0500000f


	//   ....[120]....
        /*0280*/ 	.word	0x0500000f


	//   ....[121]....
        /*0284*/ 	.word	0x0500000f


	//   ....[122]....
        /*0288*/ 	.word	0x0500000f


	//   ....[123]....
        /*028c*/ 	.word	0x0500000f


	//   ....[124]....
        /*0290*/ 	.word	0x0500000f


	//   ....[125]....
        /*0294*/ 	.word	0x0500000f


	//   ....[126]....
        /*0298*/ 	.word	0x0500000f


	//   ....[127]....
        /*029c*/ 	.word	0x0500000f


	//   ....[128]....
        /*02a0*/ 	.word	0x0500000f


	//   ....[129]....
        /*02a4*/ 	.word	0x0500000f


	//----- nvinfo : EIATTR_COOP_GROUP_INSTR_OFFSETS
	.align		4
.L_259:
        /*02a8*/ 	.byte	0x04, 0x28
        /*02aa*/ 	.short	(.L_261 - .L_260)


	//   ....[0]....
.L_260:
        /*02ac*/ 	.word	0x00000080


	//   ....[1]....
        /*02b0*/ 	.word	0x00000090


	//   ....[2]....
        /*02b4*/ 	.word	0x000002d0


	//   ....[3]....
        /*02b8*/ 	.word	0x00000430


	//   ....[4]....
        /*02bc*/ 	.word	0x00000550


	//   ....[5]....
        /*02c0*/ 	.word	0x000006b0


	//   ....[6]....
        /*02c4*/ 	.word	0x00001160


	//   ....[7]....
        /*02c8*/ 	.word	0x00001cd0


	//   ....[8]....
        /*02cc*/ 	.word	0x00002790


	//   ....[9]....
        /*02d0*/ 	.word	0x00002ad0


	//   ....[10]....
        /*02d4*/ 	.word	0x00002b90


	//   ....[11]....
        /*02d8*/ 	.word	0x00003550


	//   ....[12]....
        /*02dc*/ 	.word	0x000035e0


	//   ....[13]....
        /*02e0*/ 	.word	0x00004390


	//   ....[14]....
        /*02e4*/ 	.word	0x00004ef0


	//   ....[15]....
        /*02e8*/ 	.word	0x00005380


	//   ....[16]....
        /*02ec*/ 	.word	0x00005ad0


	//   ....[17]....
        /*02f0*/ 	.word	0x00005bc0


	//   ....[18]....
        /*02f4*/ 	.word	0x00006590


	//   ....[19]....
        /*02f8*/ 	.word	0x000065e0


	//   ....[20]....
        /*02fc*/ 	.word	0x000076c0


	//   ....[21]....
        /*0300*/ 	.word	0x00008cf0


	//   ....[22]....
        /*0304*/ 	.word	0x00008d20


	//   ....[23]....
        /*0308*/ 	.word	0x00008d50


	//   ....[24]....
        /*030c*/ 	.word	0x00008d60


	//   ....[25]....
        /*0310*/ 	.word	0x0000a0f0


	//   ....[26]....
        /*0314*/ 	.word	0x0000a220


	//   ....[27]....
        /*0318*/ 	.word	0x0000a260


	//   ....[28]....
        /*031c*/ 	.word	0x0000a350


	//   ....[29]....
        /*0320*/ 	.word	0x0000a360


	//   ....[30]....
        /*0324*/ 	.word	0x0000b290


	//   ....[31]....
        /*0328*/ 	.word	0x0000b2e0


	//   ....[32]....
        /*032c*/ 	.word	0x0000b320


	//   ....[33]....
        /*0330*/ 	.word	0x0000b360


	//   ....[34]....
        /*0334*/ 	.word	0x0000b3a0


	//   ....[35]....
        /*0338*/ 	.word	0x0000b3b0


	//   ....[36]....
        /*033c*/ 	.word	0x0000b880


	//   ....[37]....
        /*0340*/ 	.word	0x0000b890


	//   ....[38]....
        /*0344*/ 	.word	0x0000c160


	//   ....[39]....
        /*0348*/ 	.word	0x0000d490


	//   ....[40]....
        /*034c*/ 	.word	0x0000d4a0


	//   ....[41]....
        /*0350*/ 	.word	0x0000d4b0


	//   ....[42]....
        /*0354*/ 	.word	0x0000d4c0


	//   ....[43]....
        /*0358*/ 	.word	0x0000d4e0


	//   ....[44]....
        /*035c*/ 	.word	0x0000d510


	//   ....[45]....
        /*0360*/ 	.word	0x0000d540


	//   ....[46]....
        /*0364*/ 	.word	0x0000d570


	//   ....[47]....
        /*0368*/ 	.word	0x0000deb0


	//   ....[48]....
        /*036c*/ 	.word	0x0000ded0


	//   ....[49]....
        /*0370*/ 	.word	0x0000dee0


	//   ....[50]....
        /*0374*/ 	.word	0x0000df60


	//   ....[51]....
        /*0378*/ 	.word	0x0000e000


	//   ....[52]....
        /*037c*/ 	.word	0x0000e010


	//   ....[53]....
        /*0380*/ 	.word	0x0000e0b0


	//   ....[54]....
        /*0384*/ 	.word	0x0000e0e0


	//   ....[55]....
        /*0388*/ 	.word	0x0000e140


	//   ....[56]....
        /*038c*/ 	.word	0x0000e150


	//   ....[57]....
        /*0390*/ 	.word	0x0000e180


	//   ....[58]....
        /*0394*/ 	.word	0x0000e1d0


	//   ....[59]....
        /*0398*/ 	.word	0x0000ea00


	//   ....[60]....
        /*039c*/ 	.word	0x0000ea10


	//   ....[61]....
        /*03a0*/ 	.word	0x0000ea30


	//   ....[62]....
        /*03a4*/ 	.word	0x0000eab0


	//   ....[63]....
        /*03a8*/ 	.word	0x0000eac0


	//   ....[64]....
        /*03ac*/ 	.word	0x0000eb20


	//   ....[65]....
        /*03b0*/ 	.word	0x0000eb50


	//   ....[66]....
        /*03b4*/ 	.word	0x0000eb90


	//   ....[67]....
        /*03b8*/ 	.word	0x0000edb0


	//   ....[68]....
        /*03bc*/ 	.word	0x0000edd0


	//   ....[69]....
        /*03c0*/ 	.word	0x0000edf0


	//   ....[70]....
        /*03c4*/ 	.word	0x0000ee70


	//   ....[71]....
        /*03c8*/ 	.word	0x0000ee90


	//   ....[72]....
        /*03cc*/ 	.word	0x0000ef10


	//   ....[73]....
        /*03d0*/ 	.word	0x0000ef30


	//   ....[74]....
        /*03d4*/ 	.word	0x0000ef40


	//   ....[75]....
        /*03d8*/ 	.word	0x0000f470


	//   ....[76]....
        /*03dc*/ 	.word	0x0000f4a0


	//   ....[77]....
        /*03e0*/ 	.word	0x0000f4d0


	//   ....[78]....
        /*03e4*/ 	.word	0x0000f500


	//   ....[79]....
        /*03e8*/ 	.word	0x0000f530


	//   ....[80]....
        /*03ec*/ 	.word	0x0000f560


	//   ....[81]....
        /*03f0*/ 	.word	0x0000f580


	//   ....[82]....
        /*03f4*/ 	.word	0x0000f620


	//   ....[83]....
        /*03f8*/ 	.word	0x0000f9a0


	//   ....[84]....
        /*03fc*/ 	.word	0x0000ff20


	//   ....[85]....
        /*0400*/ 	.word	0x00010010


	//   ....[86]....
        /*0404*/ 	.word	0x000100c0


	//   ....[87]....
        /*0408*/ 	.word	0x00010120


	//   ....[88]....
        /*040c*/ 	.word	0x00010220


	//   ....[89]....
        /*0410*/ 	.word	0x00010290


	//   ....[90]....
        /*0414*/ 	.word	0x00010370


	//   ....[91]....
        /*0418*/ 	.word	0x00010420


	//   ....[92]....
        /*041c*/ 	.word	0x00010520


	//   ....[93]....
        /*0420*/ 	.word	0x000105d0


	//   ....[94]....
        /*0424*/ 	.word	0x00010630


	//   ....[95]....
        /*0428*/ 	.word	0x000106e0


	//   ....[96]....
        /*042c*/ 	.word	0x000107b0


	//   ....[97]....
        /*0430*/ 	.word	0x00010840


	//   ....[98]....
        /*0434*/ 	.word	0x00010910


	//   ....[99]....
        /*0438*/ 	.word	0x00010990


	//   ....[100]....
        /*043c*/ 	.word	0x00010a50


	//   ....[101]....
        /*0440*/ 	.word	0x00010af0


	//   ....[102]....
        /*0444*/ 	.word	0x00010bc0


	//   ....[103]....
        /*0448*/ 	.word	0x00010c30


	//   ....[104]....
        /*044c*/ 	.word	0x00010cf0


	//   ....[105]....
        /*0450*/ 	.word	0x00010e30


	//   ....[106]....
        /*0454*/ 	.word	0x00010ef0


	//   ....[107]....
        /*0458*/ 	.word	0x00010f80


	//   ....[108]....
        /*045c*/ 	.word	0x00011070


	//   ....[109]....
        /*0460*/ 	.word	0x000110d0


	//   ....[110]....
        /*0464*/ 	.word	0x000111a0


	//   ....[111]....
        /*0468*/ 	.word	0x00011200


	//   ....[112]....
        /*046c*/ 	.word	0x000112e0


	//   ....[113]....
        /*0470*/ 	.word	0x000113d0


	//   ....[114]....
        /*0474*/ 	.word	0x00011470


	//   ....[115]....
        /*0478*/ 	.word	0x000114d0


	//   ....[116]....
        /*047c*/ 	.word	0x000115c0


	//   ....[117]....
        /*0480*/ 	.word	0x00011620


	//   ....[118]....
        /*0484*/ 	.word	0x00011710


	//   ....[119]....
        /*0488*/ 	.word	0x00011770


	//   ....[120]....
        /*048c*/ 	.word	0x00011830


	//   ....[121]....
        /*0490*/ 	.word	0x00011970


	//   ....[122]....
        /*0494*/ 	.word	0x00011a20


	//   ....[123]....
        /*0498*/ 	.word	0x00011b10


	//   ....[124]....
        /*049c*/ 	.word	0x00011c20


	//   ....[125]....
        /*04a0*/ 	.word	0x00011ca0


	//   ....[126]....
        /*04a4*/ 	.word	0x00011d90


	//   ....[127]....
        /*04a8*/ 	.word	0x00011e00


	//   ....[128]....
        /*04ac*/ 	.word	0x00011ed0


	//   ....[129]....
        /*04b0*/ 	.word	0x00011fe0


	//----- nvinfo : EIATTR_REG_RECONFIG
	.align		4
.L_261:
        /*04b4*/ 	.byte	0x01, 0x54
	.zero		2


	//----- nvinfo : EIATTR_SYSCALL_OFFSETS
	.align		4
        /*04b8*/ 	.byte	0x04, 0x46
        /*04ba*/ 	.short	(.L_263 - .L_262)


	//   ....[0]....
.L_262:
        /*04bc*/ 	.word	0x00001380


	//   ....[1]....
        /*04c0*/ 	.word	0x0000c990


	//   ....[2]....
        /*04c4*/ 	.word	0x0000cad0


	//   ....[3]....
        /*04c8*/ 	.word	0x0000cbc0


	//   ....[4]....
        /*04cc*/ 	.word	0x0000d9b0


	//----- nvinfo : EIATTR_MBARRIER_INSTR_OFFSETS
	.align		4
.L_263:
        /*04d0*/ 	.byte	0x04, 0x39
        /*04d2*/ 	.short	(.L_265 - .L_264)


	//   ....[0]....
.L_264:
        /*04d4*/ 	.word	0x00000180
        /*04d8*/ 	.word	0x000000ff
        /*04dc*/ 	.word	0x0002d800
        /*04e0*/ 	.short	0x0100
        /*04e2*/ 	.byte	0x08
	.zero		1


	//   ....[1]....
        /*04e4*/ 	.word	0x00000190
        /*04e8*/ 	.word	0x000000ff
        /*04ec*/ 	.word	0x0002d820
        /*04f0*/ 	.short	0x0100
        /*04f2*/ 	.byte	0x08
	.zero		1


	//   ....[2]....
        /*04f4*/ 	.word	0x00000280
        /*04f8*/ 	.word	0x000000ff
        /*04fc*/ 	.word	0x0002d830
        /*0500*/ 	.short	0x0100
        /*0502*/ 	.byte	0x08
	.zero		1


	//   ....[3]....
        /*0504*/ 	.word	0x00000290
        /*0508*/ 	.word	0x000000ff
        /*050c*/ 	.word	0x0002d840
        /*0510*/ 	.short	0x0100
        /*0512*/ 	.byte	0x08
	.zero		1


	//   ....[4]....
        /*0514*/ 	.word	0x000002a0
        /*0518*/ 	.word	0x000000ff
        /*051c*/ 	.word	0x0002d838
        /*0520*/ 	.short	0x0100
        /*0522*/ 	.byte	0x08
	.zero		1


	//   ....[5]....
        /*0524*/ 	.word	0x000002b0
        /*0528*/ 	.word	0x000000ff
        /*052c*/ 	.word	0x0002d848
        /*0530*/ 	.short	0x0100
        /*0532*/ 	.byte	0x08
	.zero		1


	//   ....[6]....
        /*0534*/ 	.word	0x000003e0
        /*0538*/ 	.word	0x000000ff
        /*053c*/ 	.word	0x0002d850
        /*0540*/ 	.short	0x0100
        /*0542*/ 	.byte	0x08
	.zero		1


	//   ....[7]....
        /*0544*/ 	.word	0x000003f0
        /*0548*/ 	.word	0x000000ff
        /*054c*/ 	.word	0x0002d860
        /*0550*/ 	.short	0x0100
        /*0552*/ 	.byte	0x08
	.zero		1


	//   ....[8]....
        /*0554*/ 	.word	0x00000400
        /*0558*/ 	.word	0x000000ff
        /*055c*/ 	.word	0x0002d858
        /*0560*/ 	.short	0x0100
        /*0562*/ 	.byte	0x08
	.zero		1


	//   ....[9]....
        /*0564*/ 	.word	0x00000410
        /*0568*/ 	.word	0x000000ff
        /*056c*/ 	.word	0x0002d868
        /*0570*/ 	.short	0x0100
        /*0572*/ 	.byte	0x08
	.zero		1


	//   ....[10]....
        /*0574*/ 	.word	0x00000500
        /*0578*/ 	.word	0x000000ff
        /*057c*/ 	.word	0x0002d870
        /*0580*/ 	.short	0x0100
        /*0582*/ 	.byte	0x06
	.zero		1


	//   ....[11]....
        /*0584*/ 	.word	0x00000510
        /*0588*/ 	.word	0x000000ff
        /*058c*/ 	.word	0x0002d880
        /*0590*/ 	.short	0x0100
        /*0592*/ 	.byte	0x06
	.zero		1


	//   ....[12]....
        /*0594*/ 	.word	0x00000520
        /*0598*/ 	.word	0x000000ff
        /*059c*/ 	.word	0x0002d878
        /*05a0*/ 	.short	0x0100
        /*05a2*/ 	.byte	0x06
	.zero		1


	//   ....[13]....
        /*05a4*/ 	.word	0x00000530
        /*05a8*/ 	.word	0x000000ff
        /*05ac*/ 	.word	0x0002d888
        /*05b0*/ 	.short	0x0100
        /*05b2*/ 	.byte	0x06
	.zero		1


	//   ....[14]....
        /*05b4*/ 	.word	0x00000660
        /*05b8*/ 	.word	0x000000ff
        /*05bc*/ 	.word	0x0002d890
        /*05c0*/ 	.short	0x0100
        /*05c2*/ 	.byte	0x08
	.zero		1


	//   ....[15]....
        /*05c4*/ 	.word	0x00000670
        /*05c8*/ 	.word	0x000000ff
        /*05cc*/ 	.word	0x0002d8a0
        /*05d0*/ 	.short	0x0100
        /*05d2*/ 	.byte	0x08
	.zero		1


	//   ....[16]....
        /*05d4*/ 	.word	0x00000680
        /*05d8*/ 	.word	0x000000ff
        /*05dc*/ 	.word	0x0002d898
        /*05e0*/ 	.short	0x0100
        /*05e2*/ 	.byte	0x08
	.zero		1


	//   ....[17]....
        /*05e4*/ 	.word	0x00000690
        /*05e8*/ 	.word	0x000000ff
        /*05ec*/ 	.word	0x0002d8a8
        /*05f0*/ 	.short	0x0100
        /*05f2*/ 	.byte	0x08
	.zero		1


	//   ....[18]....
        /*05f4*/ 	.word	0x000007d0
        /*05f8*/ 	.word	0x000000ff
        /*05fc*/ 	.word	0x0002d8b0
        /*0600*/ 	.short	0x0100
        /*0602*/ 	.byte	0x08
	.zero		1


	//   ....[19]....
        /*0604*/ 	.word	0x000007e0
        /*0608*/ 	.word	0x000000ff
        /*060c*/ 	.word	0x0002d8c0
        /*0610*/ 	.short	0x0100
        /*0612*/ 	.byte	0x08
	.zero		1


	//   ....[20]....
        /*0614*/ 	.word	0x000007f0
        /*0618*/ 	.word	0x000000ff
        /*061c*/ 	.word	0x0002d8b8
        /*0620*/ 	.short	0x0100
        /*0622*/ 	.byte	0x08
	.zero		1


	//   ....[21]....
        /*0624*/ 	.word	0x00000800
        /*0628*/ 	.word	0x000000ff
        /*062c*/ 	.word	0x0002d8c8
        /*0630*/ 	.short	0x0100
        /*0632*/ 	.byte	0x08
	.zero		1


	//   ....[22]....
        /*0634*/ 	.word	0x000013b0
        /*0638*/ 	.word	0x000000ff
        /*063c*/ 	.word	0x0002d800
        /*0640*/ 	.short	0x010a
        /*0642*/ 	.byte	0x26
	.zero		1


	//   ....[23]....
        /*0644*/ 	.word	0x000014d0
        /*0648*/ 	.word	0x000000ff
        /*064c*/ 	.word	0x0002d830
        /*0650*/ 	.short	0x010a
        /*0652*/ 	.byte	0x26
	.zero		1


	//   ....[24]....
        /*0654*/ 	.word	0x00001530
        /*0658*/ 	.word	0x000000ff
        /*065c*/ 	.word	0x0002d830
        /*0660*/ 	.short	0x010a
        /*0662*/ 	.byte	0x26
	.zero		1


	//   ....[25]....
        /*0664*/ 	.word	0x00002320
        /*0668*/ 	.word	0x000000ff
        /*066c*/ 	.word	0x00000000
        /*0670*/ 	.short	0x0101
        /*0672*/ 	.byte	0x04
	.zero		1


	//   ....[26]....
        /*0674*/ 	.word	0x00004520
        /*0678*/ 	.word	0x000000ff
        /*067c*/ 	.word	0x0002d830
        /*0680*/ 	.short	0x010a
        /*0682*/ 	.byte	0x04
	.zero		1


	//   ....[27]....
        /*0684*/ 	.word	0x00004560
        /*0688*/ 	.word	0x000000ff
        /*068c*/ 	.word	0x0002d830
        /*0690*/ 	.short	0x010a
        /*0692*/ 	.byte	0x04
	.zero		1


	//   ....[28]....
        /*0694*/ 	.word	0x00004850
        /*0698*/ 	.word	0x000000ff
        /*069c*/ 	.word	0x0002d850
        /*06a0*/ 	.short	0x010a
        /*06a2*/ 	.byte	0x0a
	.zero		1


	//   ....[29]....
        /*06a4*/ 	.word	0x00004890
        /*06a8*/ 	.word	0x000000ff
        /*06ac*/ 	.word	0x0002d850
        /*06b0*/ 	.short	0x010a
        /*06b2*/ 	.byte	0x0a
	.zero		1


	//   ....[30]....
        /*06b4*/ 	.word	0x00005450
        /*06b8*/ 	.word	0x000000ff
        /*06bc*/ 	.word	0x00000000
        /*06c0*/ 	.short	0x0101
        /*06c2*/ 	.byte	0x0a
	.zero		1


	//   ....[31]....
        /*06c4*/ 	.word	0x00007220
        /*06c8*/ 	.word	0x000000ff
        /*06cc*/ 	.word	0x00000000
        /*06d0*/ 	.short	0x0101
        /*06d2*/ 	.byte	0x05
	.zero		1


	//   ....[32]....
        /*06d4*/ 	.word	0x000079e0
        /*06d8*/ 	.word	0x000000ff
        /*06dc*/ 	.word	0x0002d830
        /*06e0*/ 	.short	0x010a
        /*06e2*/ 	.byte	0x0a
	.zero		1


	//   ....[33]....
        /*06e4*/ 	.word	0x00007a20
        /*06e8*/ 	.word	0x000000ff
        /*06ec*/ 	.word	0x0002d830
        /*06f0*/ 	.short	0x010a
        /*06f2*/ 	.byte	0x0a
	.zero		1


	//   ....[34]....
        /*06f4*/ 	.word	0x00007cc0
        /*06f8*/ 	.word	0x000000ff
        /*06fc*/ 	.word	0x0002d850
        /*0700*/ 	.short	0x010a
        /*0702*/ 	.byte	0x0a
	.zero		1


	//   ....[35]....
        /*0704*/ 	.word	0x00007d00
        /*0708*/ 	.word	0x000000ff
        /*070c*/ 	.word	0x0002d850
        /*0710*/ 	.short	0x010a
        /*0712*/ 	.byte	0x0a
	.zero		1


	//   ....[36]....
        /*0714*/ 	.word	0x000085b0
        /*0718*/ 	.word	0x000000ff
        /*071c*/ 	.word	0x00000000
        /*0720*/ 	.short	0x0101
        /*0722*/ 	.byte	0x0a
	.zero		1


	//   ....[37]....
        /*0724*/ 	.word	0x00009c40
        /*0728*/ 	.word	0x000000ff
        /*072c*/ 	.word	0x00000000
        /*0730*/ 	.short	0x0101
        /*0732*/ 	.byte	0x07
	.zero		1


	//   ....[38]....
        /*0734*/ 	.word	0x0000a170
        /*0738*/ 	.word	0x000000ff
        /*073c*/ 	.word	0x0002d850
        /*0740*/ 	.short	0x010a
        /*0742*/ 	.byte	0x05
	.zero		1


	//   ....[39]....
        /*0744*/ 	.word	0x0000a1b0
        /*0748*/ 	.word	0x000000ff
        /*074c*/ 	.word	0x0002d850
        /*0750*/ 	.short	0x010a
        /*0752*/ 	.byte	0x05
	.zero		1


	//   ....[40]....
        /*0754*/ 	.word	0x0000a990
        /*0758*/ 	.word	0x000000ff
        /*075c*/ 	.word	0x00000000
        /*0760*/ 	.short	0x0101
        /*0762*/ 	.byte	0x05
	.zero		1


	//   ....[41]....
        /*0764*/ 	.word	0x0000b3c0
        /*0768*/ 	.word	0x000000ff
        /*076c*/ 	.word	0x00000000
        /*0770*/ 	.short	0x0101
        /*0772*/ 	.byte	0x04
	.zero		1


	//   ....[42]....
        /*0774*/ 	.word	0x0000d0a0
        /*0778*/ 	.word	0x000000ff
        /*077c*/ 	.word	0x0002d840
        /*0780*/ 	.short	0x010a
        /*0782*/ 	.byte	0x2e
	.zero		1


	//   ....[43]....
        /*0784*/ 	.word	0x0000d770
        /*0788*/ 	.word	0x000000ff
        /*078c*/ 	.word	0x0002d830
        /*0790*/ 	.short	0x0107
        /*0792*/ 	.byte	0x2e
	.zero		1


	//   ....[44]....
        /*0794*/ 	.word	0x0000d7e0
        /*0798*/ 	.word	0x000000ff
        /*079c*/ 	.word	0x0002d830
        /*07a0*/ 	.short	0x0101
        /*07a2*/ 	.byte	0x2e
	.zero		1


	//   ....[45]....
        /*07a4*/ 	.word	0x0000e320
        /*07a8*/ 	.word	0x000000ff
        /*07ac*/ 	.word	0x0002d800
        /*07b0*/ 	.short	0x0107
        /*07b2*/ 	.byte	0x2e
	.zero		1


	//   ....[46]....
        /*07b4*/ 	.word	0x0000e380
        /*07b8*/ 	.word	0x000000ff
        /*07bc*/ 	.word	0x0002d800
        /*07c0*/ 	.short	0x0101
        /*07c2*/ 	.byte	0x2e
	.zero		1


	//   ....[47]....
        /*07c4*/ 	.word	0x0000e3b0
        /*07c8*/ 	.word	0x000000ff
        /*07cc*/ 	.word	0x0002d820
        /*07d0*/ 	.short	0x010a
        /*07d2*/ 	.byte	0x2e
	.zero		1


	//   ....[48]....
        /*07d4*/ 	.word	0x0000e7d0
        /*07d8*/ 	.word	0x00000007
        /*07dc*/ 	.word	0x0002d840
        /*07e0*/ 	.short	0x010a
        /*07e2*/ 	.byte	0x3f
	.zero		1


	//   ....[49]....
        /*07e4*/ 	.word	0x0000ec40
        /*07e8*/ 	.word	0x00000007
        /*07ec*/ 	.word	0x0002d830
        /*07f0*/ 	.short	0x0107
        /*07f2*/ 	.byte	0x3f
	.zero		1


	//   ....[50]....
        /*07f4*/ 	.word	0x0000ecf0
        /*07f8*/ 	.word	0x00000007
        /*07fc*/ 	.word	0x0002d830
        /*0800*/ 	.short	0x0101
        /*0802*/ 	.byte	0x3f
	.zero		1


	//   ....[51]....
        /*0804*/ 	.word	0x0000ed50
        /*0808*/ 	.word	0x00000007
        /*080c*/ 	.word	0x0002d860
        /*0810*/ 	.short	0x010a
        /*0812*/ 	.byte	0x3f
	.zero		1


	//   ....[52]....
        /*0814*/ 	.word	0x0000f0b0
        /*0818*/ 	.word	0x00000007
        /*081c*/ 	.word	0x0002d850
        /*0820*/ 	.short	0x0107
        /*0822*/ 	.byte	0x3f
	.zero		1


	//   ....[53]....
        /*0824*/ 	.word	0x0000f220
        /*0828*/ 	.word	0x00000007
        /*082c*/ 	.word	0x0002d850
        /*0830*/ 	.short	0x0101
        /*0832*/ 	.byte	0x3f
	.zero		1


	//   ....[54]....
        /*0834*/ 	.word	0x0000f3a0
        /*0838*/ 	.word	0x00000000
        /*083c*/ 	.word	0x0002d860
        /*0840*/ 	.short	0x010a
        /*0842*/ 	.byte	0x3f
	.zero		1


	//   ....[55]....
        /*0844*/ 	.word	0x0000f7e0
        /*0848*/ 	.word	0x00000000
        /*084c*/ 	.word	0x0002d850
        /*0850*/ 	.short	0x0107
        /*0852*/ 	.byte	0x3f
	.zero		1


	//   ....[56]....
        /*0854*/ 	.word	0x0000f8a0
        /*0858*/ 	.word	0x00000000
        /*085c*/ 	.word	0x0002d850
        /*0860*/ 	.short	0x0101
        /*0862*/ 	.byte	0x3f
	.zero		1


	//   ....[57]....
        /*0864*/ 	.word	0x0000f930
        /*0868*/ 	.word	0x00000007
        /*086c*/ 	.word	0x0002d820
        /*0870*/ 	.short	0x010a
        /*0872*/ 	.byte	0x3f
	.zero		1


	//   ....[58]....
        /*0874*/ 	.word	0x0000fab0
        /*0878*/ 	.word	0x00000005
        /*087c*/ 	.word	0x0002d840
        /*0880*/ 	.short	0x010a
        /*0882*/ 	.byte	0x3f
	.zero		1


	//   ....[59]....
        /*0884*/ 	.word	0x0000fb50
        /*0888*/ 	.word	0x00000003
        /*088c*/ 	.word	0x0002d840
        /*0890*/ 	.short	0x010a
        /*0892*/ 	.byte	0x3f
	.zero		1


	//   ....[60]....
        /*0894*/ 	.word	0x0000fb90
        /*0898*/ 	.word	0x00000005
        /*089c*/ 	.word	0x0002d860
        /*08a0*/ 	.short	0x010a
        /*08a2*/ 	.byte	0x3f
	.zero		1


	//   ....[61]....
        /*08a4*/ 	.word	0x0000fbd0
        /*08a8*/ 	.word	0x00000003
        /*08ac*/ 	.word	0x0002d860
        /*08b0*/ 	.short	0x010a
        /*08b2*/ 	.byte	0x3f
	.zero		1


	//   ....[62]....
        /*08b4*/ 	.word	0x0000fc40
        /*08b8*/ 	.word	0x00000005
        /*08bc*/ 	.word	0x0002d800
        /*08c0*/ 	.short	0x010a
        /*08c2*/ 	.byte	0x3f
	.zero		1


	//   ....[63]....
        /*08c4*/ 	.word	0x0000fca0
        /*08c8*/ 	.word	0x00000007
        /*08cc*/ 	.word	0x0002d830
        /*08d0*/ 	.short	0x010a
        /*08d2*/ 	.byte	0x3f
	.zero		1


	//   ....[64]....
        /*08d4*/ 	.word	0x0000fd00
        /*08d8*/ 	.word	0x0000000e
        /*08dc*/ 	.word	0x0002d830
        /*08e0*/ 	.short	0x010a
        /*08e2*/ 	.byte	0x3f
	.zero		1


	//   ....[65]....
        /*08e4*/ 	.word	0x0000fd60
        /*08e8*/ 	.word	0x0000000e
        /*08ec*/ 	.word	0x0002d850
        /*08f0*/ 	.short	0x010a
        /*08f2*/ 	.byte	0x3f
	.zero		1


	//   ....[66]....
        /*08f4*/ 	.word	0x0000fdc0
        /*08f8*/ 	.word	0x0000000d
        /*08fc*/ 	.word	0x0002d830
        /*0900*/ 	.short	0x010a
        /*0902*/ 	.byte	0x3f
	.zero		1


	//   ....[67]....
        /*0904*/ 	.word	0x0000fe20
        /*0908*/ 	.word	0x0000000d
        /*090c*/ 	.word	0x0002d850
        /*0910*/ 	.short	0x010a
        /*0912*/ 	.byte	0x3f
	.zero		1


	//   ....[68]....
        /*0914*/ 	.word	0x0000fe80
        /*0918*/ 	.word	0x00000005
        /*091c*/ 	.word	0x0002d850
        /*0920*/ 	.short	0x010a
        /*0922*/ 	.byte	0x3f
	.zero		1


	//   ....[69]....
        /*0924*/ 	.word	0x0000ff60
        /*0928*/ 	.word	0x00000003
        /*092c*/ 	.word	0x0002d840
        /*0930*/ 	.short	0x010a
        /*0932*/ 	.byte	0x3f
	.zero		1


	//   ....[70]....
        /*0934*/ 	.word	0x00010d30
        /*0938*/ 	.word	0x00000003
        /*093c*/ 	.word	0x0002d820
        /*0940*/ 	.short	0x010a
        /*0942*/ 	.byte	0x3f
	.zero		1


	//   ....[71]....
        /*0944*/ 	.word	0x00010d80
        /*0948*/ 	.word	0x00000007
        /*094c*/ 	.word	0x0002d840
        /*0950*/ 	.short	0x010a
        /*0952*/ 	.byte	0x3f
	.zero		1


	//   ....[72]....
        /*0954*/ 	.word	0x00011320
        /*0958*/ 	.word	0x00000007
        /*095c*/ 	.word	0x0002d860
        /*0960*/ 	.short	0x010a
        /*0962*/ 	.byte	0x3f
	.zero		1


	//   ....[73]....
        /*0964*/ 	.word	0x000118c0
        /*0968*/ 	.word	0x00000000
        /*096c*/ 	.word	0x0002d860
        /*0970*/ 	.short	0x010a
        /*0972*/ 	.byte	0x3f
	.zero		1


	//   ....[74]....
        /*0974*/ 	.word	0x00011f00
        /*0978*/ 	.word	0x00000007
        /*097c*/ 	.word	0x0002d820
        /*0980*/ 	.short	0x010a
        /*0982*/ 	.byte	0x3f
	.zero		1


	//   ....[75]....
        /*0984*/ 	.word	0x000120a0
        /*0988*/ 	.word	0x00000005
        /*098c*/ 	.word	0x0002d840
        /*0990*/ 	.short	0x010a
        /*0992*/ 	.byte	0x3f
	.zero		1


	//   ....[76]....
        /*0994*/ 	.word	0x000120f0
        /*0998*/ 	.word	0x00000003
        /*099c*/ 	.word	0x0002d840
        /*09a0*/ 	.short	0x010a
        /*09a2*/ 	.byte	0x3f
	.zero		1


	//   ....[77]....
        /*09a4*/ 	.word	0x00012140
        /*09a8*/ 	.word	0x00000005
        /*09ac*/ 	.word	0x0002d860
        /*09b0*/ 	.short	0x010a
        /*09b2*/ 	.byte	0x3f
	.zero		1


	//----- nvinfo : EIATTR_NUM_MBARRIERS
	.align		4
.L_265:
        /*09b4*/ 	.byte	0x03, 0x38
        /*09b6*/ 	.short	0x0016


	//----- nvinfo : EIATTR_EXIT_INSTR_OFFSETS
	.align		4
        /*09b8*/ 	.byte	0x04, 0x1c
        /*09ba*/ 	.short	(.L_267 - .L_266)


	//   ....[0]....
.L_266:
        /*09bc*/ 	.word	0x0000fc20


	//----- nvinfo : EIATTR_MAX_THREADS
	.align		4
.L_267:
        /*09c0*/ 	.byte	0x04, 0x05
        /*09c2*/ 	.short	(.L_269 - .L_268)
.L_268:
        /*09c4*/ 	.word	0x00000200
        /*09c8*/ 	.word	0x00000001
        /*09cc*/ 	.word	0x00000001


	//----- nvinfo : EIATTR_CRS_STACK_SIZE
	.align		4
.L_269:
        /*09d0*/ 	.byte	0x04, 0x1e
        /*09d2*/ 	.short	(.L_271 - .L_270)
.L_270:
        /*09d4*/ 	.word	0x00000000


	//----- nvinfo : EIATTR_CBANK_PARAM_SIZE
	.align		4
.L_271:
        /*09d8*/ 	.byte	0x03, 0x19
        /*09da*/ 	.short	0x0a70


	//----- nvinfo : EIATTR_PARAM_CBANK
	.align		4
        /*09dc*/ 	.byte	0x04, 0x0a
        /*09de*/ 	.short	(.L_273 - .L_272)
	.align		4
.L_272:
        /*09e0*/ 	.word	index@(.nv.constant0._ZN7cutlass13device_kernelIN5flash11enable_sm90INS1_16FlashAttnFwdSm90INS1_25CollectiveMainloopFwdSm90ILi2EN4cute5tupleIJNS5_1CILi1EEES8_S8_EEENS6_IJNS7_ILi192EEENS7_ILi128EEENS7_ILi96EEEEEELi96ENS_10bfloat16_tEfNS_4arch4Sm90ELb1ELb0ELb1ELb0ELb1ELb0ELb0ELb0ELb1ELb1ELb1ELb0EEENS1_21CollectiveEpilogueFwdINS6_IJSA_SC_SB_EEES9_SE_SG_Li384ELb0ELb1ELb1ELb0EEENS1_19SingleTileSchedulerILb0ELb1ELb1ELi192EEEEEEEEEvNT_6ParamsE)
        /*09e4*/ 	.short	0x0210
        /*09e6*/ 	.short	0x0a70


	//----- nvinfo : EIATTR_SW_WAR
	.align		4
.L_273:
        /*09e8*/ 	.byte	0x04, 0x36
        /*09ea*/ 	.short	(.L_275 - .L_274)
.L_274:
        /*09ec*/ 	.word	0x00000008
.L_275:


//--------------------- .nv.info._ZN7cutlass13device_kernelIN5flash11enable_sm90INS1_16FlashAttnFwdSm90INS1_25CollectiveMainloopFwdSm90ILi2EN4cute5tupleIJNS5_1CILi1EEES8_S8_EEENS6_IJNS7_ILi192EEENS7_ILi128EEENS7_ILi96EEEEEELi96ENS_10bfloat16_tEfNS_4arch4Sm90ELb1ELb0ELb1ELb1ELb1ELb0ELb0ELb0ELb1ELb1ELb1ELb0EEENS1_21CollectiveEpilogueFwdINS6_IJSA_SC_SB_EEES9_SE_SG_Li384ELb1ELb1ELb1ELb0EEENS1_36VarlenDynamicPersistentTileSchedulerILi192ELi128ELi384ELi128ELb1ELb1ELb1ELb1ELb1ELb1EEEEEEEEEvNT_6ParamsE --------------------------
	.section	.nv.info._ZN7cutlass13device_kernelIN5flash11enable_sm90INS1_16FlashAttnFwdSm90INS1_25CollectiveMainloopFwdSm90ILi2EN4cute5tupleIJNS5_1CILi1EEES8_S8_EEENS6_IJNS7_ILi192EEENS7_ILi128EEENS7_ILi96EEEEEELi96ENS_10bfloat16_tEfNS_4arch4Sm90ELb1ELb0ELb1ELb1ELb1ELb0ELb0ELb0ELb1ELb1ELb1ELb0EEENS1_21CollectiveEpilogueFwdINS6_IJSA_SC_SB_EEES9_SE_SG_Li384ELb1ELb1ELb1ELb0EEENS1_36VarlenDynamicPersistentTileSchedulerILi192ELi128ELi384ELi128ELb1ELb1ELb1ELb1ELb1ELb1EEEEEEEEEvNT_6ParamsE,"",@"SHT_CUDA_INFO"
	.sectionflags	@""
	.align	4


	//----- nvinfo : EIATTR_CUDA_API_VERSION
	.align		4
        /*0000*/ 	.byte	0x04, 0x37
        /*0002*/ 	.short	(.L_277 - .L_276)
.L_276:
        /*0004*/ 	.word	0x00000082


	//----- nvinfo : EIATTR_KPARAM_INFO
	.align		4
.L_277:
        /*0008*/ 	.byte	0x04, 0x17
        /*000a*/ 	.short	(.L_279 - .L_278)
.L_278:
        /*000c*/ 	.word	0x00000000
        /*0010*/ 	.short	0x0000
        /*0012*/ 	.short	0x0070
        /*0014*/ 	.byte	0x00, 0xf0, 0x01, 0x2a


	//----- nvinfo : EIATTR_SPARSE_MMA_MASK
	.align		4
.L_279:
        /*0018*/ 	.byte	0x03, 0x50
        /*001a*/ 	.short	0x0000


	//----- nvinfo : EIATTR_MAXREG_COUNT
	.align		4
        /*001c*/ 	.byte	0x03, 0x1b
        /*001e*/ 	.short	0x0080


	//----- nvinfo : EIATTR_NUM_BARRIERS
	.align		4
        /*0020*/ 	.byte	0x02, 0x4c
        /*0022*/ 	.byte	0x10
	.zero		1


	//----- nvinfo : EIATTR_EXTERNS
	.align		4
        /*0024*/ 	.byte	0x04, 0x0f
        /*0026*/ 	.short	(.L_281 - .L_280)


	//   ....[0]....
	.align		4
.L_280:
        /*0028*/ 	.word	index@(__assertfail)


	//----- nvinfo : EIATTR_ANNOTATIONS
	.align		4
.L_281:
        /*002c*/ 	.byte	0x04, 0x55
        /*002e*/ 	.short	(.L_283 - .L_282)


	//   ....[0]....
.L_282:
        /* <DEDUP_REMOVED lines=43> */


	//----- nvinfo : EIATTR_MERCURY_ISA_VERSION
	.align		4
.L_283:
        /*02c8*/ 	.byte	0x03, 0x5f
        /*02ca*/ 	.short	0x0101


	//----- nvinfo : EIATTR_UNUSED_LOAD_BYTE_OFFSET
	.align		4
        /*02cc*/ 	.byte	0x04, 0x44
        /*02ce*/ 	.short	(.L_285 - .L_284)


	//   ....[0]....
.L_284:
        /*02d0*/ 	.word	0x00000970
        /*02d4*/ 	.word	0x0000fff0


	//   ....[1]....
        /*02d8*/ 	.word	0x0000ac50
        /*02dc*/ 	.word	0x0000fff0


	//----- nvinfo : EIATTR_INT_WARP_WIDE_INSTR_OFFSETS
	.align		4
.L_285:
        /*02e0*/ 	.byte	0x04, 0x31
        /*02e2*/ 	.short	(.L_287 - .L_286)


	//   ....[0]....
.L_286:
        /*02e4*/ 	.word	0x000000c0


	//   ....[1]....
        /*02e8*/ 	.word	0x000000d0


	//   ....[2]....
        /*02ec*/ 	.word	0x00000170


	//   ....[3]....
        /*02f0*/ 	.word	0x0000efb0


	//   ....[4]....
        /*02f4*/ 	.word	0x0000f040


	//   ....[5]....
        /*02f8*/ 	.word	0x00011d70


	//   ....[6]....
        /*02fc*/ 	.word	0x00011e00


	//----- nvinfo : EIATTR_COOP_GROUP_MASK_REGIDS
	.align		4
.L_287:
        /*0300*/ 	.byte	0x04, 0x29
        /*0302*/ 	.short	(.L_289 - .L_288)


	//   ....[0]....
.L_288:
        /*0304*/ 	.word	0xffffffff


	//   ....[1]....
        /*0308*/ 	.word	0xffffffff


	//   ....[2]....
        /*030c*/ 	.word	0xffffffff


	//   ....[3]....
        /*0310*/ 	.word	0xffffffff


	//   ....[4]....
        /*0314*/ 	.word	0xffffffff


	//   ....[5]....
        /*0318*/ 	.word	0xffffffff


	//   ....[6]....
        /*031c*/ 	.word	0xffffffff


	//   ....[7]....
        /*0320*/ 	.word	0xffffffff


	//   ....[8]....
        /*0324*/ 	.word	0xffffffff


	//   ....[9]....
        /*0328*/ 	.word	0xffffffff


	//   ....[10]....
        /*032c*/ 	.word	0xffffffff


	//   ....[11]....
        /*0330*/ 	.word	0xffffffff


	//   ....[12]....
        /*0334*/ 	.word	0xffffffff


	//   ....[13]....
        /*0338*/ 	.word	0xffffffff


	//   ....[14]....
        /*033c*/ 	.word	0xffffffff


	//   ....[15]....
        /*0340*/ 	.word	0xffffffff


	//   ....[16]....
        /*0344*/ 	.word	0xffffffff


	//   ....[17]....
        /*0348*/ 	.word	0xffffffff


	//   ....[18]....
        /*034c*/ 	.word	0xffffffff


	//   ....[19]....
        /*0350*/ 	.word	0xffffffff


	//   ....[20]....
        /*0354*/ 	.word	0xffffffff


	//   ....[21]....
        /*0358*/ 	.word	0xffffffff


	//   ....[22]....
        /*035c*/ 	.word	0xffffffff


	//   ....[23]....
        /*0360*/ 	.word	0xffffffff


	//   ....[24]....
        /*0364*/ 	.word	0xffffffff


	//   ....[25]....
        /*0368*/ 	.word	0xffffffff


	//   ....[26]....
        /*036c*/ 	.word	0xffffffff


	//   ....[27]....
        /*0370*/ 	.word	0xffffffff


	//   ....[28]....
        /*0374*/ 	.word	0xffffffff


	//   ....[29]....
        /*0378*/ 	.word	0xffffffff


	//   ....[30]....
        /*037c*/ 	.word	0xffffffff


	//   ....[31]....
        /*0380*/ 	.word	0xffffffff


	//   ....[32]....
        /*0384*/ 	.word	0xffffffff


	//   ....[33]....
        /*0388*/ 	.word	0xffffffff


	//   ....[34]....
        /*038c*/ 	.word	0xffffffff


	//   ....[35]....
        /*0390*/ 	.word	0xffffffff


	//   ....[36]....
        /*0394*/ 	.word	0xffffffff


	//   ....[37]....
        /*0398*/ 	.word	0xffffffff


	//   ....[38]....
        /*039c*/ 	.word	0xffffffff


	//   ....[39]....
        /*03a0*/ 	.word	0xffffffff


	//   ....[40]....
        /*03a4*/ 	.word	0xffffffff


	//   ....[41]....
        /*03a8*/ 	.word	0xffffffff


	//   ....[42]....
        /*03ac*/ 	.word	0xffffffff


	//   ....[43]....
        /*03b0*/ 	.word	0xffffffff


	//   ....[44]....
        /*03b4*/ 	.word	0xffffffff


	//   ....[45]....
        /*03b8*/ 	.word	0xffffffff


	//   ....[46]....
        /*03bc*/ 	.word	0xffffffff


	//   ....[47]....
        /*03c0*/ 	.word	0xffffffff


	//   ....[48]....
        /*03c4*/ 	.word	0xffffffff


	//   ....[49]....
        /*03c8*/ 	.word	0xffffffff


	//   ....[50]....
        /*03cc*/ 	.word	0xffffffff


	//   ....[51]....
        /*03d0*/ 	.word	0xffffffff


	//   ....[52]....
        /*03d4*/ 	.word	0xffffffff


	//   ....[53]....
        /*03d8*/ 	.word	0xffffffff


	//   ....[54]....
        /*03dc*/ 	.word	0xffffffff


	//   ....[55]....
        /*03e0*/ 	.word	0xffffffff


	//   ....[56]....
        /*03e4*/ 	.word	0xffffffff


	//   ....[57]....
        /*03e8*/ 	.word	0xffffffff


	//   ....[58]....
        /*03ec*/ 	.word	0xffffffff


	//   ....[59]....
        /*03f0*/ 	.word	0xffffffff


	//   ....[60]....
        /*03f4*/ 	.word	0xffffffff


	//   ....[61]....
        /*03f8*/ 	.word	0xffffffff


	//   ....[62]....
        /*03fc*/ 	.word	0xffffffff


	//   ....[63]....
        /*0400*/ 	.word	0xffffffff


	//   ....[64]....
        /*0404*/ 	.word	0xffffffff


	//   ....[65]....
        /*0408*/ 	.word	0xffffffff


	//   ....[66]....
        /*040c*/ 	.word	0xffffffff


	//   ....[67]....
        /*0410*/ 	.word	0xffffffff


	//   ....[68]....
        /*0414*/ 	.word	0xffffffff


	//   ....[69]....
        /*0418*/ 	.word	0xffffffff


	//   ....[70]....
        /*041c*/ 	.word	0xffffffff


	//   ....[71]....
        /*0420*/ 	.word	0xffffffff


	//   ....[72]....
        /*0424*/ 	.word	0xffffffff


	//   ....[73]....
        /*0428*/ 	.word	0xffffffff


	//   ....[74]....
        /*042c*/ 	.word	0xffffffff


	//   ....[75]....
        /*0430*/ 	.word	0xffffffff


	//   ....[76]....
        /*0434*/ 	.word	0xffffffff


	//   ....[77]....
        /*0438*/ 	.word	0xffffffff


	//   ....[78]....
        /*043c*/ 	.word	0xffffffff


	//   ....[79]....
        /*0440*/ 	.word	0xffffffff


	//   ....[80]....
        /*0444*/ 	.word	0xffffffff


	//   ....[81]....
        /*0448*/ 	.word	0xffffffff


	//   ....[82]....
        /*044c*/ 	.word	0xffffffff


	//   ....[83]....
        /*0450*/ 	.word	0xffffffff


	//   ....[84]....
        /*0454*/ 	.word	0xffffffff


	//   ....[85]....
        /*0458*/ 	.word	0xffffffff


	//   ....[86]....
        /*045c*/ 	.word	0xffffffff


	//   ....[87]....
        /*0460*/ 	.word	0xffffffff


	//   ....[88]....
        /*0464*/ 	.word	0xffffffff


	//   ....[89]....
        /*0468*/ 	.word	0xffffffff


	//   ....[90]....
        /*046c*/ 	.word	0xffffffff


	//   ....[91]....
        /*0470*/ 	.word	0xffffffff


	//   ....[92]....
        /*0474*/ 	.word	0xffffffff


	//   ....[93]....
        /*0478*/ 	.word	0xffffffff


	//   ....[94]....
        /*047c*/ 	.word	0xffffffff


	//   ....[95]....
        /*0480*/ 	.word	0xffffffff


	//   ....[96]....
        /*0484*/ 	.word	0xffffffff


	//   ....[97]....
        /*0488*/ 	.word	0xffffffff


	//   ....[98]....
        /*048c*/ 	.word	0xffffffff


	//   ....[99]....
        /*0490*/ 	.word	0xffffffff


	//   ....[100]....
        /*0494*/ 	.word	0xffffffff


	//   ....[101]....
        /*0498*/ 	.word	0xffffffff


	//   ....[102]....
        /*049c*/ 	.word	0xffffffff


	//   ....[103]....
        /*04a0*/ 	.word	0xffffffff


	//   ....[104]....
        /*04a4*/ 	.word	0xffffffff


	//   ....[105]....
        /*04a8*/ 	.word	0xffffffff


	//   ....[106]....
        /*04ac*/ 	.word	0xffffffff


	//   ....[107]....
        /*04b0*/ 	.word	0xffffffff


	//   ....[108]....
        /*04b4*/ 	.word	0xffffffff


	//   ....[109]....
        /*04b8*/ 	.word	0xffffffff


	//   ....[110]....
        /*04bc*/ 	.word	0xffffffff


	//   ....[111]....
        /*04c0*/ 	.word	0xffffffff


	//   ....[112]....
        /*04c4*/ 	.word	0xffffffff


	//   ....[113]....
        /*04c8*/ 	.word	0xffffffff


	//   ....[114]....
        /*04cc*/ 	.word	0xffffffff


	//   ....[115]....
        /*04d0*/ 	.word	0xffffffff


	//   ....[116]....
        /*04d4*/ 	.word	0xffffffff


	//   ....[117]....
        /*04d8*/ 	.word	0xffffffff


	//   ....[118]....
        /*04dc*/ 	.word	0xffffffff


	//   ....[119]....
        /*04e0*/ 	.word	0xffffffff


	//   ....[120]....
        /*04e4*/ 	.word	0xffffffff


	//   ....[121]....
        /*04e8*/ 	.word	0xffffffff


	//   ....[122]....
        /*04ec*/ 	.word	0xffffffff


	//   ....[123]....
        /*04f0*/ 	.word	0xffffffff


	//   ....[124]....
        /*04f4*/ 	.word	0xffffffff


	//   ....[125]....
        /*04f8*/ 	.word	0xffffffff


	//   ....[126]....
        /*04fc*/ 	.word	0x0500000f


	//   ....[127]....
        /*0500*/ 	.word	0x0500000f


	//   ....[128]....
        /*0504*/ 	.word	0x0500000f


	//   ....[129]....
        /*0508*/ 	.word	0x0500000f


	//   ....[130]....
        /*050c*/ 	.word	0x0500000f


	//   ....[131]....
        /*0510*/ 	.word	0x0500000f


	//   ....[132]....
        /*0514*/ 	.word	0x0500000f


	//   ....[133]....
        /*0518*/ 	.word	0x0500000f


	//   ....[134]....
        /*051c*/ 	.word	0x0500000f


	//   ....[135]....
        /*0520*/ 	.word	0x0500000f


	//   ....[136]....
        /*0524*/ 	.word	0x0500000f


	//   ....[137]....
        /*0528*/ 	.word	0x0500000f


	//   ....[138]....
        /*052c*/ 	.word	0x0500000f


	//   ....[139]....
        /*0530*/ 	.word	0x0500000f


	//   ....[140]....
        /*0534*/ 	.word	0x0500000f


	//   ....[141]....
        /*0538*/ 	.word	0x0500000f


	//   ....[142]....
        /*053c*/ 	.word	0x0500000f


	//   ....[143]....
        /*0540*/ 	.word	0x0500000f


	//   ....[144]....
        /*0544*/ 	.word	0x0500000f


	//   ....[145]....
        /*0548*/ 	.word	0x0500000f


	//   ....[146]....
        /*054c*/ 	.word	0x0500000f


	//   ....[147]....
        /*0550*/ 	.word	0x0500000f


	//   ....[148]....
        /*0554*/ 	.word	0x0500000f


	//   ....[149]....
        /*0558*/ 	.word	0x0500000f


	//   ....[150]....
        /*055c*/ 	.word	0x0500000f


	//   ....[151]....
        /*0560*/ 	.word	0x0500000f


	//   ....[152]....
        /*0564*/ 	.word	0x0500000f


	//   ....[153]....
        /*0568*/ 	.word	0x0500000f


	//   ....[154]....
        /*056c*/ 	.word	0x0500000f


	//   ....[155]....
        /*0570*/ 	.word	0x0500000f


	//   ....[156]....
        /*0574*/ 	.word	0x0500000f


	//   ....[157]....
        /*0578*/ 	.word	0x0500000f


	//   ....[158]....
        /*057c*/ 	.word	0x0500000f


	//   ....[159]....
        /*0580*/ 	.word	0x0500000f


	//   ....[160]....
        /*0584*/ 	.word	0x0500000f


	//   ....[161]....
        /*0588*/ 	.word	0x0500000f


	//   ....[162]....
        /*058c*/ 	.word	0x0500000f


	//   ....[163]....
        /*0590*/ 	.word	0x0500000f


	//   ....[164]....
        /*0594*/ 	.word	0x0500000f


	//   ....[165]....
        /*0598*/ 	.word	0x0500000f


	//   ....[166]....
        /*059c*/ 	.word	0x0500000f


	//   ....[167]....
        /*05a0*/ 	.word	0x0500000f


	//   ....[168]....
        /*05a4*/ 	.word	0x0500000f


	//   ....[169]....
        /*05a8*/ 	.word	0x0500000f


	//   ....[170]....
        /*05ac*/ 	.word	0x0500000f


	//   ....[171]....
        /*05b0*/ 	.word	0x0500000f


	//   ....[172]....
        /*05b4*/ 	.word	0x0500000f


	//   ....[173]....
        /*05b8*/ 	.word	0x0500000f


	//   ....[174]....
        /*05bc*/ 	.word	0x0500000f


	//   ....[175]....
        /*05c0*/ 	.word	0x0500000f


	//   ....[176]....
        /*05c4*/ 	.word	0x0500000f


	//   ....[177]....
        /*05c8*/ 	.word	0x0500000f


	//   ....[178]....
        /*05cc*/ 	.word	0x0500000f


	//   ....[179]....
        /*05d0*/ 	.word	0x0500000f


	//   ....[180]....
        /*05d4*/ 	.word	0x0500000f


	//   ....[181]....
        /*05d8*/ 	.word	0x0500000f


	//   ....[182]....
        /*05dc*/ 	.word	0x0500000f


	//   ....[183]....
        /*05e0*/ 	.word	0x0500000f


	//   ....[184]....
        /*05e4*/ 	.word	0x0500000f


	//   ....[185]....
        /*05e8*/ 	.word	0x0500000f


	//   ....[186]....
        /*05ec*/ 	.word	0x0500000f


	//   ....[187]....
        /*05f0*/ 	.word	0x0500000f


	//   ....[188]....
        /*05f4*/ 	.word	0x0500000f


	//   ....[189]....
        /*05f8*/ 	.word	0x0500000f


	//----- nvinfo : EIATTR_COOP_GROUP_INSTR_OFFSETS
	.align		4
.L_289:
        /*05fc*/ 	.byte	0x04, 0x28
        /*05fe*/ 	.short	(.L_291 - .L_290)


	//   ....[0]....
.L_290:
        /*0600*/ 	.word	0x00000080


	//   ....[1]....
        /*0604*/ 	.word	0x000000b0


	//   ....[2]....
        /*0608*/ 	.word	0x000002d0


	//   ....[3]....
        /*060c*/ 	.word	0x00000430


	//   ....[4]....
        /*0610*/ 	.word	0x00000550


	//   ....[5]....
        /*0614*/ 	.word	0x000006b0


	//   ....[6]....
        /*0618*/ 	.word	0x000019b0


	//   ....[7]....
        /*061c*/ 	.word	0x00002400


	//   ....[8]....
        /*0620*/ 	.word	0x00002450


	//   ....[9]....
        /*0624*/ 	.word	0x00002d30


	//   ....[10]....
        /*0628*/ 	.word	0x00002df0


	//   ....[11]....
        /*062c*/ 	.word	0x00003850


	//   ....[12]....
        /*0630*/ 	.word	0x000038a0


	//   ....[13]....
        /*0634*/ 	.word	0x000046b0


	//   ....[14]....
        /*0638*/ 	.word	0x00005420


	//   ....[15]....
        /*063c*/ 	.word	0x000054b0


	//   ....[16]....
        /*0640*/ 	.word	0x00005d20


	//   ....[17]....
        /*0644*/ 	.word	0x00005e50


	//   ....[18]....
        /*0648*/ 	.word	0x00006870


	//   ....[19]....
        /*064c*/ 	.word	0x000068d0


	//   ....[20]....
        /*0650*/ 	.word	0x000078f0


	//   ....[21]....
        /*0654*/ 	.word	0x00008a60


	//   ....[22]....
        /*0658*/ 	.word	0x00008ac0


	//   ....[23]....
        /*065c*/ 	.word	0x00008e90


	//   ....[24]....
        /*0660*/ 	.word	0x00008eb0


	//   ....[25]....
        /*0664*/ 	.word	0x0000a1f0


	//   ....[26]....
        /*0668*/ 	.word	0x0000a2f0


	//   ....[27]....
        /*066c*/ 	.word	0x0000a340


	//   ....[28]....
        /*0670*/ 	.word	0x0000a400


	//   ....[29]....
        /*0674*/ 	.word	0x0000a430


	//   ....[30]....
        /*0678*/ 	.word	0x0000b5d0


	//   ....[31]....
        /*067c*/ 	.word	0x0000b5e0


	//   ....[32]....
        /*0680*/ 	.word	0x0000b5f0


	//   ....[33]....
        /*0684*/ 	.word	0x0000b630


	//   ....[34]....
        /*0688*/ 	.word	0x0000bcf0


	//   ....[35]....
        /*068c*/ 	.word	0x0000bd20


	//   ....[36]....
        /*0690*/ 	.word	0x0000be40


	//   ....[37]....
        /*0694*/ 	.word	0x0000be60


	//   ....[38]....
        /*0698*/ 	.word	0x0000c330


	//   ....[39]....
        /*069c*/ 	.word	0x0000c370


	//   ....[40]....
        /*06a0*/ 	.word	0x0000c700


	//   ....[41]....
        /*06a4*/ 	.word	0x0000c710


	//   ....[42]....
        /*06a8*/ 	.word	0x0000d2b0


	//   ....[43]....
        /*06ac*/ 	.word	0x0000d2c0


	//   ....[44]....
        /*06b0*/ 	.word	0x0000d3c0


	//   ....[45]....
        /*06b4*/ 	.word	0x0000d3e0


	//   ....[46]....
        /*06b8*/ 	.word	0x0000d560


	//   ....[47]....
        /*06bc*/ 	.word	0x0000d780


	//   ....[48]....
        /*06c0*/ 	.word	0x0000d7b0


	//   ....[49]....
        /*06c4*/ 	.word	0x0000d7e0


	//   ....[50]....
        /*06c8*/ 	.word	0x0000d810


	//   ....[51]....
        /*06cc*/ 	.word	0x0000d840


	//   ....[52]....
        /*06d0*/ 	.word	0x0000d870


	//   ....[53]....
        /*06d4*/ 	.word	0x0000d9e0


	//   ....[54]....
        /*06d8*/ 	.word	0x0000da10


	//   ....[55]....
        /*06dc*/ 	.word	0x0000da40


	//   ....[56]....
        /*06e0*/ 	.word	0x0000da70


	//   ....[57]....
        /*06e4*/ 	.word	0x0000daa0


	//   ....[58]....
        /*06e8*/ 	.word	0x0000dad0


	//   ....[59]....
        /*06ec*/ 	.word	0x0000db60


	//   ....[60]....
        /*06f0*/ 	.word	0x0000db90


	//   ....[61]....
        /*06f4*/ 	.word	0x0000dba0


	//   ....[62]....
        /*06f8*/ 	.word	0x0000dbe0


	//   ....[63]....
        /*06fc*/ 	.word	0x0000fc80


	//   ....[64]....
        /*0700*/ 	.word	0x0000fca0


	//   ....[65]....
        /*0704*/ 	.word	0x0000fd50


	//   ....[66]....
        /*0708*/ 	.word	0x0000fd70


	//   ....[67]....
        /*070c*/ 	.word	0x0000fe10


	//   ....[68]....
        /*0710*/ 	.word	0x0000fe30


	//   ....[69]....
        /*0714*/ 	.word	0x0000fe40


	//   ....[70]....
        /*0718*/ 	.word	0x0000fe50


	//   ....[71]....
        /*071c*/ 	.word	0x000107e0


	//   ....[72]....
        /*0720*/ 	.word	0x000107f0


	//   ....[73]....
        /*0724*/ 	.word	0x00010850


	//   ....[74]....
        /*0728*/ 	.word	0x00010890


	//   ....[75]....
        /*072c*/ 	.word	0x000108f0


	//   ....[76]....
        /*0730*/ 	.word	0x00010930


	//   ....[77]....
        /*0734*/ 	.word	0x00010940


	//   ....[78]....
        /*0738*/ 	.word	0x00010960


	//   ....[79]....
        /*073c*/ 	.word	0x00010a30


	//   ....[80]....
        /*0740*/ 	.word	0x00010a70


	//   ....[81]....
        /*0744*/ 	.word	0x00010a80


	//   ....[82]....
        /*0748*/ 	.word	0x00010aa0


	//   ....[83]....
        /*074c*/ 	.word	0x00011340


	//   ....[84]....
        /*0750*/ 	.word	0x00011350


	//   ....[85]....
        /*0754*/ 	.word	0x000113b0


	//   ....[86]....
        /*0758*/ 	.word	0x00011400


	//   ....[87]....
        /*075c*/ 	.word	0x00011410


	//   ....[88]....
        /*0760*/ 	.word	0x00011470


	//   ....[89]....
        /*0764*/ 	.word	0x000114a0


	//   ....[90]....
        /*0768*/ 	.word	0x000114e0


	//   ....[91]....
        /*076c*/ 	.word	0x000117d0


	//   ....[92]....
        /*0770*/ 	.word	0x000117f0


	//   ....[93]....
        /*0774*/ 	.word	0x00011890


	//   ....[94]....
        /*0778*/ 	.word	0x000118a0


	//   ....[95]....
        /*077c*/ 	.word	0x00011930


	//   ....[96]....
        /*0780*/ 	.word	0x00011940


	//   ....[97]....
        /*0784*/ 	.word	0x00011950


	//   ....[98]....
        /*0788*/ 	.word	0x000119e0


	//   ....[99]....
        /*078c*/ 	.word	0x00011ff0


	//   ....[100]....
        /*0790*/ 	.word	0x00012000


	//   ....[101]....
        /*0794*/ 	.word	0x00012090


	//   ....[102]....
        /*0798*/ 	.word	0x00012130


	//   ....[103]....
        /*079c*/ 	.word	0x00012150


	//   ....[104]....
        /*07a0*/ 	.word	0x000121d0


	//   ....[105]....
        /*07a4*/ 	.word	0x000121f0


	//   ....[106]....
        /*07a8*/ 	.word	0x00012200


	//   ....[107]....
        /*07ac*/ 	.word	0x00012640


	//   ....[108]....
        /*07b0*/ 	.word	0x00012670


	//   ....[109]....
        /*07b4*/ 	.word	0x000126d0


	//   ....[110]....
        /*07b8*/ 	.word	0x00012700


	//   ....[111]....
        /*07bc*/ 	.word	0x00012730


	//   ....[112]....
        /*07c0*/ 	.word	0x00012760


	//   ....[113]....
        /*07c4*/ 	.word	0x00012790


	//   ....[114]....
        /*07c8*/ 	.word	0x000127c0


	//   ....[115]....
        /*07cc*/ 	.word	0x00012960


	//   ....[116]....
        /*07d0*/ 	.word	0x00012990


	//   ....[117]....
        /*07d4*/ 	.word	0x000129c0


	//   ....[118]....
        /*07d8*/ 	.word	0x000129f0


	//   ....[119]....
        /*07dc*/ 	.word	0x00012a20


	//   ....[120]....
        /*07e0*/ 	.word	0x00012a50


	//   ....[121]....
        /*07e4*/ 	.word	0x00012b10


	//   ....[122]....
        /*07e8*/ 	.word	0x00012b30


	//   ....[123]....
        /*07ec*/ 	.word	0x00012b50


	//   ....[124]....
        /*07f0*/ 	.word	0x00012bb0


	//   ....[125]....
        /*07f4*/ 	.word	0x000135e0


	//   ....[126]....
        /*07f8*/ 	.word	0x00013b80


	//   ....[127]....
        /*07fc*/ 	.word	0x00013c70


	//   ....[128]....
        /*0800*/ 	.word	0x00013d10


	//   ....[129]....
        /*0804*/ 	.word	0x00013d70


	//   ....[130]....
        /*0808*/ 	.word	0x00013e80


	//   ....[131]....
        /*080c*/ 	.word	0x00013ef0


	//   ....[132]....
        /*0810*/ 	.word	0x00014000


	//   ....[133]....
        /*0814*/ 	.word	0x00014070


	//   ....[134]....
        /*0818*/ 	.word	0x00014110


	//   ....[135]....
        /*081c*/ 	.word	0x00014230


	//   ....[136]....
        /*0820*/ 	.word	0x00014290


	//   ....[137]....
        /*0824*/ 	.word	0x000142f0


	//   ....[138]....
        /*0828*/ 	.word	0x00014400


	//   ....[139]....
        /*082c*/ 	.word	0x00014460


	//   ....[140]....
        /*0830*/ 	.word	0x00014560


	//   ....[141]....
        /*0834*/ 	.word	0x000145c0


	//   ....[142]....
        /*0838*/ 	.word	0x000146c0


	//   ....[143]....
        /*083c*/ 	.word	0x00014720


	//   ....[144]....
        /*0840*/ 	.word	0x00014820


	//   ....[145]....
        /*0844*/ 	.word	0x00014880


	//   ....[146]....
        /*0848*/ 	.word	0x00014960


	//   ....[147]....
        /*084c*/ 	.word	0x00014aa0


	//   ....[148]....
        /*0850*/ 	.word	0x00014b70


	//   ....[149]....
        /*0854*/ 	.word	0x00014be0


	//   ....[150]....
        /*0858*/ 	.word	0x00014d10


	//   ....[151]....
        /*085c*/ 	.word	0x00014d70


	//   ....[152]....
        /*0860*/ 	.word	0x00014e40


	//   ....[153]....
        /*0864*/ 	.word	0x00014f30


	//   ....[154]....
        /*0868*/ 	.word	0x00014fc0


	//   ....[155]....
        /*086c*/ 	.word	0x000150b0


	//   ....[156]....
        /*0870*/ 	.word	0x00015150


	//   ....[157]....
        /*0874*/ 	.word	0x000151b0


	//   ....[158]....
        /*0878*/ 	.word	0x000152b0


	//   ....[159]....
        /*087c*/ 	.word	0x00015310


	//   ....[160]....
        /*0880*/ 	.word	0x00015410


	//   ....[161]....
        /*0884*/ 	.word	0x00015470


	//   ....[162]....
        /*0888*/ 	.word	0x00015540


	//   ....[163]....
        /*088c*/ 	.word	0x00015690


	//   ....[164]....
        /*0890*/ 	.word	0x00015740


	//   ....[165]....
        /*0894*/ 	.word	0x00015850


	//   ....[166]....
        /*0898*/ 	.word	0x00015930


	//   ....[167]....
        /*089c*/ 	.word	0x00015990


	//   ....[168]....
        /*08a0*/ 	.word	0x00015a80


	//   ....[169]....
        /*08a4*/ 	.word	0x00015ae0


	//   ....[170]....
        /*08a8*/ 	.word	0x00015bc0


	//   ....[171]....
        /*08ac*/ 	.word	0x00015c50


	//   ....[172]....
        /*08b0*/ 	.word	0x00015cf0


	//   ....[173]....
        /*08b4*/ 	.word	0x00015e60


	//   ....[174]....
        /*08b8*/ 	.word	0x00015ed0


	//   ....[175]....
        /*08bc*/ 	.word	0x00015f40


	//   ....[176]....
        /*08c0*/ 	.word	0x00015fb0


	//   ....[177]....
        /*08c4*/ 	.word	0x00016020


	//   ....[178]....
        /*08c8*/ 	.word	0x000160a0


	//   ....[179]....
        /*08cc*/ 	.word	0x00016120


	//   ....[180]....
        /*08d0*/ 	.word	0x000161b0


	//   ....[181]....
        /*08d4*/ 	.word	0x00016220


	//   ....[182]....
        /*08d8*/ 	.word	0x00016290


	//   ....[183]....
        /*08dc*/ 	.word	0x00016300


	//   ....[184]....
        /*08e0*/ 	.word	0x00016380


	//   ....[185]....
        /*08e4*/ 	.word	0x000163f0


	//   ....[186]....
        /*08e8*/ 	.word	0x000164a0


	//   ....[187]....
        /*08ec*/ 	.word	0x000164f0


	//   ....[188]....
        /*08f0*/ 	.word	0x00016580


	//   ....[189]....
        /*08f4*/ 	.word	0x000166b0


	//----- nvinfo : EIATTR_REG_RECONFIG
	.align		4
.L_291:
        /*08f8*/ 	.byte	0x01, 0x54
	.zero		2


	//----- nvinfo : EIATTR_SYSCALL_OFFSETS
	.align		4
        /*08fc*/ 	.byte	0x04, 0x46
        /*08fe*/ 	.short	(.L_293 - .L_292)


	//   ....[0]....
.L_292:
        /*0900*/ 	.word	0x00001b70


	//   ....[1]....
        /*0904*/ 	.word	0x0000f1a0


	//   ....[2]....
        /*0908*/ 	.word	0x0000f2f0


	//   ....[3]....
        /*090c*/ 	.word	0x0000f3e0


	//   ....[4]....
        /*0910*/ 	.word	0x00010280


	//----- nvinfo : EIATTR_MBARRIER_INSTR_OFFSETS
	.align		4
.L_293:
        /*0914*/ 	.byte	0x04, 0x39
        /*0916*/ 	.short	(.L_295 - .L_294)


	//   ....[0]....
.L_294:
        /*0918*/ 	.word	0x00000180
        /*091c*/ 	.word	0x000000ff
        /*0920*/ 	.word	0x0002d800
        /*0924*/ 	.short	0x0100
        /*0926*/ 	.byte	0x08
	.zero		1


	//   ....[1]....
        /*0928*/ 	.word	0x00000190
        /*092c*/ 	.word	0x000000ff
        /*0930*/ 	.word	0x0002d820
        /*0934*/ 	.short	0x0100
        /*0936*/ 	.byte	0x08
	.zero		1


	//   ....[2]....
        /*0938*/ 	.word	0x00000280
        /*093c*/ 	.word	0x000000ff
        /*0940*/ 	.word	0x0002d830
        /*0944*/ 	.short	0x0100
        /*0946*/ 	.byte	0x08
	.zero		1


	//   ....[3]....
        /*0948*/ 	.word	0x00000290
        /*094c*/ 	.word	0x000000ff
        /*0950*/ 	.word	0x0002d840
        /*0954*/ 	.short	0x0100
        /*0956*/ 	.byte	0x08
	.zero		1


	//   ....[4]....
        /*0958*/ 	.word	0x000002a0
        /*095c*/ 	.word	0x000000ff
        /*0960*/ 	.word	0x0002d838
        /*0964*/ 	.short	0x0100
        /*0966*/ 	.byte	0x08
	.zero		1


	//   ....[5]....
        /*0968*/ 	.word	0x000002b0
        /*096c*/ 	.word	0x000000ff
        /*0970*/ 	.word	0x0002d848
        /*0974*/ 	.short	0x0100
        /*0976*/ 	.byte	0x08
	.zero		1


	//   ....[6]....
        /*0978*/ 	.word	0x000003e0
        /*097c*/ 	.word	0x000000ff
        /*0980*/ 	.word	0x0002d850
        /*0984*/ 	.short	0x0100
        /*0986*/ 	.byte	0x08
	.zero		1


	//   ....[7]....
        /*0988*/ 	.word	0x000003f0
        /*098c*/ 	.word	0x000000ff
        /*0990*/ 	.word	0x0002d860
        /*0994*/ 	.short	0x0100
        /*0996*/ 	.byte	0x08
	.zero		1


	//   ....[8]....
        /*0998*/ 	.word	0x00000400
        /*099c*/ 	.word	0x000000ff
        /*09a0*/ 	.word	0x0002d858
        /*09a4*/ 	.short	0x0100
        /*09a6*/ 	.byte	0x08
	.zero		1


	//   ....[9]....
        /*09a8*/ 	.word	0x00000410
        /*09ac*/ 	.word	0x000000ff
        /*09b0*/ 	.word	0x0002d868
        /*09b4*/ 	.short	0x0100
        /*09b6*/ 	.byte	0x08
	.zero		1


	//   ....[10]....
        /*09b8*/ 	.word	0x00000500
        /*09bc*/ 	.word	0x000000ff
        /*09c0*/ 	.word	0x0002d870
        /*09c4*/ 	.short	0x0100
        /*09c6*/ 	.byte	0x06
	.zero		1


	//   ....[11]....
        /*09c8*/ 	.word	0x00000510
        /*09cc*/ 	.word	0x000000ff
        /*09d0*/ 	.word	0x0002d880
        /*09d4*/ 	.short	0x0100
        /*09d6*/ 	.byte	0x06
	.zero		1


	//   ....[12]....
        /*09d8*/ 	.word	0x00000520
        /*09dc*/ 	.word	0x000000ff
        /*09e0*/ 	.word	0x0002d878
        /*09e4*/ 	.short	0x0100
        /*09e6*/ 	.byte	0x06
	.zero		1


	//   ....[13]....
        /*09e8*/ 	.word	0x00000530
        /*09ec*/ 	.word	0x000000ff
        /*09f0*/ 	.word	0x0002d888
        /*09f4*/ 	.short	0x0100
        /*09f6*/ 	.byte	0x06
	.zero		1


	//   ....[14]....
        /*09f8*/ 	.word	0x00000660
        /*09fc*/ 	.word	0x000000ff
        /*0a00*/ 	.word	0x0002d890
        /*0a04*/ 	.short	0x0100
        /*0a06*/ 	.byte	0x08
	.zero		1


	//   ....[15]....
        /*0a08*/ 	.word	0x00000670
        /*0a0c*/ 	.word	0x000000ff
        /*0a10*/ 	.word	0x0002d8a0
        /*0a14*/ 	.short	0x0100
        /*0a16*/ 	.byte	0x08
	.zero		1


	//   ....[16]....
        /*0a18*/ 	.word	0x00000680
        /*0a1c*/ 	.word	0x000000ff
        /*0a20*/ 	.word	0x0002d898
        /*0a24*/ 	.short	0x0100
        /*0a26*/ 	.byte	0x08
	.zero		1


	//   ....[17]....
        /*0a28*/ 	.word	0x00000690
        /*0a2c*/ 	.word	0x000000ff
        /*0a30*/ 	.word	0x0002d8a8
        /*0a34*/ 	.short	0x0100
        /*0a36*/ 	.byte	0x08
	.zero		1


	//   ....[18]....
        /*0a38*/ 	.word	0x000007c0
        /*0a3c*/ 	.word	0x000000ff
        /*0a40*/ 	.word	0x0002d8b0
        /*0a44*/ 	.short	0x0100
        /*0a46*/ 	.byte	0x08
	.zero		1


	//   ....[19]....
        /*0a48*/ 	.word	0x000007d0
        /*0a4c*/ 	.word	0x000000ff
        /*0a50*/ 	.word	0x0002d8c0
        /*0a54*/ 	.short	0x0100
        /*0a56*/ 	.byte	0x08
	.zero		1


	//   ....[20]....
        /*0a58*/ 	.word	0x000007e0
        /*0a5c*/ 	.word	0x000000ff
        /*0a60*/ 	.word	0x0002d8b8
        /*0a64*/ 	.short	0x0100
        /*0a66*/ 	.byte	0x08
	.zero		1


	//   ....[21]....
        /*0a68*/ 	.word	0x000007f0
        /*0a6c*/ 	.word	0x000000ff
        /*0a70*/ 	.word	0x0002d8c8
        /*0a74*/ 	.short	0x0100
        /*0a76*/ 	.byte	0x08
	.zero		1


	//   ....[22]....
        /*0a78*/ 	.word	0x00001be0
        /*0a7c*/ 	.word	0x000000ff
        /*0a80*/ 	.word	0x0002d800
        /*0a84*/ 	.short	0x010a
        /*0a86*/ 	.byte	0x29
	.zero		1


	//   ....[23]....
        /*0a88*/ 	.word	0x00001c50
        /*0a8c*/ 	.word	0x00000000
        /*0a90*/ 	.word	0x0002d830
        /*0a94*/ 	.short	0x010a
        /*0a96*/ 	.byte	0x3f
	.zero		1


	//   ....[24]....
        /*0a98*/ 	.word	0x00001c90
        /*0a9c*/ 	.word	0x00000000
        /*0aa0*/ 	.word	0x0002d830
        /*0aa4*/ 	.short	0x010a
        /*0aa6*/ 	.byte	0x3f
	.zero		1


	//   ....[25]....
        /*0aa8*/ 	.word	0x000030b0
        /*0aac*/ 	.word	0x000000ff
        /*0ab0*/ 	.word	0x00000000
        /*0ab4*/ 	.short	0x0101
        /*0ab6*/ 	.byte	0x05
	.zero		1


	//   ....[26]....
        /*0ab8*/ 	.word	0x000047f0
        /*0abc*/ 	.word	0x000000ff
        /*0ac0*/ 	.word	0x0002d830
        /*0ac4*/ 	.short	0x010a
        /*0ac6*/ 	.byte	0x07
	.zero		1


	//   ....[27]....
        /*0ac8*/ 	.word	0x00004830
        /*0acc*/ 	.word	0x000000ff
        /*0ad0*/ 	.word	0x0002d830
        /*0ad4*/ 	.short	0x010a
        /*0ad6*/ 	.byte	0x07
	.zero		1


	//   ....[28]....
        /*0ad8*/ 	.word	0x00004af0
        /*0adc*/ 	.word	0x000000ff
        /*0ae0*/ 	.word	0x0002d850
        /*0ae4*/ 	.short	0x010a
        /*0ae6*/ 	.byte	0x07
	.zero		1


	//   ....[29]....
        /*0ae8*/ 	.word	0x00004b30
        /*0aec*/ 	.word	0x000000ff
        /*0af0*/ 	.word	0x0002d850
        /*0af4*/ 	.short	0x010a
        /*0af6*/ 	.byte	0x07
	.zero		1


	//   ....[30]....
        /*0af8*/ 	.word	0x00005500
        /*0afc*/ 	.word	0x000000ff
        /*0b00*/ 	.word	0x00000000
        /*0b04*/ 	.short	0x0101
        /*0b06*/ 	.byte	0x07
	.zero		1


	//   ....[31]....
        /*0b08*/ 	.word	0x00007390
        /*0b0c*/ 	.word	0x000000ff
        /*0b10*/ 	.word	0x00000000
        /*0b14*/ 	.short	0x0101
        /*0b16*/ 	.byte	0x06
	.zero		1


	//   ....[32]....
        /*0b18*/ 	.word	0x00007a40
        /*0b1c*/ 	.word	0x000000ff
        /*0b20*/ 	.word	0x0002d830
        /*0b24*/ 	.short	0x010a
        /*0b26*/ 	.byte	0x07
	.zero		1


	//   ....[33]....
        /*0b28*/ 	.word	0x00007a80
        /*0b2c*/ 	.word	0x000000ff
        /*0b30*/ 	.word	0x0002d830
        /*0b34*/ 	.short	0x010a
        /*0b36*/ 	.byte	0x07
	.zero		1


	//   ....[34]....
        /*0b38*/ 	.word	0x00007d40
        /*0b3c*/ 	.word	0x000000ff
        /*0b40*/ 	.word	0x0002d850
        /*0b44*/ 	.short	0x010a
        /*0b46*/ 	.byte	0x07
	.zero		1


	//   ....[35]....
        /*0b48*/ 	.word	0x00007d80
        /*0b4c*/ 	.word	0x000000ff
        /*0b50*/ 	.word	0x0002d850
        /*0b54*/ 	.short	0x010a
        /*0b56*/ 	.byte	0x07
	.zero		1


	//   ....[36]....
        /*0b58*/ 	.word	0x00008790
        /*0b5c*/ 	.word	0x000000ff
        /*0b60*/ 	.word	0x00000000
        /*0b64*/ 	.short	0x0101
        /*0b66*/ 	.byte	0x07
	.zero		1


	//   ....[37]....
        /*0b68*/ 	.word	0x00009c90
        /*0b6c*/ 	.word	0x000000ff
        /*0b70*/ 	.word	0x00000000
        /*0b74*/ 	.short	0x0101
        /*0b76*/ 	.byte	0x06
	.zero		1


	//   ....[38]....
        /*0b78*/ 	.word	0x0000a260
        /*0b7c*/ 	.word	0x000000ff
        /*0b80*/ 	.word	0x0002d850
        /*0b84*/ 	.short	0x010a
        /*0b86*/ 	.byte	0x04
	.zero		1


	//   ....[39]....
        /*0b88*/ 	.word	0x0000a2a0
        /*0b8c*/ 	.word	0x000000ff
        /*0b90*/ 	.word	0x0002d850
        /*0b94*/ 	.short	0x010a
        /*0b96*/ 	.byte	0x04
	.zero		1


	//   ....[40]....
        /*0b98*/ 	.word	0x0000a920
        /*0b9c*/ 	.word	0x000000ff
        /*0ba0*/ 	.word	0x00000000
        /*0ba4*/ 	.short	0x0101
        /*0ba6*/ 	.byte	0x04
	.zero		1


	//   ....[41]....
        /*0ba8*/ 	.word	0x0000bd10
        /*0bac*/ 	.word	0x000000ff
        /*0bb0*/ 	.word	0x00000000
        /*0bb4*/ 	.short	0x0101
        /*0bb6*/ 	.byte	0x04
	.zero		1


	//   ....[42]....
        /*0bb8*/ 	.word	0x0000c270
        /*0bbc*/ 	.word	0x000000ff
        /*0bc0*/ 	.word	0x00000000
        /*0bc4*/ 	.short	0x0101
        /*0bc6*/ 	.byte	0x04
	.zero		1


	//   ....[43]....
        /*0bc8*/ 	.word	0x0000fa00
        /*0bcc*/ 	.word	0x00000002
        /*0bd0*/ 	.word	0x0002d840
        /*0bd4*/ 	.short	0x010a
        /*0bd6*/ 	.byte	0x3f
	.zero		1


	//   ....[44]....
        /*0bd8*/ 	.word	0x0000ff90
        /*0bdc*/ 	.word	0x00000002
        /*0be0*/ 	.word	0x0002d830
        /*0be4*/ 	.short	0x0107
        /*0be6*/ 	.byte	0x3f
	.zero		1


	//   ....[45]....
        /*0be8*/ 	.word	0x00010060
        /*0bec*/ 	.word	0x00000002
        /*0bf0*/ 	.word	0x0002d830
        /*0bf4*/ 	.short	0x0101
        /*0bf6*/ 	.byte	0x3f
	.zero		1


	//   ....[46]....
        /*0bf8*/ 	.word	0x00010be0
        /*0bfc*/ 	.word	0x00000016
        /*0c00*/ 	.word	0x0002d800
        /*0c04*/ 	.short	0x0107
        /*0c06*/ 	.byte	0x3f
	.zero		1


	//   ....[47]....
        /*0c08*/ 	.word	0x00010cd0
        /*0c0c*/ 	.word	0x00000016
        /*0c10*/ 	.word	0x0002d800
        /*0c14*/ 	.short	0x0101
        /*0c16*/ 	.byte	0x3f
	.zero		1


	//   ....[48]....
        /*0c18*/ 	.word	0x00010cf0
        /*0c1c*/ 	.word	0x00000016
        /*0c20*/ 	.word	0x0002d820
        /*0c24*/ 	.short	0x010a
        /*0c26*/ 	.byte	0x3f
	.zero		1


	//   ....[49]....
        /*0c28*/ 	.word	0x00011110
        /*0c2c*/ 	.word	0x00000005
        /*0c30*/ 	.word	0x0002d840
        /*0c34*/ 	.short	0x010a
        /*0c36*/ 	.byte	0x3f
	.zero		1


	//   ....[50]....
        /*0c38*/ 	.word	0x000115a0
        /*0c3c*/ 	.word	0x00000005
        /*0c40*/ 	.word	0x0002d830
        /*0c44*/ 	.short	0x0107
        /*0c46*/ 	.byte	0x3f
	.zero		1


	//   ....[51]....
        /*0c48*/ 	.word	0x00011660
        /*0c4c*/ 	.word	0x00000005
        /*0c50*/ 	.word	0x0002d830
        /*0c54*/ 	.short	0x0101
        /*0c56*/ 	.byte	0x3f
	.zero		1


	//   ....[52]....
        /*0c58*/ 	.word	0x000116c0
        /*0c5c*/ 	.word	0x00000006
        /*0c60*/ 	.word	0x0002d860
        /*0c64*/ 	.short	0x010a
        /*0c66*/ 	.byte	0x3f
	.zero		1


	//   ....[53]....
        /*0c68*/ 	.word	0x00011ba0
        /*0c6c*/ 	.word	0x00000006
        /*0c70*/ 	.word	0x0002d850
        /*0c74*/ 	.short	0x0107
        /*0c76*/ 	.byte	0x3f
	.zero		1


	//   ....[54]....
        /*0c78*/ 	.word	0x00011c90
        /*0c7c*/ 	.word	0x00000006
        /*0c80*/ 	.word	0x0002d850
        /*0c84*/ 	.short	0x0101
        /*0c86*/ 	.byte	0x3f
	.zero		1


	//   ....[55]....
        /*0c88*/ 	.word	0x00011eb0
        /*0c8c*/ 	.word	0x00000000
        /*0c90*/ 	.word	0x0002d860
        /*0c94*/ 	.short	0x010a
        /*0c96*/ 	.byte	0x3f
	.zero		1


	//   ....[56]....
        /*0c98*/ 	.word	0x00012330
        /*0c9c*/ 	.word	0x00000000
        /*0ca0*/ 	.word	0x0002d850
        /*0ca4*/ 	.short	0x0107
        /*0ca6*/ 	.byte	0x3f
	.zero		1


	//   ....[57]....
        /*0ca8*/ 	.word	0x000123f0
        /*0cac*/ 	.word	0x00000000
        /*0cb0*/ 	.word	0x0002d850
        /*0cb4*/ 	.short	0x0101
        /*0cb6*/ 	.byte	0x3f
	.zero		1


	//   ....[58]....
        /*0cb8*/ 	.word	0x00013560
        /*0cbc*/ 	.word	0x00000007
        /*0cc0*/ 	.word	0x0002d820
        /*0cc4*/ 	.short	0x010a
        /*0cc6*/ 	.byte	0x3f
	.zero		1


	//   ....[59]....
        /*0cc8*/ 	.word	0x000136e0
        /*0ccc*/ 	.word	0x00000005
        /*0cd0*/ 	.word	0x0002d840
        /*0cd4*/ 	.short	0x010a
        /*0cd6*/ 	.byte	0x3f
	.zero		1


	//   ....[60]....
        /*0cd8*/ 	.word	0x00013780
        /*0cdc*/ 	.word	0x00000003
        /*0ce0*/ 	.word	0x0002d840
        /*0ce4*/ 	.short	0x010a
        /*0ce6*/ 	.byte	0x3f
	.zero		1


	//   ....[61]....
        /*0ce8*/ 	.word	0x000137c0
        /*0cec*/ 	.word	0x00000005
        /*0cf0*/ 	.word	0x0002d860
        /*0cf4*/ 	.short	0x010a
        /*0cf6*/ 	.byte	0x3f
	.zero		1


	//   ....[62]....
        /*0cf8*/ 	.word	0x00013800
        /*0cfc*/ 	.word	0x00000003
        /*0d00*/ 	.word	0x0002d860
        /*0d04*/ 	.short	0x010a
        /*0d06*/ 	.byte	0x3f
	.zero		1


	//   ....[63]....
        /*0d08*/ 	.word	0x00013870
        /*0d0c*/ 	.word	0x00000003
        /*0d10*/ 	.word	0x0002d800
        /*0d14*/ 	.short	0x010a
        /*0d16*/ 	.byte	0x3f
	.zero		1


	//   ....[64]....
        /*0d18*/ 	.word	0x000138c0
        /*0d1c*/ 	.word	0x00000000
        /*0d20*/ 	.word	0x0002d830
        /*0d24*/ 	.short	0x010a
        /*0d26*/ 	.byte	0x3f
	.zero		1


	//   ....[65]....
        /*0d28*/ 	.word	0x00013920
        /*0d2c*/ 	.word	0x00000007
        /*0d30*/ 	.word	0x0002d830
        /*0d34*/ 	.short	0x010a
        /*0d36*/ 	.byte	0x3f
	.zero		1


	//   ....[66]....
        /*0d38*/ 	.word	0x00013980
        /*0d3c*/ 	.word	0x00000007
        /*0d40*/ 	.word	0x0002d850
        /*0d44*/ 	.short	0x010a
        /*0d46*/ 	.byte	0x3f
	.zero		1


	//   ....[67]....
        /*0d48*/ 	.word	0x000139e0
        /*0d4c*/ 	.word	0x00000007
        /*0d50*/ 	.word	0x0002d830
        /*0d54*/ 	.short	0x010a
        /*0d56*/ 	.byte	0x3f
	.zero		1


	//   ....[68]....
        /*0d58*/ 	.word	0x00013a40
        /*0d5c*/ 	.word	0x00000007
        /*0d60*/ 	.word	0x0002d850
        /*0d64*/ 	.short	0x010a
        /*0d66*/ 	.byte	0x3f
	.zero		1


	//   ....[69]....
        /*0d68*/ 	.word	0x00013aa0
        /*0d6c*/ 	.word	0x00000005
        /*0d70*/ 	.word	0x0002d850
        /*0d74*/ 	.short	0x010a
        /*0d76*/ 	.byte	0x3f
	.zero		1


	//   ....[70]....
        /*0d78*/ 	.word	0x00013bc0
        /*0d7c*/ 	.word	0x00000002
        /*0d80*/ 	.word	0x0002d840
        /*0d84*/ 	.short	0x010a
        /*0d86*/ 	.byte	0x3f
	.zero		1


	//   ....[71]....
        /*0d88*/ 	.word	0x000149a0
        /*0d8c*/ 	.word	0x00000016
        /*0d90*/ 	.word	0x0002d820
        /*0d94*/ 	.short	0x010a
        /*0d96*/ 	.byte	0x3f
	.zero		1


	//   ....[72]....
        /*0d98*/ 	.word	0x000149f0
        /*0d9c*/ 	.word	0x00000005
        /*0da0*/ 	.word	0x0002d840
        /*0da4*/ 	.short	0x010a
        /*0da6*/ 	.byte	0x3f
	.zero		1


	//   ....[73]....
        /*0da8*/ 	.word	0x00015000
        /*0dac*/ 	.word	0x00000006
        /*0db0*/ 	.word	0x0002d860
        /*0db4*/ 	.short	0x010a
        /*0db6*/ 	.byte	0x3f
	.zero		1


	//   ....[74]....
        /*0db8*/ 	.word	0x000155e0
        /*0dbc*/ 	.word	0x00000000
        /*0dc0*/ 	.word	0x0002d860
        /*0dc4*/ 	.short	0x010a
        /*0dc6*/ 	.byte	0x3f
	.zero		1


	//   ....[75]....
        /*0dc8*/ 	.word	0x000165d0
        /*0dcc*/ 	.word	0x00000007
        /*0dd0*/ 	.word	0x0002d820
        /*0dd4*/ 	.short	0x010a
        /*0dd6*/ 	.byte	0x3f
	.zero		1


	//   ....[76]....
        /*0dd8*/ 	.word	0x00016770
        /*0ddc*/ 	.word	0x00000005
        /*0de0*/ 	.word	0x0002d840
        /*0de4*/ 	.short	0x010a
        /*0de6*/ 	.byte	0x3f
	.zero		1


	//   ....[77]....
        /*0de8*/ 	.word	0x000167c0
        /*0dec*/ 	.word	0x00000003
        /*0df0*/ 	.word	0x0002d840
        /*0df4*/ 	.short	0x010a
        /*0df6*/ 	.byte	0x3f
	.zero		1


	//   ....[78]....
        /*0df8*/ 	.word	0x00016810
        /*0dfc*/ 	.word	0x00000005
        /*0e00*/ 	.word	0x0002d860
        /*0e04*/ 	.short	0x010a
        /*0e06*/ 	.byte	0x3f
	.zero		1


	//----- nvinfo : EIATTR_NUM_MBARRIERS
	.align		4
.L_295:
        /*0e08*/ 	.byte	0x03, 0x38
        /*0e0a*/ 	.short	0x0016


	//----- nvinfo : EIATTR_EXIT_INSTR_OFFSETS
	.align		4
        /*0e0c*/ 	.byte	0x04, 0x1c
        /*0e0e*/ 	.short	(.L_297 - .L_296)


	//   ....[0]....
.L_296:
        /*0e10*/ 	.word	0x000009a0


	//   ....[1]....
        /*0e14*/ 	.word	0x0000d500


	//   ....[2]....
        /*0e18*/ 	.word	0x00013850


	//----- nvinfo : EIATTR_MAX_THREADS
	.align		4
.L_297:
        /*0e1c*/ 	.byte	0x04, 0x05
        /*0e1e*/ 	.short	(.L_299 - .L_298)
.L_298:
        /*0e20*/ 	.word	0x00000200
        /*0e24*/ 	.word	0x00000001
        /*0e28*/ 	.word	0x00000001


	//----- nvinfo : EIATTR_CRS_STACK_SIZE
	.align		4
.L_299:
        /*0e2c*/ 	.byte	0x04, 0x1e
        /*0e2e*/ 	.short	(.L_301 - .L_300)
.L_300:
        /*0e30*/ 	.word	0x00000000


	//----- nvinfo : EIATTR_CBANK_PARAM_SIZE
	.align		4
.L_301:
        /*0e34*/ 	.byte	0x03, 0x19
        /*0e36*/ 	.short	0x0af0


	//----- nvinfo : EIATTR_PARAM_CBANK
	.align		4
        /*0e38*/ 	.byte	0x04, 0x0a
        /*0e3a*/ 	.short	(.L_303 - .L_302)
	.align		4
.L_302:
        /*0e3c*/ 	.word	index@(.nv.constant0._ZN7cutlass13device_kernelIN5flash11enable_sm90INS1_16FlashAttnFwdSm90INS1_25CollectiveMainloopFwdSm90ILi2EN4cute5tupleIJNS5_1CILi1EEES8_S8_EEENS6_IJNS7_ILi192EEENS7_ILi128EEENS7_ILi96EEEEEELi96ENS_10bfloat16_tEfNS_4arch4Sm90ELb1ELb0ELb1ELb1ELb1ELb0ELb0ELb0ELb1ELb1ELb1ELb0EEENS1_21CollectiveEpilogueFwdINS6_IJSA_SC_SB_EEES9_SE_SG_Li384ELb1ELb1ELb1ELb0EEENS1_36VarlenDynamicPersistentTileSchedulerILi192ELi128ELi384ELi128ELb1ELb1ELb1ELb1ELb1ELb1EEEEEEEEEvNT_6ParamsE)
        /*0e40*/ 	.short	0x0210
        /*0e42*/ 	.short	0x0af0


	//----- nvinfo : EIATTR_SW_WAR
	.align		4
.L_303:
        /*0e44*/ 	.byte	0x04, 0x36
        /*0e46*/ 	.short	(.L_305 - .L_304)
.L_304:
        /*0e48*/ 	.word	0x00000008
.L_305:


//--------------------- .nv.info._ZN7cutlass13device_kernelIN5flash11enable_sm90INS1_16FlashAttnFwdSm90INS1_25CollectiveMainloopFwdSm90ILi2EN4cute5tupleIJNS5_1CILi1EEES8_S8_EEENS6_IJNS7_ILi192EEENS7_ILi128EEENS7_ILi96EEEEEELi96ENS_10bfloat16_tEfNS_4arch4Sm90ELb1ELb0ELb1ELb1ELb1ELb1ELb0ELb0ELb1ELb1ELb1ELb0EEENS1_21CollectiveEpilogueFwdINS6_IJSA_SC_SB_EEES9_SE_SG_Li384ELb1ELb1ELb1ELb0EEENS1_36VarlenDynamicPersistentTileSchedulerILi192ELi128ELi384ELi128ELb1ELb1ELb1ELb1ELb1ELb1EEEEEEEEEvNT_6ParamsE --------------------------
	.section	.nv.info._ZN7cutlass13device_kernelIN5flash11enable_sm90INS1_16FlashAttnFwdSm90INS1_25CollectiveMainloopFwdSm90ILi2EN4cute5tupleIJNS5_1CILi1EEES8_S8_EEENS6_IJNS7_ILi192EEENS7_ILi128EEENS7_ILi96EEEEEELi96ENS_10bfloat16_tEfNS_4arch4Sm90ELb1ELb0ELb1ELb1ELb1ELb1ELb0ELb0ELb1ELb1ELb1ELb0EEENS1_21CollectiveEpilogueFwdINS6_IJSA_SC_SB_EEES9_SE_SG_Li384ELb1ELb1ELb1ELb0EEENS1_36VarlenDynamicPersistentTileSchedulerILi192ELi128ELi384ELi128ELb1ELb1ELb1ELb1ELb1ELb1EEEEEEEEEvNT_6ParamsE,"",@"SHT_CUDA_INFO"
	.sectionflags	@""
	.align	4


	//----- nvinfo : EIATTR_CUDA_API_VERSION
	.align		4
        /*0000*/ 	.byte	0x04, 0x37
        /*0002*/ 	.short	(.L_307 - .L_306)
.L_306:
        /*0004*/ 	.word	0x00000082


	//----- nvinfo : EIATTR_KPARAM_INFO
	.align		4
.L_307:
        /*0008*/ 	.byte	0x04, 0x17
        /*000a*/ 	.short	(.L_309 - .L_308)
.L_308:
        /*000c*/ 	.word	0x00000000
        /*0010*/ 	.short	0x0000
        /*0012*/ 	.short	0x0070
        /*0014*/ 	.byte	0x00, 0xf0, 0x01, 0x2a


	//----- nvinfo : EIATTR_SPARSE_MMA_MASK
	.align		4
.L_309:
        /*0018*/ 	.byte	0x03, 0x50
        /*001a*/ 	.short	0x0000


	//----- nvinfo : EIATTR_MAXREG_COUNT
	.align		4
        /*001c*/ 	.byte	0x03, 0x1b
        /*001e*/ 	.short	0x0080


	//----- nvinfo : EIATTR_NUM_BARRIERS
	.align		4
        /*0020*/ 	.byte	0x02, 0x4c
        /*0022*/ 	.byte	0x10
	.zero		1


	//----- nvinfo : EIATTR_EXTERNS
	.align		4
        /*0024*/ 	.byte	0x04, 0x0f
        /*0026*/ 	.short	(.L_311 - .L_310)


	//   ....[0]....
	.align		4
.L_310:
        /*0028*/ 	.word	index@(__assertfail)


	//----- nvinfo : EIATTR_ANNOTATIONS
	.align		4
.L_311:
        /*002c*/ 	.byte	0x04, 0x55
        /*002e*/ 	.short	(.L_313 - .L_312)


	//   ....[0]....
.L_312:
        /* <DEDUP_REMOVED lines=155> */


	//----- nvinfo : EIATTR_MERCURY_ISA_VERSION
	.align		4
.L_313:
        /*09d0*/ 	.byte	0x03, 0x5f
        /*09d2*/ 	.short	0x0101


	//----- nvinfo : EIATTR_UNUSED_LOAD_BYTE_OFFSET
	.align		4
        /*09d4*/ 	.byte	0x04, 0x44
        /*09d6*/ 	.short	(.L_315 - .L_314)


	//   ....[0]....
.L_314:
        /*09d8*/ 	.word	0x00000a90
        /*09dc*/ 	.word	0x0000fff0


	//   ....[1]....
        /*09e0*/ 	.word	0x00016070
        /*09e4*/ 	.word	0x0000fff0


	//----- nvinfo : EIATTR_INT_WARP_WIDE_INSTR_OFFSETS
	.align		4
.L_315:
        /*09e8*/ 	.byte	0x04, 0x31
        /*09ea*/ 	.short	(.L_317 - .L_316)


	//   ....[0]....
.L_316:
        /*09ec*/ 	.word	0x00000130


	//   ....[1]....
        /*09f0*/ 	.word	0x00000170


	//   ....[2]....
        /*09f4*/ 	.word	0x000001e0


	//   ....[3]....
        /*09f8*/ 	.word	0x0001c000


	//   ....[4]....
        /*09fc*/ 	.word	0x0001c090


	//   ....[5]....
        /*0a00*/ 	.word	0x0001ed00


	//   ....[6]....
        /*0a04*/ 	.word	0x0001ed90


	//----- nvinfo : EIATTR_COOP_GROUP_MASK_REGIDS
	.align		4
.L_317:
        /*0a08*/ 	.byte	0x04, 0x29
        /*0a0a*/ 	.short	(.L_319 - .L_318)


	//   ....[0]....
.L_318:
        /*0a0c*/ 	.word	0xffffffff


	//   ....[1]....
        /*0a10*/ 	.word	0xffffffff


	//   ....[2]....
        /*0a14*/ 	.word	0xffffffff


	//   ....[3]....
        /*0a18*/ 	.word	0xffffffff


	//   ....[4]....
        /*0a1c*/ 	.word	0xffffffff


	//   ....[5]....
        /*0a20*/ 	.word	0xffffffff


	//   ....[6]....
        /*0a24*/ 	.word	0xffffffff


	//   ....[7]....
        /*0a28*/ 	.word	0xffffffff


	//   ....[8]....
        /*0a2c*/ 	.word	0xffffffff


	//   ....[9]....
        /*0a30*/ 	.word	0xffffffff


	//   ....[10]....
        /*0a34*/ 	.word	0xffffffff


	//   ....[11]....
        /*0a38*/ 	.word	0xffffffff


	//   ....[12]....
        /*0a3c*/ 	.word	0xffffffff


	//   ....[13]....
        /*0a40*/ 	.word	0xffffffff


	//   ....[14]....
        /*0a44*/ 	.word	0xffffffff


	//   ....[15]....
        /*0a48*/ 	.word	0xffffffff


	//   ....[16]....
        /*0a4c*/ 	.word	0xffffffff


	//   ....[17]....
        /*0a50*/ 	.word	0xffffffff


	//   ....[18]....
        /*0a54*/ 	.word	0xffffffff


	//   ....[19]....
        /*0a58*/ 	.word	0xffffffff


	//   ....[20]....
        /*0a5c*/ 	.word	0xffffffff


	//   ....[21]....
        /*0a60*/ 	.word	0xffffffff


	//   ....[22]....
        /*0a64*/ 	.word	0xffffffff


	//   ....[23]....
        /*0a68*/ 	.word	0xffffffff


	//   ....[24]....
        /*0a6c*/ 	.word	0xffffffff


	//   ....[25]....
        /*0a70*/ 	.word	0xffffffff


	//   ....[26]....
        /*0a74*/ 	.word	0xffffffff


	//   ....[27]....
        /*0a78*/ 	.word	0xffffffff


	//   ....[28]....
        /*0a7c*/ 	.word	0xffffffff


	//   ....[29]....
        /*0a80*/ 	.word	0xffffffff


	//   ....[30]....
        /*0a84*/ 	.word	0xffffffff


	//   ....[31]....
        /*0a88*/ 	.word	0xffffffff


	//   ....[32]....
        /*0a8c*/ 	.word	0xffffffff


	//   ....[33]....
        /*0a90*/ 	.word	0xffffffff


	//   ....[34]....
        /*0a94*/ 	.word	0xffffffff


	//   ....[35]....
        /*0a98*/ 	.word	0xffffffff


	//   ....[36]....
        /*0a9c*/ 	.word	0xffffffff


	//   ....[37]....
        /*0aa0*/ 	.word	0xffffffff


	//   ....[38]....
        /*0aa4*/ 	.word	0xffffffff


	//   ....[39]....
        /*0aa8*/ 	.word	0xffffffff


	//   ....[40]....
        /*0aac*/ 	.word	0xffffffff


	//   ....[41]....
        /*0ab0*/ 	.word	0xffffffff


	//   ....[42]....
        /*0ab4*/ 	.word	0xffffffff


	//   ....[43]....
        /*0ab8*/ 	.word	0xffffffff


	//   ....[44]....
        /*0abc*/ 	.word	0xffffffff


	//   ....[45]....
        /*0ac0*/ 	.word	0xffffffff


	//   ....[46]....
        /*0ac4*/ 	.word	0xffffffff


	//   ....[47]....
        /*0ac8*/ 	.word	0xffffffff


	//   ....[48]....
        /*0acc*/ 	.word	0xffffffff


	//   ....[49]....
        /*0ad0*/ 	.word	0xffffffff


	//   ....[50]....
        /*0ad4*/ 	.word	0xffffffff


	//   ....[51]....
        /*0ad8*/ 	.word	0xffffffff


	//   ....[52]....
        /*0adc*/ 	.word	0xffffffff


	//   ....[53]....
        /*0ae0*/ 	.word	0xffffffff


	//   ....[54]....
        /*0ae4*/ 	.word	0xffffffff


	//   ....[55]....
        /*0ae8*/ 	.word	0xffffffff


	//   ....[56]....
        /*0aec*/ 	.word	0xffffffff


	//   ....[57]....
        /*0af0*/ 	.word	0xffffffff


	//   ....[58]....
        /*0af4*/ 	.word	0xffffffff


	//   ....[59]....
        /*0af8*/ 	.word	0xffffffff


	//   ....[60]....
        /*0afc*/ 	.word	0xffffffff


	//   ....[61]....
        /*0b00*/ 	.word	0xffffffff


	//   ....[62]....
        /*0b04*/ 	.word	0xffffffff


	//   ....[63]....
        /*0b08*/ 	.word	0xffffffff


	//   ....[64]....
        /*0b0c*/ 	.word	0xffffffff


	//   ....[65]....
        /*0b10*/ 	.word	0xffffffff


	//   ....[66]....
        /*0b14*/ 	.word	0xffffffff


	//   ....[67]....
        /*0b18*/ 	.word	0xffffffff


	//   ....[68]....
        /*0b1c*/ 	.word	0xffffffff


	//   ....[69]....
        /*0b20*/ 	.word	0xffffffff


	//   ....[70]....
        /*0b24*/ 	.word	0xffffffff


	//   ....[71]....
        /*0b28*/ 	.word	0xffffffff


	//   ....[72]....
        /*0b2c*/ 	.word	0xffffffff


	//   ....[73]....
        /*0b30*/ 	.word	0xffffffff


	//   ....[74]....
        /*0b34*/ 	.word	0xffffffff


	//   ....[75]....
        /*0b38*/ 	.word	0xffffffff


	//   ....[76]....
        /*0b3c*/ 	.word	0xffffffff


	//   ....[77]....
        /*0b40*/ 	.word	0xffffffff


	//   ....[78]....
        /*0b44*/ 	.word	0xffffffff


	//   ....[79]....
        /*0b48*/ 	.word	0xffffffff


	//   ....[80]....
        /*0b4c*/ 	.word	0xffffffff


	//   ....[81]....
        /*0b50*/ 	.word	0xffffffff


	//   ....[82]....
        /*0b54*/ 	.word	0xffffffff


	//   ....[83]....
        /*0b58*/ 	.word	0xffffffff


	//   ....[84]....
        /*0b5c*/ 	.word	0xffffffff


	//   ....[85]....
        /*0b60*/ 	.word	0xffffffff


	//   ....[86]....
        /*0b64*/ 	.word	0xffffffff


	//   ....[87]....
        /*0b68*/ 	.word	0xffffffff


	//   ....[88]....
        /*0b6c*/ 	.word	0xffffffff


	//   ....[89]....
        /*0b70*/ 	.word	0xffffffff


	//   ....[90]....
        /*0b74*/ 	.word	0xffffffff


	//   ....[91]....
        /*0b78*/ 	.word	0xffffffff


	//   ....[92]....
        /*0b7c*/ 	.word	0xffffffff


	//   ....[93]....
        /*0b80*/ 	.word	0xffffffff


	//   ....[94]....
        /*0b84*/ 	.word	0xffffffff


	//   ....[95]....
        /*0b88*/ 	.word	0xffffffff


	//   ....[96]....
        /*0b8c*/ 	.word	0xffffffff


	//   ....[97]....
        /*0b90*/ 	.word	0xffffffff


	//   ....[98]....
        /*0b94*/ 	.word	0xffffffff


	//   ....[99]....
        /*0b98*/ 	.word	0xffffffff


	//   ....[100]....
        /*0b9c*/ 	.word	0xffffffff


	//   ....[101]....
        /*0ba0*/ 	.word	0xffffffff


	//   ....[102]....
        /*0ba4*/ 	.word	0xffffffff


	//   ....[103]....
        /*0ba8*/ 	.word	0xffffffff


	//   ....[104]....
        /*0bac*/ 	.word	0xffffffff


	//   ....[105]....
        /*0bb0*/ 	.word	0xffffffff


	//   ....[106]....
        /*0bb4*/ 	.word	0xffffffff


	//   ....[107]....
        /*0bb8*/ 	.word	0xffffffff


	//   ....[108]....
        /*0bbc*/ 	.word	0xffffffff


	//   ....[109]....
        /*0bc0*/ 	.word	0xffffffff


	//   ....[110]....
        /*0bc4*/ 	.word	0xffffffff


	//   ....[111]....
        /*0bc8*/ 	.word	0xffffffff


	//   ....[112]....
        /*0bcc*/ 	.word	0xffffffff


	//   ....[113]....
        /*0bd0*/ 	.word	0xffffffff


	//   ....[114]....
        /*0bd4*/ 	.word	0xffffffff


	//   ....[115]....
        /*0bd8*/ 	.word	0xffffffff


	//   ....[116]....
        /*0bdc*/ 	.word	0xffffffff


	//   ....[117]....
        /*0be0*/ 	.word	0xffffffff


	//   ....[118]....
        /*0be4*/ 	.word	0xffffffff


	//   ....[119]....
        /*0be8*/ 	.word	0xffffffff


	//   ....[120]....
        /*0bec*/ 	.word	0xffffffff


	//   ....[121]....
        /*0bf0*/ 	.word	0xffffffff


	//   ....[122]....
        /*0bf4*/ 	.word	0xffffffff


	//   ....[123]....
        /*0bf8*/ 	.word	0xffffffff


	//   ....[124]....
        /*0bfc*/ 	.word	0xffffffff


	//   ....[125]....
        /*0c00*/ 	.word	0xffffffff


	//   ....[126]....
        /*0c04*/ 	.word	0xffffffff


	//   ....[127]....
        /*0c08*/ 	.word	0xffffffff


	//   ....[128]....
        /*0c0c*/ 	.word	0xffffffff


	//   ....[129]....
        /*0c10*/ 	.word	0xffffffff


	//   ....[130]....
        /*0c14*/ 	.word	0xffffffff


	//   ....[131]....
        /*0c18*/ 	.word	0xffffffff


	//   ....[132]....
        /*0c1c*/ 	.word	0xffffffff


	//   ....[133]....
        /*0c20*/ 	.word	0xffffffff


	//   ....[134]....
        /*0c24*/ 	.word	0xffffffff


	//   ....[135]....
        /*0c28*/ 	.word	0xffffffff


	//   ....[136]....
        /*0c2c*/ 	.word	0xffffffff


	//   ....[137]....
        /*0c30*/ 	.word	0xffffffff


	//   ....[138]....
        /*0c34*/ 	.word	0xffffffff


	//   ....[139]....
        /*0c38*/ 	.word	0xffffffff


	//   ....[140]....
        /*0c3c*/ 	.word	0xffffffff


	//   ....[141]....
        /*0c40*/ 	.word	0xffffffff


	//   ....[142]....
        /*0c44*/ 	.word	0xffffffff


	//   ....[143]....
        /*0c48*/ 	.word	0xffffffff


	//   ....[144]....
        /*0c4c*/ 	.word	0x0500000f


	//   ....[145]....
        /*0c50*/ 	.word	0x0500000f


	//   ....[146]....
        /*0c54*/ 	.word	0x0500000f


	//   ....[147]....
        /*0c58*/ 	.word	0x0500000f


	//   ....[148]....
        /*0c5c*/ 	.word	0x0500000f


	//   ....[149]....
        /*0c60*/ 	.word	0x0500000f


	//   ....[150]....
        /*0c64*/ 	.word	0x0500000f


	//   ....[151]....
        /*0c68*/ 	.word	0x0500000f


	//   ....[152]....
        /*0c6c*/ 	.word	0x0500000f


	//   ....[153]....
        /*0c70*/ 	.word	0x0500000f


	//   ....[154]....
        /*0c74*/ 	.word	0x0500000f


	//   ....[155]....
        /*0c78*/ 	.word	0x0500000f


	//   ....[156]....
        /*0c7c*/ 	.word	0x0500000f


	//   ....[157]....
        /*0c80*/ 	.word	0x0500000f


	//   ....[158]....
        /*0c84*/ 	.word	0x0500000f


	//   ....[159]....
        /*0c88*/ 	.word	0x0500000f


	//   ....[160]....
        /*0c8c*/ 	.word	0x0500000f


	//   ....[161]....
        /*0c90*/ 	.word	0x0500000f


	//   ....[162]....
        /*0c94*/ 	.word	0x0500000f


	//   ....[163]....
        /*0c98*/ 	.word	0x0500000f


	//   ....[164]....
        /*0c9c*/ 	.word	0x0500000f


	//   ....[165]....
        /*0ca0*/ 	.word	0x0500000f


	//   ....[166]....
        /*0ca4*/ 	.word	0x0500000f


	//   ....[167]....
        /*0ca8*/ 	.word	0x0500000f


	//   ....[168]....
        /*0cac*/ 	.word	0x0500000f


	//   ....[169]....
        /*0cb0*/ 	.word	0x0500000f


	//   ....[170]....
        /*0cb4*/ 	.word	0x0500000f


	//   ....[171]....
        /*0cb8*/ 	.word	0x0500000f


	//   ....[172]....
        /*0cbc*/ 	.word	0x0500000f


	//   ....[173]....
        /*0cc0*/ 	.word	0x0500000f


	//   ....[174]....
        /*0cc4*/ 	.word	0x0500000f


	//   ....[175]....
        /*0cc8*/ 	.word	0x0500000f


	//   ....[176]....
        /*0ccc*/ 	.word	0x0500000f


	//   ....[177]....
        /*0cd0*/ 	.word	0x0500000f


	//   ....[178]....
        /*0cd4*/ 	.word	0x0500000f


	//   ....[179]....
        /*0cd8*/ 	.word	0x0500000f


	//   ....[180]....
        /*0cdc*/ 	.word	0x0500000f


	//   ....[181]....
        /*0ce0*/ 	.word	0x0500000f


	//   ....[182]....
        /*0ce4*/ 	.word	0x0500000f


	//   ....[183]....
        /*0ce8*/ 	.word	0x0500000f


	//   ....[184]....
        /*0cec*/ 	.word	0x0500000f


	//   ....[185]....
        /*0cf0*/ 	.word	0x0500000f


	//   ....[186]....
        /*0cf4*/ 	.word	0x0500000f


	//   ....[187]....
        /*0cf8*/ 	.word	0x0500000f


	//   ....[188]....
        /*0cfc*/ 	.word	0x0500000f


	//   ....[189]....
        /*0d00*/ 	.word	0x0500000f


	//   ....[190]....
        /*0d04*/ 	.word	0x0500000f


	//   ....[191]....
        /*0d08*/ 	.word	0x0500000f


	//   ....[192]....
        /*0d0c*/ 	.word	0x0500000f


	//   ....[193]....
        /*0d10*/ 	.word	0x0500000f


	//   ....[194]....
        /*0d14*/ 	.word	0x0500000f


	//   ....[195]....
        /*0d18*/ 	.word	0x0500000f


	//   ....[196]....
        /*0d1c*/ 	.word	0x0500000f


	//   ....[197]....
        /*0d20*/ 	.word	0x0500000f


	//   ....[198]....
        /*0d24*/ 	.word	0x0500000f


	//   ....[199]....
        /*0d28*/ 	.word	0x0500000f


	//   ....[200]....
        /*0d2c*/ 	.word	0x0500000f


	//   ....[201]....
        /*0d30*/ 	.word	0x0500000f


	//   ....[202]....
        /*0d34*/ 	.word	0x0500000f


	//   ....[203]....
        /*0d38*/ 	.word	0x0500000f


	//   ....[204]....
        /*0d3c*/ 	.word	0x0500000f


	//   ....[205]....
        /*0d40*/ 	.word	0x0500000f


	//   ....[206]....
        /*0d44*/ 	.word	0x0500000f


	//   ....[207]....
        /*0d48*/ 	.word	0x0500000f


	//   ....[208]....
        /*0d4c*/ 	.word	0x0500000f


	//   ....[209]....
        /*0d50*/ 	.word	0x0500000f


	//   ....[210]....
        /*0d54*/ 	.word	0x0500000f


	//   ....[211]....
        /*0d58*/ 	.word	0x0500000f


	//   ....[212]....
        /*0d5c*/ 	.word	0x0500000f


	//   ....[213]....
        /*0d60*/ 	.word	0x0500000f


	//   ....[214]....
        /*0d64*/ 	.word	0x0500000f


	//   ....[215]....
        /*0d68*/ 	.word	0x0500000f


	//   ....[216]....
        /*0d6c*/ 	.word	0x0500000f


	//   ....[217]....
        /*0d70*/ 	.word	0x0500000f


	//   ....[218]....
        /*0d74*/ 	.word	0x0500000f


	//   ....[219]....
        /*0d78*/ 	.word	0x0500000f


	//   ....[220]....
        /*0d7c*/ 	.word	0x0500000f


	//   ....[221]....
        /*0d80*/ 	.word	0x0500000f


	//   ....[222]....
        /*0d84*/ 	.word	0x0500000f


	//   ....[223]....
        /*0d88*/ 	.word	0x0500000f


	//   ....[224]....
        /*0d8c*/ 	.word	0x0500000f


	//   ....[225]....
        /*0d90*/ 	.word	0x0500000f


	//   ....[226]....
        /*0d94*/ 	.word	0x0500000f


	//   ....[227]....
        /*0d98*/ 	.word	0x0500000f


	//   ....[228]....
        /*0d9c*/ 	.word	0x0500000f


	//   ....[229]....
        /*0da0*/ 	.word	0x0500000f


	//   ....[230]....
        /*0da4*/ 	.word	0x0500000f


	//   ....[231]....
        /*0da8*/ 	.word	0x0500000f


	//   ....[232]....
        /*0dac*/ 	.word	0x0500000f


	//   ....[233]....
        /*0db0*/ 	.word	0x0500000f


	//   ....[234]....
        /*0db4*/ 	.word	0x0500000f


	//   ....[235]....
        /*0db8*/ 	.word	0x0500000f


	//----- nvinfo : EIATTR_COOP_GROUP_INSTR_OFFSETS
	.align		4
.L_319:
        /*0dbc*/ 	.byte	0x04, 0x28
        /*0dbe*/ 	.short	(.L_321 - .L_320)


	//   ....[0]....
.L_320:
        /*0dc0*/ 	.word	0x00000070


	//   ....[1]....
        /*0dc4*/ 	.word	0x00000140


	//   ....[2]....
        /*0dc8*/ 	.word	0x00000190


	//   ....[3]....
        /*0dcc*/ 	.word	0x000003c0


	//   ....[4]....
        /*0dd0*/ 	.word	0x00000520


	//   ....[5]....
        /*0dd4*/ 	.word	0x00000640


	//   ....[6]....
        /*0dd8*/ 	.word	0x000007a0


	//   ....[7]....
        /*0ddc*/ 	.word	0x000036e0


	//   ....[8]....
        /*0de0*/ 	.word	0x000036f0


	//   ....[9]....
        /*0de4*/ 	.word	0x000053a0


	//   ....[10]....
        /*0de8*/ 	.word	0x000053b0


	//   ....[11]....
        /*0dec*/ 	.word	0x00006e70


	//   ....[12]....
        /*0df0*/ 	.word	0x00006e80


	//   ....[13]....
        /*0df4*/ 	.word	0x00007390


	//   ....[14]....
        /*0df8*/ 	.word	0x000073b0


	//   ....[15]....
        /*0dfc*/ 	.word	0x00007d50


	//   ....[16]....
        /*0e00*/ 	.word	0x000084b0


	//   ....[17]....
        /*0e04*/ 	.word	0x000084c0


	//   ....[18]....
        /*0e08*/ 	.word	0x000084d0


	//   ....[19]....
        /*0e0c*/ 	.word	0x000084e0


	//   ....[20]....
        /*0e10*/ 	.word	0x0000a450


	//   ....[21]....
        /*0e14*/ 	.word	0x0000a460


	//   ....[22]....
        /*0e18*/ 	.word	0x0000a470


	//   ....[23]....
        /*0e1c*/ 	.word	0x0000a480


	//   ....[24]....
        /*0e20*/ 	.word	0x0000cd00


	//   ....[25]....
        /*0e24*/ 	.word	0x0000cd10


	//   ....[26]....
        /*0e28*/ 	.word	0x0000ddb0


	//   ....[27]....
        /*0e2c*/ 	.word	0x0000de30


	//   ....[28]....
        /*0e30*/ 	.word	0x0000de50


	//   ....[29]....
        /*0e34*/ 	.word	0x0000de70


	//   ....[30]....
        /*0e38*/ 	.word	0x0000f030


	//   ....[31]....
        /*0e3c*/ 	.word	0x00010120


	//   ....[32]....
        /*0e40*/ 	.word	0x000101b0


	//   ....[33]....
        /*0e44*/ 	.word	0x00010a20


	//   ....[34]....
        /*0e48*/ 	.word	0x00010aa0


	//   ....[35]....
        /*0e4c*/ 	.word	0x00011490


	//   ....[36]....
        /*0e50*/ 	.word	0x000114b0


	//   ....[37]....
        /*0e54*/ 	.word	0x000126a0


	//   ....[38]....
        /*0e58*/ 	.word	0x00013bf0


	//   ....[39]....
        /*0e5c*/ 	.word	0x00013c50


	//   ....[40]....
        /*0e60*/ 	.word	0x00014230


	//   ....[41]....
        /*0e64*/ 	.word	0x00014290


	//   ....[42]....
        /*0e68*/ 	.word	0x000153d0


	//   ....[43]....
        /*0e6c*/ 	.word	0x000155d0


	//   ....[44]....
        /*0e70*/ 	.word	0x00015600


	//   ....[45]....
        /*0e74*/ 	.word	0x00015aa0


	//   ....[46]....
        /*0e78*/ 	.word	0x00015ad0


	//   ....[47]....
        /*0e7c*/ 	.word	0x00016a30


	//   ....[48]....
        /*0e80*/ 	.word	0x00016a50


	//   ....[49]....
        /*0e84*/ 	.word	0x00016a60


	//   ....[50]....
        /*0e88*/ 	.word	0x00016a70


	//   ....[51]....
        /*0e8c*/ 	.word	0x00017110


	//   ....[52]....
        /*0e90*/ 	.word	0x00017120


	//   ....[53]....
        /*0e94*/ 	.word	0x00017270


	//   ....[54]....
        /*0e98*/ 	.word	0x00017280


	//   ....[55]....
        /*0e9c*/ 	.word	0x00017670


	//   ....[56]....
        /*0ea0*/ 	.word	0x00017680


	//   ....[57]....
        /*0ea4*/ 	.word	0x00017b80


	//   ....[58]....
        /*0ea8*/ 	.word	0x00017b90


	//   ....[59]....
        /*0eac*/ 	.word	0x00018930


	//   ....[60]....
        /*0eb0*/ 	.word	0x00018940


	//   ....[61]....
        /*0eb4*/ 	.word	0x00018aa0


	//   ....[62]....
        /*0eb8*/ 	.word	0x00018ab0


	//   ....[63]....
        /*0ebc*/ 	.word	0x00018c60


	//   ....[64]....
        /*0ec0*/ 	.word	0x00018e60


	//   ....[65]....
        /*0ec4*/ 	.word	0x00018e90


	//   ....[66]....
        /*0ec8*/ 	.word	0x00018ec0


	//   ....[67]....
        /*0ecc*/ 	.word	0x00018ef0


	//   ....[68]....
        /*0ed0*/ 	.word	0x00018f20


	//   ....[69]....
        /*0ed4*/ 	.word	0x00018f50


	//   ....[70]....
        /*0ed8*/ 	.word	0x000190e0


	//   ....[71]....
        /*0edc*/ 	.word	0x00019110


	//   ....[72]....
        /*0ee0*/ 	.word	0x00019140


	//   ....[73]....
        /*0ee4*/ 	.word	0x00019170


	//   ....[74]....
        /*0ee8*/ 	.word	0x000191a0


	//   ....[75]....
        /*0eec*/ 	.word	0x000191d0


	//   ....[76]....
        /*0ef0*/ 	.word	0x00019260


	//   ....[77]....
        /*0ef4*/ 	.word	0x00019290


	//   ....[78]....
        /*0ef8*/ 	.word	0x000192a0


	//   ....[79]....
        /*0efc*/ 	.word	0x000192e0


	//   ....[80]....
        /*0f00*/ 	.word	0x0001a830


	//   ....[81]....
        /*0f04*/ 	.word	0x0001cc20


	//   ....[82]....
        /*0f08*/ 	.word	0x0001cc30


	//   ....[83]....
        /*0f0c*/ 	.word	0x0001ccf0


	//   ....[84]....
        /*0f10*/ 	.word	0x0001cd00


	//   ....[85]....
        /*0f14*/ 	.word	0x0001cdb0


	//   ....[86]....
        /*0f18*/ 	.word	0x0001cdc0


	//   ....[87]....
        /*0f1c*/ 	.word	0x0001cdd0


	//   ....[88]....
        /*0f20*/ 	.word	0x0001cde0


	//   ....[89]....
        /*0f24*/ 	.word	0x0001d7a0


	//   ....[90]....
        /*0f28*/ 	.word	0x0001d7d0


	//   ....[91]....
        /*0f2c*/ 	.word	0x0001d890


	//   ....[92]....
        /*0f30*/ 	.word	0x0001d8b0


	//   ....[93]....
        /*0f34*/ 	.word	0x0001d950


	//   ....[94]....
        /*0f38*/ 	.word	0x0001d970


	//   ....[95]....
        /*0f3c*/ 	.word	0x0001d980


	//   ....[96]....
        /*0f40*/ 	.word	0x0001d990


	//   ....[97]....
        /*0f44*/ 	.word	0x0001dab0


	//   ....[98]....
        /*0f48*/ 	.word	0x0001dac0


	//   ....[99]....
        /*0f4c*/ 	.word	0x0001dad0


	//   ....[100]....
        /*0f50*/ 	.word	0x0001db60


	//   ....[101]....
        /*0f54*/ 	.word	0x0001e320


	//   ....[102]....
        /*0f58*/ 	.word	0x0001e330


	//   ....[103]....
        /*0f5c*/ 	.word	0x0001e350


	//   ....[104]....
        /*0f60*/ 	.word	0x0001e3d0


	//   ....[105]....
        /*0f64*/ 	.word	0x0001e3e0


	//   ....[106]....
        /*0f68*/ 	.word	0x0001e440


	//   ....[107]....
        /*0f6c*/ 	.word	0x0001e470


	//   ....[108]....
        /*0f70*/ 	.word	0x0001e4b0


	//   ....[109]....
        /*0f74*/ 	.word	0x0001e760


	//   ....[110]....
        /*0f78*/ 	.word	0x0001e780


	//   ....[111]....
        /*0f7c*/ 	.word	0x0001e820


	//   ....[112]....
        /*0f80*/ 	.word	0x0001e830


	//   ....[113]....
        /*0f84*/ 	.word	0x0001e8c0


	//   ....[114]....
        /*0f88*/ 	.word	0x0001e8d0


	//   ....[115]....
        /*0f8c*/ 	.word	0x0001e8e0


	//   ....[116]....
        /*0f90*/ 	.word	0x0001e970


	//   ....[117]....
        /*0f94*/ 	.word	0x0001ef40


	//   ....[118]....
        /*0f98*/ 	.word	0x0001ef50


	//   ....[119]....
        /*0f9c*/ 	.word	0x0001efe0


	//   ....[120]....
        /*0fa0*/ 	.word	0x0001f080


	//   ....[121]....
        /*0fa4*/ 	.word	0x0001f0a0


	//   ....[122]....
        /*0fa8*/ 	.word	0x0001f120


	//   ....[123]....
        /*0fac*/ 	.word	0x0001f140


	//   ....[124]....
        /*0fb0*/ 	.word	0x0001f150


	//   ....[125]....
        /*0fb4*/ 	.word	0x0001f5a0


	//   ....[126]....
        /*0fb8*/ 	.word	0x0001f5d0


	//   ....[127]....
        /*0fbc*/ 	.word	0x0001f630


	//   ....[128]....
        /*0fc0*/ 	.word	0x0001f660


	//   ....[129]....
        /*0fc4*/ 	.word	0x0001f690


	//   ....[130]....
        /*0fc8*/ 	.word	0x0001f6c0


	//   ....[131]....
        /*0fcc*/ 	.word	0x0001f6f0


	//   ....[132]....
        /*0fd0*/ 	.word	0x0001f720


	//   ....[133]....
        /*0fd4*/ 	.word	0x0001f8c0


	//   ....[134]....
        /*0fd8*/ 	.word	0x0001f8f0


	//   ....[135]....
        /*0fdc*/ 	.word	0x0001f920


	//   ....[136]....
        /*0fe0*/ 	.word	0x0001f950


	//   ....[137]....
        /*0fe4*/ 	.word	0x0001f980


	//   ....[138]....
        /*0fe8*/ 	.word	0x0001f9b0


	//   ....[139]....
        /*0fec*/ 	.word	0x0001fa70


	//   ....[140]....
        /*0ff0*/ 	.word	0x0001fa90


	//   ....[141]....
        /*0ff4*/ 	.word	0x0001fab0


	//   ....[142]....
        /*0ff8*/ 	.word	0x0001fb10


	//   ....[143]....
        /*0ffc*/ 	.word	0x00020540


	//   ....[144]....
        /*1000*/ 	.word	0x00020880


	//   ....[145]....
        /*1004*/ 	.word	0x00020910


	//   ....[146]....
        /*1008*/ 	.word	0x00020a00


	//   ....[147]....
        /*100c*/ 	.word	0x00020a90


	//   ....[148]....
        /*1010*/ 	.word	0x00020b70


	//   ....[149]....
        /*1014*/ 	.word	0x00020c00


	//   ....[150]....
        /*1018*/ 	.word	0x00020ce0


	//   ....[151]....
        /*101c*/ 	.word	0x00020d80


	//   ....[152]....
        /*1020*/ 	.word	0x00020e10


	//   ....[153]....
        /*1024*/ 	.word	0x00020e60


	//   ....[154]....
        /*1028*/ 	.word	0x00020eb0


	//   ....[155]....
        /*102c*/ 	.word	0x00020f90


	//   ....[156]....
        /*1030*/ 	.word	0x00021020


	//   ....[157]....
        /*1034*/ 	.word	0x00021070


	//   ....[158]....
        /*1038*/ 	.word	0x000210c0


	//   ....[159]....
        /*103c*/ 	.word	0x00021380


	//   ....[160]....
        /*1040*/ 	.word	0x000213d0


	//   ....[161]....
        /*1044*/ 	.word	0x00021460


	//   ....[162]....
        /*1048*/ 	.word	0x000214f0


	//   ....[163]....
        /*104c*/ 	.word	0x00021570


	//   ....[164]....
        /*1050*/ 	.word	0x000215c0


	//   ....[165]....
        /*1054*/ 	.word	0x00021650


	//   ....[166]....
        /*1058*/ 	.word	0x000216e0


	//   ....[167]....
        /*105c*/ 	.word	0x00021760


	//   ....[168]....
        /*1060*/ 	.word	0x000217b0


	//   ....[169]....
        /*1064*/ 	.word	0x00021840


	//   ....[170]....
        /*1068*/ 	.word	0x000218d0


	//   ....[171]....
        /*106c*/ 	.word	0x00021990


	//   ....[172]....
        /*1070*/ 	.word	0x00021c70


	//   ....[173]....
        /*1074*/ 	.word	0x00021d60


	//   ....[174]....
        /*1078*/ 	.word	0x00021df0


	//   ....[175]....
        /*107c*/ 	.word	0x00021e50


	//   ....[176]....
        /*1080*/ 	.word	0x00021f70


	//   ....[177]....
        /*1084*/ 	.word	0x00021fd0


	//   ....[178]....
        /*1088*/ 	.word	0x000220f0


	//   ....[179]....
        /*108c*/ 	.word	0x00022150


	//   ....[180]....
        /*1090*/ 	.word	0x00022200


	//   ....[181]....
        /*1094*/ 	.word	0x00022310


	//   ....[182]....
        /*1098*/ 	.word	0x00022380


	//   ....[183]....
        /*109c*/ 	.word	0x000223e0


	//   ....[184]....
        /*10a0*/ 	.word	0x000224f0


	//   ....[185]....
        /*10a4*/ 	.word	0x00022550


	//   ....[186]....
        /*10a8*/ 	.word	0x00022670


	//   ....[187]....
        /*10ac*/ 	.word	0x000226d0


	//   ....[188]....
        /*10b0*/ 	.word	0x00022770


	//   ....[189]....
        /*10b4*/ 	.word	0x00022840


	//   ....[190]....
        /*10b8*/ 	.word	0x00022940


	//   ....[191]....
        /*10bc*/ 	.word	0x000229a0


	//   ....[192]....
        /*10c0*/ 	.word	0x00022a40


	//   ....[193]....
        /*10c4*/ 	.word	0x00022be0


	//   ....[194]....
        /*10c8*/ 	.word	0x00022cc0


	//   ....[195]....
        /*10cc*/ 	.word	0x00022d40


	//   ....[196]....
        /*10d0*/ 	.word	0x00022e20


	//   ....[197]....
        /*10d4*/ 	.word	0x00022e80


	//   ....[198]....
        /*10d8*/ 	.word	0x00022f50


	//   ....[199]....
        /*10dc*/ 	.word	0x00022fb0


	//   ....[200]....
        /*10e0*/ 	.word	0x00023090


	//   ....[201]....
        /*10e4*/ 	.word	0x00023180


	//   ....[202]....
        /*10e8*/ 	.word	0x00023220


	//   ....[203]....
        /*10ec*/ 	.word	0x00023280


	//   ....[204]....
        /*10f0*/ 	.word	0x00023380


	//   ....[205]....
        /*10f4*/ 	.word	0x000233e0


	//   ....[206]....
        /*10f8*/ 	.word	0x000234e0


	//   ....[207]....
        /*10fc*/ 	.word	0x00023540


	//   ....[208]....
        /*1100*/ 	.word	0x00023610


	//   ....[209]....
        /*1104*/ 	.word	0x00023760


	//   ....[210]....
        /*1108*/ 	.word	0x00023810


	//   ....[211]....
        /*110c*/ 	.word	0x00023920


	//   ....[212]....
        /*1110*/ 	.word	0x00023a00


	//   ....[213]....
        /*1114*/ 	.word	0x00023a60


	//   ....[214]....
        /*1118*/ 	.word	0x00023b50


	//   ....[215]....
        /*111c*/ 	.word	0x00023bb0


	//   ....[216]....
        /*1120*/ 	.word	0x00023c90


	//   ....[217]....
        /*1124*/ 	.word	0x00023d20


	//   ....[218]....
        /*1128*/ 	.word	0x00023dc0


	//   ....[219]....
        /*112c*/ 	.word	0x00023f30


	//   ....[220]....
        /*1130*/ 	.word	0x00023fa0


	//   ....[221]....
        /*1134*/ 	.word	0x00024010


	//   ....[222]....
        /*1138*/ 	.word	0x00024080


	//   ....[223]....
        /*113c*/ 	.word	0x000240f0


	//   ....[224]....
        /*1140*/ 	.word	0x00024170


	//   ....[225]....
        /*1144*/ 	.word	0x000241f0


	//   ....[226]....
        /*1148*/ 	.word	0x00024280


	//   ....[227]....
        /*114c*/ 	.word	0x000242f0


	//   ....[228]....
        /*1150*/ 	.word	0x00024360


	//   ....[229]....
        /*1154*/ 	.word	0x000243d0


	//   ....[230]....
        /*1158*/ 	.word	0x00024450


	//   ....[231]....
        /*115c*/ 	.word	0x000244c0


	//   ....[232]....
        /*1160*/ 	.word	0x00024570


	//   ....[233]....
        /*1164*/ 	.word	0x000245c0


	//   ....[234]....
        /*1168*/ 	.word	0x00024650


	//   ....[235]....
        /*116c*/ 	.word	0x00024780


	//----- nvinfo : EIATTR_REG_RECONFIG
	.align		4
.L_321:
        /*1170*/ 	.byte	0x01, 0x54
	.zero		2


	//----- nvinfo : EIATTR_SYSCALL_OFFSETS
	.align		4
        /*1174*/ 	.byte	0x04, 0x46
        /*1176*/ 	.short	(.L_323 - .L_322)


	//   ....[0]....
.L_322:
        /*1178*/ 	.word	0x00002170


	//   ....[1]....
        /*117c*/ 	.word	0x000022c0


	//   ....[2]....
        /*1180*/ 	.word	0x00007f60


	//   ....[3]....
        /*1184*/ 	.word	0x00008280


	//   ....[4]....
        /*1188*/ 	.word	0x0001c1f0


	//   ....[5]....
        /*118c*/ 	.word	0x0001c340


	//   ....[6]....
        /*1190*/ 	.word	0x0001c430


	//   ....[7]....
        /*1194*/ 	.word	0x0001d260


	//----- nvinfo : EIATTR_MBARRIER_INSTR_OFFSETS
	.align		4
.L_323:
        /*1198*/ 	.byte	0x04, 0x39
        /*119a*/ 	.short	(.L_325 - .L_324)


	//   ....[0]....
.L_324:
        /*119c*/ 	.word	0x00000270
        /*11a0*/ 	.word	0x000000ff
        /*11a4*/ 	.word	0x0002d800
        /*11a8*/ 	.short	0x0100
        /*11aa*/ 	.byte	0x08
	.zero		1


	//   ....[1]....
        /*11ac*/ 	.word	0x00000280
        /*11b0*/ 	.word	0x000000ff
        /*11b4*/ 	.word	0x0002d820
        /*11b8*/ 	.short	0x0100
        /*11ba*/ 	.byte	0x08
	.zero		1


	//   ....[2]....
        /*11bc*/ 	.word	0x00000370
        /*11c0*/ 	.word	0x000000ff
        /*11c4*/ 	.word	0x0002d830
        /*11c8*/ 	.short	0x0100
        /*11ca*/ 	.byte	0x08
	.zero		1


	//   ....[3]....
        /*11cc*/ 	.word	0x00000380
        /*11d0*/ 	.word	0x000000ff
        /*11d4*/ 	.word	0x0002d840
        /*11d8*/ 	.short	0x0100
        /*11da*/ 	.byte	0x08
	.zero		1


	//   ....[4]....
        /*11dc*/ 	.word	0x00000390
        /*11e0*/ 	.word	0x000000ff
        /*11e4*/ 	.word	0x0002d838
        /*11e8*/ 	.short	0x0100
        /*11ea*/ 	.byte	0x08
	.zero		1


	//   ....[5]....
        /*11ec*/ 	.word	0x000003a0
        /*11f0*/ 	.word	0x000000ff
        /*11f4*/ 	.word	0x0002d848
        /*11f8*/ 	.short	0x0100
        /*11fa*/ 	.byte	0x08
	.zero		1


	//   ....[6]....
        /*11fc*/ 	.word	0x000004d0
        /*1200*/ 	.word	0x000000ff
        /*1204*/ 	.word	0x0002d850
        /*1208*/ 	.short	0x0100
        /*120a*/ 	.byte	0x08
	.zero		1


	//   ....[7]....
        /*120c*/ 	.word	0x000004e0
        /*1210*/ 	.word	0x000000ff
        /*1214*/ 	.word	0x0002d860
        /*1218*/ 	.short	0x0100
        /*121a*/ 	.byte	0x08
	.zero		1


	//   ....[8]....
        /*121c*/ 	.word	0x000004f0
        /*1220*/ 	.word	0x000000ff
        /*1224*/ 	.word	0x0002d858
        /*1228*/ 	.short	0x0100
        /*122a*/ 	.byte	0x08
	.zero		1


	//   ....[9]....
        /*122c*/ 	.word	0x00000500
        /*1230*/ 	.word	0x000000ff
        /*1234*/ 	.word	0x0002d868
        /*1238*/ 	.short	0x0100
        /*123a*/ 	.byte	0x08
	.zero		1


	//   ....[10]....
        /*123c*/ 	.word	0x000005f0
        /*1240*/ 	.word	0x000000ff
        /*1244*/ 	.word	0x0002d870
        /*1248*/ 	.short	0x0100
        /*124a*/ 	.byte	0x06
	.zero		1


	//   ....[11]....
        /*124c*/ 	.word	0x00000600
        /*1250*/ 	.word	0x000000ff
        /*1254*/ 	.word	0x0002d880
        /*1258*/ 	.short	0x0100
        /*125a*/ 	.byte	0x06
	.zero		1


	//   ....[12]....
        /*125c*/ 	.word	0x00000610
        /*1260*/ 	.word	0x000000ff
        /*1264*/ 	.word	0x0002d878
        /*1268*/ 	.short	0x0100
        /*126a*/ 	.byte	0x06
	.zero		1


	//   ....[13]....
        /*126c*/ 	.word	0x00000620
        /*1270*/ 	.word	0x000000ff
        /*1274*/ 	.word	0x0002d888
        /*1278*/ 	.short	0x0100
        /*127a*/ 	.byte	0x06
	.zero		1


	//   ....[14]....
        /*127c*/ 	.word	0x00000750
        /*1280*/ 	.word	0x000000ff
        /*1284*/ 	.word	0x0002d890
        /*1288*/ 	.short	0x0100
        /*128a*/ 	.byte	0x08
	.zero		1


	//   ....[15]....
        /*128c*/ 	.word	0x00000760
        /*1290*/ 	.word	0x000000ff
        /*1294*/ 	.word	0x0002d8a0
        /*1298*/ 	.short	0x0100
        /*129a*/ 	.byte	0x08
	.zero		1


	//   ....[16]....
        /*129c*/ 	.word	0x00000770
        /*12a0*/ 	.word	0x000000ff
        /*12a4*/ 	.word	0x0002d898
        /*12a8*/ 	.short	0x0100
        /*12aa*/ 	.byte	0x08
	.zero		1


	//   ....[17]....
        /*12ac*/ 	.word	0x00000780
        /*12b0*/ 	.word	0x000000ff
        /*12b4*/ 	.word	0x0002d8a8
        /*12b8*/ 	.short	0x0100
        /*12ba*/ 	.byte	0x08
	.zero		1


	//   ....[18]....
        /*12bc*/ 	.word	0x000008b0
        /*12c0*/ 	.word	0x000000ff
        /*12c4*/ 	.word	0x0002d8b0
        /*12c8*/ 	.short	0x0100
        /*12ca*/ 	.byte	0x08
	.zero		1


	//   ....[19]....
        /*12cc*/ 	.word	0x000008c0
        /*12d0*/ 	.word	0x000000ff
        /*12d4*/ 	.word	0x0002d8c0
        /*12d8*/ 	.short	0x0100
        /*12da*/ 	.byte	0x08
	.zero		1


	//   ....[20]....
        /*12dc*/ 	.word	0x000008d0
        /*12e0*/ 	.word	0x000000ff
        /*12e4*/ 	.word	0x0002d8b8
        /*12e8*/ 	.short	0x0100
        /*12ea*/ 	.byte	0x08
	.zero		1


	//   ....[21]....
        /*12ec*/ 	.word	0x000008e0
        /*12f0*/ 	.word	0x000000ff
        /*12f4*/ 	.word	0x0002d8c8
        /*12f8*/ 	.short	0x0100
        /*12fa*/ 	.byte	0x08
	.zero		1


	//   ....[22]....
        /*12fc*/ 	.word	0x00003690
        /*1300*/ 	.word	0x00000039
        /*1304*/ 	.word	0x0002d890
        /*1308*/ 	.short	0x010a
        /*130a*/ 	.byte	0x3f
	.zero		1


	//   ....[23]....
        /*130c*/ 	.word	0x00005350
        /*1310*/ 	.word	0x00000039
        /*1314*/ 	.word	0x0002d890
        /*1318*/ 	.short	0x010a
        /*131a*/ 	.byte	0x3f
	.zero		1


	//   ....[24]....
        /*131c*/ 	.word	0x00006ce0
        /*1320*/ 	.word	0x00000039
        /*1324*/ 	.word	0x0002d890
        /*1328*/ 	.short	0x010a
        /*132a*/ 	.byte	0x3f
	.zero		1


	//   ....[25]....
        /*132c*/ 	.word	0x00007200
        /*1330*/ 	.word	0x0000000b
        /*1334*/ 	.word	0x00000000
        /*1338*/ 	.short	0x0101
        /*133a*/ 	.byte	0x3f
	.zero		1


	//   ....[26]....
        /*133c*/ 	.word	0x00007240
        /*1340*/ 	.word	0x00000039
        /*1344*/ 	.word	0x0002d8b0
        /*1348*/ 	.short	0x010a
        /*134a*/ 	.byte	0x3f
	.zero		1


	//   ....[27]....
        /*134c*/ 	.word	0x00007720
        /*1350*/ 	.word	0x00000039
        /*1354*/ 	.word	0x00000000
        /*1358*/ 	.short	0x0101
        /*135a*/ 	.byte	0x3f
	.zero		1


	//   ....[28]....
        /*135c*/ 	.word	0x00008000
        /*1360*/ 	.word	0x00000002
        /*1364*/ 	.word	0x0002d800
        /*1368*/ 	.short	0x010a
        /*136a*/ 	.byte	0x3f
	.zero		1


	//   ....[29]....
        /*136c*/ 	.word	0x00008050
        /*1370*/ 	.word	0x00000002
        /*1374*/ 	.word	0x0002d800
        /*1378*/ 	.short	0x010a
        /*137a*/ 	.byte	0x3f
	.zero		1


	//   ....[30]....
        /*137c*/ 	.word	0x00008c60
        /*1380*/ 	.word	0x00000002
        /*1384*/ 	.word	0x0002d800
        /*1388*/ 	.short	0x010a
        /*138a*/ 	.byte	0x3f
	.zero		1


	//   ....[31]....
        /*138c*/ 	.word	0x0000a9d0
        /*1390*/ 	.word	0x00000002
        /*1394*/ 	.word	0x0002d800
        /*1398*/ 	.short	0x010a
        /*139a*/ 	.byte	0x3f
	.zero		1


	//   ....[32]....
        /*139c*/ 	.word	0x0000c2f0
        /*13a0*/ 	.word	0x00000000
        /*13a4*/ 	.word	0x0002d830
        /*13a8*/ 	.short	0x010a
        /*13aa*/ 	.byte	0x3f
	.zero		1


	//   ....[33]....
        /*13ac*/ 	.word	0x0000c3b0
        /*13b0*/ 	.word	0x00000000
        /*13b4*/ 	.word	0x0002d830
        /*13b8*/ 	.short	0x010a
        /*13ba*/ 	.byte	0x3f
	.zero		1


	//   ....[34]....
        /*13bc*/ 	.word	0x0000e070
        /*13c0*/ 	.word	0x0000000c
        /*13c4*/ 	.word	0x00000000
        /*13c8*/ 	.short	0x0101
        /*13ca*/ 	.byte	0x3f
	.zero		1


	//   ....[35]....
        /*13cc*/ 	.word	0x0000f180
        /*13d0*/ 	.word	0x00000007
        /*13d4*/ 	.word	0x0002d830
        /*13d8*/ 	.short	0x010a
        /*13da*/ 	.byte	0x3f
	.zero		1


	//   ....[36]....
        /*13dc*/ 	.word	0x0000f1d0
        /*13e0*/ 	.word	0x00000007
        /*13e4*/ 	.word	0x0002d830
        /*13e8*/ 	.short	0x010a
        /*13ea*/ 	.byte	0x3f
	.zero		1


	//   ....[37]....
        /*13ec*/ 	.word	0x0000f680
        /*13f0*/ 	.word	0x00000008
        /*13f4*/ 	.word	0x0002d850
        /*13f8*/ 	.short	0x010a
        /*13fa*/ 	.byte	0x3f
	.zero		1


	//   ....[38]....
        /*13fc*/ 	.word	0x0000f6c0
        /*1400*/ 	.word	0x00000008
        /*1404*/ 	.word	0x0002d850
        /*1408*/ 	.short	0x010a
        /*140a*/ 	.byte	0x3f
	.zero		1


	//   ....[39]....
        /*140c*/ 	.word	0x00011860
        /*1410*/ 	.word	0x00000050
        /*1414*/ 	.word	0x00000000
        /*1418*/ 	.short	0x0101
        /*141a*/ 	.byte	0x3f
	.zero		1


	//   ....[40]....
        /*141c*/ 	.word	0x00012090
        /*1420*/ 	.word	0x00000005
        /*1424*/ 	.word	0x00000000
        /*1428*/ 	.short	0x0101
        /*142a*/ 	.byte	0x3f
	.zero		1


	//   ....[41]....
        /*142c*/ 	.word	0x00012810
        /*1430*/ 	.word	0x00000007
        /*1434*/ 	.word	0x0002d830
        /*1438*/ 	.short	0x010a
        /*143a*/ 	.byte	0x3f
	.zero		1


	//   ....[42]....
        /*143c*/ 	.word	0x00012860
        /*1440*/ 	.word	0x00000007
        /*1444*/ 	.word	0x0002d830
        /*1448*/ 	.short	0x010a
        /*144a*/ 	.byte	0x3f
	.zero		1


	//   ....[43]....
        /*144c*/ 	.word	0x00012d10
        /*1450*/ 	.word	0x00000008
        /*1454*/ 	.word	0x0002d850
        /*1458*/ 	.short	0x010a
        /*145a*/ 	.byte	0x3f
	.zero		1


	//   ....[44]....
        /*145c*/ 	.word	0x00012d50
        /*1460*/ 	.word	0x00000008
        /*1464*/ 	.word	0x0002d850
        /*1468*/ 	.short	0x010a
        /*146a*/ 	.byte	0x3f
	.zero		1


	//   ....[45]....
        /*146c*/ 	.word	0x000134a0
        /*1470*/ 	.word	0x00000007
        /*1474*/ 	.word	0x00000000
        /*1478*/ 	.short	0x0101
        /*147a*/ 	.byte	0x3f
	.zero		1


	//   ....[46]....
        /*147c*/ 	.word	0x00014d70
        /*1480*/ 	.word	0x00000005
        /*1484*/ 	.word	0x00000000
        /*1488*/ 	.short	0x0101
        /*148a*/ 	.byte	0x3f
	.zero		1


	//   ....[47]....
        /*148c*/ 	.word	0x00015450
        /*1490*/ 	.word	0x00000006
        /*1494*/ 	.word	0x0002d850
        /*1498*/ 	.short	0x010a
        /*149a*/ 	.byte	0x3f
	.zero		1


	//   ....[48]....
        /*149c*/ 	.word	0x00015500
        /*14a0*/ 	.word	0x00000006
        /*14a4*/ 	.word	0x0002d850
        /*14a8*/ 	.short	0x010a
        /*14aa*/ 	.byte	0x3f
	.zero		1


	//   ....[49]....
        /*14ac*/ 	.word	0x00015d00
        /*14b0*/ 	.word	0x00000006
        /*14b4*/ 	.word	0x00000000
        /*14b8*/ 	.short	0x0101
        /*14ba*/ 	.byte	0x3f
	.zero		1


	//   ....[50]....
        /*14bc*/ 	.word	0x00017070
        /*14c0*/ 	.word	0x00000000
        /*14c4*/ 	.word	0x00000000
        /*14c8*/ 	.short	0x0101
        /*14ca*/ 	.byte	0x3f
	.zero		1


	//   ....[51]....
        /*14cc*/ 	.word	0x00017570
        /*14d0*/ 	.word	0x00000006
        /*14d4*/ 	.word	0x00000000
        /*14d8*/ 	.short	0x0101
        /*14da*/ 	.byte	0x3f
	.zero		1


	//   ....[52]....
        /*14dc*/ 	.word	0x0001a910
        /*14e0*/ 	.word	0x00000010
        /*14e4*/ 	.word	0x0002d820
        /*14e8*/ 	.short	0x010a
        /*14ea*/ 	.byte	0x3f
	.zero		1


	//   ....[53]....
        /*14ec*/ 	.word	0x0001a9d0
        /*14f0*/ 	.word	0x00000009
        /*14f4*/ 	.word	0x0002d8a0
        /*14f8*/ 	.short	0x010a
        /*14fa*/ 	.byte	0x3f
	.zero		1


	//   ....[54]....
        /*14fc*/ 	.word	0x0001ae00
        /*1500*/ 	.word	0x00000009
        /*1504*/ 	.word	0x0002d8c0
        /*1508*/ 	.short	0x010a
        /*150a*/ 	.byte	0x3f
	.zero		1


	//   ....[55]....
        /*150c*/ 	.word	0x0001b360
        /*1510*/ 	.word	0x00000009
        /*1514*/ 	.word	0x0002d8a0
        /*1518*/ 	.short	0x010a
        /*151a*/ 	.byte	0x3f
	.zero		1


	//   ....[56]....
        /*151c*/ 	.word	0x0001b780
        /*1520*/ 	.word	0x00000009
        /*1524*/ 	.word	0x0002d8c0
        /*1528*/ 	.short	0x010a
        /*152a*/ 	.byte	0x3f
	.zero		1


	//   ....[57]....
        /*152c*/ 	.word	0x0001c9e0
        /*1530*/ 	.word	0x00000000
        /*1534*/ 	.word	0x0002d840
        /*1538*/ 	.short	0x010a
        /*153a*/ 	.byte	0x3f
	.zero		1


	//   ....[58]....
        /*153c*/ 	.word	0x0001cf30
        /*1540*/ 	.word	0x00000000
        /*1544*/ 	.word	0x0002d830
        /*1548*/ 	.short	0x0107
        /*154a*/ 	.byte	0x3f
	.zero		1


	//   ....[59]....
        /*154c*/ 	.word	0x0001d000
        /*1550*/ 	.word	0x00000000
        /*1554*/ 	.word	0x0002d830
        /*1558*/ 	.short	0x0101
        /*155a*/ 	.byte	0x3f
	.zero		1


	//   ....[60]....
        /*155c*/ 	.word	0x0001dc20
        /*1560*/ 	.word	0x00000010
        /*1564*/ 	.word	0x0002d800
        /*1568*/ 	.short	0x0107
        /*156a*/ 	.byte	0x3f
	.zero		1


	//   ....[61]....
        /*156c*/ 	.word	0x0001dd10
        /*1570*/ 	.word	0x00000010
        /*1574*/ 	.word	0x0002d800
        /*1578*/ 	.short	0x0101
        /*157a*/ 	.byte	0x3f
	.zero		1


	//   ....[62]....
        /*157c*/ 	.word	0x0001dd30
        /*1580*/ 	.word	0x00000010
        /*1584*/ 	.word	0x0002d820
        /*1588*/ 	.short	0x010a
        /*158a*/ 	.byte	0x3f
	.zero		1


	//   ....[63]....
        /*158c*/ 	.word	0x0001e150
        /*1590*/ 	.word	0x00000005
        /*1594*/ 	.word	0x0002d840
        /*1598*/ 	.short	0x010a
        /*159a*/ 	.byte	0x3f
	.zero		1


	//   ....[64]....
        /*159c*/ 	.word	0x0001e560
        /*15a0*/ 	.word	0x00000005
        /*15a4*/ 	.word	0x0002d830
        /*15a8*/ 	.short	0x0107
        /*15aa*/ 	.byte	0x3f
	.zero		1


	//   ....[65]....
        /*15ac*/ 	.word	0x0001e620
        /*15b0*/ 	.word	0x00000005
        /*15b4*/ 	.word	0x0002d830
        /*15b8*/ 	.short	0x0101
        /*15ba*/ 	.byte	0x3f
	.zero		1


	//   ....[66]....
        /*15bc*/ 	.word	0x0001e680
        /*15c0*/ 	.word	0x00000005
        /*15c4*/ 	.word	0x0002d860
        /*15c8*/ 	.short	0x010a
        /*15ca*/ 	.byte	0x3f
	.zero		1


	//   ....[67]....
        /*15cc*/ 	.word	0x0001eb30
        /*15d0*/ 	.word	0x00000005
        /*15d4*/ 	.word	0x0002d850
        /*15d8*/ 	.short	0x0107
        /*15da*/ 	.byte	0x3f
	.zero		1


	//   ....[68]....
        /*15dc*/ 	.word	0x0001ec20
        /*15e0*/ 	.word	0x00000005
        /*15e4*/ 	.word	0x0002d850
        /*15e8*/ 	.short	0x0101
        /*15ea*/ 	.byte	0x3f
	.zero		1


	//   ....[69]....
        /*15ec*/ 	.word	0x0001ee50
        /*15f0*/ 	.word	0x00000000
        /*15f4*/ 	.word	0x0002d860
        /*15f8*/ 	.short	0x010a
        /*15fa*/ 	.byte	0x3f
	.zero		1


	//   ....[70]....
        /*15fc*/ 	.word	0x0001f280
        /*1600*/ 	.word	0x00000000
        /*1604*/ 	.word	0x0002d850
        /*1608*/ 	.short	0x0107
        /*160a*/ 	.byte	0x3f
	.zero		1


	//   ....[71]....
        /*160c*/ 	.word	0x0001f360
        /*1610*/ 	.word	0x00000000
        /*1614*/ 	.word	0x0002d850
        /*1618*/ 	.short	0x0101
        /*161a*/ 	.byte	0x3f
	.zero		1


	//   ....[72]....
        /*161c*/ 	.word	0x000204c0
        /*1620*/ 	.word	0x00000005
        /*1624*/ 	.word	0x0002d820
        /*1628*/ 	.short	0x010a
        /*162a*/ 	.byte	0x3f
	.zero		1


	//   ....[73]....
        /*162c*/ 	.word	0x00020660
        /*1630*/ 	.word	0x00000003
        /*1634*/ 	.word	0x0002d840
        /*1638*/ 	.short	0x010a
        /*163a*/ 	.byte	0x3f
	.zero		1


	//   ....[74]....
        /*163c*/ 	.word	0x000206f0
        /*1640*/ 	.word	0x00000005
        /*1644*/ 	.word	0x0002d840
        /*1648*/ 	.short	0x010a
        /*164a*/ 	.byte	0x3f
	.zero		1


	//   ....[75]....
        /*164c*/ 	.word	0x00020730
        /*1650*/ 	.word	0x00000003
        /*1654*/ 	.word	0x0002d860
        /*1658*/ 	.short	0x010a
        /*165a*/ 	.byte	0x3f
	.zero		1


	//   ....[76]....
        /*165c*/ 	.word	0x00020770
        /*1660*/ 	.word	0x00000005
        /*1664*/ 	.word	0x0002d860
        /*1668*/ 	.short	0x010a
        /*166a*/ 	.byte	0x3f
	.zero		1


	//   ....[77]....
        /*166c*/ 	.word	0x000207d0
        /*1670*/ 	.word	0x00000039
        /*1674*/ 	.word	0x0002d890
        /*1678*/ 	.short	0x010a
        /*167a*/ 	.byte	0x3f
	.zero		1


	//   ....[78]....
        /*167c*/ 	.word	0x00020950
        /*1680*/ 	.word	0x00000039
        /*1684*/ 	.word	0x0002d890
        /*1688*/ 	.short	0x010a
        /*168a*/ 	.byte	0x3f
	.zero		1


	//   ....[79]....
        /*168c*/ 	.word	0x00020ad0
        /*1690*/ 	.word	0x00000039
        /*1694*/ 	.word	0x0002d890
        /*1698*/ 	.short	0x010a
        /*169a*/ 	.byte	0x3f
	.zero		1


	//   ....[80]....
        /*169c*/ 	.word	0x00020c40
        /*16a0*/ 	.word	0x00000039
        /*16a4*/ 	.word	0x0002d8b0
        /*16a8*/ 	.short	0x010a
        /*16aa*/ 	.byte	0x3f
	.zero		1


	//   ....[81]....
        /*16ac*/ 	.word	0x00020ef0
        /*16b0*/ 	.word	0x00000002
        /*16b4*/ 	.word	0x0002d800
        /*16b8*/ 	.short	0x010a
        /*16ba*/ 	.byte	0x3f
	.zero		1


	//   ....[82]....
        /*16bc*/ 	.word	0x00021100
        /*16c0*/ 	.word	0x00000002
        /*16c4*/ 	.word	0x0002d800
        /*16c8*/ 	.short	0x010a
        /*16ca*/ 	.byte	0x3f
	.zero		1


	//   ....[83]....
        /*16cc*/ 	.word	0x00021150
        /*16d0*/ 	.word	0x00000000
        /*16d4*/ 	.word	0x0002d830
        /*16d8*/ 	.short	0x010a
        /*16da*/ 	.byte	0x3f
	.zero		1


	//   ....[84]....
        /*16dc*/ 	.word	0x000211a0
        /*16e0*/ 	.word	0x00000007
        /*16e4*/ 	.word	0x0002d830
        /*16e8*/ 	.short	0x010a
        /*16ea*/ 	.byte	0x3f
	.zero		1


	//   ....[85]....
        /*16ec*/ 	.word	0x000211f0
        /*16f0*/ 	.word	0x00000008
        /*16f4*/ 	.word	0x0002d850
        /*16f8*/ 	.short	0x010a
        /*16fa*/ 	.byte	0x3f
	.zero		1


	//   ....[86]....
        /*16fc*/ 	.word	0x00021240
        /*1700*/ 	.word	0x00000007
        /*1704*/ 	.word	0x0002d830
        /*1708*/ 	.short	0x010a
        /*170a*/ 	.byte	0x3f
	.zero		1


	//   ....[87]....
        /*170c*/ 	.word	0x00021290
        /*1710*/ 	.word	0x00000008
        /*1714*/ 	.word	0x0002d850
        /*1718*/ 	.short	0x010a
        /*171a*/ 	.byte	0x3f
	.zero		1


	//   ....[88]....
        /*171c*/ 	.word	0x000212e0
        /*1720*/ 	.word	0x00000006
        /*1724*/ 	.word	0x0002d850
        /*1728*/ 	.short	0x010a
        /*172a*/ 	.byte	0x3f
	.zero		1


	//   ....[89]....
        /*172c*/ 	.word	0x00021a50
        /*1730*/ 	.word	0x00000010
        /*1734*/ 	.word	0x0002d820
        /*1738*/ 	.short	0x010a
        /*173a*/ 	.byte	0x3f
	.zero		1


	//   ....[90]....
        /*173c*/ 	.word	0x00021aa0
        /*1740*/ 	.word	0x00000009
        /*1744*/ 	.word	0x0002d8a0
        /*1748*/ 	.short	0x010a
        /*174a*/ 	.byte	0x3f
	.zero		1


	//   ....[91]....
        /*174c*/ 	.word	0x00021af0
        /*1750*/ 	.word	0x00000009
        /*1754*/ 	.word	0x0002d8c0
        /*1758*/ 	.short	0x010a
        /*175a*/ 	.byte	0x3f
	.zero		1


	//   ....[92]....
        /*175c*/ 	.word	0x00021b40
        /*1760*/ 	.word	0x00000009
        /*1764*/ 	.word	0x0002d8a0
        /*1768*/ 	.short	0x010a
        /*176a*/ 	.byte	0x3f
	.zero		1


	//   ....[93]....
        /*176c*/ 	.word	0x00021b90
        /*1770*/ 	.word	0x00000009
        /*1774*/ 	.word	0x0002d8c0
        /*1778*/ 	.short	0x010a
        /*177a*/ 	.byte	0x3f
	.zero		1


	//   ....[94]....
        /*177c*/ 	.word	0x00021cb0
        /*1780*/ 	.word	0x00000000
        /*1784*/ 	.word	0x0002d840
        /*1788*/ 	.short	0x010a
        /*178a*/ 	.byte	0x3f
	.zero		1


	//   ....[95]....
        /*178c*/ 	.word	0x00022ae0
        /*1790*/ 	.word	0x00000010
        /*1794*/ 	.word	0x0002d820
        /*1798*/ 	.short	0x010a
        /*179a*/ 	.byte	0x3f
	.zero		1


	//   ....[96]....
        /*179c*/ 	.word	0x00022b30
        /*17a0*/ 	.word	0x00000005
        /*17a4*/ 	.word	0x0002d840
        /*17a8*/ 	.short	0x010a
        /*17aa*/ 	.byte	0x3f
	.zero		1


	//   ....[97]....
        /*17ac*/ 	.word	0x000230d0
        /*17b0*/ 	.word	0x00000005
        /*17b4*/ 	.word	0x0002d860
        /*17b8*/ 	.short	0x010a
        /*17ba*/ 	.byte	0x3f
	.zero		1


	//   ....[98]....
        /*17bc*/ 	.word	0x000236b0
        /*17c0*/ 	.word	0x00000000
        /*17c4*/ 	.word	0x0002d860
        /*17c8*/ 	.short	0x010a
        /*17ca*/ 	.byte	0x3f
	.zero		1


	//   ....[99]....
        /*17cc*/ 	.word	0x000246a0
        /*17d0*/ 	.word	0x00000005
        /*17d4*/ 	.word	0x0002d820
        /*17d8*/ 	.short	0x010a
        /*17da*/ 	.byte	0x3f
	.zero		1


	//   ....[100]....
        /*17dc*/ 	.word	0x00024840
        /*17e0*/ 	.word	0x00000003
        /*17e4*/ 	.word	0x0002d840
        /*17e8*/ 	.short	0x010a
        /*17ea*/ 	.byte	0x3f
	.zero		1


	//   ....[101]....
        /*17ec*/ 	.word	0x00024890
        /*17f0*/ 	.word	0x00000005
        /*17f4*/ 	.word	0x0002d840
        /*17f8*/ 	.short	0x010a
        /*17fa*/ 	.byte	0x3f
	.zero		1


	//   ....[102]....
        /*17fc*/ 	.word	0x000248e0
        /*1800*/ 	.word	0x00000003
        /*1804*/ 	.word	0x0002d860
        /*1808*/ 	.short	0x010a
        /*180a*/ 	.byte	0x3f
	.zero		1


	//----- nvinfo : EIATTR_NUM_MBARRIERS
	.align		4
.L_325:
        /*180c*/ 	.byte	0x03, 0x38
        /*180e*/ 	.short	0x0016


	//----- nvinfo : EIATTR_EXIT_INSTR_OFFSETS
	.align		4
        /*1810*/ 	.byte	0x04, 0x1c
        /*1812*/ 	.short	(.L_327 - .L_326)


	//   ....[0]....
.L_326:
        /*1814*/ 	.word	0x000207c0


	//----- nvinfo : EIATTR_MAX_THREADS
	.align		4
.L_327:
        /*1818*/ 	.byte	0x04, 0x05
        /*181a*/ 	.short	(.L_329 - .L_328)
.L_328:
        /*181c*/ 	.word	0x00000200
        /*1820*/ 	.word	0x00000001
        /*1824*/ 	.word	0x00000001


	//----- nvinfo : EIATTR_CRS_STACK_SIZE
	.align		4
.L_329:
        /*1828*/ 	.byte	0x04, 0x1e
        /*182a*/ 	.short	(.L_331 - .L_330)
.L_330:
        /*182c*/ 	.word	0x00000000


	//----- nvinfo : EIATTR_CBANK_PARAM_SIZE
	.align		4
.L_331:
        /*1830*/ 	.byte	0x03, 0x19
        /*1832*/ 	.short	0x0af0


	//----- nvinfo : EIATTR_PARAM_CBANK
	.align		4
        /*1834*/ 	.byte	0x04, 0x0a
        /*1836*/ 	.short	(.L_333 - .L_332)
	.align		4
.L_332:
        /*1838*/ 	.word	index@(.nv.constant0._ZN7cutlass13device_kernelIN5flash11enable_sm90INS1_16FlashAttnFwdSm90INS1_25CollectiveMainloopFwdSm90ILi2EN4cute5tupleIJNS5_1CILi1EEES8_S8_EEENS6_IJNS7_ILi192EEENS7_ILi128EEENS7_ILi96EEEEEELi96ENS_10bfloat16_tEfNS_4arch4Sm90ELb1ELb0ELb1ELb1ELb1ELb1ELb0ELb0ELb1ELb1ELb1ELb0EEENS1_21CollectiveEpilogueFwdINS6_IJSA_SC_SB_EEES9_SE_SG_Li384ELb1ELb1ELb1ELb0EEENS1_36VarlenDynamicPersistentTileSchedulerILi192ELi128ELi384ELi128ELb1ELb1ELb1ELb1ELb1ELb1EEEEEEEEEvNT_6ParamsE)
        /*183c*/ 	.short	0x0210
        /*183e*/ 	.short	0x0af0


	//----- nvinfo : EIATTR_SW_WAR
	.align		4
.L_333:
        /*1840*/ 	.byte	0x04, 0x36
        /*1842*/ 	.short	(.L_335 - .L_334)
.L_334:
        /*1844*/ 	.word	0x00000008
.L_335:


//--------------------- .nv.callgraph             --------------------------
	.section	.nv.callgraph,"",@"SHT_CUDA_CALLGRAPH"
	.align	4
	.sectionentsize	8
	.align		4
        /*0000*/ 	.word	0x00000000
	.align		4
        /*0004*/ 	.word	0xffffffff
	.align		4
        /*0008*/ 	.word	index@(_ZN7cutlass13device_kernelIN5flash11enable_sm90INS1_16FlashAttnFwdSm90INS1_25CollectiveMainloopFwdSm90ILi2EN4cute5tupleIJNS5_1CILi1EEES8_S8_EEENS6_IJNS7_ILi192EEENS7_ILi128EEENS7_ILi96EEEEEELi96ENS_10bfloat16_tEfNS_4arch4Sm90ELb0ELb0ELb1ELb0ELb1ELb0ELb0ELb0ELb1ELb1ELb1ELb0EEENS1_21CollectiveEpilogueFwdINS6_IJSA_SC_SB_EEES9_SE_SG_Li384ELb0ELb1ELb1ELb0EEENS1_19SingleTileSchedulerILb0ELb1ELb1ELi192EEEEEEEEEvNT_6ParamsE)
	.align		4
        /*000c*/ 	.word	index@(__assertfail)
	.align		4
        /*0010*/ 	.word	index@(_ZN7cutlass13device_kernelIN5flash11enable_sm90INS1_16FlashAttnFwdSm90INS1_25CollectiveMainloopFwdSm90ILi2EN4cute5tupleIJNS5_1CILi1EEES8_S8_EEENS6_IJNS7_ILi192EEENS7_ILi128EEENS7_ILi96EEEEEELi96ENS_10bfloat16_tEfNS_4arch4Sm90ELb0ELb0ELb1ELb1ELb1ELb0ELb0ELb0ELb1ELb1ELb1ELb0EEENS1_21CollectiveEpilogueFwdINS6_IJSA_SC_SB_EEES9_SE_SG_Li384ELb1ELb1ELb1ELb0EEENS1_36VarlenDynamicPersistentTileSchedulerILi192ELi128ELi384ELi128ELb1ELb1ELb1ELb0ELb1ELb1EEEEEEEEEvNT_6ParamsE)
	.align		4
        /*0014*/ 	.word	index@(__assertfail)
	.align		4
        /*0018*/ 	.word	index@(_ZN7cutlass13device_kernelIN5flash11enable_sm90INS1_16FlashAttnFwdSm90INS1_25CollectiveMainloopFwdSm90ILi2EN4cute5tupleIJNS5_1CILi1EEES8_S8_EEENS6_IJNS7_ILi192EEENS7_ILi128EEENS7_ILi96EEEEEELi96ENS_10bfloat16_tEfNS_4arch4Sm90ELb0ELb0ELb1ELb1ELb1ELb1ELb0ELb0ELb1ELb1ELb1ELb0EEENS1_21CollectiveEpilogueFwdINS6_IJSA_SC_SB_EEES9_SE_SG_Li384ELb1ELb1ELb1ELb0EEENS1_36VarlenDynamicPersistentTileSchedulerILi192ELi128ELi384ELi128ELb1ELb1ELb1ELb0ELb1ELb1EEEEEEEEEvNT_6ParamsE)
	.align		4
        /*001c*/ 	.word	index@(__assertfail)
	.align		4
        /*0020*/ 	.word	index@(_ZN7cutlass13device_kernelIN5flash11enable_sm90INS1_16FlashAttnFwdSm90INS1_25CollectiveMainloopFwdSm90ILi2EN4cute5tupleIJNS5_1CILi1EEES8_S8_EEENS6_IJNS7_ILi192EEENS7_ILi128EEENS7_ILi96EEEEEELi96ENS_10bfloat16_tEfNS_4arch4Sm90ELb0ELb1ELb1ELb0ELb1ELb0ELb0ELb0ELb1ELb1ELb1ELb0EEENS1_21CollectiveEpilogueFwdINS6_IJSA_SC_SB_EEES9_SE_SG_Li384ELb0ELb1ELb1ELb0EEENS1_19SingleTileSchedulerILb0ELb1ELb1ELi192EEEEEEEEEvNT_6ParamsE)
	.align		4
        /*0024*/ 	.word	index@(__assertfail)
	.align		4
        /*0028*/ 	.word	index@(_ZN7cutlass13device_kernelIN5flash11enable_sm90INS1_16FlashAttnFwdSm90INS1_25CollectiveMainloopFwdSm90ILi2EN4cute5tupleIJNS5_1CILi1EEES8_S8_EEENS6_IJNS7_ILi192EEENS7_ILi128EEENS7_ILi96EEEEEELi96ENS_10bfloat16_tEfNS_4arch4Sm90ELb0ELb1ELb1ELb1ELb1ELb0ELb0ELb0ELb1ELb1ELb1ELb0EEENS1_21CollectiveEpilogueFwdINS6_IJSA_SC_SB_EEES9_SE_SG_Li384ELb1ELb1ELb1ELb0EEENS1_36VarlenDynamicPersistentTileSchedulerILi192ELi128ELi384ELi128ELb1ELb1ELb1ELb1ELb0ELb1EEEEEEEEEvNT_6ParamsE)
	.align		4
        /*002c*/ 	.word	index@(__assertfail)
	.align		4
        /*0030*/ 	.word	index@(_ZN7cutlass13device_kernelIN5flash11enable_sm90INS1_16FlashAttnFwdSm90INS1_25CollectiveMainloopFwdSm90ILi2EN4cute5tupleIJNS5_1CILi1EEES8_S8_EEENS6_IJNS7_ILi192EEENS7_ILi128EEENS7_ILi96EEEEEELi96ENS_10bfloat16_tEfNS_4arch4Sm90ELb0ELb1ELb1ELb1ELb1ELb1ELb0ELb0ELb1ELb1ELb1ELb0EEENS1_21CollectiveEpilogueFwdINS6_IJSA_SC_SB_EEES9_SE_SG_Li384ELb1ELb1ELb1ELb0EEENS1_36VarlenDynamicPersistentTileSchedulerILi192ELi128ELi384ELi128ELb1ELb1ELb1ELb1ELb0ELb1EEEEEEEEEvNT_6ParamsE)
	.align		4
        /*0034*/ 	.word	index@(__assertfail)
	.align		4
        /*0038*/ 	.word	index@(_ZN7cutlass13device_kernelIN5flash11enable_sm90INS1_16FlashAttnFwdSm90INS1_25CollectiveMainloopFwdSm90ILi2EN4cute5tupleIJNS5_1CILi1EEES8_S8_EEENS6_IJNS7_ILi192EEENS7_ILi128EEENS7_ILi96EEEEEELi96ENS_10bfloat16_tEfNS_4arch4Sm90ELb1ELb0ELb1ELb0ELb1ELb0ELb0ELb0ELb1ELb1ELb1ELb0EEENS1_21CollectiveEpilogueFwdINS6_IJSA_SC_SB_EEES9_SE_SG_Li384ELb0ELb1ELb1ELb0EEENS1_19SingleTileSchedulerILb0ELb1ELb1ELi192EEEEEEEEEvNT_6ParamsE)
	.align		4
        /*003c*/ 	.word	index@(__assertfail)
	.align		4
        /*0040*/ 	.word	index@(_ZN7cutlass13device_kernelIN5flash11enable_sm90INS1_16FlashAttnFwdSm90INS1_25CollectiveMainloopFwdSm90ILi2EN4cute5tupleIJNS5_1CILi1EEES8_S8_EEENS6_IJNS7_ILi192EEENS7_ILi128EEENS7_ILi96EEEEEELi96ENS_10bfloat16_tEfNS_4arch4Sm90ELb1ELb0ELb1ELb1ELb1ELb0ELb0ELb0ELb1ELb1ELb1ELb0EEENS1_21CollectiveEpilogueFwdINS6_IJSA_SC_SB_EEES9_SE_SG_Li384ELb1ELb1ELb1ELb0EEENS1_36VarlenDynamicPersistentTileSchedulerILi192ELi128ELi384ELi128ELb1ELb1ELb1ELb1ELb1ELb1EEEEEEEEEvNT_6ParamsE)
	.align		4
        /*0044*/ 	.word	index@(__assertfail)
	.align		4
        /*0048*/ 	.word	index@(_ZN7cutlass13device_kernelIN5flash11enable_sm90INS1_16FlashAttnFwdSm90INS1_25CollectiveMainloopFwdSm90ILi2EN4cute5tupleIJNS5_1CILi1EEES8_S8_EEENS6_IJNS7_ILi192EEENS7_ILi128EEENS7_ILi96EEEEEELi96ENS_10bfloat16_tEfNS_4arch4Sm90ELb1ELb0ELb1ELb1ELb1ELb1ELb0ELb0ELb1ELb1ELb1ELb0EEENS1_21CollectiveEpilogueFwdINS6_IJSA_SC_SB_EEES9_SE_SG_Li384ELb1ELb1ELb1ELb0EEENS1_36VarlenDynamicPersistentTileSchedulerILi192ELi128ELi384ELi128ELb1ELb1ELb1ELb1ELb1ELb1EEEEEEEEEvNT_6ParamsE)
	.align		4
        /*004c*/ 	.word	index@(__assertfail)
	.align		4
        /*0050*/ 	.word	0x00000000
	.align		4
        /*0054*/ 	.word	0xfffffffe
	.align		4
        /*0058*/ 	.word	0x00000000
	.align		4
        /*005c*/ 	.word	0xfffffffd
	.align		4
        /*0060*/ 	.word	0x00000000
	.align		4
        /*0064*/ 	.word	0xfffffffc


//--------------------- .nv.constant4             --------------------------
	.section	.nv.constant4,"a",@progbits
	.align	8
	.align		8
.nv.constant4:
        /*0000*/ 	.dword	__assertfail
	.align		8
        /*0008*/ 	.dword	__unnamed_1
	.align		8
        /*0010*/ 	.dword	__unnamed_2
	.align		8
        /*0018*/ 	.dword	__unnamed_3
	.align		8
        /*0020*/ 	.dword	__unnamed_4
	.align		8
        /*0028*/ 	.dword	__unnamed_5
	.align		8
        /*0030*/ 	.dword	_ZN85_INTERNAL_334e3ad8_49_flash_fwd_hdim96_bf16_paged_split_softcap_sm90_cu_58b58f81_28184cuda3std3__45__cpo5beginE
	.align		8
        /*0038*/ 	.dword	_ZN85_INTERNAL_334e3ad8_49_flash_fwd_hdim96_bf16_paged_split_softcap_sm90_cu_58b58f81_28184cuda3std3__45__cpo3endE
	.align		8
        /*0040*/ 	.dword	_ZN85_INTERNAL_334e3ad8_49_flash_fwd_hdim96_bf16_paged_split_softcap_sm90_cu_58b58f81_28184cuda3std3__45__cpo6cbeginE
	.align		8
        /*0048*/ 	.dword	_ZN85_INTERNAL_334e3ad8_49_flash_fwd_hdim96_bf16_paged_split_softcap_sm90_cu_58b58f81_28184cuda3std3__45__cpo4cendE
	.align		8
        /*0050*/ 	.dword	_ZN85_INTERNAL_334e3ad8_49_flash_fwd_hdim96_bf16_paged_split_softcap_sm90_cu_58b58f81_28184cuda3std3__487_GLOBAL__N__334e3ad8_49_flash_fwd_hdim96_bf16_paged_split_softcap_sm90_cu_58b58f81_28186ignoreE
	.align		8
        /*0058*/ 	.dword	_ZN85_INTERNAL_334e3ad8_49_flash_fwd_hdim96_bf16_paged_split_softcap_sm90_cu_58b58f81_28184cuda3std3__419piecewise_constructE
	.align		8
        /*0060*/ 	.dword	_ZN85_INTERNAL_334e3ad8_49_flash_fwd_hdim96_bf16_paged_split_softcap_sm90_cu_58b58f81_28184cuda3std3__48in_placeE
	.align		8
        /*0068*/ 	.dword	_ZN85_INTERNAL_334e3ad8_49_flash_fwd_hdim96_bf16_paged_split_softcap_sm90_cu_58b58f81_28184cuda3std6ranges3__45__cpo4swapE
	.align		8
        /*0070*/ 	.dword	_ZN85_INTERNAL_334e3ad8_49_flash_fwd_hdim96_bf16_paged_split_softcap_sm90_cu_58b58f81_28184cuda3std6ranges3__45__cpo9iter_moveE
	.align		8
        /*0078*/ 	.dword	_ZN85_INTERNAL_334e3ad8_49_flash_fwd_hdim96_bf16_paged_split_softcap_sm90_cu_58b58f81_28184cute7productE
	.align		8
        /*0080*/ 	.dword	_ZN85_INTERNAL_334e3ad8_49_flash_fwd_hdim96_bf16_paged_split_softcap_sm90_cu_58b58f81_28184cute1_E
	.align		8
        /*0088*/ 	.dword	$str$23
	.align		8
        /*0090*/ 	.dword	$str$24


//--------------------- .text._ZN7cutlass13device_kernelIN5flash11enable_sm90INS1_16FlashAttnFwdSm90INS1_25CollectiveMainloopFwdSm90ILi2EN4cute5tupleIJNS5_1CILi1EEES8_S8_EEENS6_IJNS7_ILi192EEENS7_ILi128EEENS7_ILi96EEEEEELi96ENS_10bfloat16_tEfNS_4arch4Sm90ELb0ELb0ELb1ELb0ELb1ELb0ELb0ELb0ELb1ELb1ELb1ELb0EEENS1_21CollectiveEpilogueFwdINS6_IJSA_SC_SB_EEES9_SE_SG_Li384ELb0ELb1ELb1ELb0EEENS1_19SingleTileSchedulerILb0ELb1ELb1ELi192EEEEEEEEEvNT_6ParamsE --------------------------
	.section	.text._ZN7cutlass13device_kernelIN5flash11enable_sm90INS1_16FlashAttnFwdSm90INS1_25CollectiveMainloopFwdSm90ILi2EN4cute5tupleIJNS5_1CILi1EEES8_S8_EEENS6_IJNS7_ILi192EEENS7_ILi128EEENS7_ILi96EEEEEELi96ENS_10bfloat16_tEfNS_4arch4Sm90ELb0ELb0ELb1ELb0ELb1ELb0ELb0ELb0ELb1ELb1ELb1ELb0EEENS1_21CollectiveEpilogueFwdINS6_IJSA_SC_SB_EEES9_SE_SG_Li384ELb0ELb1ELb1ELb0EEENS1_19SingleTileSchedulerILb0ELb1ELb1ELi192EEEEEEEEEvNT_6ParamsE,"ax",@progbits
	.align	128
.text._ZN7cutlass13device_kernelIN5flash11enable_sm90INS1_16FlashAttnFwdSm90INS1_25CollectiveMainloopFwdSm90ILi2EN4cute5tupleIJNS5_1CILi1EEES8_S8_EEENS6_IJNS7_ILi192EEENS7_ILi128EEENS7_ILi96EEEEEELi96ENS_10bfloat16_tEfNS_4arch4Sm90ELb0ELb0ELb1ELb0ELb1ELb0ELb0ELb0ELb1ELb1ELb1ELb0EEENS1_21CollectiveEpilogueFwdINS6_IJSA_SC_SB_EEES9_SE_SG_Li384ELb0ELb1ELb1ELb0EEENS1_19SingleTileSchedulerILb0ELb1ELb1ELi192EEEEEEEEEvNT_6ParamsE:
        .type           _ZN7cutlass13device_kernelIN5flash11enable_sm90INS1_16FlashAttnFwdSm90INS1_25CollectiveMainloopFwdSm90ILi2EN4cute5tupleIJNS5_1CILi1EEES8_S8_EEENS6_IJNS7_ILi192EEENS7_ILi128EEENS7_ILi96EEEEEELi96ENS_10bfloat16_tEfNS_4arch4Sm90ELb0ELb0ELb1ELb0ELb1ELb0ELb0ELb0ELb1ELb1ELb1ELb0EEENS1_21CollectiveEpilogueFwdINS6_IJSA_SC_SB_EEES9_SE_SG_Li384ELb0ELb1ELb1ELb0EEENS1_19SingleTileSchedulerILb0ELb1ELb1ELi192EEEEEEEEEvNT_6ParamsE,@function
        .size           _ZN7cutlass13device_kernelIN5flash11enable_sm90INS1_16FlashAttnFwdSm90INS1_25CollectiveMainloopFwdSm90ILi2EN4cute5tupleIJNS5_1CILi1EEES8_S8_EEENS6_IJNS7_ILi192EEENS7_ILi128EEENS7_ILi96EEEEEELi96ENS_10bfloat16_tEfNS_4arch4Sm90ELb0ELb0ELb1ELb0ELb1ELb0ELb0ELb0ELb1ELb1ELb1ELb0EEENS1_21CollectiveEpilogueFwdINS6_IJSA_SC_SB_EEES9_SE_SG_Li384ELb0ELb1ELb1ELb0EEENS1_19SingleTileSchedulerILb0ELb1ELb1ELi192EEEEEEEEEvNT_6ParamsE,(.L_x_2780 - _ZN7cutlass13device_kernelIN5flash11enable_sm90INS1_16FlashAttnFwdSm90INS1_25CollectiveMainloopFwdSm90ILi2EN4cute5tupleIJNS5_1CILi1EEES8_S8_EEENS6_IJNS7_ILi192EEENS7_ILi128EEENS7_ILi96EEEEEELi96ENS_10bfloat16_tEfNS_4arch4Sm90ELb0ELb0ELb1ELb0ELb1ELb0ELb0ELb0ELb1ELb1ELb1ELb0EEENS1_21CollectiveEpilogueFwdINS6_IJSA_SC_SB_EEES9_SE_SG_Li384ELb0ELb1ELb1ELb0EEENS1_19SingleTileSchedulerILb0ELb1ELb1ELi192EEEEEEEEEvNT_6ParamsE)
        .other          _ZN7cutlass13device_kernelIN5flash11enable_sm90INS1_16FlashAttnFwdSm90INS1_25CollectiveMainloopFwdSm90ILi2EN4cute5tupleIJNS5_1CILi1EEES8_S8_EEENS6_IJNS7_ILi192EEENS7_ILi128EEENS7_ILi96EEEEEELi96ENS_10bfloat16_tEfNS_4arch4Sm90ELb0ELb0ELb1ELb0ELb1ELb0ELb0ELb0ELb1ELb1ELb1ELb0EEENS1_21CollectiveEpilogueFwdINS6_IJSA_SC_SB_EEES9_SE_SG_Li384ELb0ELb1ELb1ELb0EEENS1_19SingleTileSchedulerILb0ELb1ELb1ELi192EEEEEEEEEvNT_6ParamsE,@"STO_CUDA_ENTRY STV_DEFAULT"
_ZN7cutlass13device_kernelIN5flash11enable_sm90INS1_16FlashAttnFwdSm90INS1_25CollectiveMainloopFwdSm90ILi2EN4cute5tupleIJNS5_1CILi1EEES8_S8_EEENS6_IJNS7_ILi192EEENS7_ILi128EEENS7_ILi96EEEEEELi96ENS_10bfloat16_tEfNS_4arch4Sm90ELb0ELb0ELb1ELb0ELb1ELb0ELb0ELb0ELb1ELb1ELb1ELb0EEENS1_21CollectiveEpilogueFwdINS6_IJSA_SC_SB_EEES9_SE_SG_Li384ELb0ELb1ELb1ELb0EEENS1_19SingleTileSchedulerILb0ELb1ELb1ELi192EEEEEEEEEvNT_6ParamsE:
[----:B------:R-:W0:Y:S02]  /*0000*/  LDC R1, c[0x0][0x28] ;  /* 0x00000a00ff017b82 */ /* 0x000e240000000800 */
[----:B0-----:R-:W-:Y:S01]  /*0010*/  VIADD R1, R1, 0xfffffff8 ;  /* 0xfffffff801017836 */ /* 0x001fe20000000000 */
[----:B------:R-:W0:Y:S01]  /*0020*/  S2R R22, SR_TID.X ;  /* 0x0000000000167919 */ /* 0x000e220000002100 */
[----:B------:R-:W-:Y:S01]  /*0030*/  ELECT P0, URZ, PT ;  /* 0x00000000003f782f */ /* 0x000fe20003800000 */
[----:B------:R-:W-:Y:S01]  /*0040*/  UMOV UR4, 0x80 ;  /* 0x0000008000047882 */ /* 0x000fe20000000000 */
[----:B------:R-:W-:Y:S01]  /*0050*/  UMOV UR7, 0x180 ;  /* 0x0000018000077882 */ /* 0x000fe20000000000 */
[--C-:B0-----:R-:W-:Y:S02]  /*0060*/  SHF.R.U32.HI R0, RZ, 0x5, R22.reuse ;  /* 0x00000005ff007819 */ /* 0x101fe40000011616 */
[----:B------:R-:W-:-:S03]  /*0070*/  SHF.R.U32.HI R17, RZ, 0x7, R22 ;  /* 0x00000007ff117819 */ /* 0x000fc60000011616 */
[----:B------:R-:W0:Y:S04]  /*0080*/  SHFL.IDX PT, R2, R0, RZ, 0x1f ;  /* 0x00001fff00027589 */ /* 0x000e2800000e0000 */
[----:B------:R1:W2:Y:S01]  /*0090*/  SHFL.IDX PT, R3, R17, RZ, 0x1f ;  /* 0x00001fff11037589 */ /* 0x0002a200000e0000 */
[C---:B0-----:R-:W-:Y:S02]  /*00a0*/  ISETP.NE.OR P0, PT, R2.reuse, RZ, !P0 ;  /* 0x000000ff0200720c */ /* 0x041fe40004705670 */
[----:B------:R-:W-:-:S11]  /*00b0*/  ISETP.NE.AND P1, PT, R2, RZ, PT ;  /* 0x000000ff0200720c */ /* 0x000fd60003f25270 */
[----:B------:R-:W-:Y:S01]  /*00c0*/  VOTEU.ALL UP0, P0 ;  /* 0x00000000003f7886 */ /* 0x000fe20000000000 */
[----:B------:R-:W-:-:S04]  /*00d0*/  VOTEU.ALL UP1, P0 ;  /* 0x00000000003f7886 */ /* 0x000fc80000020000 */
[----:B------:R-:W0:Y:S01]  /*00e0*/  @!UP0 S2UR UR8, SR_CgaCtaId ;  /* 0x00000000000889c3 */ /* 0x000e220000008800 */
[----:B------:R-:W-:Y:S01]  /*00f0*/  @!UP0 UMOV UR6, 0x400 ;  /* 0x0000040000068882 */ /* 0x000fe20000000000 */
[----:B------:R-:W-:-:S04]  /*0100*/  @!UP0 UIADD3 UR4, -UR4, 0x100000, URZ ;  /* 0x0010000004048890 */ /* 0x000fc8000fffe13f */
[----:B------:R-:W-:Y:S02]  /*0110*/  @!UP0 USHF.L.U32 UR5, UR4, 0xb, URZ ;  /* 0x0000000b04058899 */ /* 0x000fe4000800063f */
[----:B------:R-:W-:Y:S02]  /*0120*/  @!UP0 USHF.L.U32 UR4, UR4, 0x1, URZ ;  /* 0x0000000104048899 */ /* 0x000fe4000800063f */
[----:B0-----:R-:W-:Y:S02]  /*0130*/  @!UP0 ULEA UR8, UR8, UR6, 0x18 ;  /* 0x0000000608088291 */ /* 0x001fe4000f8ec03f */
[----:B------:R-:W-:-:S04]  /*0140*/  @!UP0 UIADD3 UR6, -UR7, 0x100000, URZ ;  /* 0x0010000007068890 */ /* 0x000fc8000fffe13f */
[----:B------:R-:W-:Y:S02]  /*0150*/  @!UP0 USHF.L.U32 UR7, UR6, 0xb, URZ ;  /* 0x0000000b06078899 */ /* 0x000fe4000800063f */
[----:B------:R-:W-:Y:S01]  /*0160*/  @!UP0 USHF.L.U32 UR6, UR6, 0x1, URZ ;  /* 0x0000000106068899 */ /* 0x000fe2000800063f */
[----:B------:R-:W-:-:S05]  /*0170*/  VOTEU.ALL UP0, P0 ;  /* 0x00000000003f7886 */ /* 0x000fca0000000000 */
[----:B------:R1:W0:Y:S06]  /*0180*/  @!UP0 SYNCS.EXCH.64 URZ, [UR8+0x2d800], UR4 ;  /* 0x02d80004083f85b2 */ /* 0x00022c0008000100 */
[----:B------:R1:W3:Y:S02]  /*0190*/  @!UP1 SYNCS.EXCH.64 URZ, [UR8+0x2d820], UR6 ;  /* 0x02d82006083f95b2 */ /* 0x0002e40008000100 */
[----:B-12---:R-:W-:Y:S05]  /*01a0*/  @P1 BRA `(.L_x_0) ;  /* 0x0000000000481947 */ /* 0x006fea0003800000 */
[----:B------:R-:W1:Y:S01]  /*01b0*/  S2UR UR5, SR_CgaCtaId ;  /* 0x00000000000579c3 */ /* 0x000e620000008800 */
[----:B------:R-:W-:Y:S01]  /*01c0*/  UMOV UR4, 0x400 ;  /* 0x0000040000047882 */ /* 0x000fe20000000000 */
[----:B------:R-:W-:Y:S01]  /*01d0*/  UMOV UR6, 0x80 ;  /* 0x0000008000067882 */ /* 0x000fe20000000000 */
[----:B------:R-:W-:Y:S01]  /*01e0*/  UMOV UR7, 0x180 ;  /* 0x0000018000077882 */ /* 0x000fe20000000000 */
[----:B------:R-:W-:Y:S01]  /*01f0*/  ELECT P0, URZ, PT ;  /* 0x00000000003f782f */ /* 0x000fe20003800000 */
[----:B-1----:R-:W-:Y:S02]  /*0200*/  ULEA UR8, UR5, UR4, 0x18 ;  /* 0x0000000405087291 */ /* 0x002fe4000f8ec03f */
[----:B------:R-:W-:-:S04]  /*0210*/  UIADD3 UR4, -UR6, 0x100000, URZ ;  /* 0x0010000006047890 */ /* 0x000fc8000fffe13f */
[----:B------:R-:W-:Y:S02]  /*0220*/  USHF.L.U32 UR5, UR4, 0xb, URZ ;  /* 0x0000000b04057899 */ /* 0x000fe4000800063f */
[----:B------:R-:W-:Y:S02]  /*0230*/  USHF.L.U32 UR4, UR4, 0x1, URZ ;  /* 0x0000000104047899 */ /* 0x000fe4000800063f */
[----:B------:R-:W-:-:S04]  /*0240*/  UIADD3 UR6, -UR7, 0x100000, URZ ;  /* 0x0010000007067890 */ /* 0x000fc8000fffe13f */
[----:B------:R-:W-:Y:S02]  /*0250*/  USHF.L.U32 UR7, UR6, 0xb, URZ ;  /* 0x0000000b06077899 */ /* 0x000fe4000800063f */
[----:B------:R-:W-:Y:S01]  /*0260*/  USHF.L.U32 UR6, UR6, 0x1, URZ ;  /* 0x0000000106067899 */ /* 0x000fe2000800063f */
[----:B------:R-:W1:Y:S03]  /*0270*/  FENCE.VIEW.ASYNC.S ;  /* 0x00000000000073c6 */ /* 0x000e660000000000 */
[----:B-1----:R1:W2:Y:S08]  /*0280*/  SYNCS.EXCH.64 URZ, [UR8+0x2d830], UR4 ;  /* 0x02d83004083f75b2 */ /* 0x0022b00008000100 */
[----:B------:R1:W4:Y:S01]  /*0290*/  SYNCS.EXCH.64 URZ, [UR8+0x2d840], UR6 ;  /* 0x02d84006083f75b2 */ /* 0x0003220008000100 */
[----:B------:R1:W0:Y:S01]  /*02a0*/  SYNCS.EXCH.64 URZ, [UR8+0x2d838], UR4 ;  /* 0x02d83804083f75b2 */ /* 0x0002220008000100 */
[----:B------:R1:W0:Y:S01]  /*02b0*/  SYNCS.EXCH.64 URZ, [UR8+0x2d848], UR6 ;  /* 0x02d84806083f75b2 */ /* 0x0002220008000100 */
[----:B------:R-:W-:Y:S01]  /*02c0*/  NOP ;  /* 0x0000000000007918 */ /* 0x000fe20000000000 */
.L_x_0:
[----:B------:R-:W5:Y:S01]  /*02d0*/  SHFL.IDX PT, R2, R0, RZ, 0x1f ;  /* 0x00001fff00027589 */ /* 0x000f6200000e0000 */
[----:B------:R-:W-:Y:S01]  /*02e0*/  NOP ;  /* 0x0000000000007918 */ /* 0x000fe20000000000 */
[----:B-----5:R-:W-:-:S13]  /*02f0*/  ISETP.NE.AND P0, PT, R2, RZ, PT ;  /* 0x000000ff0200720c */ /* 0x020fda0003f05270 */
[----:B------:R-:W-:Y:S05]  /*0300*/  @P0 BRA `(.L_x_1) ;  /* 0x0000000000480947 */ /* 0x000fea0003800000 */
[----:B-1----:R-:W1:Y:S01]  /*0310*/  S2UR UR5, SR_CgaCtaId ;  /* 0x00000000000579c3 */ /* 0x002e620000008800 */
        /* <DEDUP_REMOVED lines=12> */
[----:B-1----:R1:W0:Y:S08]  /*03e0*/  SYNCS.EXCH.64 URZ, [UR8+0x2d850], UR4 ;  /* 0x02d85004083f75b2 */ /* 0x0022300008000100 */
[----:B------:R1:W0:Y:S01]  /*03f0*/  SYNCS.EXCH.64 URZ, [UR8+0x2d860], UR6 ;  /* 0x02d86006083f75b2 */ /* 0x0002220008000100 */
[----:B------:R1:W0:Y:S01]  /*0400*/  SYNCS.EXCH.64 URZ, [UR8+0x2d858], UR4 ;  /* 0x02d85804083f75b2 */ /* 0x0002220008000100 */
[----:B------:R1:W0:Y:S01]  /*0410*/  SYNCS.EXCH.64 URZ, [UR8+0x2d868], UR6 ;  /* 0x02d86806083f75b2 */ /* 0x0002220008000100 */
[----:B------:R-:W-:Y:S01]  /*0420*/  NOP ;  /* 0x0000000000007918 */ /* 0x000fe20000000000 */
.L_x_1:
[----:B------:R-:W5:Y:S01]  /*0430*/  SHFL.IDX PT, R2, R0, RZ, 0x1f ;  /* 0x00001fff00027589 */ /* 0x000f6200000e0000 */
[----:B------:R-:W-:Y:S01]  /*0440*/  NOP ;  /* 0x0000000000007918 */ /* 0x000fe20000000000 */
[----:B-----5:R-:W-:-:S13]  /*0450*/  ISETP.NE.AND P0, PT, R2, RZ, PT ;  /* 0x000000ff0200720c */ /* 0x020fda0003f05270 */
[----:B------:R-:W-:Y:S05]  /*0460*/  @P0 BRA `(.L_x_2) ;  /* 0x0000000000380947 */ /* 0x000fea0003800000 */
[----:B-1----:R-:W1:Y:S01]  /*0470*/  S2UR UR5, SR_CgaCtaId ;  /* 0x00000000000579c3 */ /* 0x002e620000008800 */
[----:B------:R-:W-:Y:S01]  /*0480*/  UMOV UR4, 0x400 ;  /* 0x0000040000047882 */ /* 0x000fe20000000000 */
[----:B------:R-:W-:Y:S01]  /*0490*/  UMOV UR7, 0x80 ;  /* 0x0000008000077882 */ /* 0x000fe20000000000 */
[----:B------:R-:W-:Y:S01]  /*04a0*/  ELECT P0, URZ, PT ;  /* 0x00000000003f782f */ /* 0x000fe20003800000 */
[----:B-1----:R-:W-:Y:S02]  /*04b0*/  ULEA UR6, UR5, UR4, 0x18 ;  /* 0x0000000405067291 */ /* 0x002fe4000f8ec03f */
[----:B------:R-:W-:-:S04]  /*04c0*/  UIADD3 UR4, -UR7, 0x100000, URZ ;  /* 0x0010000007047890 */ /* 0x000fc8000fffe13f */
[----:B------:R-:W-:Y:S02]  /*04d0*/  USHF.L.U32 UR5, UR4, 0xb, URZ ;  /* 0x0000000b04057899 */ /* 0x000fe4000800063f */
[----:B------:R-:W-:Y:S01]  /*04e0*/  USHF.L.U32 UR4, UR4, 0x1, URZ ;  /* 0x0000000104047899 */ /* 0x000fe2000800063f */
[----:B------:R-:W1:Y:S11]  /*04f0*/  FENCE.VIEW.ASYNC.S ;  /* 0x00000000000073c6 */ /* 0x000e760000000000 */
[----:B-1----:R1:W0:Y:S01]  /*0500*/  SYNCS.EXCH.64 URZ, [UR6+0x2d870], UR4 ;  /* 0x02d87004063f75b2 */ /* 0x0022220008000100 */
[----:B------:R1:W0:Y:S01]  /*0510*/  SYNCS.EXCH.64 URZ, [UR6+0x2d880], UR4 ;  /* 0x02d88004063f75b2 */ /* 0x0002220008000100 */
[----:B------:R1:W0:Y:S01]  /*0520*/  SYNCS.EXCH.64 URZ, [UR6+0x2d878], UR4 ;  /* 0x02d87804063f75b2 */ /* 0x0002220008000100 */
[----:B------:R1:W0:Y:S01]  /*0530*/  SYNCS.EXCH.64 URZ, [UR6+0x2d888], UR4 ;  /* 0x02d88804063f75b2 */ /* 0x0002220008000100 */
[----:B------:R-:W-:Y:S01]  /*0540*/  NOP ;  /* 0x0000000000007918 */ /* 0x000fe20000000000 */
.L_x_2:
        /* <DEDUP_REMOVED lines=22> */
.L_x_3:
[----:B------:R-:W5:Y:S01]  /*06b0*/  SHFL.IDX PT, R2, R0, RZ, 0x1f ;  /* 0x00001fff00027589 */ /* 0x000f6200000e0000 */
[----:B------:R-:W-:Y:S01]  /*06c0*/  R2UR UR9, R3 ;  /* 0x00000000030972ca */ /* 0x000fe200000e0000 */
        /* <DEDUP_REMOVED lines=21> */
.L_x_4:
[----:B------:R-:W-:Y:S01]  /*0820*/  UISETP.NE.AND UP0, UPT, UR9, URZ, UPT ;  /* 0x0000003f0900728c */ /* 0x000fe2000bf05270 */
[----:B------:R-:W-:Y:S01]  /*0830*/  NOP ;  /* 0x0000000000007918 */ /* 0x000fe20000000000 */
[----:B------:R-:W-:Y:S01]  /*0840*/  UMOV UR38, 0x1 ;  /* 0x0000000100267882 */ /* 0x000fe20000000000 */
[----:B------:R-:W-:Y:S01]  /*0850*/  ULDC.64 UR36, c[0x0][0x208] ;  /* 0x0000820000247ab9 */ /* 0x000fe20000000a00 */
[----:B------:R-:W-:Y:S01]  /*0860*/  USEL UR38, UR38, 0x2, !UP0 ;  /* 0x0000000226267887 */ /* 0x000fe2000c000000 */
[----:B------:R-:W-:Y:S01]  /*0870*/  BSSY B6, `(.L_x_5) ;  /* 0x0000b94000067945 */ /* 0x000fe20003800000 */
[----:B0-234-:R-:W-:Y:S01]  /*0880*/  BAR.SYNC.DEFER_BLOCKING 0x0 ;  /* 0x0000000000007b1d */ /* 0x01dfe20000010000 */
[----:B------:R-:W-:-:S13]  /*0890*/  PLOP3.LUT P0, PT, PT, PT, UP0, 0x80, 0x0 ;  /* 0x000000000000781c */ /* 0x000fda0003f0f008 */
[----:B------:R-:W-:Y:S05]  /*08a0*/  @!P0 BRA `(.L_x_6) ;  /* 0x0000007c00b48947 */ /* 0x000fea0003800000 */
.L_x_7:
[----:B------:R-:W-:-:S08]  /*08b0*/  NOP ;  /* 0x0000000000007918 */ /* 0x000fd00000000000 */
[----:B------:R-:W0:Y:S02]  /*08c0*/  USETMAXREG.TRY_ALLOC.CTAPOOL UP0, 0xa0 ;  /* 0x000000a0000079c8 */ /* 0x000e240008000600 */
[----:B0-----:R-:W-:-:S13]  /*08d0*/  PLOP3.LUT P0, PT, PT, PT, UP0, 0x80, 0x0 ;  /* 0x000000000000781c */ /* 0x001fda0003f0f008 */
[----:B------:R-:W-:Y:S05]  /*08e0*/  @!P0 BRA `(.L_x_7) ;  /* 0xfffffffc00f08947 */ /* 0x000fea000383ffff */
[----:B-1----:R-:W0:Y:S01]  /*08f0*/  S2UR UR6, SR_CTAID.Y ;  /* 0x00000000000679c3 */ /* 0x002e220000002600 */
[----:B------:R-:W-:Y:S01]  /*0900*/  LOP3.LUT R0, R22, 0xffffff80, RZ, 0xc0, !PT ;  /* 0xffffff8016007812 */ /* 0x000fe200078ec0ff */
[----:B------:R-:W-:Y:S02]  /*0910*/  ULDC UR7, c[0x0][0xc50] ;  /* 0x0003140000077ab9 */ /* 0x000fe40000000800 */
[----:B------:R-:W-:-:S04]  /*0920*/  UISETP.NE.AND UP0, UPT, UR7, 0x1, UPT ;  /* 0x000000010700788c */ /* 0x000fc8000bf05270 */
[----:B------:R-:W-:Y:S08]  /*0930*/  BAR.ARV 0x8, 0x200 ;  /* 0x0208000000007b1d */ /* 0x000ff00000002000 */
[----:B------:R-:W1:Y:S01]  /*0940*/  S2UR UR8, SR_CTAID.Z ;  /* 0x00000000000879c3 */ /* 0x000e620000002700 */
[----:B------:R-:W-:Y:S01]  /*0950*/  ISETP.NE.AND P0, PT, R0, 0x80, PT ;  /* 0x000000800000780c */ /* 0x000fe20003f05270 */
[----:B------:R-:W-:Y:S01]  /*0960*/  @UP0 ULDC UR4, c[0x0][0xc54] ;  /* 0x0003150000040ab9 */ /* 0x000fe20000000800 */
[----:B------:R-:W-:Y:S01]  /*0970*/  @UP0 ULDC UR9, c[0x0][0xc58] ;  /* 0x0003160000090ab9 */ /* 0x000fe20000000800 */
[----:B0-----:R-:W-:-:S10]  /*0980*/  UIMAD.WIDE.U32 UR4, UR6, UR4, URZ ;  /* 0x00000004060472a5 */ /* 0x001fd4000f8e003f */
[----:B------:R-:W-:Y:S06]  /*0990*/  @!P0 BAR.ARV 0x9, 0x100 ;  /* 0x0244000000008b1d */ /* 0x000fec0000002000 */
[----:B------:R-:W-:Y:S01]  /*09a0*/  UMOV UR39, UR6 ;  /* 0x0000000600277c82 */ /* 0x000fe20008000000 */
[----:B------:R-:W-:Y:S01]  /*09b0*/  @UP0 USHF.R.U32.HI UR39, URZ, UR9, UR5 ;  /* 0x000000093f270299 */ /* 0x000fe20008011605 */
[----:B-1----:R-:W-:-:S03]  /*09c0*/  ISETP.LE.AND P0, PT, RZ, UR8, PT ;  /* 0x00000008ff007c0c */ /* 0x002fc6000bf03270 */
[----:B------:R-:W-:-:S04]  /*09d0*/  UIADD3 UR4, -UR39, URZ, URZ ;  /* 0x0000003f27047290 */ /* 0x000fc8000fffe13f */
[----:B------:R-:W-:-:S06]  /*09e0*/  UIMAD UR7, UR7, UR4, UR6 ;  /* 0x00000004070772a4 */ /* 0x000fcc000f8e0206 */
[----:B------:R-:W-:Y:S06]  /*09f0*/  @!P0 BRA `(.L_x_8) ;  /* 0x000000b400ec8947 */ /* 0x000fec0003800000 */
[----:B------:R-:W-:Y:S01]  /*0a00*/  ULDC.64 UR4, c[0x0][0x418] ;  /* 0x0001060000047ab9 */ /* 0x000fe20000000a00 */
[----:B------:R-:W-:Y:S01]  /*0a10*/  ULDC UR43, c[0x0][0x424] ;  /* 0x00010900002b7ab9 */ /* 0x000fe20000000800 */
[----:B------:R-:W-:Y:S01]  /*0a20*/  UISETP.NE.U32.AND UP0, UPT, UR4, URZ, UPT ;  /* 0x0000003f0400728c */ /* 0x000fe2000bf05070 */
[----:B------:R-:W-:Y:S01]  /*0a30*/  IMAD.MOV.U32 R3, RZ, RZ, RZ ;  /* 0x000000ffff037224 */ /* 0x000fe200078e00ff */
[----:B------:R-:W-:Y:S02]  /*0a40*/  ULOP3.LUT UR8, UR7, 0xffff, URZ, 0xc0, !UPT ;  /* 0x0000ffff07087892 */ /* 0x000fe4000f8ec03f */
[----:B------:R-:W-:Y:S01]  /*0a50*/  UISETP.NE.AND.EX UP0, UPT, UR5, URZ, UPT, UP0 ;  /* 0x0000003f0500728c */ /* 0x000fe2000bf05300 */
[----:B------:R-:W-:-:S03]  /*0a60*/  ULDC UR4, c[0x0][0x2f0] ;  /* 0x0000bc0000047ab9 */ /* 0x000fc60000000800 */
[----:B------:R-:W-:-:S04]  /*0a70*/  USEL UR43, UR43, 0x1, UP0 ;  /* 0x000000012b2b7887 */ /* 0x000fc80008000000 */
[----:B------:R-:W-:-:S04]  /*0a80*/  UIMAD UR43, UR43, UR4, URZ ;  /* 0x000000042b2b72a4 */ /* 0x000fc8000f8e023f */
[----:B------:R-:W-:Y:S02]  /*0a90*/  UISETP.GE.AND UP0, UPT, UR43, 0x1, UPT ;  /* 0x000000012b00788c */ /* 0x000fe4000bf06270 */
[----:B------:R-:W-:-:S04]  /*0aa0*/  UIADD3 UR4, UR43, 0x7f, URZ ;  /* 0x0000007f2b047890 */ /* 0x000fc8000fffe03f */
[----:B------:R-:W-:Y:S01]  /*0ab0*/  PLOP3.LUT P0, PT, PT, PT, UP0, 0x80, 0x0 ;  /* 0x000000000000781c */ /* 0x000fe20003f0f008 */
[----:B------:R-:W-:-:S04]  /*0ac0*/  USHF.R.S32.HI UR5, URZ, 0x1f, UR4 ;  /* 0x0000001f3f057899 */ /* 0x000fc80008011404 */
[----:B------:R-:W-:-:S04]  /*0ad0*/  ULEA.HI UR5, UR5, UR4, URZ, 0x7 ;  /* 0x0000000405057291 */ /* 0x000fc8000f8f383f */
[----:B------:R-:W-:-:S04]  /*0ae0*/  USHF.R.S32.HI UR5, URZ, 0x7, UR5 ;  /* 0x000000073f057899 */ /* 0x000fc80008011405 */
[----:B------:R-:W-:Y:S08]  /*0af0*/  @!P0 BRA `(.L_x_9) ;  /* 0x00000000007c8947 */ /* 0x000ff00003800000 */
[----:B------:R-:W-:-:S04]  /*0b00*/  USHF.R.U32.HI UR4, URZ, 0x10, UR7 ;  /* 0x000000103f047899 */ /* 0x000fc80008011607 */
[----:B------:R-:W-:-:S11]  /*0b10*/  UISETP.NE.AND UP0, UPT, UR4, URZ, UPT ;  /* 0x0000003f0400728c */ /* 0x000fd6000bf05270 */
[----:B------:R-:W-:Y:S02]  /*0b20*/  @!UP0 ULDC UR4, c[0x0][0x9f0] ;  /* 0x00027c0000048ab9 */ /* 0x000fe40000000800 */
[----:B------:R-:W-:Y:S01]  /*0b30*/  IMAD.U32 R4, RZ, RZ, UR4 ;  /* 0x00000004ff047e24 */ /* 0x000fe2000f8e00ff */
[----:B------:R-:W-:-:S04]  /*0b40*/  UIADD3 UR6, UR5, -0x1, UR4 ;  /* 0xffffffff05067890 */ /* 0x000fc8000fffe004 */
[-C--:B------:R-:W-:Y:S02]  /*0b50*/  IABS R5, R4.reuse ;  /* 0x0000000400057213 */ /* 0x080fe40000000000 */
[----:B------:R-:W-:Y:S01]  /*0b60*/  IMAD.U32 R6, RZ, RZ, UR6 ;  /* 0x00000006ff067e24 */ /* 0x000fe2000f8e00ff */
[----:B------:R-:W-:Y:S01]  /*0b70*/  IABS R4, R4 ;  /* 0x0000000400047213 */ /* 0x000fe20000000000 */
[----:B------:R-:W0:Y:S01]  /*0b80*/  I2F.RP R0, R5 ;  /* 0x0000000500007306 */ /* 0x000e220000209400 */
[----:B------:R-:W-:-:S03]  /*0b90*/  ULOP3.LUT UR6, UR6, UR4, URZ, 0x3c, !UPT ;  /* 0x0000000406067292 */ /* 0x000fc6000f8e3c3f */
[----:B------:R-:W-:-:S03]  /*0ba0*/  IMAD.MOV R4, RZ, RZ, -R4 ;  /* 0x000000ffff047224 */ /* 0x000fc600078e0a04 */
[----:B------:R-:W-:Y:S01]  /*0bb0*/  ISETP.LE.AND P2, PT, RZ, UR6, PT ;  /* 0x00000006ff007c0c */ /* 0x000fe2000bf43270 */
[----:B0-----:R-:W0:Y:S02]  /*0bc0*/  MUFU.RCP R0, R0 ;  /* 0x0000000000007308 */ /* 0x001e240000001000 */
[----:B0-----:R-:W-:Y:S02]  /*0bd0*/  IADD3 R2, R0, 0xffffffe, RZ ;  /* 0x0ffffffe00027810 */ /* 0x001fe40007ffe0ff */
[----:B------:R-:W-:-:S04]  /*0be0*/  IABS R0, R6 ;  /* 0x0000000600007213 */ /* 0x000fc80000000000 */
[----:B------:R0:W1:Y:S02]  /*0bf0*/  F2I.FTZ.U32.TRUNC.NTZ R3, R2 ;  /* 0x0000000200037305 */ /* 0x000064000021f000 */
[----:B0-----:R-:W-:Y:S01]  /*0c00*/  MOV R2, RZ ;  /* 0x000000ff00027202 */ /* 0x001fe20000000f00 */
[----:B-1----:R-:W-:-:S04]  /*0c10*/  IMAD.MOV R8, RZ, RZ, -R3 ;  /* 0x000000ffff087224 */ /* 0x002fc800078e0a03 */
[----:B------:R-:W-:-:S04]  /*0c20*/  IMAD R7, R8, R5, RZ ;  /* 0x0000000508077224 */ /* 0x000fc800078e02ff */
[----:B------:R-:W-:-:S04]  /*0c30*/  IMAD.HI.U32 R3, R3, R7, R2 ;  /* 0x0000000703037227 */ /* 0x000fc800078e0002 */
[----:B------:R-:W-:Y:S02]  /*0c40*/  IMAD.MOV.U32 R2, RZ, RZ, R4 ;  /* 0x000000ffff027224 */ /* 0x000fe400078e0004 */
[----:B------:R-:W-:-:S04]  /*0c50*/  IMAD.HI.U32 R3, R3, R0, RZ ;  /* 0x0000000003037227 */ /* 0x000fc800078e00ff */
[----:B------:R-:W-:-:S05]  /*0c60*/  IMAD R0, R3, R2, R0 ;  /* 0x0000000203007224 */ /* 0x000fca00078e0200 */
[----:B------:R-:W-:-:S13]  /*0c70*/  ISETP.GT.U32.AND P1, PT, R5, R0, PT ;  /* 0x000000000500720c */ /* 0x000fda0003f24070 */
[----:B------:R-:W-:Y:S02]  /*0c80*/  @!P1 IMAD.IADD R0, R0, 0x1, -R5 ;  /* 0x0000000100009824 */ /* 0x000fe400078e0a05 */
[----:B------:R-:W-:Y:S01]  /*0c90*/  @!P1 VIADD R3, R3, 0x1 ;  /* 0x0000000103039836 */ /* 0x000fe20000000000 */
[----:B------:R-:W-:Y:S02]  /*0ca0*/  ISETP.NE.AND P1, PT, RZ, UR4, PT ;  /* 0x00000004ff007c0c */ /* 0x000fe4000bf25270 */
[----:B------:R-:W-:-:S13]  /*0cb0*/  ISETP.GE.U32.AND P0, PT, R0, R5, PT ;  /* 0x000000050000720c */ /* 0x000fda0003f06070 */
[----:B------:R-:W-:-:S05]  /*0cc0*/  @P0 IADD3 R3, R3, 0x1, RZ ;  /* 0x0000000103030810 */ /* 0x000fca0007ffe0ff */
[----:B------:R-:W-:Y:S01]  /*0cd0*/  @!P2 IMAD.MOV R3, RZ, RZ, -R3 ;  /* 0x000000ffff03a224 */ /* 0x000fe200078e0a03 */
[----:B------:R-:W-:-:S07]  /*0ce0*/  @!P1 LOP3.LUT R3, RZ, UR4, RZ, 0x33, !PT ;  /* 0x00000004ff039c12 */ /* 0x000fce000f8e33ff */
.L_x_9:
[----:B------:R-:W-:Y:S01]  /*0cf0*/  IMAD R16, R3, UR8, RZ ;  /* 0x0000000803107c24 */ /* 0x000fe2000f8e02ff */
[----:B------:R-:W-:Y:S01]  /*0d00*/  PLOP3.LUT P0, PT, PT, PT, PT, 0x80, 0x0 ;  /* 0x000000000000781c */ /* 0x000fe20003f0f070 */
[----:B------:R-:W-:Y:S01]  /*0d10*/  VIADD R18, R22, 0xffffff80 ;  /* 0xffffff8016127836 */ /* 0x000fe20000000000 */
[----:B------:R-:W-:Y:S01]  /*0d20*/  MOV R19, RZ ;  /* 0x000000ff00137202 */ /* 0x000fe20000000f00 */
[----:B------:R-:W-:Y:S01]  /*0d30*/  IMAD.MOV.U32 R0, RZ, RZ, RZ ;  /* 0x000000ffff007224 */ /* 0x000fe200078e00ff */
[----:B------:R-:W-:Y:S02]  /*0d40*/  VIADDMNMX R3, R16, R3, UR5, PT ;  /* 0x0000000510037e46 */ /* 0x000fe4000b800103 */
[----:B------:R-:W-:Y:S02]  /*0d50*/  CS2R R134, SRZ ;  /* 0x0000000000867805 */ /* 0x000fe4000001ff00 */
[----:B------:R-:W-:Y:S02]  /*0d60*/  CS2R R52, SRZ ;  /* 0x0000000000347805 */ /* 0x000fe4000001ff00 */
[----:B------:R-:W-:-:S02]  /*0d70*/  CS2R R50, SRZ ;  /* 0x0000000000327805 */ /* 0x000fc4000001ff00 */
[----:B------:R-:W-:Y:S02]  /*0d80*/  R2UR UR44, R3 ;  /* 0x00000000032c72ca */ /* 0x000fe400000e0000 */
[----:B------:R-:W-:Y:S02]  /*0d90*/  CS2R R42, SRZ ;  /* 0x00000000002a7805 */ /* 0x000fe4000001ff00 */
[----:B------:R-:W-:Y:S02]  /*0da0*/  CS2R R26, SRZ ;  /* 0x00000000001a7805 */ /* 0x000fe4000001ff00 */
[----:B------:R-:W-:Y:S02]  /*0db0*/  CS2R R28, SRZ ;  /* 0x00000000001c7805 */ /* 0x000fe4000001ff00 */
[----:B------:R-:W-:Y:S02]  /*0dc0*/  CS2R R14, SRZ ;  /* 0x00000000000e7805 */ /* 0x000fe4000001ff00 */
[----:B------:R-:W-:-:S02]  /*0dd0*/  CS2R R20, SRZ ;  /* 0x0000000000147805 */ /* 0x000fc4000001ff00 */
[----:B------:R-:W-:Y:S02]  /*0de0*/  CS2R R12, SRZ ;  /* 0x00000000000c7805 */ /* 0x000fe4000001ff00 */
[----:B------:R-:W-:Y:S02]  /*0df0*/  CS2R R6, SRZ ;  /* 0x0000000000067805 */ /* 0x000fe4000001ff00 */
[----:B------:R-:W-:Y:S02]  /*0e00*/  CS2R R8, SRZ ;  /* 0x0000000000087805 */ /* 0x000fe4000001ff00 */
[----:B------:R-:W-:Y:S02]  /*0e10*/  CS2R R4, SRZ ;  /* 0x0000000000047805 */ /* 0x000fe4000001ff00 */
[----:B------:R-:W-:Y:S02]  /*0e20*/  CS2R R48, SRZ ;  /* 0x0000000000307805 */ /* 0x000fe4000001ff00 */
[----:B------:R-:W-:-:S02]  /*0e30*/  CS2R R2, SRZ ;  /* 0x0000000000027805 */ /* 0x000fc4000001ff00 */
[----:B------:R-:W-:Y:S02]  /*0e40*/  CS2R R30, SRZ ;  /* 0x00000000001e7805 */ /* 0x000fe4000001ff00 */
[----:B------:R-:W-:Y:S02]  /*0e50*/  ISETP.LT.AND P1, PT, R16, UR44, PT ;  /* 0x0000002c10007c0c */ /* 0x000fe4000bf21270 */
        /* <DEDUP_REMOVED lines=8> */
[----:B------:R-:W-:Y:S01]  /*0ee0*/  CS2R R38, SRZ ;  /* 0x0000000000267805 */ /* 0x000fe2000001ff00 */
[----:B------:R-:W-:Y:S06]  /*0ef0*/  @!P1 BRA `(.L_x_10) ;  /* 0x0000006000a89947 */ /* 0x000fec0003800000 */
[----:B------:R-:W-:Y:S01]  /*0f00*/  SHF.R.S32.HI R19, RZ, 0x1f, R18 ;  /* 0x0000001fff137819 */ /* 0x000fe20000011412 */
[----:B------:R-:W0:Y:S01]  /*0f10*/  S2UR UR6, SR_CgaCtaId ;  /* 0x00000000000679c3 */ /* 0x000e220000008800 */
[----:B------:R-:W-:Y:S02]  /*0f20*/  UMOV UR41, 0x400 ;  /* 0x0000040000297882 */ /* 0x000fe40000000000 */
[----:B------:R-:W-:-:S04]  /*0f30*/  LEA.HI R23, R19, R18, RZ, 0x7 ;  /* 0x0000001213177211 */ /* 0x000fc800078f38ff */
[----:B------:R-:W-:-:S06]  /*0f40*/  SHF.R.S32.HI R0, RZ, 0x7, R23 ;  /* 0x00000007ff007819 */ /* 0x000fcc0000011417 */
[----:B------:R-:W1:Y:S01]  /*0f50*/  SHFL.IDX PT, R0, R0, RZ, 0x1f ;  /* 0x00001fff00007589 */ /* 0x000e6200000e0000 */
[----:B0-----:R-:W-:-:S04]  /*0f60*/  ULEA UR41, UR6, UR41, 0x18 ;  /* 0x0000002906297291 */ /* 0x001fc8000f8ec03f */
[----:B------:R-:W-:-:S04]  /*0f70*/  UIADD3 UR6, UR41, 0x21800, URZ ;  /* 0x0002180029067890 */ /* 0x000fc8000fffe03f */
[----:B------:R-:W-:Y:S01]  /*0f80*/  ULOP3.LUT UP0, URZ, UR6, 0x3ff, URZ, 0xc0, !UPT ;  /* 0x000003ff063f7892 */ /* 0x000fe2000f80c03f */
[----:B-1----:R-:W-:-:S05]  /*0f90*/  R2UR UR40, R0 ;  /* 0x00000000002872ca */ /* 0x002fca00000e0000 */
[----:B------:R-:W-:-:S08]  /*0fa0*/  PLOP3.LUT P0, PT, PT, PT, UP0, 0x80, 0x0 ;  /* 0x000000000000781c */ /* 0x000fd00003f0f008 */
[----:B------:R-:W-:-:S04]  /*0fb0*/  UIMAD.WIDE UR4, UR40, 0x55555556, URZ ;  /* 0x55555556280478a5 */ /* 0x000fc8000f8e023f */
[----:B------:R-:W-:-:S04]  /*0fc0*/  ULEA.HI UR5, UR5, UR5, URZ, 0x1 ;  /* 0x0000000505057291 */ /* 0x000fc8000f8f083f */
[----:B------:R-:W-:-:S04]  /*0fd0*/  UIMAD UR45, UR5, -0x3, UR40 ;  /* 0xfffffffd052d78a4 */ /* 0x000fc8000f8e0228 */
[----:B------:R-:W-:-:S04]  /*0fe0*/  ULEA UR4, UR45, UR6, 0xd ;  /* 0x000000062d047291 */ /* 0x000fc8000f8e683f */
[----:B------:R-:W-:-:S04]  /*0ff0*/  USHF.R.U32.HI UR4, URZ, 0x4, UR4 ;  /* 0x000000043f047899 */ /* 0x000fc80008011604 */
[----:B------:R-:W-:Y:S01]  /*1000*/  ULOP3.LUT UR42, UR4, 0x3fff, URZ, 0xc0, !UPT ;  /* 0x00003fff042a7892 */ /* 0x000fe2000f8ec03f */
[----:B------:R-:W-:Y:S11]  /*1010*/  @!P0 BRA `(.L_x_11) ;  /* 0x0000000000408947 */ /* 0x000ff60003800000 */
[----:B------:R-:W-:Y:S01]  /*1020*/  MOV R0, 0x0 ;  /* 0x0000000000007802 */ /* 0x000fe20000000f00 */
[----:B------:R-:W-:Y:S01]  /*1030*/  ULDC.64 UR4, c[0x4][0x88] ;  /* 0x0100220000047ab9 */ /* 0x000fe20000000a00 */
[----:B------:R-:W-:Y:S01]  /*1040*/  ULDC.64 UR6, c[0x4][0x28] ;  /* 0x01000a0000067ab9 */ /* 0x000fe20000000a00 */
[----:B------:R-:W-:Y:S01]  /*1050*/  IMAD.U32 R4, RZ, RZ, UR4 ;  /* 0x00000004ff047e24 */ /* 0x000fe2000f8e00ff */
[----:B------:R0:W1:Y:S01]  /*1060*/  LDC.64 R2, c[0x4][R0] ;  /* 0x0100000000027b82 */ /* 0x0000620000000a00 */
[----:B------:R-:W-:Y:S01]  /*1070*/  IMAD.U32 R5, RZ, RZ, UR5 ;  /* 0x00000005ff057e24 */ /* 0x000fe2000f8e00ff */
[----:B------:R-:W-:Y:S01]  /*1080*/  ULDC.64 UR4, c[0x4][0x90] ;  /* 0x0100240000047ab9 */ /* 0x000fe20000000a00 */
[----:B------:R-:W-:Y:S01]  /*1090*/  IMAD.U32 R10, RZ, RZ, UR6 ;  /* 0x00000006ff0a7e24 */ /* 0x000fe2000f8e00ff */
[----:B------:R-:W-:Y:S01]  /*10a0*/  MOV R7, UR5 ;  /* 0x0000000500077c02 */ /* 0x000fe20008000f00 */
[----:B------:R-:W-:Y:S01]  /*10b0*/  IMAD.U32 R6, RZ, RZ, UR4 ;  /* 0x00000004ff067e24 */ /* 0x000fe2000f8e00ff */
[----:B------:R-:W-:Y:S01]  /*10c0*/  MOV R12, 0x1 ;  /* 0x00000001000c7802 */ /* 0x000fe20000000f00 */
[----:B------:R-:W-:-:S02]  /*10d0*/  IMAD.U32 R11, RZ, RZ, UR7 ;  /* 0x00000007ff0b7e24 */ /* 0x000fc4000f8e00ff */
[----:B------:R-:W-:Y:S02]  /*10e0*/  IMAD.MOV.U32 R8, RZ, RZ, 0x70 ;  /* 0x00000070ff087424 */ /* 0x000fe400078e00ff */
[----:B0-----:R-:W-:-:S07]  /*10f0*/  IMAD.MOV.U32 R13, RZ, RZ, RZ ;  /* 0x000000ffff0d7224 */ /* 0x001fce00078e00ff */
[----:B------:R-:W-:-:S07]  /*1100*/  LEPC R20, `(.L_x_11) ;  /* 0x000000001014794e */ /* 0x000fce0000000000 */
[----:B-1----:R-:W-:Y:S05]  /*1110*/  CALL.ABS.NOINC R2 ;  /* 0x0000000002007343 */ /* 0x002fea0003c00000 */
.L_x_11:
[----:B------:R-:W-:Y:S02]  /*1120*/  SHF.L.U32 R2, RZ, 0x1f, RZ ;  /* 0x0000001fff027819 */ /* 0x000fe400000006ff */
[----:B------:R-:W-:Y:S02]  /*1130*/  LEA.HI R7, R19, R18, RZ, 0x4 ;  /* 0x0000001213077211 */ /* 0x000fe400078f20ff */
[----:B------:R-:W0:Y:S02]  /*1140*/  SYNCS.PHASECHK.TRANS64.TRYWAIT P0, [UR41+0x2d800], R2 ;  /* 0x02d80002ff0075a7 */ /* 0x000e240008000169 */
[----:B------:R-:W-:-:S05]  /*1150*/  LOP3.LUT R3, R7, 0xfffffff0, RZ, 0xc0, !PT ;  /* 0xfffffff007037812 */ /* 0x000fca00078ec0ff */
[----:B------:R-:W-:-:S05]  /*1160*/  IMAD.IADD R3, R18, 0x1, -R3 ;  /* 0x0000000112037824 */ /* 0x000fca00078e0a03 */
[----:B------:R-:W-:-:S04]  /*1170*/  SHF.R.S32.HI R0, RZ, 0x1f, R3 ;  /* 0x0000001fff007819 */ /* 0x000fc80000011403 */
[----:B------:R-:W-:Y:S01]  /*1180*/  LEA.HI R5, R0, R3, RZ, 0x3 ;  /* 0x0000000300057211 */ /* 0x000fe200078f18ff */
[----:B0-----:R-:W-:Y:S06]  /*1190*/  @!P0 BRA `(.L_x_12) ;  /* 0x000000b0000c8947 */ /* 0x001fec0003800000 */
.L_x_85:
[----:B------:R-:W-:Y:S01]  /*11a0*/  ULOP3.LUT UR4, UR38, 0x1, URZ, 0xfc, !UPT ;  /* 0x0000000126047892 */ /* 0x000fe2000f8efc3f */
[----:B------:R-:W-:Y:S01]  /*11b0*/  LOP3.LUT R6, R5, 0xfffffff8, RZ, 0xc0, !PT ;  /* 0xfffffff805067812 */ /* 0x000fe200078ec0ff */
[----:B------:R-:W-:-:S03]  /*11c0*/  IMAD.MOV.U32 R4, RZ, RZ, 0x20 ;  /* 0x00000020ff047424 */ /* 0x000fc600078e00ff */
[----:B------:R-:W-:Y:S01]  /*11d0*/  IADD3 R6, R3, -R6, RZ ;  /* 0x8000000603067210 */ /* 0x000fe20007ffe0ff */
[----:B------:R-:W-:-:S03]  /*11e0*/  IMAD.U32 R0, RZ, RZ, UR4 ;  /* 0x00000004ff007e24 */ /* 0x000fc6000f8e00ff */
[----:B------:R-:W-:Y:S02]  /*11f0*/  LOP3.LUT P1, RZ, R6, 0x4, RZ, 0xc0, !PT ;  /* 0x0000000406ff7812 */ /* 0x000fe4000782c0ff */
[----:B------:R-:W-:Y:S02]  /*1200*/  ISETP.NE.AND P0, PT, R0, 0x3, PT ;  /* 0x000000030000780c */ /* 0x000fe40003f05270 */
[----:B------:R-:W-:-:S11]  /*1210*/  SEL R8, R4, 0xffffffe0, !P1 ;  /* 0xffffffe004087807 */ /* 0x000fd60004800000 */
[----:B------:R-:W-:Y:S05]  /*1220*/  @!P0 BRA `(.L_x_13) ;  /* 0x0000000000048947 */ /* 0x000fea0003800000 */
[----:B------:R-:W-:Y:S01]  /*1230*/  BPT.TRAP 0x1 ;  /* 0x000000040000795c */ /* 0x000fe20000300000 */
.L_x_13:
[----:B------:R1:W2:Y:S01]  /*1240*/  SYNCS.PHASECHK.TRANS64.TRYWAIT P1, [UR41+0x2d830], R2 ;  /* 0x02d83002ff0075a7 */ /* 0x0002a20008020169 */
[----:B------:R-:W-:Y:S05]  /*1250*/  @!P0 BRA `(.L_x_14) ;  /* 0x0000000000048947 */ /* 0x000fea0003800000 */
[----:B------:R-:W-:Y:S01]  /*1260*/  BPT.TRAP 0x1 ;  /* 0x000000040000795c */ /* 0x000fe20000300000 */
.L_x_14:
[----:B--2---:R-:W-:Y:S05]  /*1270*/  @P1 BRA `(.L_x_15) ;  /* 0x0000000000081947 */ /* 0x004fea0003800000 */
[----:B------:R-:W2:Y:S02]  /*1280*/  SYNCS.PHASECHK.TRANS64.TRYWAIT P1, [UR41+0x2d830], R2 ;  /* 0x02d83002ff0075a7 */ /* 0x000ea40008020169 */
[----:B--2---:R-:W-:Y:S05]  /*1290*/  @!P1 BRA `(.L_x_16) ;  /* 0x000000ac00e49947 */ /* 0x004fea0003800000 */
.L_x_15:
[----:B------:R-:W-:Y:S01]  /*12a0*/  ULEA UR4, UR45, UR41, 0xc ;  /* 0x000000292d047291 */ /* 0x000fe2000f8e603f */
[----:B------:R-:W-:Y:S01]  /*12b0*/  IMAD.MOV.U32 R0, RZ, RZ, RZ ;  /* 0x000000ffff007224 */ /* 0x000fe200078e00ff */
[----:B------:R-:W-:Y:S01]  /*12c0*/  MOV R135, RZ ;  /* 0x000000ff00877202 */ /* 0x000fe20000000f00 */
[----:B--2---:R-:W-:Y:S01]  /*12d0*/  IMAD.MOV.U32 R3, RZ, RZ, -0x7fffffe0 ;  /* 0x80000020ff037424 */ /* 0x004fe200078e00ff */
[----:B------:R-:W-:-:S04]  /*12e0*/  UIADD3 UR4, UR4, 0xc400, URZ ;  /* 0x0000c40004047890 */ /* 0x000fc8000fffe03f */
[----:B------:R-:W-:-:S04]  /*12f0*/  USHF.R.U32.HI UR4, URZ, 0x4, UR4 ;  /* 0x000000043f047899 */ /* 0x000fc80008011604 */
[----:B------:R-:W-:-:S06]  /*1300*/  ULOP3.LUT UR4, UR4, 0x3fff, URZ, 0xc0, !UPT ;  /* 0x00003fff04047892 */ /* 0x000fcc000f8ec03f */
[----:B01----:R-:W-:Y:S01]  /*1310*/  IMAD.U32 R2, RZ, RZ, UR4 ;  /* 0x00000004ff027e24 */ /* 0x003fe2000f8e00ff */
[----:B------:R-:W-:Y:S05]  /*1320*/  WARPSYNC.ALL ;  /* 0x0000000000007948 */ /* 0x000fea0003800000 */
[----:B------:R-:W-:Y:S01]  /*1330*/  LOP3.LUT R2, R2, 0x10000, RZ, 0xfc, !PT ;  /* 0x0001000002027812 */ /* 0x000fe200078efcff */
[----:B------:R-:W-:-:S03]  /*1340*/  UIADD3 UR4, UR41, 0x15400, URZ ;  /* 0x0001540029047890 */ /* 0x000fc6000fffe03f */
[C---:B------:R-:W-:Y:S01]  /*1350*/  R2UR UR8, R2.reuse ;  /* 0x00000000020872ca */ /* 0x040fe200000e0000 */
[----:B------:R-:W-:Y:S01]  /*1360*/  WARPGROUP.ARRIVE ;  /* 0x00000000000079c5 */ /* 0x000fe20000000000 */
[----:B------:R-:W-:Y:S01]  /*1370*/  R2UR UR9, R3 ;  /* 0x00000000030972ca */ /* 0x000fe200000e0000 */
[----:B------:R-:W-:Y:S01]  /*1380*/  USHF.R.U32.HI UR4, URZ, 0x4, UR4 ;  /* 0x000000043f047899 */ /* 0x000fe20008011604 */
[----:B------:R-:W-:Y:S01]  /*1390*/  R2UR UR24, R2 ;  /* 0x00000000021872ca */ /* 0x000fe200000e0000 */
[----:B------:R-:W-:Y:S01]  /*13a0*/  UMOV UR11, 0x80000020 ;  /* 0x80000020000b7882 */ /* 0x000fe20000000000 */
[----:B------:R-:W-:Y:S01]  /*13b0*/  UMOV UR13, 0x80000020 ;  /* 0x80000020000d7882 */ /* 0x000fe20000000000 */
[----:B------:R-:W-:Y:S01]  /*13c0*/  ULOP3.LUT UR4, UR4, 0x3fff, URZ, 0xc0, !UPT ;  /* 0x00003fff04047892 */ /* 0x000fe2000f8ec03f */
[----:B------:R-:W0:Y:S01]  /*13d0*/  S2UR UR6, SR_CgaCtaId ;  /* 0x00000000000679c3 */ /* 0x000e220000008800 */
[----:B------:R-:W-:Y:S01]  /*13e0*/  UMOV UR15, 0x80000020 ;  /* 0x80000020000f7882 */ /* 0x000fe20000000000 */
[----:B------:R-:W-:Y:S01]  /*13f0*/  UMOV UR17, 0x80000020 ;  /* 0x8000002000117882 */ /* 0x000fe20000000000 */
[----:B------:R-:W-:Y:S01]  /*1400*/  ULOP3.LUT UR32, UR4, 0x10000, URZ, 0xfc, !UPT ;  /* 0x0001000004207892 */ /* 0x000fe2000f8efc3f */
[----:B------:R-:W-:Y:S01]  /*1410*/  UMOV UR19, 0x80000020 ;  /* 0x8000002000137882 */ /* 0x000fe20000000000 */
[----:B------:R-:W-:-:S02]  /*1420*/  UMOV UR21, 0x80000020 ;  /* 0x8000002000157882 */ /* 0x000fc40000000000 */
[----:B------:R-:W-:Y:S02]  /*1430*/  UIADD3 UR14, UR32, 0x200, URZ ;  /* 0x00000200200e7890 */ /* 0x000fe4000fffe03f */
[----:B------:R-:W-:Y:S01]  /*1440*/  UIADD3 UR12, UR24, 0x300, URZ ;  /* 0x00000300180c7890 */ /* 0x000fe2000fffe03f */
[----:B------:R-:W-:Y:S01]  /*1450*/  UMOV UR10, UR32 ;  /* 0x00000020000a7c82 */ /* 0x000fe20008000000 */
[----:B------:R-:W-:Y:S01]  /*1460*/  UIADD3 UR16, UR24, 0x302, URZ ;  /* 0x0000030218107890 */ /* 0x000fe2000fffe03f */
[----:B------:R-:W-:Y:S01]  /*1470*/  HGMMA.64x128x16.F32.BF16 R24, gdesc[UR8], RZ, !UPT, gsb0 ;  /* 0x01e00000081879f0 */ /* 0x000fe2000c0018ff */
[----:B------:R-:W-:Y:S02]  /*1480*/  UIADD3 UR8, UR24, 0x2, URZ ;  /* 0x0000000218087890 */ /* 0x000fe4000fffe03f */
[----:B------:R-:W-:Y:S01]  /*1490*/  UIADD3 UR10, UR32, 0x2, URZ ;  /* 0x00000002200a7890 */ /* 0x000fe2000fffe03f */
[----:B------:R-:W-:Y:S01]  /*14a0*/  UMOV UR9, 0x80000020 ;  /* 0x8000002000097882 */ /* 0x000fe20000000000 */
[----:B------:R-:W-:Y:S01]  /*14b0*/  UMOV UR11, 0x80000020 ;  /* 0x80000020000b7882 */ /* 0x000fe20000000000 */
[----:B------:R-:W-:-:S02]  /*14c0*/  UIADD3 UR18, UR32, 0x202, URZ ;  /* 0x0000020220127890 */ /* 0x000fc4000fffe03f */
[----:B------:R-:W-:Y:S02]  /*14d0*/  UIADD3 UR20, UR24, 0x600, URZ ;  /* 0x0000060018147890 */ /* 0x000fe4000fffe03f */
[----:B------:R-:W-:Y:S01]  /*14e0*/  UIADD3 UR22, UR32, 0x400, URZ ;  /* 0x0000040020167890 */ /* 0x000fe2000fffe03f */
[----:B------:R-:W-:Y:S01]  /*14f0*/  UMOV UR23, 0x80000020 ;  /* 0x8000002000177882 */ /* 0x000fe20000000000 */
[----:B------:R-:W-:Y:S02]  /*1500*/  UIADD3 UR24, UR24, 0x602, URZ ;  /* 0x0000060218187890 */ /* 0x000fe4000fffe03f */
[----:B------:R-:W-:Y:S01]  /*1510*/  UIADD3 UR26, UR32, 0x402, URZ ;  /* 0x00000402201a7890 */ /* 0x000fe2000fffe03f */
[----:B------:R-:W-:Y:S01]  /*1520*/  UMOV UR25, 0x80000020 ;  /* 0x8000002000197882 */ /* 0x000fe20000000000 */
[----:B------:R-:W-:Y:S01]  /*1530*/  UMOV UR27, 0x80000020 ;  /* 0x80000020001b7882 */ /* 0x000fe20000000000 */
[----:B------:R-:W-:Y:S02]  /*1540*/  WARPGROUP.DEPBAR.LE gsb0, 0x0 ;  /* 0x00008000000079c5 */ /* 0x000fe40000010000 */
[----:B------:R-:W-:-:S06]  /*1550*/  WARPGROUP.ARRIVE ;  /* 0x00000000000079c5 */ /* 0x000fcc0000000000 */
[----:B------:R-:W-:Y:S03]  /*1560*/  HGMMA.64x128x16.F32.BF16 R24, gdesc[UR8], R24, gsb0 ;  /* 0x01e00000081879f0 */ /* 0x000fe60008001818 */
[----:B------:R-:W-:Y:S02]  /*1570*/  WARPGROUP.DEPBAR.LE gsb0, 0x0 ;  /* 0x00008000000079c5 */ /* 0x000fe40000010000 */
[----:B------:R-:W-:-:S07]  /*1580*/  WARPGROUP.ARRIVE ;  /* 0x00000000000079c5 */ /* 0x000fce0000000000 */
        /* <DEDUP_REMOVED lines=11> */
[----:B0-----:R-:W-:Y:S05]  /*1640*/  @!P0 BRA `(.L_x_17) ;  /* 0x0000000000048947 */ /* 0x001fea0003800000 */
[----:B------:R-:W-:Y:S01]  /*1650*/  BPT.TRAP 0x1 ;  /* 0x000000040000795c */ /* 0x000fe20000300000 */
.L_x_17:
[----:B------:R-:W-:Y:S01]  /*1660*/  LOP3.LUT R23, R23, 0xffffff80, RZ, 0xc0, !PT ;  /* 0xffffff8017177812 */ /* 0x000fe200078ec0ff */
[----:B------:R-:W-:Y:S01]  /*1670*/  ULDC UR4, c[0x0][0x9d8] ;  /* 0x0002760000047ab9 */ /* 0x000fe20000000800 */
[----:B------:R-:W-:Y:S01]  /*1680*/  ULDC UR5, c[0x0][0x988] ;  /* 0x0002620000057ab9 */ /* 0x000fe20000000800 */
[----:B------:R-:W-:Y:S01]  /*1690*/  FMUL.FTZ R14, R33, UR4 ;  /* 0x00000004210e7c20 */ /* 0x000fe20008410000 */
[----:B------:R-:W-:Y:S01]  /*16a0*/  FMUL.FTZ R33, R49, UR4 ;  /* 0x0000000431217c20 */ /* 0x000fe20008410000 */
[----:B------:R-:W-:Y:S02]  /*16b0*/  IMAD.IADD R23, R18, 0x1, -R23 ;  /* 0x0000000112177824 */ /* 0x000fe400078e0a17 */
[----:B------:R-:W-:Y:S01]  /*16c0*/  FMUL.FTZ R49, R64, UR4 ;  /* 0x0000000440317c20 */ /* 0x000fe20008410000 */
[----:B------:R-:W-:Y:S01]  /*16d0*/  FMUL.FTZ R15, R26, UR4 ;  /* 0x000000041a0f7c20 */ /* 0x000fe20008410000 */
[----:B------:R-:W-:Y:S01]  /*16e0*/  FMUL.FTZ R21, R27, UR4 ;  /* 0x000000041b157c20 */ /* 0x000fe20008410000 */
[----:B------:R-:W-:Y:S01]  /*16f0*/  FMUL.FTZ R27, R30, UR4 ;  /* 0x000000041e1b7c20 */ /* 0x000fe20008410000 */
[----:B------:R-:W-:Y:S01]  /*1700*/  SHF.R.S32.HI R64, RZ, 0x1f, R23 ;  /* 0x0000001fff407819 */ /* 0x000fe20000011417 */
[----:B------:R-:W-:Y:S01]  /*1710*/  FMUL.FTZ R26, R40, UR4 ;  /* 0x00000004281a7c20 */ /* 0x000fe20008410000 */
[----:B------:R-:W-:Y:S01]  /*1720*/  FMUL.FTZ R11, R28, UR4 ;  /* 0x000000041c0b7c20 */ /* 0x000fe20008410000 */
[----:B------:R-:W0:Y:S01]  /*1730*/  MUFU.TANH R15, R15 ;  /* 0x0000000f000f7308 */ /* 0x000e220000002400 */
[----:B------:R-:W-:Y:S01]  /*1740*/  LEA.HI R64, R64, R23, RZ, 0x2 ;  /* 0x0000001740407211 */ /* 0x000fe200078f10ff */
[----:B------:R-:W-:Y:S01]  /*1750*/  FMUL.FTZ R40, R42, UR4 ;  /* 0x000000042a287c20 */ /* 0x000fe20008410000 */
[----:B------:R-:W-:Y:S01]  /*1760*/  FMUL.FTZ R28, R31, UR4 ;  /* 0x000000041f1c7c20 */ /* 0x000fe20008410000 */
[----:B------:R-:W-:Y:S01]  /*1770*/  FMUL.FTZ R42, R57, UR4 ;  /* 0x00000004392a7c20 */ /* 0x000fe20008410000 */
[----:B------:R-:W-:Y:S01]  /*1780*/  LOP3.LUT R64, R64, 0x7ffffffc, RZ, 0xc0, !PT ;  /* 0x7ffffffc40407812 */ /* 0x000fe200078ec0ff */
[----:B------:R-:W-:Y:S01]  /*1790*/  FMUL.FTZ R57, R73, UR4 ;  /* 0x0000000449397c20 */ /* 0x000fe20008410000 */
[----:B------:R-:W-:Y:S01]  /*17a0*/  IMAD.U32 R73, RZ, RZ, UR44 ;  /* 0x0000002cff497e24 */ /* 0x000fe2000f8e00ff */
[----:B------:R-:W1:Y:S01]  /*17b0*/  MUFU.TANH R21, R21 ;  /* 0x0000001500157308 */ /* 0x000e620000002400 */
[----:B------:R-:W-:Y:S01]  /*17c0*/  FMUL.FTZ R13, R32, UR4 ;  /* 0x00000004200d7c20 */ /* 0x000fe20008410000 */
[----:B------:R-:W-:Y:S01]  /*17d0*/  IMAD.IADD R64, R23, 0x1, -R64 ;  /* 0x0000000117407824 */ /* 0x000fe200078e0a40 */
[----:B------:R-:W-:Y:S01]  /*17e0*/  MOV R23, 0xfffffffe ;  /* 0xfffffffe00177802 */ /* 0x000fe20000000f00 */
[----:B------:R-:W-:Y:S01]  /*17f0*/  FMUL.FTZ R32, R34, UR4 ;  /* 0x0000000422207c20 */ /* 0x000fe20008410000 */
[----:B------:R-:W-:Y:S01]  /*1800*/  FMUL.FTZ R9, R24, UR4 ;  /* 0x0000000418097c20 */ /* 0x000fe20008410000 */
[----:B------:R-:W-:Y:S01]  /*1810*/  FMUL.FTZ R31, R35, UR4 ;  /* 0x00000004231f7c20 */ /* 0x000fe20008410000 */
[----:B------:R-:W-:Y:S01]  /*1820*/  FMUL.FTZ R35, R39, UR4 ;  /* 0x0000000427237c20 */ /* 0x000fe20008410000 */
[----:B------:R-:W-:Y:S01]  /*1830*/  IMAD R64, R64, R23, 0x80 ;  /* 0x0000008040407424 */ /* 0x000fe200078e0217 */
[----:B------:R-:W2:Y:S01]  /*1840*/  MUFU.TANH R27, R27 ;  /* 0x0000001b001b7308 */ /* 0x000ea20000002400 */
[----:B------:R-:W-:Y:S01]  /*1850*/  FMUL.FTZ R39, R43, UR4 ;  /* 0x000000042b277c20 */ /* 0x000fe20008410000 */
[----:B------:R-:W-:Y:S01]  /*1860*/  FMUL.FTZ R43, R47, UR4 ;  /* 0x000000042f2b7c20 */ /* 0x000fe20008410000 */
[----:B------:R-:W-:-:S02]  /*1870*/  VIADD R64, R64, UR43 ;  /* 0x0000002b40407c36 */ /* 0x000fc40008000000 */
[----:B------:R-:W-:Y:S01]  /*1880*/  FMUL.FTZ R10, R25, UR4 ;  /* 0x00000004190a7c20 */ /* 0x000fe20008410000 */
[----:B------:R-:W-:Y:S01]  /*1890*/  FMUL.FTZ R20, R36, UR4 ;  /* 0x0000000424147c20 */ /* 0x000fe20008410000 */
[----:B------:R-:W-:Y:S01]  /*18a0*/  FMUL.FTZ R47, R51, UR4 ;  /* 0x00000004332f7c20 */ /* 0x000fe20008410000 */
[----:B------:R-:W-:Y:S01]  /*18b0*/  IMAD R73, R73, -0x80, R64 ;  /* 0xffffff8049497824 */ /* 0x000fe200078e0240 */
[----:B------:R-:W3:Y:S01]  /*18c0*/  MUFU.TANH R28, R28 ;  /* 0x0000001c001c7308 */ /* 0x000ee20000002400 */
[----:B------:R-:W-:Y:S01]  /*18d0*/  FMUL.FTZ R36, R38, UR4 ;  /* 0x0000000426247c20 */ /* 0x000fe20008410000 */
[----:B------:R-:W-:Y:S01]  /*18e0*/  FMUL.FTZ R51, R55, UR4 ;  /* 0x0000000437337c20 */ /* 0x000fe20008410000 */
[----:B------:R-:W-:Y:S01]  /*18f0*/  FMUL.FTZ R55, R59, UR4 ;  /* 0x000000043b377c20 */ /* 0x000fe20008410000 */
[----:B------:R-:W-:Y:S01]  /*1900*/  ISETP.GT.AND P2, PT, R73, RZ, PT ;  /* 0x000000ff4900720c */ /* 0x000fe20003f44270 */
[----:B------:R-:W-:Y:S01]  /*1910*/  FMUL.FTZ R59, R63, UR4 ;  /* 0x000000043f3b7c20 */ /* 0x000fe20008410000 */
[----:B------:R-:W-:Y:S01]  /*1920*/  ISETP.GT.AND P1, PT, R73, 0x1, PT ;  /* 0x000000014900780c */ /* 0x000fe20003f24270 */
[----:B------:R-:W-:Y:S01]  /*1930*/  FMUL.FTZ R30, R45, UR4 ;  /* 0x000000042d1e7c20 */ /* 0x000fe20008410000 */
[----:B------:R-:W4:Y:S01]  /*1940*/  MUFU.TANH R32, R32 ;  /* 0x0000002000207308 */ /* 0x000f220000002400 */
[----:B------:R-:W-:Y:S01]  /*1950*/  ISETP.GT.AND P6, PT, R73, 0x8, PT ;  /* 0x000000084900780c */ /* 0x000fe20003fc4270 */
[----:B------:R-:W-:Y:S01]  /*1960*/  FMUL.FTZ R34, R48, UR4 ;  /* 0x0000000430227c20 */ /* 0x000fe20008410000 */
[----:B0-----:R-:W-:Y:S01]  /*1970*/  FSEL R63, R15, -INF , P2 ;  /* 0xff8000000f3f7808 */ /* 0x001fe20001000000 */
[----:B------:R-:W-:Y:S01]  /*1980*/  FMUL.FTZ R12, R29, UR4 ;  /* 0x000000041d0c7c20 */ /* 0x000fe20008410000 */
[----:B-1----:R-:W-:Y:S01]  /*1990*/  FSEL R64, R21, -INF , P1 ;  /* 0xff80000015407808 */ /* 0x002fe20000800000 */
[----:B------:R-:W-:Y:S01]  /*19a0*/  FMUL.FTZ R48, R50, UR4 ;  /* 0x0000000432307c20 */ /* 0x000fe20008410000 */
[----:B------:R-:W-:Y:S01]  /*19b0*/  FMUL.FTZ R45, R61, UR4 ;  /* 0x000000043d2d7c20 */ /* 0x000fe20008410000 */
[----:B------:R-:W0:Y:S01]  /*19c0*/  MUFU.TANH R9, R9 ;  /* 0x0000000900097308 */ /* 0x000e220000002400 */
[----:B------:R-:W-:Y:S01]  /*19d0*/  FMUL.FTZ R29, R44, UR4 ;  /* 0x000000042c1d7c20 */ /* 0x000fe20008410000 */
[----:B------:R-:W-:Y:S01]  /*19e0*/  FMUL.FTZ R50, R65, UR4 ;  /* 0x0000000441327c20 */ /* 0x000fe20008410000 */
[----:B------:R-:W-:Y:S01]  /*19f0*/  FMUL.FTZ R61, R66, UR4 ;  /* 0x00000004423d7c20 */ /* 0x000fe20008410000 */
[----:B------:R-:W-:Y:S01]  /*1a00*/  FMUL.FTZ R44, R46, UR4 ;  /* 0x000000042e2c7c20 */ /* 0x000fe20008410000 */
[----:B------:R-:W-:Y:S01]  /*1a10*/  ISETP.GT.AND P5, PT, R73, 0x9, PT ;  /* 0x000000094900780c */ /* 0x000fe20003fa4270 */
[----:B------:R-:W-:Y:S01]  /*1a20*/  FMUL.FTZ R46, R60, UR4 ;  /* 0x000000043c2e7c20 */ /* 0x000fe20008410000 */
[----:B--2---:R-:W-:Y:S01]  /*1a30*/  FSEL R65, R27, -INF , P6 ;  /* 0xff8000001b417808 */ /* 0x004fe20003000000 */
[----:B------:R-:W1:Y:S01]  /*1a40*/  MUFU.TANH R31, R31 ;  /* 0x0000001f001f7308 */ /* 0x000e620000002400 */
[----:B------:R-:W-:Y:S01]  /*1a50*/  FMNMX.FTZ R66, R63, R64, !PT ;  /* 0x000000403f427209 */ /* 0x000fe20007810000 */
[----:B------:R-:W-:Y:S01]  /*1a60*/  FMUL.FTZ R60, R62, UR4 ;  /* 0x000000043e3c7c20 */ /* 0x000fe20008410000 */
[----:B------:R-:W-:Y:S01]  /*1a70*/  FMUL.FTZ R62, R67, UR4 ;  /* 0x00000004433e7c20 */ /* 0x000fe20008410000 */
[----:B------:R-:W-:Y:S01]  /*1a80*/  ISETP.GT.AND P4, PT, R73, 0x10, PT ;  /* 0x000000104900780c */ /* 0x000fe20003f84270 */
[----:B------:R-:W-:Y:S01]  /*1a90*/  FMUL.FTZ R38, R52, UR4 ;  /* 0x0000000434267c20 */ /* 0x000fe20008410000 */
[----:B---3--:R-:W-:Y:S01]  /*1aa0*/  FSEL R67, R28, -INF , P5 ;  /* 0xff8000001c437808 */ /* 0x008fe20002800000 */
[----:B------:R-:W-:Y:S01]  /*1ab0*/  FMUL.FTZ R52, R54, UR4 ;  /* 0x0000000436347c20 */ /* 0x000fe20008410000 */
[----:B------:R-:W2:Y:S01]  /*1ac0*/  MUFU.TANH R10, R10 ;  /* 0x0000000a000a7308 */ /* 0x000ea20000002400 */
[----:B------:R-:W-:Y:S01]  /*1ad0*/  FMNMX.FTZ R66, R65, R66, !PT ;  /* 0x0000004241427209 */ /* 0x000fe20007810000 */
[----:B------:R-:W-:Y:S01]  /*1ae0*/  FMUL.FTZ R54, R68, UR4 ;  /* 0x0000000444367c20 */ /* 0x000fe20008410000 */
[----:B------:R-:W-:Y:S01]  /*1af0*/  ISETP.GT.AND P3, PT, R73, 0x11, PT ;  /* 0x000000114900780c */ /* 0x000fe20003f64270 */
[----:B------:R-:W-:Y:S01]  /*1b00*/  FMUL.FTZ R24, R37, UR4 ;  /* 0x0000000425187c20 */ /* 0x000fe20008410000 */
[----:B----4-:R-:W-:Y:S01]  /*1b10*/  FSEL R68, R32, -INF , P4 ;  /* 0xff80000020447808 */ /* 0x010fe20002000000 */
[----:B------:R-:W-:Y:S01]  /*1b20*/  FMUL.FTZ R25, R41, UR4 ;  /* 0x0000000429197c20 */ /* 0x000fe20008410000 */
[----:B------:R-:W-:Y:S01]  /*1b30*/  FMNMX.FTZ R15, R67, R66, !PT ;  /* 0x00000042430f7209 */ /* 0x000fe20007810000 */
[----:B------:R-:W3:Y:S01]  /*1b40*/  MUFU.TANH R36, R36 ;  /* 0x0000002400247308 */ /* 0x000ee20000002400 */
[----:B0-----:R-:W-:Y:S01]  /*1b50*/  FSEL R9, R9, -INF , P2 ;  /* 0xff80000009097808 */ /* 0x001fe20001000000 */
[----:B------:R-:W-:Y:S01]  /*1b60*/  FMUL.FTZ R41, R56, UR4 ;  /* 0x0000000438297c20 */ /* 0x000fe20008410000 */
[----:B------:R-:W-:Y:S01]  /*1b70*/  ISETP.GT.AND P2, PT, R73, 0x18, PT ;  /* 0x000000184900780c */ /* 0x000fe20003f44270 */
[----:B------:R-:W-:Y:S01]  /*1b80*/  FMUL.FTZ R56, R58, UR4 ;  /* 0x000000043a387c20 */ /* 0x000fe20008410000 */
[----:B-1----:R-:W-:Y:S01]  /*1b90*/  FSEL R66, R31, -INF , P3 ;  /* 0xff8000001f427808 */ /* 0x002fe20001800000 */
[----:B------:R-:W-:Y:S01]  /*1ba0*/  FMUL.FTZ R37, R53, UR4 ;  /* 0x0000000435257c20 */ /* 0x000fe20008410000 */
[----:B------:R-:W-:Y:S01]  /*1bb0*/  FMNMX.FTZ R15, R68, R15, !PT ;  /* 0x0000000f440f7209 */ /* 0x000fe20007810000 */
[----:B------:R-:W0:Y:S01]  /*1bc0*/  MUFU.TANH R11, R11 ;  /* 0x0000000b000b7308 */ /* 0x000e220000002400 */
[----:B--2---:R-:W-:Y:S01]  /*1bd0*/  FSEL R10, R10, -INF , P1 ;  /* 0xff8000000a0a7808 */ /* 0x004fe20000800000 */
[----:B------:R-:W-:Y:S01]  /*1be0*/  FMUL.FTZ R70, R70, UR4 ;  /* 0x0000000446467c20 */ /* 0x000fe20008410000 */
[----:B------:R-:W-:Y:S01]  /*1bf0*/  ISETP.GT.AND P1, PT, R73, 0x19, PT ;  /* 0x000000194900780c */ /* 0x000fe20003f24270 */
[----:B------:R-:W-:Y:S01]  /*1c00*/  FMUL.FTZ R53, R69, UR4 ;  /* 0x0000000445357c20 */ /* 0x000fe20008410000 */
[----:B------:R-:W-:Y:S01]  /*1c10*/  FMNMX.FTZ R15, R66, R15, !PT ;  /* 0x0000000f420f7209 */ /* 0x000fe20007810000 */
[----:B------:R-:W-:Y:S01]  /*1c20*/  FMUL.FTZ R69, R71, UR4 ;  /* 0x0000000447457c20 */ /* 0x000fe20008410000 */
[----:B------:R-:W-:Y:S01]  /*1c30*/  FMUL.FTZ R71, R74, UR4 ;  /* 0x000000044a477c20 */ /* 0x000fe20008410000 */
[----:B------:R-:W1:Y:S01]  /*1c40*/  MUFU.TANH R35, R35 ;  /* 0x0000002300237308 */ /* 0x000e620000002400 */
[----:B---3--:R-:W-:Y:S01]  /*1c50*/  FSEL R36, R36, -INF , P2 ;  /* 0xff80000024247808 */ /* 0x008fe20001000000 */
[----:B------:R-:W-:Y:S01]  /*1c60*/  FMUL.FTZ R58, R72, UR4 ;  /* 0x00000004483a7c20 */ /* 0x000fe20008410000 */
[----:B------:R-:W-:Y:S01]  /*1c70*/  FMUL.FTZ R72, R75, UR4 ;  /* 0x000000044b487c20 */ /* 0x000fe20008410000 */
[----:B------:R-:W-:Y:S01]  /*1c80*/  FMUL.FTZ R74, R78, UR4 ;  /* 0x000000044e4a7c20 */ /* 0x000fe20008410000 */
[----:B------:R-:W-:Y:S01]  /*1c90*/  FMNMX.FTZ R28, R36, R15, !PT ;  /* 0x0000000f241c7209 */ /* 0x000fe20007810000 */
[----:B------:R-:W-:Y:S01]  /*1ca0*/  FMUL.FTZ R75, R79, UR4 ;  /* 0x000000044f4b7c20 */ /* 0x000fe20008410000 */
[----:B------:R-:W-:Y:S01]  /*1cb0*/  FMUL.FTZ R78, R82, UR4 ;  /* 0x00000004524e7c20 */ /* 0x000fe20008410000 */
[----:B------:R-:W2:Y:S01]  /*1cc0*/  MUFU.TANH R12, R12 ;  /* 0x0000000c000c7308 */ /* 0x000ea20000002400 */
[----:B0-----:R-:W-:Y:S01]  /*1cd0*/  FSEL R11, R11, -INF , P6 ;  /* 0xff8000000b0b7808 */ /* 0x001fe20003000000 */
[----:B------:R-:W-:Y:S01]  /*1ce0*/  FMUL.FTZ R79, R83, UR4 ;  /* 0x00000004534f7c20 */ /* 0x000fe20008410000 */
[----:B------:R-:W-:Y:S01]  /*1cf0*/  ISETP.GT.AND P6, PT, R73, 0x20, PT ;  /* 0x000000204900780c */ /* 0x000fe20003fc4270 */
[----:B------:R-:W-:Y:S01]  /*1d00*/  FMUL.FTZ R82, R86, UR4 ;  /* 0x0000000456527c20 */ /* 0x000fe20008410000 */
[----:B------:R-:W-:Y:S01]  /*1d10*/  FMUL.FTZ R83, R87, UR4 ;  /* 0x0000000457537c20 */ /* 0x000fe20008410000 */
[----:B------:R-:W-:Y:S01]  /*1d20*/  P2R R88, PR, RZ, 0x1 ;  /* 0x00000001ff587803 */ /* 0x000fe20000000000 */
[----:B------:R-:W-:Y:S01]  /*1d30*/  FMUL.FTZ R76, R76, UR4 ;  /* 0x000000044c4c7c20 */ /* 0x000fe20008410000 */
[----:B------:R-:W0:Y:S01]  /*1d40*/  MUFU.TANH R40, R40 ;  /* 0x0000002800287308 */ /* 0x000e220000002400 */
[----:B-1----:R-:W-:Y:S01]  /*1d50*/  FSEL R35, R35, -INF , P1 ;  /* 0xff80000023237808 */ /* 0x002fe20000800000 */
[----:B------:R-:W-:Y:S01]  /*1d60*/  FMUL.FTZ R77, R77, UR4 ;  /* 0x000000044d4d7c20 */ /* 0x000fe20008410000 */
[----:B------:R-:W-:Y:S01]  /*1d70*/  FMUL.FTZ R80, R80, UR4 ;  /* 0x0000000450507c20 */ /* 0x000fe20008410000 */
[----:B------:R-:W-:Y:S01]  /*1d80*/  FMUL.FTZ R81, R81, UR4 ;  /* 0x0000000451517c20 */ /* 0x000fe20008410000 */
[----:B------:R-:W-:Y:S01]  /*1d90*/  FMNMX.FTZ R15, R35, R28, !PT ;  /* 0x0000001c230f7209 */ /* 0x000fe20007810000 */
[----:B------:R-:W-:Y:S01]  /*1da0*/  FMUL.FTZ R84, R84, UR4 ;  /* 0x0000000454547c20 */ /* 0x000fe20008410000 */
[----:B------:R-:W-:Y:S01]  /*1db0*/  FMUL.FTZ R85, R85, UR4 ;  /* 0x0000000455557c20 */ /* 0x000fe20008410000 */
[----:B------:R-:W1:Y:S01]  /*1dc0*/  MUFU.TANH R13, R13 ;  /* 0x0000000d000d7308 */ /* 0x000e620000002400 */
[----:B--2---:R-:W-:Y:S01]  /*1dd0*/  FSEL R12, R12, -INF , P5 ;  /* 0xff8000000c0c7808 */ /* 0x004fe20002800000 */
[----:B------:R-:W-:Y:S01]  /*1de0*/  IMAD.SHL.U32 R5, R5, 0x40, RZ ;  /* 0x0000004005057824 */ /* 0x000fe200078e00ff */
[----:B------:R-:W-:Y:S01]  /*1df0*/  ISETP.GT.AND P5, PT, R73, 0x21, PT ;  /* 0x000000214900780c */ /* 0x000fe20003fa4270 */
[----:B------:R-:W-:Y:S01]  /*1e00*/  UIADD3 UR4, UR41, 0x2d840, URZ ;  /* 0x0002d84029047890 */ /* 0x000fe2000fffe03f */
[----:B------:R-:W-:Y:S01]  /*1e10*/  MOV R134, R135 ;  /* 0x0000008700867202 */ /* 0x000fe20000000f00 */
[----:B------:R-:W-:Y:S01]  /*1e20*/  UIADD3 UR34, UR44, -0x2, URZ ;  /* 0xfffffffe2c227890 */ /* 0x000fe2000fffe03f */
[----:B------:R-:W-:Y:S01]  /*1e30*/  LOP3.LUT R5, R5, 0x7ffffe00, RZ, 0xc0, !PT ;  /* 0x7ffffe0005057812 */ /* 0x000fe200078ec0ff */
[----:B------:R-:W2:Y:S01]  /*1e40*/  MUFU.TANH R39, R39 ;  /* 0x0000002700277308 */ /* 0x000ea20000002400 */
[----:B0-----:R-:W-:Y:S01]  /*1e50*/  FSEL R40, R40, -INF , P6 ;  /* 0xff80000028287808 */ /* 0x001fe20003000000 */
[----:B------:R-:W-:Y:S01]  /*1e60*/  UPRMT UR4, UR6, 0x654, UR4 ;  /* 0x0000065406047896 */ /* 0x000fe20008000004 */
[--C-:B------:R-:W-:Y:S01]  /*1e70*/  IMAD.MOV.U32 R133, RZ, RZ, R135.reuse ;  /* 0x000000ffff857224 */ /* 0x100fe200078e0087 */
[----:B------:R-:W-:Y:S01]  /*1e80*/  UMOV UR33, URZ ;  /* 0x0000003f00217c82 */ /* 0x000fe20008000000 */
[----:B------:R-:W-:Y:S01]  /*1e90*/  FMNMX.FTZ R28, R40, R15, !PT ;  /* 0x0000000f281c7209 */ /* 0x000fe20007810000 */
[--C-:B------:R-:W-:Y:S01]  /*1ea0*/  IMAD.MOV.U32 R132, RZ, RZ, R135.reuse ;  /* 0x000000ffff847224 */ /* 0x100fe200078e0087 */
[-C--:B------:R-:W-:Y:S01]  /*1eb0*/  MOV R130, R135.reuse ;  /* 0x0000008700827202 */ /* 0x080fe20000000f00 */
[----:B------:R-:W0:Y:S01]  /*1ec0*/  MUFU.TANH R14, R14 ;  /* 0x0000000e000e7308 */ /* 0x000e220000002400 */
[----:B-1----:R-:W-:Y:S01]  /*1ed0*/  FSEL R13, R13, -INF , P4 ;  /* 0xff8000000d0d7808 */ /* 0x002fe20002000000 */
[--C-:B------:R-:W-:Y:S01]  /*1ee0*/  IMAD.MOV.U32 R131, RZ, RZ, R135.reuse ;  /* 0x000000ffff837224 */ /* 0x100fe200078e0087 */
[----:B------:R-:W-:Y:S01]  /*1ef0*/  ISETP.GT.AND P4, PT, R73, 0x28, PT ;  /* 0x000000284900780c */ /* 0x000fe20003f84270 */
[----:B------:R-:W-:Y:S01]  /*1f00*/  SYNCS.ARRIVE.TRANS64.RED.A1T0 RZ, [UR4], RZ ;  /* 0x000000ffffff79a7 */ /* 0x000fe20008100404 */
[--C-:B------:R-:W-:Y:S01]  /*1f10*/  IMAD.MOV.U32 R129, RZ, RZ, R135.reuse ;  /* 0x000000ffff817224 */ /* 0x100fe200078e0087 */
[-C--:B------:R-:W-:Y:S01]  /*1f20*/  MOV R126, R135.reuse ;  /* 0x00000087007e7202 */ /* 0x080fe20000000f00 */
[--C-:B------:R-:W-:Y:S01]  /*1f30*/  IMAD.MOV.U32 R128, RZ, RZ, R135.reuse ;  /* 0x000000ffff807224 */ /* 0x100fe200078e0087 */
[----:B------:R-:W1:Y:S01]  /*1f40*/  MUFU.TANH R44, R44 ;  /* 0x0000002c002c7308 */ /* 0x000e620000002400 */
[----:B--2---:R-:W-:Y:S01]  /*1f50*/  FSEL R39, R39, -INF , P5 ;  /* 0xff80000027277808 */ /* 0x004fe20002800000 */
[--C-:B------:R-:W-:Y:S01]  /*1f60*/  IMAD.MOV.U32 R127, RZ, RZ, R135.reuse ;  /* 0x000000ffff7f7224 */ /* 0x100fe200078e0087 */
[-C--:B------:R-:W-:Y:S01]  /*1f70*/  MOV R122, R135.reuse ;  /* 0x00000087007a7202 */ /* 0x080fe20000000f00 */
[--C-:B------:R-:W-:Y:S01]  /*1f80*/  IMAD.MOV.U32 R125, RZ, RZ, R135.reuse ;  /* 0x000000ffff7d7224 */ /* 0x100fe200078e0087 */
[----:B------:R-:W-:Y:S01]  /*1f90*/  FMNMX.FTZ R21, R39, R28, !PT ;  /* 0x0000001c27157209 */ /* 0x000fe20007810000 */
[--C-:B------:R-:W-:Y:S01]  /*1fa0*/  IMAD.MOV.U32 R124, RZ, RZ, R135.reuse ;  /* 0x000000ffff7c7224 */ /* 0x100fe200078e0087 */
[-C--:B------:R-:W-:Y:S01]  /*1fb0*/  MOV R118, R135.reuse ;  /* 0x0000008700767202 */ /* 0x080fe20000000f00 */
[----:B------:R-:W2:Y:S01]  /*1fc0*/  MUFU.TANH R20, R20 ;  /* 0x0000001400147308 */ /* 0x000ea20000002400 */
[----:B0-----:R-:W-:Y:S01]  /*1fd0*/  FSEL R14, R14, -INF , P3 ;  /* 0xff8000000e0e7808 */ /* 0x001fe20001800000 */
[--C-:B------:R-:W-:Y:S01]  /*1fe0*/  IMAD.MOV.U32 R123, RZ, RZ, R135.reuse ;  /* 0x000000ffff7b7224 */ /* 0x100fe200078e0087 */
[C---:B------:R-:W-:Y:S01]  /*1ff0*/  ISETP.GT.AND P3, PT, R73.reuse, 0x29, PT ;  /* 0x000000294900780c */ /* 0x040fe20003f64270 */
[--C-:B------:R-:W-:Y:S01]  /*2000*/  IMAD.MOV.U32 R121, RZ, RZ, R135.reuse ;  /* 0x000000ffff797224 */ /* 0x100fe200078e0087 */
[-C--:B------:R-:W-:Y:S01]  /*2010*/  MOV R114, R135.reuse ;  /* 0x0000008700727202 */ /* 0x080fe20000000f00 */
[--C-:B------:R-:W-:Y:S01]  /*2020*/  IMAD.MOV.U32 R120, RZ, RZ, R135.reuse ;  /* 0x000000ffff787224 */ /* 0x100fe200078e0087 */
[-C--:B------:R-:W-:Y:S01]  /*2030*/  MOV R110, R135.reuse ;  /* 0x00000087006e7202 */ /* 0x080fe20000000f00 */
[----:B------:R-:W0:Y:S01]  /*2040*/  MUFU.TANH R43, R43 ;  /* 0x0000002b002b7308 */ /* 0x000e220000002400 */
[----:B-1----:R-:W-:Y:S01]  /*2050*/  FSEL R44, R44, -INF , P4 ;  /* 0xff8000002c2c7808 */ /* 0x002fe20002000000 */
[--C-:B------:R-:W-:Y:S01]  /*2060*/  IMAD.MOV.U32 R119, RZ, RZ, R135.reuse ;  /* 0x000000ffff777224 */ /* 0x100fe200078e0087 */
[----:B------:R-:W-:Y:S01]  /*2070*/  MOV R106, R135 ;  /* 0x00000087006a7202 */ /* 0x000fe20000000f00 */
[--C-:B------:R-:W-:Y:S01]  /*2080*/  IMAD.MOV.U32 R117, RZ, RZ, R135.reuse ;  /* 0x000000ffff757224 */ /* 0x100fe200078e0087 */
[----:B------:R-:W-:Y:S01]  /*2090*/  FMNMX.FTZ R28, R44, R21, !PT ;  /* 0x000000152c1c7209 */ /* 0x000fe20007810000 */
[--C-:B------:R-:W-:Y:S01]  /*20a0*/  IMAD.MOV.U32 R116, RZ, RZ, R135.reuse ;  /* 0x000000ffff747224 */ /* 0x100fe200078e0087 */
[-C--:B------:R-:W-:Y:S01]  /*20b0*/  MOV R102, R135.reuse ;  /* 0x0000008700667202 */ /* 0x080fe20000000f00 */
[----:B------:R-:W1:Y:S01]  /*20c0*/  MUFU.TANH R24, R24 ;  /* 0x0000001800187308 */ /* 0x000e620000002400 */
[----:B--2---:R-:W-:Y:S01]  /*20d0*/  FSEL R15, R20, -INF , P2 ;  /* 0xff800000140f7808 */ /* 0x004fe20001000000 */
[--C-:B------:R-:W-:Y:S01]  /*20e0*/  IMAD.MOV.U32 R115, RZ, RZ, R135.reuse ;  /* 0x000000ffff737224 */ /* 0x100fe200078e0087 */
[----:B------:R-:W-:Y:S01]  /*20f0*/  ISETP.GT.AND P2, PT, R73, 0x30, PT ;  /* 0x000000304900780c */ /* 0x000fe20003f44270 */
[--C-:B------:R-:W-:Y:S01]  /*2100*/  IMAD.MOV.U32 R113, RZ, RZ, R135.reuse ;  /* 0x000000ffff717224 */ /* 0x100fe200078e0087 */
[-C--:B------:R-:W-:Y:S01]  /*2110*/  MOV R98, R135.reuse ;  /* 0x0000008700627202 */ /* 0x080fe20000000f00 */
[--C-:B------:R-:W-:Y:S01]  /*2120*/  IMAD.MOV.U32 R112, RZ, RZ, R135.reuse ;  /* 0x000000ffff707224 */ /* 0x100fe200078e0087 */
[----:B------:R-:W-:Y:S01]  /*2130*/  MOV R94, R135 ;  /* 0x00000087005e7202 */ /* 0x000fe20000000f00 */
[----:B------:R-:W2:Y:S01]  /*2140*/  MUFU.TANH R48, R48 ;  /* 0x0000003000307308 */ /* 0x000ea20000002400 */
[----:B0-----:R-:W-:Y:S01]  /*2150*/  FSEL R43, R43, -INF , P3 ;  /* 0xff8000002b2b7808 */ /* 0x001fe20001800000 */
[----:B------:R-:W-:-:S02]  /*2160*/  IMAD.MOV.U32 R111, RZ, RZ, R135 ;  /* 0x000000ffff6f7224 */ /* 0x000fc400078e0087 */
[--C-:B------:R-:W-:Y:S01]  /*2170*/  IMAD.MOV.U32 R109, RZ, RZ, R135.reuse ;  /* 0x000000ffff6d7224 */ /* 0x100fe200078e0087 */
[----:B------:R-:W-:Y:S01]  /*2180*/  FMNMX.FTZ R23, R43, R28, !PT ;  /* 0x0000001c2b177209 */ /* 0x000fe20007810000 */
[--C-:B------:R-:W-:Y:S02]  /*2190*/  IMAD.MOV.U32 R108, RZ, RZ, R135.reuse ;  /* 0x000000ffff6c7224 */ /* 0x100fe400078e0087 */
[----:B------:R-:W0:Y:S01]  /*21a0*/  MUFU.TANH R26, R26 ;  /* 0x0000001a001a7308 */ /* 0x000e220000002400 */
[----:B-1----:R-:W-:Y:S01]  /*21b0*/  FSEL R20, R24, -INF , P1 ;  /* 0xff80000018147808 */ /* 0x002fe20000800000 */
[--C-:B------:R-:W-:Y:S01]  /*21c0*/  IMAD.MOV.U32 R107, RZ, RZ, R135.reuse ;  /* 0x000000ffff6b7224 */ /* 0x100fe200078e0087 */
[----:B------:R-:W-:Y:S01]  /*21d0*/  ISETP.GT.AND P1, PT, R73, 0x31, PT ;  /* 0x000000314900780c */ /* 0x000fe20003f24270 */
[--C-:B------:R-:W-:Y:S02]  /*21e0*/  IMAD.MOV.U32 R105, RZ, RZ, R135.reuse ;  /* 0x000000ffff697224 */ /* 0x100fe400078e0087 */
[----:B------:R-:W-:-:S02]  /*21f0*/  IMAD.MOV.U32 R104, RZ, RZ, R135 ;  /* 0x000000ffff687224 */ /* 0x000fc400078e0087 */
[----:B------:R-:W1:Y:S01]  /*2200*/  MUFU.TANH R47, R47 ;  /* 0x0000002f002f7308 */ /* 0x000e620000002400 */
[----:B--2---:R-:W-:Y:S01]  /*2210*/  FSEL R48, R48, -INF , P2 ;  /* 0xff80000030307808 */ /* 0x004fe20001000000 */
[--C-:B------:R-:W-:Y:S02]  /*2220*/  IMAD.MOV.U32 R103, RZ, RZ, R135.reuse ;  /* 0x000000ffff677224 */ /* 0x100fe400078e0087 */
[--C-:B------:R-:W-:Y:S01]  /*2230*/  IMAD.MOV.U32 R101, RZ, RZ, R135.reuse ;  /* 0x000000ffff657224 */ /* 0x100fe200078e0087 */
[----:B------:R-:W-:Y:S01]  /*2240*/  FMNMX.FTZ R24, R48, R23, !PT ;  /* 0x0000001730187209 */ /* 0x000fe20007810000 */
[--C-:B------:R-:W-:Y:S02]  /*2250*/  IMAD.MOV.U32 R100, RZ, RZ, R135.reuse ;  /* 0x000000ffff647224 */ /* 0x100fe400078e0087 */
[----:B------:R-:W2:Y:S01]  /*2260*/  MUFU.TANH R25, R25 ;  /* 0x0000001900197308 */ /* 0x000ea20000002400 */
[----:B0-----:R-:W-:Y:S01]  /*2270*/  FSEL R21, R26, -INF , P6 ;  /* 0xff8000001a157808 */ /* 0x001fe20003000000 */
[--C-:B------:R-:W-:Y:S01]  /*2280*/  IMAD.MOV.U32 R99, RZ, RZ, R135.reuse ;  /* 0x000000ffff637224 */ /* 0x100fe200078e0087 */
[----:B------:R-:W-:Y:S01]  /*2290*/  ISETP.GT.AND P6, PT, R73, 0x38, PT ;  /* 0x000000384900780c */ /* 0x000fe20003fc4270 */
[----:B------:R-:W-:-:S02]  /*22a0*/  IMAD.MOV.U32 R97, RZ, RZ, R135 ;  /* 0x000000ffff617224 */ /* 0x000fc400078e0087 */
[--C-:B------:R-:W-:Y:S02]  /*22b0*/  IMAD.MOV.U32 R96, RZ, RZ, R135.reuse ;  /* 0x000000ffff607224 */ /* 0x100fe400078e0087 */
[----:B------:R-:W0:Y:S01]  /*22c0*/  MUFU.TANH R52, R52 ;  /* 0x0000003400347308 */ /* 0x000e220000002400 */
[----:B-1----:R-:W-:Y:S01]  /*22d0*/  FSEL R47, R47, -INF , P1 ;  /* 0xff8000002f2f7808 */ /* 0x002fe20000800000 */
[--C-:B------:R-:W-:Y:S02]  /*22e0*/  IMAD.MOV.U32 R95, RZ, RZ, R135.reuse ;  /* 0x000000ffff5f7224 */ /* 0x100fe400078e0087 */
[--C-:B------:R-:W-:Y:S02]  /*22f0*/  IMAD.MOV.U32 R93, RZ, RZ, R135.reuse ;  /* 0x000000ffff5d7224 */ /* 0x100fe400078e0087 */
[--C-:B------:R-:W-:Y:S02]  /*2300*/  IMAD.MOV.U32 R92, RZ, RZ, R135.reuse ;  /* 0x000000ffff5c7224 */ /* 0x100fe400078e0087 */
[----:B------:R-:W1:Y:S01]  /*2310*/  MUFU.TANH R29, R29 ;  /* 0x0000001d001d7308 */ /* 0x000e620000002400 */
[----:B--2---:R-:W-:Y:S01]  /*2320*/  FSEL R23, R25, -INF , P5 ;  /* 0xff80000019177808 */ /* 0x004fe20002800000 */
[----:B------:R-:W-:Y:S01]  /*2330*/  IMAD.MOV.U32 R91, RZ, RZ, R135 ;  /* 0x000000ffff5b7224 */ /* 0x000fe200078e0087 */
[----:B------:R-:W-:-:S02]  /*2340*/  ISETP.GT.AND P5, PT, R73, 0x39, PT ;  /* 0x000000394900780c */ /* 0x000fc40003fa4270 */
[----:B------:R-:W-:-:S03]  /*2350*/  FMNMX.FTZ R25, R47, R24, !PT ;  /* 0x000000182f197209 */ /* 0x000fc60007810000 */
[----:B------:R-:W2:Y:S01]  /*2360*/  MUFU.TANH R51, R51 ;  /* 0x0000003300337308 */ /* 0x000ea20000002400 */
[----:B0-----:R-:W-:-:S04]  /*2370*/  FSEL R52, R52, -INF , P6 ;  /* 0xff80000034347808 */ /* 0x001fc80003000000 */
[----:B------:R-:W-:-:S03]  /*2380*/  FMNMX.FTZ R26, R52, R25, !PT ;  /* 0x00000019341a7209 */ /* 0x000fc60007810000 */
[----:B------:R-:W0:Y:S01]  /*2390*/  MUFU.TANH R30, R30 ;  /* 0x0000001e001e7308 */ /* 0x000e220000002400 */
[----:B-1----:R-:W-:Y:S02]  /*23a0*/  FSEL R24, R29, -INF , P4 ;  /* 0xff8000001d187808 */ /* 0x002fe40002000000 */
[----:B------:R-:W-:-:S05]  /*23b0*/  ISETP.GT.AND P4, PT, R73, 0x40, PT ;  /* 0x000000404900780c */ /* 0x000fca0003f84270 */
[----:B------:R-:W1:Y:S01]  /*23c0*/  MUFU.TANH R56, R56 ;  /* 0x0000003800387308 */ /* 0x000e620000002400 */
[----:B--2---:R-:W-:-:S04]  /*23d0*/  FSEL R51, R51, -INF , P5 ;  /* 0xff80000033337808 */ /* 0x004fc80002800000 */
[----:B------:R-:W-:-:S03]  /*23e0*/  FMNMX.FTZ R27, R51, R26, !PT ;  /* 0x0000001a331b7209 */ /* 0x000fc60007810000 */
[----:B------:R-:W2:Y:S01]  /*23f0*/  MUFU.TANH R34, R34 ;  /* 0x0000002200227308 */ /* 0x000ea20000002400 */
[----:B0-----:R-:W-:Y:S02]  /*2400*/  FSEL R25, R30, -INF , P3 ;  /* 0xff8000001e197808 */ /* 0x001fe40001800000 */
[----:B------:R-:W-:-:S05]  /*2410*/  ISETP.GT.AND P3, PT, R73, 0x41, PT ;  /* 0x000000414900780c */ /* 0x000fca0003f64270 */
[----:B------:R-:W0:Y:S01]  /*2420*/  MUFU.TANH R55, R55 ;  /* 0x0000003700377308 */ /* 0x000e220000002400 */
[----:B-1----:R-:W-:-:S04]  /*2430*/  FSEL R56, R56, -INF , P4 ;  /* 0xff80000038387808 */ /* 0x002fc80002000000 */
[----:B------:R-:W-:-:S03]  /*2440*/  FMNMX.FTZ R28, R56, R27, !PT ;  /* 0x0000001b381c7209 */ /* 0x000fc60007810000 */
[----:B------:R-:W1:Y:S01]  /*2450*/  MUFU.TANH R33, R33 ;  /* 0x0000002100217308 */ /* 0x000e620000002400 */
[----:B--2---:R-:W-:Y:S02]  /*2460*/  FSEL R26, R34, -INF , P2 ;  /* 0xff800000221a7808 */ /* 0x004fe40001000000 */
[----:B------:R-:W-:-:S05]  /*2470*/  ISETP.GT.AND P2, PT, R73, 0x48, PT ;  /* 0x000000484900780c */ /* 0x000fca0003f44270 */
        /* <DEDUP_REMOVED lines=71> */
[----:B------:R-:W-:Y:S02]  /*28f0*/  ISETP.GT.AND P2, PT, R73, 0x78, PT ;  /* 0x000000784900780c */ /* 0x000fe40003f44270 */
[----:B------:R-:W-:-:S03]  /*2900*/  FMNMX.FTZ R58, R9, R10, !PT ;  /* 0x0000000a093a7209 */ /* 0x000fc60007810000 */
[----:B------:R-:W2:Y:S01]  /*2910*/  MUFU.TANH R82, R82 ;  /* 0x0000005200527308 */ /* 0x000ea20000002400 */
[----:B0-----:R-:W-:-:S04]  /*2920*/  FSEL R79, R79, -INF , P3 ;  /* 0xff8000004f4f7808 */ /* 0x001fc80001800000 */
[----:B------:R-:W-:-:S03]  /*2930*/  FMNMX.FTZ R50, R79, R50, !PT ;  /* 0x000000324f327209 */ /* 0x000fc60007810000 */
[----:B------:R-:W0:Y:S01]  /*2940*/  MUFU.TANH R83, R83 ;  /* 0x0000005300537308 */ /* 0x000e220000002400 */
[----:B-1----:R-:W-:Y:S02]  /*2950*/  FSEL R34, R57, -INF , P1 ;  /* 0xff80000039227808 */ /* 0x002fe40000800000 */
[----:B------:R-:W-:-:S05]  /*2960*/  ISETP.GT.AND P1, PT, R73, 0x79, PT ;  /* 0x000000794900780c */ /* 0x000fca0003f24270 */
[----:B------:R-:W-:Y:S01]  /*2970*/  MUFU.TANH R76, R76 ;  /* 0x0000004c004c7308 */ /* 0x000fe20000002400 */
[----:B--2---:R-:W-:-:S04]  /*2980*/  FSEL R73, R82, -INF , P2 ;  /* 0xff80000052497808 */ /* 0x004fc80001000000 */
[----:B------:R-:W-:-:S03]  /*2990*/  FMNMX.FTZ R50, R73, R50, !PT ;  /* 0x0000003249327209 */ /* 0x000fc60007810000 */
[----:B------:R-:W-:Y:S01]  /*29a0*/  MUFU.TANH R77, R77 ;  /* 0x0000004d004d7308 */ /* 0x000fe20000002400 */
[----:B0-----:R-:W-:-:S04]  /*29b0*/  FSEL R83, R83, -INF , P1 ;  /* 0xff80000053537808 */ /* 0x001fc80000800000 */
[----:B------:R-:W-:-:S03]  /*29c0*/  FMNMX.FTZ R50, R83, R50, !PT ;  /* 0x0000003253327209 */ /* 0x000fc60007810000 */
[----:B------:R-:W-:Y:S02]  /*29d0*/  MUFU.TANH R80, R80 ;  /* 0x0000005000507308 */ /* 0x000fe40000002400 */
[----:B------:R-:W0:Y:S06]  /*29e0*/  SHFL.BFLY PT, R45, R50, 0x2, 0x1f ;  /* 0x0c401f00322d7f89 */ /* 0x000e2c00000e0000 */
[----:B------:R-:W-:Y:S08]  /*29f0*/  MUFU.TANH R81, R81 ;  /* 0x0000005100517308 */ /* 0x000ff00000002400 */
[----:B------:R-:W1:Y:S08]  /*2a00*/  MUFU.TANH R84, R84 ;  /* 0x0000005400547308 */ /* 0x000e700000002400 */
[----:B------:R-:W2:Y:S01]  /*2a10*/  MUFU.TANH R85, R85 ;  /* 0x0000005500557308 */ /* 0x000ea20000002400 */
[----:B0-----:R-:W-:-:S05]  /*2a20*/  FMNMX.FTZ R45, R50, R45, !PT ;  /* 0x0000002d322d7209 */ /* 0x001fca0007810000 */
[----:B------:R-:W0:Y:S01]  /*2a30*/  SHFL.BFLY PT, R54, R45, 0x1, 0x1f ;  /* 0x0c201f002d367f89 */ /* 0x000e2200000e0000 */
[----:B-1----:R-:W-:Y:S02]  /*2a40*/  FSEL R84, R84, -INF , P2 ;  /* 0xff80000054547808 */ /* 0x002fe40001000000 */
[----:B--2---:R-:W-:Y:S02]  /*2a50*/  FSEL R85, R85, -INF , P1 ;  /* 0xff80000055557808 */ /* 0x004fe40000800000 */
[----:B0-----:R-:W-:Y:S02]  /*2a60*/  FMNMX.FTZ R53, R45, R54, !PT ;  /* 0x000000362d357209 */ /* 0x001fe40007810000 */
[----:B------:R-:W-:Y:S02]  /*2a70*/  FMNMX.FTZ R45, R11, R58, !PT ;  /* 0x0000003a0b2d7209 */ /* 0x000fe40007810000 */
[C---:B------:R-:W-:Y:S01]  /*2a80*/  FSETP.NEU.FTZ.AND P0, PT, R53.reuse, -INF , PT ;  /* 0xff8000003500780b */ /* 0x040fe20003f1d000 */
[----:B------:R-:W-:Y:S01]  /*2a90*/  FMUL.FTZ R82, R53, UR5 ;  /* 0x0000000535527c20 */ /* 0x000fe20008410000 */
[----:B------:R-:W-:-:S04]  /*2aa0*/  FMNMX.FTZ R58, R12, R45, !PT ;  /* 0x0000002d0c3a7209 */ /* 0x000fc80007810000 */
[----:B------:R-:W-:Y:S02]  /*2ab0*/  FSEL R82, R82, RZ, P0 ;  /* 0x000000ff52527208 */ /* 0x000fe40000000000 */
[----:B------:R-:W-:Y:S02]  /*2ac0*/  FMNMX.FTZ R57, R13, R58, !PT ;  /* 0x0000003a0d397209 */ /* 0x000fe40007810000 */
[----:B------:R-:W-:Y:S01]  /*2ad0*/  ISETP.NE.AND P0, PT, R88, RZ, PT ;  /* 0x000000ff5800720c */ /* 0x000fe20003f05270 */
[--C-:B------:R-:W-:Y:S01]  /*2ae0*/  FFMA.FTZ R50, R63, UR5, -R82.reuse ;  /* 0x000000053f327c23 */ /* 0x100fe20008010852 */
[--C-:B------:R-:W-:Y:S01]  /*2af0*/  FFMA.FTZ R63, R64, UR5, -R82.reuse ;  /* 0x00000005403f7c23 */ /* 0x100fe20008010852 */
[----:B------:R-:W-:Y:S01]  /*2b00*/  FMNMX.FTZ R64, R14, R57, !PT ;  /* 0x000000390e407209 */ /* 0x000fe20007810000 */
[--C-:B------:R-:W-:Y:S01]  /*2b10*/  FFMA.FTZ R49, R65, UR5, -R82.reuse ;  /* 0x0000000541317c23 */ /* 0x100fe20008010852 */
        /* <DEDUP_REMOVED lines=9> */
[----:B------:R0:W-:Y:S01]  /*2bb0*/  MUFU.EX2 R45, R68 ;  /* 0x00000044002d7308 */ /* 0x0001e20000000800 */
[----:B------:R-:W-:Y:S01]  /*2bc0*/  FMNMX.FTZ R64, R21, R64, !PT ;  /* 0x0000004015407209 */ /* 0x000fe20007810000 */
[--C-:B------:R-:W-:Y:S01]  /*2bd0*/  FFMA.FTZ R36, R36, UR5, -R82.reuse ;  /* 0x0000000524247c23 */ /* 0x100fe20008010852 */
[--C-:B------:R-:W-:Y:S01]  /*2be0*/  FFMA.FTZ R35, R35, UR5, -R82.reuse ;  /* 0x0000000523237c23 */ /* 0x100fe20008010852 */
[--C-:B------:R-:W-:Y:S01]  /*2bf0*/  FFMA.FTZ R40, R40, UR5, -R82.reuse ;  /* 0x0000000528287c23 */ /* 0x100fe20008010852 */
[----:B------:R-:W-:Y:S01]  /*2c00*/  FMNMX.FTZ R57, R23, R64, !PT ;  /* 0x0000004017397209 */ /* 0x000fe20007810000 */
[--C-:B------:R-:W-:Y:S01]  /*2c10*/  FFMA.FTZ R39, R39, UR5, -R82.reuse ;  /* 0x0000000527277c23 */ /* 0x100fe20008010852 */
[--C-:B------:R-:W-:Y:S01]  /*2c20*/  FFMA.FTZ R44, R44, UR5, -R82.reuse ;  /* 0x000000052c2c7c23 */ /* 0x100fe20008010852 */
[----:B------:R-:W-:Y:S01]  /*2c30*/  FFMA.FTZ R74, R79, UR5, -R82 ;  /* 0x000000054f4a7c23 */ /* 0x000fe20008010852 */
[----:B------:R-:W-:Y:S01]  /*2c40*/  FMNMX.FTZ R64, R24, R57, !PT ;  /* 0x0000003918407209 */ /* 0x000fe20007810000 */
[----:B------:R-:W-:Y:S01]  /*2c50*/  MUFU.EX2 R50, R50 ;  /* 0x0000003200327308 */ /* 0x000fe20000000800 */
[----:B0-----:R-:W-:-:S02]  /*2c60*/  FSEL R68, R77, -INF , P5 ;  /* 0xff8000004d447808 */ /* 0x001fc40002800000 */
[----:B------:R-:W-:Y:S02]  /*2c70*/  FMNMX.FTZ R57, R25, R64, !PT ;  /* 0x0000004019397209 */ /* 0x000fe40007810000 */
[----:B------:R-:W-:Y:S02]  /*2c80*/  FSEL R77, R80, -INF , P4 ;  /* 0xff800000504d7808 */ /* 0x000fe40002000000 */
[----:B------:R-:W-:Y:S01]  /*2c90*/  FMNMX.FTZ R64, R26, R57, !PT ;  /* 0x000000391a407209 */ /* 0x000fe20007810000 */
[----:B------:R-:W0:Y:S01]  /*2ca0*/  MUFU.EX2 R63, R63 ;  /* 0x0000003f003f7308 */ /* 0x000e220000000800 */
[----:B------:R-:W-:Y:S01]  /*2cb0*/  FSEL R80, R81, -INF , P3 ;  /* 0xff80000051507808 */ /* 0x000fe20001800000 */
[--C-:B------:R-:W-:Y:S01]  /*2cc0*/  FFMA.FTZ R81, R59, UR5, -R82.reuse ;  /* 0x000000053b517c23 */ /* 0x100fe20008010852 */
[----:B------:R-:W-:Y:S01]  /*2cd0*/  FMNMX.FTZ R57, R33, R64, !PT ;  /* 0x0000004021397209 */ /* 0x000fe20007810000 */
[--C-:B------:R-:W-:Y:S01]  /*2ce0*/  FFMA.FTZ R59, R69, UR5, -R82.reuse ;  /* 0x00000005453b7c23 */ /* 0x100fe20008010852 */
[----:B------:R-:W-:-:S02]  /*2cf0*/  FFMA.FTZ R69, R73, UR5, -R82 ;  /* 0x0000000549457c23 */ /* 0x000fc40008010852 */
[----:B------:R-:W-:Y:S01]  /*2d00*/  FMNMX.FTZ R64, R38, R57, !PT ;  /* 0x0000003926407209 */ /* 0x000fe20007810000 */
[----:B------:R-:W-:Y:S03]  /*2d10*/  MUFU.EX2 R49, R49 ;  /* 0x0000003100317308 */ /* 0x000fe60000000800 */
[----:B------:R-:W-:-:S04]  /*2d20*/  FMNMX.FTZ R64, R37, R64, !PT ;  /* 0x0000004025407209 */ /* 0x000fc80007810000 */
        /* <DEDUP_REMOVED lines=10> */
[--C-:B------:R-:W-:Y:S01]  /*2dd0*/  FFMA.FTZ R47, R52, UR5, -R82.reuse ;  /* 0x00000005342f7c23 */ /* 0x100fe20008010852 */
[--C-:B------:R-:W-:Y:S01]  /*2de0*/  FFMA.FTZ R52, R51, UR5, -R82.reuse ;  /* 0x0000000533347c23 */ /* 0x100fe20008010852 */
[--C-:B------:R-:W-:Y:S01]  /*2df0*/  FFMA.FTZ R51, R56, UR5, -R82.reuse ;  /* 0x0000000538337c23 */ /* 0x100fe20008010852 */
[----:B------:R-:W-:Y:S01]  /*2e00*/  FMNMX.FTZ R57, R31, R64, !PT ;  /* 0x000000401f397209 */ /* 0x000fe20007810000 */
[----:B------:R1:W-:Y:S01]  /*2e10*/  MUFU.EX2 R48, R66 ;  /* 0x0000004200307308 */ /* 0x0003e20000000800 */
[----:B------:R-:W-:Y:S01]  /*2e20*/  FSEL R64, R76, -INF , P6 ;  /* 0xff8000004c407808 */ /* 0x000fe20003000000 */
[--C-:B------:R-:W-:Y:S01]  /*2e30*/  FFMA.FTZ R76, R60, UR5, -R82.reuse ;  /* 0x000000053c4c7c23 */ /* 0x100fe20008010852 */
[----:B------:R-:W-:Y:S01]  /*2e40*/  FMNMX.FTZ R57, R32, R57, !PT ;  /* 0x0000003920397209 */ /* 0x000fe20007810000 */
[--C-:B------:R-:W-:Y:S01]  /*2e50*/  FFMA.FTZ R60, R62, UR5, -R82.reuse ;  /* 0x000000053e3c7c23 */ /* 0x100fe20008010852 */
[----:B------:R-:W-:-:S02]  /*2e60*/  FFMA.FTZ R62, R72, UR5, -R82 ;  /* 0x00000005483e7c23 */ /* 0x000fc40008010852 */
[----:B------:R-:W-:Y:S01]  /*2e70*/  FMNMX.FTZ R57, R34, R57, !PT ;  /* 0x0000003922397209 */ /* 0x000fe20007810000 */
[----:B------:R-:W-:Y:S01]  /*2e80*/  MUFU.EX2 R35, R35 ;  /* 0x0000002300237308 */ /* 0x000fe20000000800 */
[--C-:B-1----:R-:W-:Y:S01]  /*2e90*/  FFMA.FTZ R66, R55, UR5, -R82.reuse ;  /* 0x0000000537427c23 */ /* 0x102fe20008010852 */
[--C-:B------:R-:W-:Y:S01]  /*2ea0*/  FFMA.FTZ R55, R61, UR5, -R82.reuse ;  /* 0x000000053d377c23 */ /* 0x100fe20008010852 */
[----:B------:R-:W-:Y:S01]  /*2eb0*/  FMNMX.FTZ R57, R64, R57, !PT ;  /* 0x0000003940397209 */ /* 0x000fe20007810000 */
[--C-:B------:R-:W-:Y:S01]  /*2ec0*/  FFMA.FTZ R61, R71, UR5, -R82.reuse ;  /* 0x00000005473d7c23 */ /* 0x100fe20008010852 */
[----:B------:R-:W-:Y:S02]  /*2ed0*/  FFMA.FTZ R71, R78, UR5, -R82 ;  /* 0x000000054e477c23 */ /* 0x000fe40008010852 */
        /* <DEDUP_REMOVED lines=9> */
[----:B------:R-:W-:Y:S01]  /*2f70*/  FFMA.FTZ R82, R83, UR5, -R82 ;  /* 0x0000000553527c23 */ /* 0x000fe20008010852 */
[----:B------:R-:W-:Y:S01]  /*2f80*/  MUFU.EX2 R44, R44 ;  /* 0x0000002c002c7308 */ /* 0x000fe20000000800 */
[----:B------:R-:W1:Y:S07]  /*2f90*/  SHFL.BFLY PT, R86, R57, 0x2, 0x1f ;  /* 0x0c401f0039567f89 */ /* 0x000e6e00000e0000 */
[----:B------:R-:W-:Y:S08]  /*2fa0*/  MUFU.EX2 R65, R65 ;  /* 0x0000004100417308 */ /* 0x000ff00000000800 */
[----:B------:R-:W-:Y:S08]  /*2fb0*/  MUFU.EX2 R43, R43 ;  /* 0x0000002b002b7308 */ /* 0x000ff00000000800 */
[----:B------:R-:W-:Y:S01]  /*2fc0*/  MUFU.EX2 R47, R47 ;  /* 0x0000002f002f7308 */ /* 0x000fe20000000800 */
[----:B-1----:R-:W-:-:S05]  /*2fd0*/  FMNMX.FTZ R86, R57, R86, !PT ;  /* 0x0000005639567209 */ /* 0x002fca0007810000 */
[----:B------:R-:W1:Y:S02]  /*2fe0*/  SHFL.BFLY PT, R57, R86, 0x1, 0x1f ;  /* 0x0c201f0056397f89 */ /* 0x000e6400000e0000 */
[----:B------:R-:W-:Y:S08]  /*2ff0*/  MUFU.EX2 R52, R52 ;  /* 0x0000003400347308 */ /* 0x000ff00000000800 */
[----:B------:R-:W-:Y:S08]  /*3000*/  MUFU.EX2 R51, R51 ;  /* 0x0000003300337308 */ /* 0x000ff00000000800 */
[----:B------:R-:W-:Y:S01]  /*3010*/  MUFU.EX2 R66, R66 ;  /* 0x0000004200427308 */ /* 0x000fe20000000800 */
[----:B-1----:R-:W-:-:S07]  /*3020*/  FMNMX.FTZ R57, R86, R57, !PT ;  /* 0x0000003956397209 */ /* 0x002fce0007810000 */
[----:B------:R-:W-:Y:S01]  /*3030*/  MUFU.EX2 R76, R76 ;  /* 0x0000004c004c7308 */ /* 0x000fe20000000800 */
[C---:B------:R-:W-:Y:S01]  /*3040*/  FSETP.NEU.FTZ.AND P1, PT, R57.reuse, -INF , PT ;  /* 0xff8000003900780b */ /* 0x040fe20003f3d000 */
[----:B------:R-:W-:-:S05]  /*3050*/  FMUL.FTZ R72, R57, UR5 ;  /* 0x0000000539487c20 */ /* 0x000fca0008410000 */
[----:B------:R-:W-:Y:S01]  /*3060*/  FSEL R83, R72, RZ, P1 ;  /* 0x000000ff48537208 */ /* 0x000fe20000800000 */
[----:B------:R-:W-:Y:S01]  /*3070*/  MUFU.EX2 R81, R81 ;  /* 0x0000005100517308 */ /* 0x000fe20000000800 */
[----:B------:R-:W-:-:S03]  /*3080*/  LOP3.LUT P1, RZ, R6, 0x2, RZ, 0xc0, !PT ;  /* 0x0000000206ff7812 */ /* 0x000fc6000782c0ff */
[--C-:B------:R-:W-:Y:S01]  /*3090*/  FFMA.FTZ R12, R12, UR5, -R83.reuse ;  /* 0x000000050c0c7c23 */ /* 0x100fe20008010853 */
[--C-:B------:R-:W-:Y:S01]  /*30a0*/  FFMA.FTZ R73, R9, UR5, -R83.reuse ;  /* 0x0000000509497c23 */ /* 0x100fe20008010853 */
[----:B------:R-:W-:Y:S01]  /*30b0*/  FFMA.FTZ R9, R13, UR5, -R83 ;  /* 0x000000050d097c23 */ /* 0x000fe20008010853 */
[----:B------:R-:W-:Y:S01]  /*30c0*/  SHF.R.S32.HI R13, RZ, 0x4, R7 ;  /* 0x00000004ff0d7819 */ /* 0x000fe20000011407 */
[----:B------:R1:W-:Y:S01]  /*30d0*/  MUFU.EX2 R90, R12 ;  /* 0x0000000c005a7308 */ /* 0x0003e20000000800 */
[--C-:B------:R-:W-:Y:S01]  /*30e0*/  FFMA.FTZ R10, R10, UR5, -R83.reuse ;  /* 0x000000050a0a7c23 */ /* 0x100fe20008010853 */
[--C-:B------:R-:W-:Y:S01]  /*30f0*/  FFMA.FTZ R79, R15, UR5, -R83.reuse ;  /* 0x000000050f4f7c23 */ /* 0x100fe20008010853 */
[----:B------:R-:W-:Y:S01]  /*3100*/  SHF.L.U32 R15, R13, 0x3, RZ ;  /* 0x000000030d0f7819 */ /* 0x000fe200000006ff */
[--C-:B------:R-:W-:Y:S01]  /*3110*/  FFMA.FTZ R11, R11, UR5, -R83.reuse ;  /* 0x000000050b0b7c23 */ /* 0x100fe20008010853 */
[----:B------:R-:W-:Y:S01]  /*3120*/  LEA.HI R13, R19, R18, RZ, 0x5 ;  /* 0x00000012130d7211 */ /* 0x000fe200078f28ff */
[--C-:B------:R-:W-:Y:S01]  /*3130*/  FFMA.FTZ R78, R14, UR5, -R83.reuse ;  /* 0x000000050e4e7c23 */ /* 0x100fe20008010853 */
[----:B------:R-:W-:Y:S01]  /*3140*/  FFMA.FTZ R86, R20, UR5, -R83 ;  /* 0x0000000514567c23 */ /* 0x000fe20008010853 */
[----:B------:R2:W-:Y:S01]  /*3150*/  MUFU.EX2 R87, R73 ;  /* 0x0000004900577308 */ /* 0x0005e20000000800 */
[----:B-1----:R-:W-:-:S02]  /*3160*/  IMAD.SHL.U32 R12, R6, 0x40, RZ ;  /* 0x00000040060c7824 */ /* 0x002fc400078e00ff */
[--C-:B------:R-:W-:Y:S01]  /*3170*/  FFMA.FTZ R75, R21, UR5, -R83.reuse ;  /* 0x00000005154b7c23 */ /* 0x100fe20008010853 */
[----:B------:R-:W-:Y:S02]  /*3180*/  IMAD.SHL.U32 R13, R13, 0x20, RZ ;  /* 0x000000200d0d7824 */ /* 0x000fe400078e00ff */
[--C-:B------:R-:W-:Y:S01]  /*3190*/  FFMA.FTZ R20, R24, UR5, -R83.reuse ;  /* 0x0000000518147c23 */ /* 0x100fe20008010853 */
[--C-:B------:R-:W-:Y:S01]  /*31a0*/  FFMA.FTZ R38, R38, UR5, -R83.reuse ;  /* 0x0000000526267c23 */ /* 0x100fe20008010853 */
[----:B------:R-:W-:Y:S01]  /*31b0*/  LOP3.LUT R12, R12, 0x1c0, RZ, 0xc0, !PT ;  /* 0x000001c00c0c7812 */ /* 0x000fe200078ec0ff */
[--C-:B------:R-:W-:Y:S01]  /*31c0*/  FFMA.FTZ R27, R27, UR5, -R83.reuse ;  /* 0x000000051b1b7c23 */ /* 0x100fe20008010853 */
[----:B------:R1:W3:Y:S01]  /*31d0*/  MUFU.EX2 R88, R10 ;  /* 0x0000000a00587308 */ /* 0x0002e20000000800 */
[----:B------:R-:W-:Y:S01]  /*31e0*/  LOP3.LUT R14, R13, 0x7ffffc00, RZ, 0xc0, !PT ;  /* 0x7ffffc000d0e7812 */ /* 0x000fe200078ec0ff */
[----:B--2---:R-:W-:Y:S01]  /*31f0*/  FFMA.FTZ R73, R25, UR5, -R83 ;  /* 0x0000000519497c23 */ /* 0x004fe20008010853 */
[----:B------:R-:W-:Y:S01]  /*3200*/  LOP3.LUT R15, R12, 0x8, R15, 0xf8, !PT ;  /* 0x000000080c0f7812 */ /* 0x000fe200078ef80f */
[--C-:B------:R-:W-:Y:S01]  /*3210*/  FFMA.FTZ R37, R37, UR5, -R83.reuse ;  /* 0x0000000525257c23 */ /* 0x100fe20008010853 */
[----:B------:R-:W-:Y:S01]  /*3220*/  SHF.R.U32.HI R12, RZ, 0x3, R12 ;  /* 0x00000003ff0c7819 */ /* 0x000fe2000001160c */
[----:B------:R-:W-:Y:S01]  /*3230*/  FFMA.FTZ R19, R41, UR5, -R83 ;  /* 0x0000000529137c23 */ /* 0x000fe20008010853 */
[----:B0-----:R-:W-:Y:S01]  /*3240*/  F2FP.BF16.F32.PACK_AB R13, R63, R50 ;  /* 0x000000323f0d723e */ /* 0x001fe200000010ff */
[----:B------:R0:W2:Y:S01]  /*3250*/  MUFU.EX2 R89, R11 ;  /* 0x0000000b00597308 */ /* 0x0000a20000000800 */
[----:B------:R-:W-:Y:S01]  /*3260*/  LOP3.LUT R15, R15, R12, RZ, 0x3c, !PT ;  /* 0x0000000c0f0f7212 */ /* 0x000fe200078e3cff */
[----:B------:R-:W-:Y:S01]  /*3270*/  FADD.FTZ R12, R50, R63 ;  /* 0x0000003f320c7221 */ /* 0x000fe20000010000 */
[--C-:B-1----:R-:W-:Y:S01]  /*3280*/  FFMA.FTZ R10, R26, UR5, -R83.reuse ;  /* 0x000000051a0a7c23 */ /* 0x102fe20008010853 */
[--C-:B------:R-:W-:Y:S01]  /*3290*/  FFMA.FTZ R41, R34, UR5, -R83.reuse ;  /* 0x0000000522297c23 */ /* 0x100fe20008010853 */
[--C-:B------:R-:W-:Y:S01]  /*32a0*/  FFMA.FTZ R21, R46, UR5, -R83.reuse ;  /* 0x000000052e157c23 */ /* 0x100fe20008010853 */
[--C-:B------:R-:W-:Y:S01]  /*32b0*/  FFMA.FTZ R29, R29, UR5, -R83.reuse ;  /* 0x000000051d1d7c23 */ /* 0x100fe20008010853 */
[--C-:B------:R-:W-:Y:S01]  /*32c0*/  FFMA.FTZ R30, R30, UR5, -R83.reuse ;  /* 0x000000051e1e7c23 */ /* 0x100fe20008010853 */
[----:B------:R1:W-:Y:S01]  /*32d0*/  MUFU.EX2 R72, R82 ;  /* 0x0000005200487308 */ /* 0x0003e20000000800 */
[----:B---3--:R-:W-:Y:S01]  /*32e0*/  FADD.FTZ R6, R87, R88 ;  /* 0x0000005857067221 */ /* 0x008fe20000010000 */
[--C-:B0-----:R-:W-:Y:S01]  /*32f0*/  FFMA.FTZ R11, R33, UR5, -R83.reuse ;  /* 0x00000005210b7c23 */ /* 0x101fe20008010853 */
[--C-:B------:R-:W-:Y:S01]  /*3300*/  FFMA.FTZ R64, R64, UR5, -R83.reuse ;  /* 0x0000000540407c23 */ /* 0x100fe20008010853 */
[--C-:B------:R-:W-:Y:S01]  /*3310*/  FFMA.FTZ R68, R68, UR5, -R83.reuse ;  /* 0x0000000544447c23 */ /* 0x100fe20008010853 */
[--C-:B------:R-:W-:Y:S01]  /*3320*/  FFMA.FTZ R77, R77, UR5, -R83.reuse ;  /* 0x000000054d4d7c23 */ /* 0x100fe20008010853 */
[--C-:B------:R-:W-:Y:S01]  /*3330*/  FFMA.FTZ R80, R80, UR5, -R83.reuse ;  /* 0x0000000550507c23 */ /* 0x100fe20008010853 */
[--C-:B------:R-:W-:Y:S01]  /*3340*/  FFMA.FTZ R84, R84, UR5, -R83.reuse ;  /* 0x0000000554547c23 */ /* 0x100fe20008010853 */
[----:B------:R-:W0:Y:S01]  /*3350*/  MUFU.EX2 R9, R9 ;  /* 0x0000000900097308 */ /* 0x000e220000000800 */
[----:B-1----:R-:W-:Y:S01]  /*3360*/  FFMA.FTZ R82, R23, UR5, -R83 ;  /* 0x0000000517527c23 */ /* 0x002fe20008010853 */
[----:B------:R-:W-:Y:S01]  /*3370*/  IADD3 R23, R15, R5, R14 ;  /* 0x000000050f177210 */ /* 0x000fe20007ffe00e */
[----:B------:R-:W-:Y:S01]  /*3380*/  FADD.FTZ R5, R49, R12 ;  /* 0x0000000c31057221 */ /* 0x000fe20000010000 */
[----:B------:R-:W-:-:S02]  /*3390*/  F2FP.BF16.F32.PACK_AB R15, R54, R49 ;  /* 0x00000031360f723e */ /* 0x000fc400000010ff */
[----:B------:R-:W-:Y:S01]  /*33a0*/  F2FP.BF16.F32.PACK_AB R12, R88, R87 ;  /* 0x00000057580c723e */ /* 0x000fe200000010ff */
[----:B------:R-:W-:Y:S01]  /*33b0*/  FADD.FTZ R26, R54, R5 ;  /* 0x00000005361a7221 */ /* 0x000fe20000010000 */
[----:B------:R-:W1:Y:S01]  /*33c0*/  MUFU.EX2 R78, R78 ;  /* 0x0000004e004e7308 */ /* 0x000e620000000800 */
[----:B--2---:R-:W-:Y:S01]  /*33d0*/  FADD.FTZ R5, R89, R6 ;  /* 0x0000000659057221 */ /* 0x004fe20000010000 */
[----:B------:R-:W-:Y:S01]  /*33e0*/  FFMA.FTZ R6, R31, UR5, -R83 ;  /* 0x000000051f067c23 */ /* 0x000fe20008010853 */
[----:B------:R-:W-:Y:S01]  /*33f0*/  FADD.FTZ R25, R45, R26 ;  /* 0x0000001a2d197221 */ /* 0x000fe20000010000 */
[C---:B------:R-:W-:Y:S01]  /*3400*/  F2FP.BF16.F32.PACK_AB R14, R90.reuse, R89 ;  /* 0x000000595a0e723e */ /* 0x040fe200000010ff */
[----:B------:R-:W-:Y:S01]  /*3410*/  FADD.FTZ R24, R90, R5 ;  /* 0x000000055a187221 */ /* 0x000fe20000010000 */
[----:B------:R-:W-:Y:S01]  /*3420*/  LEA R5, R23, UR41, 0x1 ;  /* 0x0000002917057c11 */ /* 0x000fe2000f8e08ff */
[----:B------:R-:W-:Y:S01]  /*3430*/  FADD.FTZ R31, R58, R25 ;  /* 0x000000193a1f7221 */ /* 0x000fe20000010000 */
[----:B------:R-:W2:Y:S01]  /*3440*/  MUFU.EX2 R79, R79 ;  /* 0x0000004f004f7308 */ /* 0x000ea20000000800 */
[----:B0-----:R-:W-:Y:S01]  /*3450*/  FADD.FTZ R25, R9, R24 ;  /* 0x0000001809197221 */ /* 0x001fe20000010000 */
[----:B------:R-:W-:Y:S01]  /*3460*/  FFMA.FTZ R23, R28, UR5, -R83 ;  /* 0x000000051c177c23 */ /* 0x000fe20008010853 */
[----:B------:R-:W-:Y:S01]  /*3470*/  FADD.FTZ R26, R36, R31 ;  /* 0x0000001f241a7221 */ /* 0x000fe20000010000 */
[----:B------:R0:W-:Y:S01]  /*3480*/  STSM.16.M88.4 [R5+0x21800], R12 ;  /* 0x0218000c05007844 */ /* 0x0001e20000000200 */
[----:B------:R-:W-:Y:S01]  /*3490*/  MOV R90, R135 ;  /* 0x00000087005a7202 */ /* 0x000fe20000000f00 */
[----:B------:R-:W-:-:S02]  /*34a0*/  IMAD.MOV.U32 R89, RZ, RZ, R135 ;  /* 0x000000ffff597224 */ /* 0x000fc400078e0087 */
[----:B------:R-:W3:Y:S01]  /*34b0*/  MUFU.EX2 R86, R86 ;  /* 0x0000005600567308 */ /* 0x000ee20000000800 */
[----:B-1----:R-:W-:Y:S01]  /*34c0*/  FADD.FTZ R24, R78, R25 ;  /* 0x000000194e187221 */ /* 0x002fe20000010000 */
[----:B------:R-:W-:-:S06]  /*34d0*/  IMAD.MOV.U32 R88, RZ, RZ, R135 ;  /* 0x000000ffff587224 */ /* 0x000fcc00078e0087 */
[----:B------:R-:W1:Y:S01]  /*34e0*/  MUFU.EX2 R75, R75 ;  /* 0x0000004b004b7308 */ /* 0x000e620000000800 */
[----:B--2---:R-:W-:Y:S01]  /*34f0*/  FADD.FTZ R25, R79, R24 ;  /* 0x000000184f197221 */ /* 0x004fe20000010000 */
[----:B0-----:R-:W-:-:S06]  /*3500*/  F2FP.BF16.F32.PACK_AB R15, R52, R47 ;  /* 0x0000002f340f723e */ /* 0x001fcc00000010ff */
[----:B------:R0:W-:Y:S01]  /*3510*/  MUFU.EX2 R7, R38 ;  /* 0x0000002600077308 */ /* 0x0001e20000000800 */
[----:B---3--:R-:W-:Y:S01]  /*3520*/  FADD.FTZ R24, R86, R25 ;  /* 0x0000001956187221 */ /* 0x008fe20000010000 */
[----:B------:R-:W-:Y:S01]  /*3530*/  F2FP.BF16.F32.PACK_AB R25, R58, R45 ;  /* 0x0000002d3a19723e */ /* 0x000fe200000010ff */
[----:B------:R-:W-:-:S05]  /*3540*/  VIADD R45, R5, 0x21800 ;  /* 0x00021800052d7836 */ /* 0x000fca0000000000 */
[----:B------:R-:W2:Y:S01]  /*3550*/  MUFU.EX2 R82, R82 ;  /* 0x0000005200527308 */ /* 0x000ea20000000800 */
[----:B0-----:R-:W-:Y:S01]  /*3560*/  FFMA.FTZ R38, R42, UR5, -R83 ;  /* 0x000000052a267c23 */ /* 0x001fe20008010853 */
[----:B-1----:R-:W-:-:S06]  /*3570*/  FADD.FTZ R31, R75, R24 ;  /* 0x000000184b1f7221 */ /* 0x002fcc0000010000 */
[----:B------:R0:W-:Y:S08]  /*3580*/  MUFU.EX2 R42, R27 ;  /* 0x0000001b002a7308 */ /* 0x0001f00000000800 */
[----:B------:R-:W1:Y:S01]  /*3590*/  MUFU.EX2 R20, R20 ;  /* 0x0000001400147308 */ /* 0x000e620000000800 */
[----:B0-----:R-:W-:Y:S01]  /*35a0*/  FADD.FTZ R27, R35, R26 ;  /* 0x0000001a231b7221 */ /* 0x001fe20000010000 */
[----:B--2---:R-:W-:-:S03]  /*35b0*/  F2FP.BF16.F32.PACK_AB R28, R82, R75 ;  /* 0x0000004b521c723e */ /* 0x004fc600000010ff */
[----:B------:R-:W-:-:S03]  /*35c0*/  FADD.FTZ R26, R40, R27 ;  /* 0x0000001b281a7221 */ /* 0x000fc60000010000 */
[----:B------:R-:W0:Y:S01]  /*35d0*/  MUFU.EX2 R73, R73 ;  /* 0x0000004900497308 */ /* 0x000e220000000800 */
[----:B------:R-:W-:Y:S01]  /*35e0*/  FADD.FTZ R27, R39, R26 ;  /* 0x0000001a271b7221 */ /* 0x000fe20000010000 */
[----:B------:R-:W-:-:S03]  /*35f0*/  F2FP.BF16.F32.PACK_AB R26, R86, R79 ;  /* 0x0000004f561a723e */ /* 0x000fc600000010ff */
[----:B------:R-:W-:Y:S01]  /*3600*/  FADD.FTZ R24, R44, R27 ;  /* 0x0000001b2c187221 */ /* 0x000fe20000010000 */
[----:B------:R-:W-:Y:S01]  /*3610*/  F2FP.BF16.F32.PACK_AB R27, R35, R36 ;  /* 0x00000024231b723e */ /* 0x000fe200000010ff */
[----:B------:R-:W-:Y:S01]  /*3620*/  FADD.FTZ R35, R82, R31 ;  /* 0x0000001f52237221 */ /* 0x000fe20000010000 */
[----:B------:R-:W2:Y:S01]  /*3630*/  MUFU.EX2 R10, R10 ;  /* 0x0000000a000a7308 */ /* 0x000ea20000000800 */
[C---:B------:R-:W-:Y:S01]  /*3640*/  FADD.FTZ R24, R65.reuse, R24 ;  /* 0x0000001841187221 */ /* 0x040fe20000010000 */
[----:B------:R-:W-:Y:S01]  /*3650*/  F2FP.BF16.F32.PACK_AB R31, R65, R44 ;  /* 0x0000002c411f723e */ /* 0x000fe200000010ff */
[----:B-1----:R-:W-:Y:S01]  /*3660*/  FADD.FTZ R12, R20, R35 ;  /* 0x00000023140c7221 */ /* 0x002fe20000010000 */
[----:B------:R-:W-:Y:S02]  /*3670*/  IMAD R36, R8, 0x2, R5 ;  /* 0x0000000208247824 */ /* 0x000fe400078e0205 */
[----:B------:R-:W-:Y:S01]  /*3680*/  FADD.FTZ R13, R43, R24 ;  /* 0x000000182b0d7221 */ /* 0x000fe20000010000 */
[----:B------:R-:W-:Y:S01]  /*3690*/  F2FP.BF16.F32.PACK_AB R24, R78, R9 ;  /* 0x000000094e18723e */ /* 0x000fe200000010ff */
[----:B------:R-:W1:Y:S01]  /*36a0*/  MUFU.EX2 R11, R11 ;  /* 0x0000000b000b7308 */ /* 0x000e620000000800 */
[----:B0-----:R-:W-:Y:S01]  /*36b0*/  FADD.FTZ R9, R73, R12 ;  /* 0x0000000c49097221 */ /* 0x001fe20000010000 */
[----:B------:R-:W-:-:S06]  /*36c0*/  FADD.FTZ R14, R48, R13 ;  /* 0x0000000d300e7221 */ /* 0x000fcc0000010000 */
[----:B------:R0:W3:Y:S01]  /*36d0*/  MUFU.EX2 R18, R37 ;  /* 0x0000002500127308 */ /* 0x0000e20000000800 */
[----:B--2---:R-:W-:Y:S01]  /*36e0*/  FADD.FTZ R12, R10, R9 ;  /* 0x000000090a0c7221 */ /* 0x004fe20000010000 */
[----:B------:R-:W-:Y:S01]  /*36f0*/  FADD.FTZ R9, R47, R14 ;  /* 0x0000000e2f097221 */ /* 0x000fe20000010000 */
[----:B------:R-:W-:Y:S02]  /*3700*/  SEL R14, R4, 0xffffffe0, !P1 ;  /* 0xffffffe0040e7807 */ /* 0x000fe40004800000 */
[----:B------:R-:W-:-:S03]  /*3710*/  ISETP.LE.AND P1, PT, R16, UR34, PT ;  /* 0x0000002210007c0c */ /* 0x000fc6000bf23270 */
[----:B------:R-:W2:Y:S01]  /*3720*/  MUFU.EX2 R19, R19 ;  /* 0x0000001300137308 */ /* 0x000ea20000000800 */
[----:B-1----:R-:W-:Y:S01]  /*3730*/  FADD.FTZ R12, R11, R12 ;  /* 0x0000000c0b0c7221 */ /* 0x002fe20000010000 */
[--C-:B0-----:R-:W-:Y:S01]  /*3740*/  FFMA.FTZ R37, R32, UR5, -R83.reuse ;  /* 0x0000000520257c23 */ /* 0x101fe20008010853 */
[----:B------:R-:W-:-:S05]  /*3750*/  FFMA.FTZ R83, R85, UR5, -R83 ;  /* 0x0000000555537c23 */ /* 0x000fca0008010853 */
[----:B------:R0:W-:Y:S08]  /*3760*/  MUFU.EX2 R34, R6 ;  /* 0x0000000600227308 */ /* 0x0001f00000000800 */
[----:B------:R-:W1:Y:S01]  /*3770*/  MUFU.EX2 R38, R38 ;  /* 0x0000002600267308 */ /* 0x000e620000000800 */
[----:B0-----:R-:W-:Y:S01]  /*3780*/  FADD.FTZ R6, R52, R9 ;  /* 0x0000000934067221 */ /* 0x001fe20000010000 */
[----:B------:R-:W-:-:S03]  /*3790*/  FADD.FTZ R9, R7, R12 ;  /* 0x0000000c07097221 */ /* 0x000fc60000010000 */
[----:B------:R-:W-:Y:S01]  /*37a0*/  FADD.FTZ R13, R51, R6 ;  /* 0x00000006330d7221 */ /* 0x000fe20000010000 */
[----:B------:R-:W-:Y:S01]  /*37b0*/  IADD3 R6, R45, R14, RZ ;  /* 0x0000000e2d067210 */ /* 0x000fe20007ffe0ff */
[----:B---3--:R-:W-:Y:S01]  /*37c0*/  FADD.FTZ R12, R18, R9 ;  /* 0x00000009120c7221 */ /* 0x008fe20000010000 */
[----:B------:R-:W-:Y:S01]  /*37d0*/  MUFU.EX2 R55, R55 ;  /* 0x0000003700377308 */ /* 0x000fe20000000800 */
[----:B------:R-:W-:Y:S02]  /*37e0*/  FADD.FTZ R13, R66, R13 ;  /* 0x0000000d420d7221 */ /* 0x000fe40000010000 */
[----:B--2---:R-:W-:Y:S01]  /*37f0*/  FADD.FTZ R9, R19, R12 ;  /* 0x0000000c13097221 */ /* 0x004fe20000010000 */
[----:B------:R0:W-:Y:S01]  /*3800*/  STSM.16.M88.4 [R6], R24 ;  /* 0x0000001806007844 */ /* 0x0001e20000000200 */
[----:B------:R-:W-:Y:S01]  /*3810*/  FADD.FTZ R14, R76, R13 ;  /* 0x0000000d4c0e7221 */ /* 0x000fe20000010000 */
[----:B------:R-:W-:Y:S02]  /*3820*/  F2FP.BF16.F32.PACK_AB R13, R48, R43 ;  /* 0x0000002b300d723e */ /* 0x000fe400000010ff */
[----:B------:R-:W2:Y:S01]  /*3830*/  MUFU.EX2 R21, R21 ;  /* 0x0000001500157308 */ /* 0x000ea20000000800 */
[----:B------:R-:W-:Y:S01]  /*3840*/  FADD.FTZ R14, R81, R14 ;  /* 0x0000000e510e7221 */ /* 0x000fe20000010000 */
[----:B-1----:R-:W-:-:S06]  /*3850*/  FADD.FTZ R12, R38, R9 ;  /* 0x00000009260c7221 */ /* 0x002fcc0000010000 */
[----:B------:R-:W1:Y:S01]  /*3860*/  MUFU.EX2 R60, R60 ;  /* 0x0000003c003c7308 */ /* 0x000e620000000800 */
[----:B0-----:R-:W-:Y:S02]  /*3870*/  F2FP.BF16.F32.PACK_AB R24, R38, R19 ;  /* 0x000000132618723e */ /* 0x001fe400000010ff */
[----:B------:R-:W-:-:S05]  /*3880*/  F2FP.BF16.F32.PACK_AB R25, R66, R51 ;  /* 0x000000334219723e */ /* 0x000fca00000010ff */
[----:B------:R-:W-:Y:S01]  /*3890*/  MUFU.EX2 R56, R56 ;  /* 0x0000003800387308 */ /* 0x000fe20000000800 */
[----:B--2---:R-:W-:Y:S01]  /*38a0*/  FADD.FTZ R35, R21, R12 ;  /* 0x0000000c15237221 */ /* 0x004fe20000010000 */
[----:B------:R-:W-:Y:S02]  /*38b0*/  F2FP.BF16.F32.PACK_AB R12, R11, R10 ;  /* 0x0000000a0b0c723e */ /* 0x000fe400000010ff */
[----:B------:R-:W-:Y:S02]  /*38c0*/  F2FP.BF16.F32.PACK_AB R27, R81, R76 ;  /* 0x0000004c511b723e */ /* 0x000fe400000010ff */
[C---:B------:R-:W-:Y:S02]  /*38d0*/  F2FP.BF16.F32.PACK_AB R26, R42.reuse, R21 ;  /* 0x000000152a1a723e */ /* 0x040fe400000010ff */
[----:B------:R-:W0:Y:S08]  /*38e0*/  MUFU.EX2 R23, R23 ;  /* 0x0000001700177308 */ /* 0x000e300000000800 */
[----:B------:R-:W-:Y:S08]  /*38f0*/  MUFU.EX2 R59, R59 ;  /* 0x0000003b003b7308 */ /* 0x000ff00000000800 */
[----:B------:R2:W3:Y:S08]  /*3900*/  MUFU.EX2 R32, R29 ;  /* 0x0000001d00207308 */ /* 0x0004f00000000800 */
[----:B------:R-:W-:Y:S01]  /*3910*/  MUFU.EX2 R61, R61 ;  /* 0x0000003d003d7308 */ /* 0x000fe20000000800 */
[----:B--2---:R-:W-:Y:S01]  /*3920*/  F2FP.BF16.F32.PACK_AB R29, R39, R40 ;  /* 0x00000028271d723e */ /* 0x004fe200000010ff */
[----:B------:R-:W-:Y:S01]  /*3930*/  FADD.FTZ R39, R55, R14 ;  /* 0x0000000e37277221 */ /* 0x000fe20000010000 */
[----:B------:R-:W-:-:S03]  /*3940*/  FADD.FTZ R14, R42, R35 ;  /* 0x000000232a0e7221 */ /* 0x000fc60000010000 */
[----:B-1----:R-:W-:Y:S01]  /*3950*/  FADD.FTZ R39, R60, R39 ;  /* 0x000000273c277221 */ /* 0x002fe20000010000 */
[----:B0-----:R-:W-:Y:S01]  /*3960*/  FADD.FTZ R11, R23, R14 ;  /* 0x0000000e170b7221 */ /* 0x001fe20000010000 */
[----:B------:R0:W1:Y:S01]  /*3970*/  MUFU.EX2 R33, R30 ;  /* 0x0000001e00217308 */ /* 0x0000620000000800 */
[----:B------:R-:W-:Y:S01]  /*3980*/  F2FP.BF16.F32.PACK_AB R14, R18, R7 ;  /* 0x00000007120e723e */ /* 0x000fe200000010ff */
[----:B------:R-:W-:Y:S02]  /*3990*/  IMAD R7, R8, 0x2, R45 ;  /* 0x0000000208077824 */ /* 0x000fe400078e022d */
[----:B---3--:R-:W-:Y:S01]  /*39a0*/  FADD.FTZ R10, R32, R11 ;  /* 0x0000000b200a7221 */ /* 0x008fe20000010000 */
[----:B------:R-:W-:-:S03]  /*39b0*/  IMAD R8, R8, 0x2, R6 ;  /* 0x0000000208087824 */ /* 0x000fc600078e0206 */
[----:B------:R-:W2:Y:S01]  /*39c0*/  MUFU.EX2 R62, R62 ;  /* 0x0000003e003e7308 */ /* 0x000ea20000000800 */
[----:B0-----:R-:W-:Y:S01]  /*39d0*/  F2FP.BF16.F32.PACK_AB R30, R73, R20 ;  /* 0x00000014491e723e */ /* 0x001fe200000010ff */
[----:B------:R-:W-:-:S04]  /*39e0*/  FADD.FTZ R20, R56, R39 ;  /* 0x0000002738147221 */ /* 0x000fc80000010000 */
[----:B------:R-:W-:Y:S01]  /*39f0*/  FADD.FTZ R20, R59, R20 ;  /* 0x000000143b147221 */ /* 0x000fe20000010000 */
[----:B------:R0:W-:Y:S01]  /*3a00*/  STSM.16.M88.4 [R36+0x21800], R28 ;  /* 0x0218001c24007844 */ /* 0x0001e20000000200 */
[----:B------:R-:W3:Y:S01]  /*3a10*/  MUFU.EX2 R67, R67 ;  /* 0x0000004300437308 */ /* 0x000ee20000000800 */
[----:B-1----:R-:W-:Y:S01]  /*3a20*/  FADD.FTZ R11, R33, R10 ;  /* 0x0000000a210b7221 */ /* 0x002fe20000010000 */
[----:B------:R-:W-:Y:S01]  /*3a30*/  FADD.FTZ R19, R61, R20 ;  /* 0x000000143d137221 */ /* 0x000fe20000010000 */
[----:B------:R-:W-:Y:S02]  /*3a40*/  STSM.16.M88.4 [R8], R12 ;  /* 0x0000000c08007844 */ /* 0x000fe40000000200 */
[----:B------:R-:W-:Y:S02]  /*3a50*/  FADD.FTZ R10, R34, R11 ;  /* 0x0000000b220a7221 */ /* 0x000fe40000010000 */
[----:B------:R1:W-:Y:S01]  /*3a60*/  STSM.16.M88.4 [R5+0x27800], R24 ;  /* 0x0278001805007844 */ /* 0x0003e20000000200 */
[----:B------:R-:W4:Y:S01]  /*3a70*/  MUFU.EX2 R70, R70 ;  /* 0x0000004600467308 */ /* 0x000f220000000800 */
[C---:B--2---:R-:W-:Y:S01]  /*3a80*/  FADD.FTZ R18, R62.reuse, R19 ;  /* 0x000000133e127221 */ /* 0x044fe20000010000 */
[----:B------:R-:W-:-:S02]  /*3a90*/  F2FP.BF16.F32.PACK_AB R61, R62, R61 ;  /* 0x0000003d3e3d723e */ /* 0x000fc400000010ff */
[----:B0-----:R-:W-:-:S04]  /*3aa0*/  F2FP.BF16.F32.PACK_AB R29, R60, R55 ;  /* 0x000000373c1d723e */ /* 0x001fc800000010ff */
[----:B------:R-:W0:Y:S01]  /*3ab0*/  MUFU.EX2 R37, R37 ;  /* 0x0000002500257308 */ /* 0x000e220000000800 */
[----:B------:R-:W-:Y:S01]  /*3ac0*/  F2FP.BF16.F32.PACK_AB R31, R59, R56 ;  /* 0x000000383b1f723e */ /* 0x000fe200000010ff */
[----:B---3--:R-:W-:Y:S01]  /*3ad0*/  FADD.FTZ R19, R67, R18 ;  /* 0x0000001243137221 */ /* 0x008fe20000010000 */
[----:B------:R-:W-:Y:S02]  /*3ae0*/  F2FP.BF16.F32.PACK_AB R28, R32, R23 ;  /* 0x00000017201c723e */ /* 0x000fe400000010ff */
[----:B------:R-:W-:-:S03]  /*3af0*/  F2FP.BF16.F32.PACK_AB R30, R34, R33 ;  /* 0x00000021221e723e */ /* 0x000fc600000010ff */
[----:B------:R-:W2:Y:S01]  /*3b00*/  MUFU.EX2 R4, R41 ;  /* 0x0000002900047308 */ /* 0x000ea20000000800 */
[C---:B----4-:R-:W-:Y:S01]  /*3b10*/  F2FP.BF16.F32.PACK_AB R63, R70.reuse, R67 ;  /* 0x00000043463f723e */ /* 0x050fe200000010ff */
[----:B------:R3:W-:Y:S01]  /*3b20*/  STSM.16.M88.4 [R6+0x6000], R28 ;  /* 0x0060001c06007844 */ /* 0x0007e20000000200 */
[----:B------:R-:W-:-:S05]  /*3b30*/  FADD.FTZ R18, R70, R19 ;  /* 0x0000001346127221 */ /* 0x000fca0000010000 */
[----:B------:R-:W4:Y:S01]  /*3b40*/  MUFU.EX2 R64, R64 ;  /* 0x0000004000407308 */ /* 0x000f220000000800 */
[----:B0-----:R-:W-:-:S07]  /*3b50*/  FADD.FTZ R11, R37, R10 ;  /* 0x0000000a250b7221 */ /* 0x001fce0000010000 */
[----:B------:R-:W0:Y:S01]  /*3b60*/  MUFU.EX2 R9, R68 ;  /* 0x0000004400097308 */ /* 0x000e220000000800 */
[C---:B--2---:R-:W-:Y:S01]  /*3b70*/  F2FP.BF16.F32.PACK_AB R60, R4.reuse, R37 ;  /* 0x00000025043c723e */ /* 0x044fe200000010ff */
[----:B------:R-:W-:-:S06]  /*3b80*/  FADD.FTZ R11, R4, R11 ;  /* 0x0000000b040b7221 */ /* 0x000fcc0000010000 */
[----:B------:R-:W2:Y:S01]  /*3b90*/  MUFU.EX2 R71, R71 ;  /* 0x0000004700477308 */ /* 0x000ea20000000800 */
[----:B----4-:R-:W-:-:S07]  /*3ba0*/  FADD.FTZ R10, R64, R11 ;  /* 0x0000000b400a7221 */ /* 0x010fce0000010000 */
[----:B------:R-:W1:Y:S01]  /*3bb0*/  MUFU.EX2 R74, R74 ;  /* 0x0000004a004a7308 */ /* 0x000e620000000800 */
[C---:B0-----:R-:W-:Y:S01]  /*3bc0*/  F2FP.BF16.F32.PACK_AB R62, R9.reuse, R64 ;  /* 0x00000040093e723e */ /* 0x041fe200000010ff */
[----:B------:R-:W-:-:S04]  /*3bd0*/  FADD.FTZ R10, R9, R10 ;  /* 0x0000000a090a7221 */ /* 0x000fc80000010000 */
[----:B------:R3:W-:Y:S02]  /*3be0*/  STSM.16.M88.4 [R36+0x27800], R60 ;  /* 0x0278003c24007844 */ /* 0x0007e40000000200 */
[----:B------:R-:W0:Y:S01]  /*3bf0*/  MUFU.EX2 R69, R69 ;  /* 0x0000004500457308 */ /* 0x000e220000000800 */
[----:B--2---:R-:W-:-:S07]  /*3c00*/  FADD.FTZ R11, R71, R18 ;  /* 0x00000012470b7221 */ /* 0x004fce0000010000 */
[----:B------:R-:W2:Y:S01]  /*3c10*/  MUFU.EX2 R77, R77 ;  /* 0x0000004d004d7308 */ /* 0x000ea20000000800 */
[C---:B-1----:R-:W-:Y:S01]  /*3c20*/  F2FP.BF16.F32.PACK_AB R25, R74.reuse, R71 ;  /* 0x000000474a19723e */ /* 0x042fe200000010ff */
[----:B------:R-:W-:-:S06]  /*3c30*/  FADD.FTZ R12, R74, R11 ;  /* 0x0000000b4a0c7221 */ /* 0x000fcc0000010000 */
[----:B------:R-:W1:Y:S01]  /*3c40*/  MUFU.EX2 R80, R80 ;  /* 0x0000005000507308 */ /* 0x000e620000000800 */
[----:B0-----:R-:W-:Y:S01]  /*3c50*/  F2FP.BF16.F32.PACK_AB R27, R72, R69 ;  /* 0x00000045481b723e */ /* 0x001fe200000010ff */
[----:B------:R-:W-:-:S06]  /*3c60*/  FADD.FTZ R69, R69, R12 ;  /* 0x0000000c45457221 */ /* 0x000fcc0000010000 */
[----:B------:R-:W-:Y:S01]  /*3c70*/  MUFU.EX2 R84, R84 ;  /* 0x0000005400547308 */ /* 0x000fe20000000800 */
[----:B--2---:R-:W-:-:S07]  /*3c80*/  FADD.FTZ R11, R77, R10 ;  /* 0x0000000a4d0b7221 */ /* 0x004fce0000010000 */
[----:B------:R-:W0:Y:S01]  /*3c90*/  MUFU.EX2 R83, R83 ;  /* 0x0000005300537308 */ /* 0x000e220000000800 */
[C---:B-1----:R-:W-:Y:S01]  /*3ca0*/  F2FP.BF16.F32.PACK_AB R24, R80.reuse, R77 ;  /* 0x0000004d5018723e */ /* 0x042fe200000010ff */
[----:B------:R-:W-:Y:S01]  /*3cb0*/  FADD.FTZ R11, R80, R11 ;  /* 0x0000000b500b7221 */ /* 0x000fe20000010000 */
[----:B0-----:R-:W-:-:S03]  /*3cc0*/  F2FP.BF16.F32.PACK_AB R26, R83, R84 ;  /* 0x00000054531a723e */ /* 0x001fc600000010ff */
[----:B------:R-:W-:Y:S01]  /*3cd0*/  FADD.FTZ R84, R84, R11 ;  /* 0x0000000b54547221 */ /* 0x000fe20000010000 */
[----:B------:R-:W-:Y:S01]  /*3ce0*/  FADD.FTZ R11, R72, R69 ;  /* 0x00000045480b7221 */ /* 0x000fe20000010000 */
[----:B------:R3:W-:Y:S02]  /*3cf0*/  STSM.16.M88.4 [R8+0x6000], R24 ;  /* 0x0060001808007844 */ /* 0x0007e40000000200 */
[----:B------:R-:W-:Y:S01]  /*3d00*/  FADD.FTZ R9, R83, R84 ;  /* 0x0000005453097221 */ /* 0x000fe20000010000 */
[----:B------:R0:W-:Y:S06]  /*3d10*/  MEMBAR.ALL.CTA ;  /* 0x0000000000007992 */ /* 0x0001ec0000008000 */
[----:B0-----:R-:W0:Y:S02]  /*3d20*/  FENCE.VIEW.ASYNC.S ;  /* 0x00000000000073c6 */ /* 0x001e240000000000 */
[----:B0-----:R-:W-:Y:S01]  /*3d30*/  NOP ;  /* 0x0000000000007918 */ /* 0x001fe20000000000 */
[----:B------:R-:W-:Y:S05]  /*3d40*/  @!P1 BRA `(.L_x_18) ;  /* 0x0000002800a49947 */ /* 0x000fea0003800000 */
[----:B------:R-:W-:Y:S01]  /*3d50*/  IMAD.MOV.U32 R10, RZ, RZ, R53 ;  /* 0x000000ffff0a7224 */ /* 0x000fe200078e0035 */
[----:B------:R-:W-:Y:S02]  /*3d60*/  MOV R4, R57 ;  /* 0x0000003900047202 */ /* 0x000fe40000000f00 */
        /* <DEDUP_REMOVED lines=23> */
[----:B------:R-:W-:Y:S01]  /*3ee0*/  CS2R R88, SRZ ;  /* 0x0000000000587805 */ /* 0x000fe2000001ff00 */
[----:B------:R-:W-:Y:S01]  /*3ef0*/  UMOV UR35, URZ ;  /* 0x0000003f00237c82 */ /* 0x000fe20008000000 */
[----:B------:R-:W-:Y:S01]  /*3f00*/  UMOV UR7, URZ ;  /* 0x0000003f00077c82 */ /* 0x000fe20008000000 */
[----:B------:R-:W-:Y:S01]  /*3f10*/  ULDC UR4, c[0x0][0x9d8] ;  /* 0x0002760000047ab9 */ /* 0x000fe20000000800 */
[----:B------:R-:W-:-:S05]  /*3f20*/  ULDC UR5, c[0x0][0x988] ;  /* 0x0002620000057ab9 */ /* 0x000fca0000000800 */
.L_x_29:
[----:B------:R-:W-:Y:S01]  /*3f30*/  ISETP.NE.AND P2, PT, RZ, UR40, PT ;  /* 0x00000028ff007c0c */ /* 0x000fe2000bf45270 */
[----:B------:R-:W-:-:S04]  /*3f40*/  UISETP.NE.AND UP0, UPT, UR7, 0x1, UPT ;  /* 0x000000010700788c */ /* 0x000fc8000bf05270 */
[----:B------:R-:W-:-:S04]  /*3f50*/  USEL UR33, URZ, 0x1, UP0 ;  /* 0x000000013f217887 */ /* 0x000fc80008000000 */
[----:B------:R-:W-:-:S04]  /*3f60*/  ULOP3.LUT UR33, UR35, UR33, URZ, 0x3c, !UPT ;  /* 0x0000002123217292 */ /* 0x000fc8000f8e3c3f */
[----:B------:R-:W-:Y:S08]  /*3f70*/  @P2 BRA `(.L_x_19) ;  /* 0x0000000000382947 */ /* 0x000ff00003800000 */
[----:B------:R-:W-:Y:S05]  /*3f80*/  @!P0 BRA `(.L_x_20) ;  /* 0x0000000000048947 */ /* 0x000fea0003800000 */
[----:B------:R-:W-:Y:S01]  /*3f90*/  BPT.TRAP 0x1 ;  /* 0x000000040000795c */ /* 0x000fe20000300000 */
.L_x_20:
[----:B------:R-:W-:Y:S01]  /*3fa0*/  UIADD3 UR10, UR7, 0x1, URZ ;  /* 0x00000001070a7890 */ /* 0x000fe2000fffe03f */
[----:B------:R-:W-:-:S03]  /*3fb0*/  IMAD.U32 R0, RZ, RZ, UR33 ;  /* 0x00000021ff007e24 */ /* 0x000fc6000f8e00ff */
[----:B------:R-:W-:Y:S02]  /*3fc0*/  UISETP.NE.AND UP0, UPT, UR10, 0x2, UPT ;  /* 0x000000020a00788c */ /* 0x000fe4000bf05270 */
[----:B------:R-:W-:Y:S02]  /*3fd0*/  SHF.L.U32 R0, R0, 0x1f, RZ ;  /* 0x0000001f00007819 */ /* 0x000fe400000006ff */
[----:B------:R-:W-:-:S04]  /*3fe0*/  USEL UR10, UR10, URZ, UP0 ;  /* 0x0000003f0a0a7287 */ /* 0x000fc80008000000 */
[----:B------:R-:W-:-:S09]  /*3ff0*/  ULEA UR10, UR10, UR41, 0x3 ;  /* 0x000000290a0a7291 */ /* 0x000fd2000f8e183f */
[----:B------:R0:W1:Y:S01]  /*4000*/  SYNCS.PHASECHK.TRANS64.TRYWAIT P1, [UR10+0x2d830], R0 ;  /* 0x02d83000ff0075a7 */ /* 0x000062000802014a */
[----:B------:R-:W-:Y:S05]  /*4010*/  @!P0 BRA `(.L_x_21) ;  /* 0x0000000000048947 */ /* 0x000fea0003800000 */
[----:B------:R-:W-:Y:S01]  /*4020*/  BPT.TRAP 0x1 ;  /* 0x000000040000795c */ /* 0x000fe20000300000 */
.L_x_21:
[----:B-1----:R-:W-:Y:S05]  /*4030*/  @P1 BRA `(.L_x_19) ;  /* 0x0000000000081947 */ /* 0x002fea0003800000 */
[----:B------:R-:W1:Y:S02]  /*4040*/  SYNCS.PHASECHK.TRANS64.TRYWAIT P1, [UR10+0x2d830], R0 ;  /* 0x02d83000ff0075a7 */ /* 0x000e64000802014a */
[----:B-1----:R-:W-:Y:S05]  /*4050*/  @!P1 BRA `(.L_x_22) ;  /* 0x00000080008c9947 */ /* 0x002fea0003800000 */
.L_x_19:
[----:B01----:R-:W-:Y:S01]  /*4060*/  VIADD R0, R17, 0x8 ;  /* 0x0000000811007836 */ /* 0x003fe20000000000 */
[----:B------:R-:W-:Y:S01]  /*4070*/  UIADD3 UR10, UR7, 0x1, URZ ;  /* 0x00000001070a7890 */ /* 0x000fe2000fffe03f */
[----:B------:R-:W-:Y:S01]  /*4080*/  R2UR UR28, R2 ;  /* 0x00000000021c72ca */ /* 0x000fe200000e0000 */
[----:B------:R-:W-:Y:S01]  /*4090*/  UMOV UR31, 0x80000020 ;  /* 0x80000020001f7882 */ /* 0x000fe20000000000 */
[----:B------:R-:W-:Y:S01]  /*40a0*/  R2UR UR29, R3 ;  /* 0x00000000031d72ca */ /* 0x000fe200000e0000 */
[----:B------:R0:W-:Y:S01]  /*40b0*/  BAR.SYNC.DEFER_BLOCKING R0, 0x100 ;  /* 0x000400000000751d */ /* 0x0001e20000010000 */
[----:B------:R-:W-:-:S04]  /*40c0*/  UISETP.NE.AND UP0, UPT, UR10, 0x2, UPT ;  /* 0x000000020a00788c */ /* 0x000fc8000bf05270 */
[----:B------:R-:W-:Y:S01]  /*40d0*/  USEL UR43, UR10, URZ, UP0 ;  /* 0x0000003f0a2b7287 */ /* 0x000fe20008000000 */
[----:B------:R-:W-:Y:S01]  /*40e0*/  UMOV UR11, 0x80000020 ;  /* 0x80000020000b7882 */ /* 0x000fe20000000000 */
[----:B------:R-:W-:Y:S02]  /*40f0*/  UMOV UR15, 0x80000020 ;  /* 0x80000020000f7882 */ /* 0x000fe40000000000 */
[----:B------:R-:W-:Y:S01]  /*4100*/  UIMAD UR30, UR43, 0x600, UR32 ;  /* 0x000006002b1e78a4 */ /* 0x000fe2000f8e0220 */
[----:B------:R-:W-:Y:S01]  /*4110*/  UMOV UR19, 0x80000020 ;  /* 0x8000002000137882 */ /* 0x000fe20000000000 */
[----:B------:R-:W-:Y:S02]  /*4120*/  UMOV UR23, 0x80000020 ;  /* 0x8000002000177882 */ /* 0x000fe40000000000 */
[----:B------:R-:W-:Y:S01]  /*4130*/  UIADD3 UR10, UR30, 0x2, URZ ;  /* 0x000000021e0a7890 */ /* 0x000fe2000fffe03f */
[----:B0-----:R-:W-:Y:S01]  /*4140*/  IMAD.U32 R0, RZ, RZ, UR43 ;  /* 0x0000002bff007e24 */ /* 0x001fe2000f8e00ff */
[----:B------:R-:W-:-:S02]  /*4150*/  UIADD3 UR14, UR30, 0x200, URZ ;  /* 0x000002001e0e7890 */ /* 0x000fc4000fffe03f */
[----:B------:R-:W-:Y:S02]  /*4160*/  UIADD3 UR18, UR30, 0x202, URZ ;  /* 0x000002021e127890 */ /* 0x000fe4000fffe03f */
[----:B------:R-:W-:Y:S02]  /*4170*/  UIADD3 UR22, UR30, 0x400, URZ ;  /* 0x000004001e167890 */ /* 0x000fe4000fffe03f */
[----:B------:R-:W-:Y:S01]  /*4180*/  UIADD3 UR26, UR30, 0x402, URZ ;  /* 0x000004021e1a7890 */ /* 0x000fe2000fffe03f */
[----:B------:R-:W-:Y:S01]  /*4190*/  UMOV UR27, 0x80000020 ;  /* 0x80000020001b7882 */ /* 0x000fe20000000000 */
[----:B---3--:R-:W-:-:S06]  /*41a0*/  WARPGROUP.ARRIVE ;  /* 0x00000000000079c5 */ /* 0x008fcc0000000000 */
[----:B------:R-:W-:Y:S03]  /*41b0*/  HGMMA.64x128x16.F32.BF16 R24, gdesc[UR28], RZ, !UPT, gsb0 ;  /* 0x01e000001c1879f0 */ /* 0x000fe6000c0018ff */
        /* <DEDUP_REMOVED lines=16> */
[----:B------:R-:W-:Y:S05]  /*42c0*/  @P2 BRA `(.L_x_23) ;  /* 0x00000000002c2947 */ /* 0x000fea0003800000 */
[----:B------:R-:W-:Y:S05]  /*42d0*/  @!P0 BRA `(.L_x_24) ;  /* 0x0000000000048947 */ /* 0x000fea0003800000 */
[----:B------:R-:W-:Y:S01]  /*42e0*/  BPT.TRAP 0x1 ;  /* 0x000000040000795c */ /* 0x000fe20000300000 */
.L_x_24:
[----:B------:R-:W-:Y:S01]  /*42f0*/  ULEA UR10, UR7, UR41, 0x3 ;  /* 0x00000029070a7291 */ /* 0x000fe2000f8e183f */
[----:B------:R-:W-:-:S04]  /*4300*/  MOV R12, UR35 ;  /* 0x00000023000c7c02 */ /* 0x000fc80008000f00 */
[----:B------:R-:W-:-:S04]  /*4310*/  SHF.L.U32 R12, R12, 0x1f, RZ ;  /* 0x0000001f0c0c7819 */ /* 0x000fc800000006ff */
[----:B------:R0:W1:Y:S01]  /*4320*/  SYNCS.PHASECHK.TRANS64.TRYWAIT P1, [UR10+0x2d850], R12 ;  /* 0x02d8500cff0075a7 */ /* 0x000062000802014a */
[----:B------:R-:W-:Y:S05]  /*4330*/  @!P0 BRA `(.L_x_25) ;  /* 0x0000000000048947 */ /* 0x000fea0003800000 */
[----:B------:R-:W-:Y:S01]  /*4340*/  BPT.TRAP 0x1 ;  /* 0x000000040000795c */ /* 0x000fe20000300000 */
.L_x_25:
[----:B-1----:R-:W-:Y:S05]  /*4350*/  @P1 BRA `(.L_x_23) ;  /* 0x0000000000081947 */ /* 0x002fea0003800000 */
[----:B------:R-:W1:Y:S02]  /*4360*/  SYNCS.PHASECHK.TRANS64.TRYWAIT P1, [UR10+0x2d850], R12 ;  /* 0x02d8500cff0075a7 */ /* 0x000e64000802014a */
[----:B-1----:R-:W-:Y:S05]  /*4370*/  @!P1 BRA `(.L_x_26) ;  /* 0x0000007c00dc9947 */ /* 0x002fea0003800000 */
.L_x_23:
[----:B------:R-:W-:Y:S01]  /*4380*/  UIADD3 UR10, UR41, 0x400, URZ ;  /* 0x00000400290a7890 */ /* 0x000fe2000fffe03f */
[----:B------:R-:W-:Y:S01]  /*4390*/  WARPGROUP.ARRIVE ;  /* 0x00000000000079c5 */ /* 0x000fe20000000000 */
[----:B------:R-:W-:Y:S01]  /*43a0*/  ULOP3.LUT UR11, UR42, 0x10000, URZ, 0xfc, !UPT ;  /* 0x000100002a0b7892 */ /* 0x000fe2000f8efc3f */
[----:B01----:R-:W-:Y:S01]  /*43b0*/  VIADD R12, R17, 0x9 ;  /* 0x00000009110c7836 */ /* 0x003fe20000000000 */
[----:B------:R-:W-:Y:S01]  /*43c0*/  USHF.R.U32.HI UR10, URZ, 0x4, UR10 ;  /* 0x000000043f0a7899 */ /* 0x000fe2000801160a */
[----:B------:R-:W-:Y:S01]  /*43d0*/  ISETP.GE.U32.AND P1, PT, R22, 0x180, PT ;  /* 0x000001801600780c */ /* 0x000fe20003f26070 */
[----:B------:R-:W-:Y:S01]  /*43e0*/  UMOV UR29, 0x40000040 ;  /* 0x40000040001d7882 */ /* 0x000fe20000000000 */
[----:B------:R-:W-:Y:S01]  /*43f0*/  UMOV UR31, 0x80000020 ;  /* 0x80000020001f7882 */ /* 0x000fe20000000000 */
[----:B------:R-:W-:Y:S01]  /*4400*/  ULOP3.LUT UR10, UR10, 0x3fff, URZ, 0xc0, !UPT ;  /* 0x00003fff0a0a7892 */ /* 0x000fe2000f8ec03f */
[----:B------:R-:W-:Y:S01]  /*4410*/  SEL R12, R12, 0x9, !P1 ;  /* 0x000000090c0c7807 */ /* 0x000fe20004800000 */
[----:B------:R-:W-:-:S02]  /*4420*/  UMOV UR28, UR11 ;  /* 0x0000000b001c7c82 */ /* 0x000fc40008000000 */
[----:B------:R-:W-:-:S04]  /*4430*/  ULOP3.LUT UR10, UR10, 0x2000000, URZ, 0xfc, !UPT ;  /* 0x020000000a0a7892 */ /* 0x000fc8000f8efc3f */
[----:B------:R-:W-:-:S07]  /*4440*/  UIMAD UR10, UR7, 0x600, UR10 ;  /* 0x00000600070a78a4 */ /* 0x000fce000f8e020a */
[----:B------:R-:W-:Y:S02]  /*4450*/  UMOV UR30, UR10 ;  /* 0x0000000a001e7c82 */ /* 0x000fe40008000000 */
[----:B------:R-:W-:Y:S01]  /*4460*/  HGMMA.64x96x16.F32.BF16 R88, gdesc[UR28].tnspB, R88, gsb0 ;  /* 0x416000001c5879f0 */ /* 0x000fe20008001858 */
[----:B------:R-:W-:Y:S02]  /*4470*/  UIADD3 UR28, UR11, 0x2, URZ ;  /* 0x000000020b1c7890 */ /* 0x000fe4000fffe03f */
[----:B------:R-:W-:Y:S01]  /*4480*/  UIADD3 UR30, UR10, 0x40, URZ ;  /* 0x000000400a1e7890 */ /* 0x000fe2000fffe03f */
[----:B------:R-:W-:Y:S01]  /*4490*/  UMOV UR29, 0x40000040 ;  /* 0x40000040001d7882 */ /* 0x000fe20000000000 */
[----:B------:R-:W-:Y:S01]  /*44a0*/  UMOV UR31, 0x80000020 ;  /* 0x80000020001f7882 */ /* 0x000fe20000000000 */
[----:B------:R-:W-:Y:S02]  /*44b0*/  WARPGROUP.DEPBAR.LE gsb0, 0x0 ;  /* 0x00008000000079c5 */ /* 0x000fe40000010000 */
[----:B------:R-:W-:-:S06]  /*44c0*/  WARPGROUP.ARRIVE ;  /* 0x00000000000079c5 */ /* 0x000fcc0000000000 */
        /* <DEDUP_REMOVED lines=42> */
[----:B------:R-:W-:Y:S03]  /*4770*/  HGMMA.64x96x16.F32.BF16 R88, gdesc[UR28].tnspB, R88, gsb0 ;  /* 0x416000001c5879f0 */ /* 0x000fe60008001858 */
[----:B------:R-:W-:Y:S02]  /*4780*/  WARPGROUP.DEPBAR.LE gsb0, 0x0 ;  /* 0x00008000000079c5 */ /* 0x000fe40000010000 */
[----:B------:R0:W-:Y:S06]  /*4790*/  BAR.ARV R12, 0x100 ;  /* 0x0004000c0000751d */ /* 0x0001ec0000002000 */
[----:B------:R-:W-:Y:S05]  /*47a0*/  @!P0 BRA `(.L_x_27) ;  /* 0x0000000000048947 */ /* 0x000fea0003800000 */
[----:B------:R-:W-:Y:S01]  /*47b0*/  BPT.TRAP 0x1 ;  /* 0x000000040000795c */ /* 0x000fe20000300000 */
.L_x_27:
[----:B------:R-:W-:Y:S01]  /*47c0*/  FMUL.FTZ R13, R24, UR4 ;  /* 0x00000004180d7c20 */ /* 0x000fe20008410000 */
[----:B------:R-:W-:Y:S01]  /*47d0*/  FMUL.FTZ R15, R26, UR4 ;  /* 0x000000041a0f7c20 */ /* 0x000fe20008410000 */
[----:B0-----:R-:W-:Y:S01]  /*47e0*/  FMUL.FTZ R12, R25, UR4 ;  /* 0x00000004190c7c20 */ /* 0x001fe20008410000 */
[----:B------:R-:W-:Y:S01]  /*47f0*/  FMUL.FTZ R14, R27, UR4 ;  /* 0x000000041b0e7c20 */ /* 0x000fe20008410000 */
[----:B------:R-:W-:Y:S01]  /*4800*/  FMUL.FTZ R18, R28, UR4 ;  /* 0x000000041c127c20 */ /* 0x000fe20008410000 */
[----:B------:R-:W-:Y:S01]  /*4810*/  FMUL.FTZ R20, R30, UR4 ;  /* 0x000000041e147c20 */ /* 0x000fe20008410000 */
[----:B------:R-:W0:Y:S01]  /*4820*/  MUFU.TANH R13, R13 ;  /* 0x0000000d000d7308 */ /* 0x000e220000002400 */
[----:B------:R-:W-:Y:S01]  /*4830*/  FMUL.FTZ R19, R29, UR4 ;  /* 0x000000041d137c20 */ /* 0x000fe20008410000 */
[----:B------:R-:W-:Y:S01]  /*4840*/  FMUL.FTZ R21, R31, UR4 ;  /* 0x000000041f157c20 */ /* 0x000fe20008410000 */
[----:B------:R-:W-:Y:S01]  /*4850*/  FMUL.FTZ R23, R32, UR4 ;  /* 0x0000000420177c20 */ /* 0x000fe20008410000 */
[----:B------:R-:W-:Y:S01]  /*4860*/  FMUL.FTZ R25, R34, UR4 ;  /* 0x0000000422197c20 */ /* 0x000fe20008410000 */
[----:B------:R-:W-:Y:S01]  /*4870*/  FMUL.FTZ R24, R33, UR4 ;  /* 0x0000000421187c20 */ /* 0x000fe20008410000 */
[----:B------:R-:W-:Y:S01]  /*4880*/  FMUL.FTZ R26, R35, UR4 ;  /* 0x00000004231a7c20 */ /* 0x000fe20008410000 */
[----:B------:R-:W-:Y:S01]  /*4890*/  FMUL.FTZ R35, R44, UR4 ;  /* 0x000000042c237c20 */ /* 0x000fe20008410000 */
[----:B------:R-:W1:Y:S01]  /*48a0*/  MUFU.TANH R15, R15 ;  /* 0x0000000f000f7308 */ /* 0x000e620000002400 */
[----:B------:R-:W-:Y:S01]  /*48b0*/  FMUL.FTZ R44, R53, UR4 ;  /* 0x00000004352c7c20 */ /* 0x000fe20008410000 */
[----:B------:R-:W-:Y:S01]  /*48c0*/  FMUL.FTZ R30, R39, UR4 ;  /* 0x00000004271e7c20 */ /* 0x000fe20008410000 */
[----:B------:R-:W-:Y:S01]  /*48d0*/  FMUL.FTZ R27, R36, UR4 ;  /* 0x00000004241b7c20 */ /* 0x000fe20008410000 */
[----:B------:R-:W-:Y:S01]  /*48e0*/  FMUL.FTZ R39, R48, UR4 ;  /* 0x0000000430277c20 */ /* 0x000fe20008410000 */
[----:B------:R-:W-:Y:S01]  /*48f0*/  FMUL.FTZ R48, R57, UR4 ;  /* 0x0000000439307c20 */ /* 0x000fe20008410000 */
[----:B------:R-:W-:Y:S01]  /*4900*/  FMUL.FTZ R29, R38, UR4 ;  /* 0x00000004261d7c20 */ /* 0x000fe20008410000 */
[----:B------:R-:W-:Y:S01]  /*4910*/  FMUL.FTZ R36, R45, UR4 ;  /* 0x000000042d247c20 */ /* 0x000fe20008410000 */
[----:B------:R-:W2:Y:S01]  /*4920*/  MUFU.TANH R12, R12 ;  /* 0x0000000c000c7308 */ /* 0x000ea20000002400 */
[----:B0-----:R-:W-:Y:S01]  /*4930*/  FMNMX.FTZ R53, R13, R4, !PT ;  /* 0x000000040d357209 */ /* 0x001fe20007810000 */
[----:B------:R-:W-:Y:S01]  /*4940*/  FMUL.FTZ R28, R37, UR4 ;  /* 0x00000004251c7c20 */ /* 0x000fe20008410000 */
[----:B------:R-:W-:Y:S01]  /*4950*/  FMUL.FTZ R45, R54, UR4 ;  /* 0x00000004362d7c20 */ /* 0x000fe20008410000 */
[----:B------:R-:W-:Y:S01]  /*4960*/  FMUL.FTZ R32, R41, UR4 ;  /* 0x0000000429207c20 */ /* 0x000fe20008410000 */
[----:B------:R-:W-:Y:S01]  /*4970*/  FMUL.FTZ R54, R63, UR4 ;  /* 0x000000043f367c20 */ /* 0x000fe20008410000 */
[----:B------:R-:W-:Y:S01]  /*4980*/  FMUL.FTZ R41, R50, UR4 ;  /* 0x0000000432297c20 */ /* 0x000fe20008410000 */
[----:B------:R-:W-:Y:S01]  /*4990*/  FMUL.FTZ R63, R70, UR4 ;  /* 0x00000004463f7c20 */ /* 0x000fe20008410000 */
[----:B------:R-:W0:Y:S01]  /*49a0*/  MUFU.TANH R14, R14 ;  /* 0x0000000e000e7308 */ /* 0x000e220000002400 */
[----:B-1----:R-:W-:Y:S01]  /*49b0*/  FMNMX.FTZ R57, R15, R10, !PT ;  /* 0x0000000a0f397209 */ /* 0x002fe20007810000 */
[----:B------:R-:W-:Y:S01]  /*49c0*/  FMUL.FTZ R50, R59, UR4 ;  /* 0x000000043b327c20 */ /* 0x000fe20008410000 */
[----:B------:R-:W-:Y:S01]  /*49d0*/  FMUL.FTZ R31, R40, UR4 ;  /* 0x00000004281f7c20 */ /* 0x000fe20008410000 */
[----:B------:R-:W-:Y:S01]  /*49e0*/  FMUL.FTZ R59, R65, UR4 ;  /* 0x00000004413b7c20 */ /* 0x000fe20008410000 */
[----:B------:R-:W-:Y:S01]  /*49f0*/  FMUL.FTZ R65, R72, UR4 ;  /* 0x0000000448417c20 */ /* 0x000fe20008410000 */
[----:B------:R-:W-:Y:S01]  /*4a00*/  FMUL.FTZ R33, R42, UR4 ;  /* 0x000000042a217c20 */ /* 0x000fe20008410000 */
[----:B------:R-:W-:Y:S01]  /*4a10*/  FMUL.FTZ R34, R43, UR4 ;  /* 0x000000042b227c20 */ /* 0x000fe20008410000 */
[----:B------:R-:W1:Y:S01]  /*4a20*/  MUFU.TANH R18, R18 ;  /* 0x0000001200127308 */ /* 0x000e620000002400 */
[----:B--2---:R-:W-:Y:S01]  /*4a30*/  FMNMX.FTZ R53, R12, R53, !PT ;  /* 0x000000350c357209 */ /* 0x004fe20007810000 */
        /* <DEDUP_REMOVED lines=31> */
[----:B0-----:R-:W-:-:S02]  /*4c30*/  FMNMX.FTZ R70, R19, R70, !PT ;  /* 0x0000004613467209 */ /* 0x001fc40007810000 */
[----:B------:R-:W-:-:S05]  /*4c40*/  R2UR UR10, R0 ;  /* 0x00000000000a72ca */ /* 0x000fca00000e0000 */
[----:B------:R-:W0:Y:S01]  /*4c50*/  MUFU.TANH R25, R25 ;  /* 0x0000001900197308 */ /* 0x000e220000002400 */
[----:B-1----:R-:W-:-:S07]  /*4c60*/  FMNMX.FTZ R72, R21, R72, !PT ;  /* 0x0000004815487209 */ /* 0x002fce0007810000 */
[----:B------:R-:W1:Y:S01]  /*4c70*/  MUFU.TANH R24, R24 ;  /* 0x0000001800187308 */ /* 0x000e620000002400 */
[----:B--2---:R-:W-:Y:S01]  /*4c80*/  FMNMX.FTZ R53, R23, R70, !PT ;  /* 0x0000004617357209 */ /* 0x004fe20007810000 */
[----:B------:R-:W-:-:S04]  /*4c90*/  ULEA UR10, UR10, UR41, 0x3 ;  /* 0x000000290a0a7291 */ /* 0x000fc8000f8e183f */
[----:B------:R-:W-:Y:S02]  /*4ca0*/  UIADD3 UR10, UR10, 0x2d840, URZ ;  /* 0x0002d8400a0a7890 */ /* 0x000fe4000fffe03f */
[----:B------:R-:W2:Y:S01]  /*4cb0*/  MUFU.TANH R26, R26 ;  /* 0x0000001a001a7308 */ /* 0x000ea20000002400 */
[----:B0-----:R-:W-:Y:S01]  /*4cc0*/  FMNMX.FTZ R57, R25, R72, !PT ;  /* 0x0000004819397209 */ /* 0x001fe20007810000 */
[----:B------:R-:W-:-:S06]  /*4cd0*/  UPRMT UR10, UR6, 0x654, UR10 ;  /* 0x00000654060a7896 */ /* 0x000fcc000800000a */
[----:B------:R-:W0:Y:S01]  /*4ce0*/  MUFU.TANH R27, R27 ;  /* 0x0000001b001b7308 */ /* 0x000e220000002400 */
[----:B-1----:R-:W-:Y:S02]  /*4cf0*/  FMNMX.FTZ R70, R24, R53, !PT ;  /* 0x0000003518467209 */ /* 0x002fe40007810000 */
[----:B------:R-:W-:Y:S05]  /*4d00*/  SYNCS.ARRIVE.TRANS64.RED.A1T0 RZ, [UR10], RZ ;  /* 0x000000ffffff79a7 */ /* 0x000fea000810040a */
[----:B------:R-:W1:Y:S01]  /*4d10*/  MUFU.TANH R29, R29 ;  /* 0x0000001d001d7308 */ /* 0x000e620000002400 */
[----:B--2---:R-:W-:-:S07]  /*4d20*/  FMNMX.FTZ R72, R26, R57, !PT ;  /* 0x000000391a487209 */ /* 0x004fce0007810000 */
[----:B------:R-:W2:Y:S01]  /*4d30*/  MUFU.TANH R28, R28 ;  /* 0x0000001c001c7308 */ /* 0x000ea20000002400 */
[----:B0-----:R-:W-:Y:S01]  /*4d40*/  FMNMX.FTZ R53, R27, R70, !PT ;  /* 0x000000461b357209 */ /* 0x001fe20007810000 */
[----:B------:R-:W-:Y:S01]  /*4d50*/  FMUL.FTZ R70, R77, UR4 ;  /* 0x000000044d467c20 */ /* 0x000fe20008410000 */
[----:B------:R-:W-:-:S05]  /*4d60*/  FMUL.FTZ R77, R84, UR4 ;  /* 0x00000004544d7c20 */ /* 0x000fca0008410000 */
[----:B------:R-:W0:Y:S01]  /*4d70*/  MUFU.TANH R30, R30 ;  /* 0x0000001e001e7308 */ /* 0x000e220000002400 */
[----:B-1----:R-:W-:-:S07]  /*4d80*/  FMNMX.FTZ R57, R29, R72, !PT ;  /* 0x000000481d397209 */ /* 0x002fce0007810000 */
[----:B------:R-:W1:Y:S01]  /*4d90*/  MUFU.TANH R31, R31 ;  /* 0x0000001f001f7308 */ /* 0x000e620000002400 */
[----:B--2---:R-:W-:-:S07]  /*4da0*/  FMNMX.FTZ R72, R28, R53, !PT ;  /* 0x000000351c487209 */ /* 0x004fce0007810000 */
[----:B------:R-:W2:Y:S01]  /*4db0*/  MUFU.TANH R33, R33 ;  /* 0x0000002100217308 */ /* 0x000ea20000002400 */
[----:B0-----:R-:W-:-:S07]  /*4dc0*/  FMNMX.FTZ R74, R30, R57, !PT ;  /* 0x000000391e4a7209 */ /* 0x001fce0007810000 */
        /* <DEDUP_REMOVED lines=9> */
[----:B--2---:R-:W-:Y:S01]  /*4e60*/  FMNMX.FTZ R53, R35, R72, !PT ;  /* 0x0000004823357209 */ /* 0x004fe20007810000 */
[----:B------:R-:W-:Y:S01]  /*4e70*/  FMUL.FTZ R72, R79, UR4 ;  /* 0x000000044f487c20 */ /* 0x000fe20008410000 */
[----:B------:R-:W-:-:S05]  /*4e80*/  FMUL.FTZ R79, R86, UR4 ;  /* 0x00000004564f7c20 */ /* 0x000fca0008410000 */
        /* <DEDUP_REMOVED lines=15> */
[----:B-1----:R-:W-:Y:S01]  /*4f80*/  FMNMX.FTZ R53, R43, R74, !PT ;  /* 0x0000004a2b357209 */ /* 0x002fe20007810000 */
[----:B------:R-:W-:-:S06]  /*4f90*/  FMUL.FTZ R74, R81, UR4 ;  /* 0x00000004514a7c20 */ /* 0x000fcc0008410000 */
        /* <DEDUP_REMOVED lines=15> */
[----:B0-----:R-:W-:Y:S01]  /*5090*/  FMNMX.FTZ R78, R51, R76, !PT ;  /* 0x0000004c334e7209 */ /* 0x001fe20007810000 */
[----:B------:R-:W-:-:S06]  /*50a0*/  FMUL.FTZ R76, R83, UR4 ;  /* 0x00000004534c7c20 */ /* 0x000fcc0008410000 */
        /* <DEDUP_REMOVED lines=16> */
[----:B------:R-:W-:-:S06]  /*51b0*/  FMUL.FTZ R78, R85, UR4 ;  /* 0x00000004554e7c20 */ /* 0x000fcc0008410000 */
        /* <DEDUP_REMOVED lines=34> */
[----:B-1----:R-:W-:Y:S02]  /*53e0*/  FMNMX.FTZ R81, R78, R53, !PT ;  /* 0x000000354e517209 */ /* 0x002fe40007810000 */
[----:B--2---:R-:W-:-:S03]  /*53f0*/  FMNMX.FTZ R57, R79, R84, !PT ;  /* 0x000000544f397209 */ /* 0x004fc60007810000 */
[----:B------:R-:W1:Y:S01]  /*5400*/  SHFL.BFLY PT, R84, R81, 0x2, 0x1f ;  /* 0x0c401f0051547f89 */ /* 0x000e6200000e0000 */
[----:B0-----:R-:W-:-:S05]  /*5410*/  FMNMX.FTZ R82, R80, R57, !PT ;  /* 0x0000003950527209 */ /* 0x001fca0007810000 */
[----:B------:R-:W0:Y:S01]  /*5420*/  SHFL.BFLY PT, R53, R82, 0x2, 0x1f ;  /* 0x0c401f0052357f89 */ /* 0x000e2200000e0000 */
[----:B-1----:R-:W-:-:S05]  /*5430*/  FMNMX.FTZ R84, R81, R84, !PT ;  /* 0x0000005451547209 */ /* 0x002fca0007810000 */
[----:B------:R-:W1:Y:S01]  /*5440*/  SHFL.BFLY PT, R57, R84, 0x1, 0x1f ;  /* 0x0c201f0054397f89 */ /* 0x000e6200000e0000 */
[----:B0-----:R-:W-:-:S05]  /*5450*/  FMNMX.FTZ R83, R82, R53, !PT ;  /* 0x0000003552537209 */ /* 0x001fca0007810000 */
[----:B------:R-:W0:Y:S01]  /*5460*/  SHFL.BFLY PT, R86, R83, 0x1, 0x1f ;  /* 0x0c201f0053567f89 */ /* 0x000e2200000e0000 */
[----:B-1----:R-:W-:-:S05]  /*5470*/  FMNMX.FTZ R57, R84, R57, !PT ;  /* 0x0000003954397209 */ /* 0x002fca0007810000 */
[C---:B------:R-:W-:Y:S01]  /*5480*/  FMUL.FTZ R82, R57.reuse, UR5 ;  /* 0x0000000539527c20 */ /* 0x040fe20008410000 */
[----:B------:R-:W-:-:S03]  /*5490*/  FADD.FTZ R4, -R57, R4 ;  /* 0x0000000439047221 */ /* 0x000fc60000010100 */
[--C-:B------:R-:W-:Y:S01]  /*54a0*/  FFMA.FTZ R84, R18, UR5, -R82.reuse ;  /* 0x0000000512547c23 */ /* 0x100fe20008010852 */
[--C-:B------:R-:W-:Y:S01]  /*54b0*/  FFMA.FTZ R18, R65, UR5, -R82.reuse ;  /* 0x0000000541127c23 */ /* 0x100fe20008010852 */
[----:B0-----:R-:W-:Y:S01]  /*54c0*/  FMNMX.FTZ R53, R83, R86, !PT ;  /* 0x0000005653357209 */ /* 0x001fe20007810000 */
[----:B------:R-:W-:Y:S01]  /*54d0*/  FMUL.FTZ R86, R4, UR5 ;  /* 0x0000000504567c20 */ /* 0x000fe20008410000 */
[--C-:B------:R-:W-:Y:S01]  /*54e0*/  FFMA.FTZ R85, R13, UR5, -R82.reuse ;  /* 0x000000050d557c23 */ /* 0x100fe20008010852 */
[--C-:B------:R-:W-:Y:S01]  /*54f0*/  FFMA.FTZ R136, R36, UR5, -R82.reuse ;  /* 0x0000000524887c23 */ /* 0x100fe20008010852 */
[----:B------:R-:W-:Y:S01]  /*5500*/  FFMA.FTZ R137, R32, UR5, -R82 ;  /* 0x0000000520897c23 */ /* 0x000fe20008010852 */
[C---:B------:R-:W-:Y:S01]  /*5510*/  FADD.FTZ R4, -R53.reuse, R10 ;  /* 0x0000000a35047221 */ /* 0x040fe20000010100 */
[----:B------:R-:W-:Y:S01]  /*5520*/  FMUL.FTZ R65, R53, UR5 ;  /* 0x0000000535417c20 */ /* 0x000fe20008410000 */
[----:B------:R0:W-:Y:S01]  /*5530*/  MUFU.EX2 R10, R86 ;  /* 0x00000056000a7308 */ /* 0x0001e20000000800 */
[--C-:B------:R-:W-:Y:S01]  /*5540*/  FFMA.FTZ R81, R35, UR5, -R82.reuse ;  /* 0x0000000523517c23 */ /* 0x100fe20008010852 */
[----:B------:R-:W-:Y:S01]  /*5550*/  FMUL.FTZ R4, R4, UR5 ;  /* 0x0000000504047c20 */ /* 0x000fe20008410000 */
[--C-:B------:R-:W-:Y:S01]  /*5560*/  FFMA.FTZ R36, R47, UR5, -R82.reuse ;  /* 0x000000052f247c23 */ /* 0x100fe20008010852 */
[--C-:B------:R-:W-:Y:S01]  /*5570*/  FFMA.FTZ R15, R15, UR5, -R65.reuse ;  /* 0x000000050f0f7c23 */ /* 0x100fe20008010841 */
[--C-:B------:R-:W-:Y:S01]  /*5580*/  FFMA.FTZ R83, R23, UR5, -R82.reuse ;  /* 0x0000000517537c23 */ /* 0x100fe20008010852 */
[--C-:B------:R-:W-:Y:S01]  /*5590*/  FFMA.FTZ R32, R39, UR5, -R82.reuse ;  /* 0x0000000527207c23 */ /* 0x100fe20008010852 */
[--C-:B------:R-:W-:Y:S01]  /*55a0*/  FFMA.FTZ R87, R40, UR5, -R82.reuse ;  /* 0x0000000528577c23 */ /* 0x100fe20008010852 */
[--C-:B------:R-:W-:Y:S01]  /*55b0*/  FFMA.FTZ R35, R43, UR5, -R82.reuse ;  /* 0x000000052b237c23 */ /* 0x100fe20008010852 */
[--C-:B0-----:R-:W-:Y:S01]  /*55c0*/  FFMA.FTZ R86, R44, UR5, -R82.reuse ;  /* 0x000000052c567c23 */ /* 0x101fe20008010852 */
[--C-:B------:R-:W-:Y:S01]  /*55d0*/  FFMA.FTZ R47, R48, UR5, -R82.reuse ;  /* 0x00000005302f7c23 */ /* 0x100fe20008010852 */
        /* <DEDUP_REMOVED lines=18> */
[----:B------:R-:W-:Y:S01]  /*5700*/  FFMA.FTZ R66, R78, UR5, -R82 ;  /* 0x000000054e427c23 */ /* 0x000fe20008010852 */
[--C-:B------:R-:W-:Y:S01]  /*5710*/  FFMA.FTZ R82, R14, UR5, -R65.reuse ;  /* 0x000000050e527c23 */ /* 0x100fe20008010841 */
[----:B------:R-:W0:Y:S01]  /*5720*/  MUFU.EX2 R85, R85 ;  /* 0x0000005500557308 */ /* 0x000e220000000800 */
[--C-:B------:R-:W-:Y:S01]  /*5730*/  FFMA.FTZ R31, R20, UR5, -R65.reuse ;  /* 0x00000005141f7c23 */ /* 0x100fe20008010841 */
[--C-:B------:R-:W-:Y:S01]  /*5740*/  FFMA.FTZ R78, R21, UR5, -R65.reuse ;  /* 0x00000005154e7c23 */ /* 0x100fe20008010841 */
[--C-:B------:R-:W-:Y:S01]  /*5750*/  FFMA.FTZ R25, R25, UR5, -R65.reuse ;  /* 0x0000000519197c23 */ /* 0x100fe20008010841 */
[--C-:B------:R-:W-:Y:S01]  /*5760*/  FFMA.FTZ R26, R26, UR5, -R65.reuse ;  /* 0x000000051a1a7c23 */ /* 0x100fe20008010841 */
[--C-:B------:R-:W-:Y:S01]  /*5770*/  FFMA.FTZ R27, R29, UR5, -R65.reuse ;  /* 0x000000051d1b7c23 */ /* 0x100fe20008010841 */
[--C-:B------:R-:W-:Y:S01]  /*5780*/  FFMA.FTZ R74, R30, UR5, -R65.reuse ;  /* 0x000000051e4a7c23 */ /* 0x100fe20008010841 */
[--C-:B------:R-:W-:Y:S01]  /*5790*/  FFMA.FTZ R14, R33, UR5, -R65.reuse ;  /* 0x00000005210e7c23 */ /* 0x100fe20008010841 */
[----:B------:R-:W-:Y:S01]  /*57a0*/  MUFU.EX2 R4, R4 ;  /* 0x0000000400047308 */ /* 0x000fe20000000800 */
[--C-:B------:R-:W-:Y:S01]  /*57b0*/  FFMA.FTZ R77, R34, UR5, -R65.reuse ;  /* 0x00000005224d7c23 */ /* 0x100fe20008010841 */
[--C-:B------:R-:W-:Y:S01]  /*57c0*/  FFMA.FTZ R20, R37, UR5, -R65.reuse ;  /* 0x0000000525147c23 */ /* 0x100fe20008010841 */
[--C-:B------:R-:W-:Y:S01]  /*57d0*/  FFMA.FTZ R73, R38, UR5, -R65.reuse ;  /* 0x0000000526497c23 */ /* 0x100fe20008010841 */
[--C-:B------:R-:W-:Y:S01]  /*57e0*/  FFMA.FTZ R33, R41, UR5, -R65.reuse ;  /* 0x0000000529217c23 */ /* 0x100fe20008010841 */
[--C-:B------:R-:W-:Y:S01]  /*57f0*/  FFMA.FTZ R34, R42, UR5, -R65.reuse ;  /* 0x000000052a227c23 */ /* 0x100fe20008010841 */
[--C-:B------:R-:W-:Y:S01]  /*5800*/  FFMA.FTZ R21, R45, UR5, -R65.reuse ;  /* 0x000000052d157c23 */ /* 0x100fe20008010841 */
[----:B------:R-:W-:Y:S01]  /*5810*/  FFMA.FTZ R70, R46, UR5, -R65 ;  /* 0x000000052e467c23 */ /* 0x000fe20008010841 */
[----:B------:R-:W1:Y:S01]  /*5820*/  MUFU.EX2 R15, R15 ;  /* 0x0000000f000f7308 */ /* 0x000e620000000800 */
[----:B0-----:R-:W-:Y:S01]  /*5830*/  FFMA.FTZ R9, R10, R9, R85 ;  /* 0x000000090a097223 */ /* 0x001fe20000010055 */
[--C-:B------:R-:W-:Y:S01]  /*5840*/  FFMA.FTZ R37, R49, UR5, -R65.reuse ;  /* 0x0000000531257c23 */ /* 0x100fe20008010841 */
[--C-:B------:R-:W-:Y:S01]  /*5850*/  FFMA.FTZ R38, R50, UR5, -R65.reuse ;  /* 0x0000000532267c23 */ /* 0x100fe20008010841 */
[--C-:B------:R-:W-:Y:S01]  /*5860*/  FFMA.FTZ R41, R52, UR5, -R65.reuse ;  /* 0x0000000534297c23 */ /* 0x100fe20008010841 */
[--C-:B------:R-:W-:Y:S01]  /*5870*/  FFMA.FTZ R54, R54, UR5, -R65.reuse ;  /* 0x0000000536367c23 */ /* 0x100fe20008010841 */
[--C-:B------:R-:W-:Y:S01]  /*5880*/  FFMA.FTZ R45, R56, UR5, -R65.reuse ;  /* 0x00000005382d7c23 */ /* 0x100fe20008010841 */
        /* <DEDUP_REMOVED lines=8> */
[----:B------:R-:W-:Y:S01]  /*5910*/  FFMA.FTZ R49, R75, UR5, -R65 ;  /* 0x000000054b317c23 */ /* 0x000fe20008010841 */
[----:B------:R-:W2:Y:S01]  /*5920*/  MUFU.EX2 R82, R82 ;  /* 0x0000005200527308 */ /* 0x000ea20000000800 */
[----:B-1----:R-:W-:Y:S01]  /*5930*/  FFMA.FTZ R11, R4, R11, R15 ;  /* 0x0000000b040b7223 */ /* 0x002fe2000001000f */
[--C-:B------:R-:W-:Y:S01]  /*5940*/  FFMA.FTZ R56, R76, UR5, -R65.reuse ;  /* 0x000000054c387c23 */ /* 0x100fe20008010841 */
[--C-:B------:R-:W-:Y:S01]  /*5950*/  FFMA.FTZ R64, R79, UR5, -R65.reuse ;  /* 0x000000054f407c23 */ /* 0x100fe20008010841 */
[----:B------:R-:W-:-:S04]  /*5960*/  FFMA.FTZ R65, R80, UR5, -R65 ;  /* 0x0000000550417c23 */ /* 0x000fc80008010841 */
[----:B------:R-:W1:Y:S01]  /*5970*/  MUFU.EX2 R84, R84 ;  /* 0x0000005400547308 */ /* 0x000e620000000800 */
[----:B0-----:R-:W-:-:S07]  /*5980*/  FADD.FTZ R9, R140, R9 ;  /* 0x000000098c097221 */ /* 0x001fce0000010000 */
[----:B------:R-:W0:Y:S01]  /*5990*/  MUFU.EX2 R31, R31 ;  /* 0x0000001f001f7308 */ /* 0x000e220000000800 */
[----:B--2---:R-:W-:-:S07]  /*59a0*/  FADD.FTZ R28, R82, R11 ;  /* 0x0000000b521c7221 */ /* 0x004fce0000010000 */
[----:B------:R-:W2:Y:S01]  /*59b0*/  MUFU.EX2 R139, R139 ;  /* 0x0000008b008b7308 */ /* 0x000ea20000000800 */
[----:B-1----:R-:W-:-:S07]  /*59c0*/  FADD.FTZ R30, R84, R9 ;  /* 0x00000009541e7221 */ /* 0x002fce0000010000 */
        /* <DEDUP_REMOVED lines=113> */
[----:B-1----:R-:W-:Y:S01]  /*60e0*/  FADD.FTZ R28, R64, R11 ;  /* 0x0000000b401c7221 */ /* 0x002fe20000010000 */
[----:B0-----:R-:W-:-:S03]  /*60f0*/  FADD.FTZ R9, R66, R9 ;  /* 0x0000000942097221 */ /* 0x001fc60000010000 */
[----:B--2---:R-:W-:Y:S01]  /*6100*/  FADD.FTZ R11, R65, R28 ;  /* 0x0000001c410b7221 */ /* 0x004fe20000010000 */
[----:B------:R-:W-:Y:S06]  /*6110*/  @!P0 BRA `(.L_x_28) ;  /* 0x0000000000048947 */ /* 0x000fec0003800000 */
[----:B------:R-:W-:Y:S01]  /*6120*/  BPT.TRAP 0x1 ;  /* 0x000000040000795c */ /* 0x000fe20000300000 */
.L_x_28:
[----:B------:R-:W-:Y:S01]  /*6130*/  ULEA UR7, UR7, UR41, 0x3 ;  /* 0x0000002907077291 */ /* 0x000fe2000f8e183f */
[----:B------:R-:W-:Y:S01]  /*6140*/  F2FP.BF16.F32.PACK_AB R25, R26, R25 ;  /* 0x000000191a19723e */ /* 0x000fe200000010ff */
[----:B------:R-:W-:Y:S01]  /*6150*/  UIADD3 UR10, UR34, -0x1, URZ ;  /* 0xffffffff220a7890 */ /* 0x000fe2000fffe03f */
[----:B------:R-:W-:Y:S01]  /*6160*/  F2FP.BF16.F32.PACK_AB R28, R140, R85 ;  /* 0x000000558c1c723e */ /* 0x000fe200000010ff */
[----:B------:R-:W-:Y:S01]  /*6170*/  UIADD3 UR7, UR7, 0x2d860, URZ ;  /* 0x0002d86007077890 */ /* 0x000fe2000fffe03f */
[----:B------:R-:W-:Y:S01]  /*6180*/  F2FP.BF16.F32.PACK_AB R29, R82, R15 ;  /* 0x0000000f521d723e */ /* 0x000fe200000010ff */
[----:B------:R-:W-:Y:S01]  /*6190*/  UMOV UR35, UR33 ;  /* 0x0000002100237c82 */ /* 0x000fe20008000000 */
[----:B------:R-:W-:Y:S01]  /*61a0*/  F2FP.BF16.F32.PACK_AB R30, R139, R84 ;  /* 0x000000548b1e723e */ /* 0x000fe200000010ff */
[----:B------:R-:W-:Y:S01]  /*61b0*/  UPRMT UR7, UR6, 0x654, UR7 ;  /* 0x0000065406077896 */ /* 0x000fe20008000007 */
[----:B------:R-:W-:Y:S01]  /*61c0*/  F2FP.BF16.F32.PACK_AB R31, R78, R31 ;  /* 0x0000001f4e1f723e */ /* 0x000fe200000010ff */
[-C--:B------:R-:W-:Y:S01]  /*61d0*/  FMUL.FTZ R88, R88, R10.reuse ;  /* 0x0000000a58587220 */ /* 0x080fe20000410000 */
[----:B------:R-:W-:Y:S01]  /*61e0*/  F2FP.BF16.F32.PACK_AB R26, R138, R13 ;  /* 0x0000000d8a1a723e */ /* 0x000fe200000010ff */
[-C--:B------:R-:W-:Y:S01]  /*61f0*/  FMUL.FTZ R89, R89, R10.reuse ;  /* 0x0000000a59597220 */ /* 0x080fe20000410000 */
[----:B------:R-:W-:Y:S01]  /*6200*/  F2FP.BF16.F32.PACK_AB R24, R24, R83 ;  /* 0x000000531818723e */ /* 0x000fe200000010ff */
[-C--:B------:R-:W-:Y:S01]  /*6210*/  FMUL.FTZ R92, R92, R10.reuse ;  /* 0x0000000a5c5c7220 */ /* 0x080fe20000410000 */
[----:B------:R-:W-:Y:S01]  /*6220*/  F2FP.BF16.F32.PACK_AB R27, R74, R27 ;  /* 0x0000001b4a1b723e */ /* 0x000fe200000010ff */
[----:B------:R-:W-:Y:S01]  /*6230*/  FMUL.FTZ R93, R93, R10 ;  /* 0x0000000a5d5d7220 */ /* 0x000fe20000410000 */
[----:B------:R-:W-:Y:S01]  /*6240*/  F2FP.BF16.F32.PACK_AB R13, R77, R14 ;  /* 0x0000000e4d0d723e */ /* 0x000fe200000010ff */
[----:B------:R-:W-:Y:S01]  /*6250*/  SYNCS.ARRIVE.TRANS64.RED.A1T0 RZ, [UR7], RZ ;  /* 0x000000ffffff79a7 */ /* 0x000fe20008100407 */
[----:B------:R-:W-:Y:S01]  /*6260*/  F2FP.BF16.F32.PACK_AB R33, R34, R33 ;  /* 0x000000212221723e */ /* 0x000fe200000010ff */
[----:B------:R0:W-:Y:S01]  /*6270*/  STSM.16.M88.4 [R5+0x21800], R28 ;  /* 0x0218001c05007844 */ /* 0x0001e20000000200 */
[----:B------:R-:W-:Y:S01]  /*6280*/  F2FP.BF16.F32.PACK_AB R12, R137, R12 ;  /* 0x0000000c890c723e */ /* 0x000fe200000010ff */
[----:B------:R-:W-:Y:S01]  /*6290*/  FMUL.FTZ R96, R96, R10 ;  /* 0x0000000a60607220 */ /* 0x000fe20000410000 */
[----:B------:R-:W-:Y:S01]  /*62a0*/  F2FP.BF16.F32.PACK_AB R14, R136, R81 ;  /* 0x00000051880e723e */ /* 0x000fe200000010ff */
[----:B------:R0:W-:Y:S01]  /*62b0*/  STSM.16.M88.4 [R6], R24 ;  /* 0x0000001806007844 */ /* 0x0001e20000000200 */
[----:B------:R-:W-:Y:S01]  /*62c0*/  F2FP.BF16.F32.PACK_AB R15, R73, R20 ;  /* 0x00000014490f723e */ /* 0x000fe200000010ff */
[-C--:B------:R-:W-:Y:S01]  /*62d0*/  FMUL.FTZ R97, R97, R10.reuse ;  /* 0x0000000a61617220 */ /* 0x080fe20000410000 */
[----:B------:R-:W-:Y:S01]  /*62e0*/  F2FP.BF16.F32.PACK_AB R34, R86, R35 ;  /* 0x000000235622723e */ /* 0x000fe200000010ff */
[----:B------:R-:W-:Y:S01]  /*62f0*/  FMUL.FTZ R100, R100, R10 ;  /* 0x0000000a64647220 */ /* 0x000fe20000410000 */
[----:B------:R-:W-:Y:S01]  /*6300*/  F2FP.BF16.F32.PACK_AB R37, R38, R37 ;  /* 0x000000252625723e */ /* 0x000fe200000010ff */
[----:B------:R0:W-:Y:S01]  /*6310*/  STSM.16.M88.4 [R7], R12 ;  /* 0x0000000c07007844 */ /* 0x0001e20000000200 */
[----:B------:R-:W-:Y:S01]  /*6320*/  F2FP.BF16.F32.PACK_AB R32, R87, R32 ;  /* 0x000000205720723e */ /* 0x000fe200000010ff */
[-C--:B------:R-:W-:Y:S01]  /*6330*/  FMUL.FTZ R101, R101, R10.reuse ;  /* 0x0000000a65657220 */ /* 0x080fe20000410000 */
        /* <DEDUP_REMOVED lines=11> */
[----:B------:R0:W-:Y:S01]  /*63f0*/  STSM.16.M88.4 [R5+0x27800], R36 ;  /* 0x0278002405007844 */ /* 0x0001e20000000200 */
[----:B------:R-:W-:Y:S01]  /*6400*/  F2FP.BF16.F32.PACK_AB R46, R40, R19 ;  /* 0x00000013282e723e */ /* 0x000fe200000010ff */
[----:B------:R-:W-:Y:S01]  /*6410*/  FMUL.FTZ R112, R112, R10 ;  /* 0x0000000a70707220 */ /* 0x000fe20000410000 */
[----:B------:R-:W-:Y:S01]  /*6420*/  F2FP.BF16.F32.PACK_AB R47, R69, R42 ;  /* 0x0000002a452f723e */ /* 0x000fe200000010ff */
[----:B------:R-:W-:Y:S01]  /*6430*/  FMUL.FTZ R113, R113, R10 ;  /* 0x0000000a71717220 */ /* 0x000fe20000410000 */
[----:B------:R-:W-:Y:S01]  /*6440*/  F2FP.BF16.F32.PACK_AB R60, R43, R18 ;  /* 0x000000122b3c723e */ /* 0x000fe200000010ff */
[-C--:B------:R-:W-:Y:S01]  /*6450*/  FMUL.FTZ R116, R116, R10.reuse ;  /* 0x0000000a74747220 */ /* 0x080fe20000410000 */
[----:B------:R-:W-:Y:S01]  /*6460*/  F2FP.BF16.F32.PACK_AB R61, R52, R61 ;  /* 0x0000003d343d723e */ /* 0x000fe200000010ff */
[----:B------:R0:W-:Y:S01]  /*6470*/  STSM.16.M88.4 [R6+0x6000], R44 ;  /* 0x0060002c06007844 */ /* 0x0001e20000000200 */
[----:B------:R-:W-:Y:S01]  /*6480*/  F2FP.BF16.F32.PACK_AB R62, R62, R51 ;  /* 0x000000333e3e723e */ /* 0x000fe200000010ff */
[-C--:B------:R-:W-:Y:S01]  /*6490*/  FMUL.FTZ R117, R117, R10.reuse ;  /* 0x0000000a75757220 */ /* 0x080fe20000410000 */
        /* <DEDUP_REMOVED lines=9> */
[-C--:B------:R-:W-:Y:S01]  /*6530*/  FMUL.FTZ R125, R125, R10.reuse ;  /* 0x0000000a7d7d7220 */ /* 0x080fe20000410000 */
[----:B------:R-:W-:Y:S01]  /*6540*/  ISETP.LT.AND P1, PT, R16, UR34, PT ;  /* 0x0000002210007c0c */ /* 0x000fe2000bf21270 */
[----:B------:R-:W-:Y:S01]  /*6550*/  UMOV UR34, UR10 ;  /* 0x0000000a00227c82 */ /* 0x000fe20008000000 */
[----:B------:R-:W-:Y:S01]  /*6560*/  R2UR UR7, R0 ;  /* 0x00000000000772ca */ /* 0x000fe200000e0000 */
[----:B------:R0:W-:Y:S01]  /*6570*/  STSM.16.M88.4 [R8+0x6000], R48 ;  /* 0x0060003008007844 */ /* 0x0001e20000000200 */
[-C--:B------:R-:W-:Y:S01]  /*6580*/  FMUL.FTZ R128, R128, R10.reuse ;  /* 0x0000000a80807220 */ /* 0x080fe20000410000 */
[-C--:B------:R-:W-:Y:S01]  /*6590*/  FMUL.FTZ R129, R129, R10.reuse ;  /* 0x0000000a81817220 */ /* 0x080fe20000410000 */
[-C--:B------:R-:W-:Y:S01]  /*65a0*/  FMUL.FTZ R132, R132, R10.reuse ;  /* 0x0000000a84847220 */ /* 0x080fe20000410000 */
[----:B------:R-:W-:Y:S01]  /*65b0*/  @!PT LDS RZ, [RZ] ;  /* 0x00000000fffff984 */ /* 0x000fe20000000800 */
[----:B------:R-:W-:Y:S01]  /*65c0*/  @!PT LDS RZ, [RZ] ;  /* 0x00000000fffff984 */ /* 0x000fe20000000800 */
[----:B------:R-:W-:Y:S01]  /*65d0*/  @!PT LDS RZ, [RZ] ;  /* 0x00000000fffff984 */ /* 0x000fe20000000800 */
[----:B------:R-:W-:Y:S01]  /*65e0*/  @!PT LDS RZ, [RZ] ;  /* 0x00000000fffff984 */ /* 0x000fe20000000800 */
[----:B------:R1:W-:Y:S06]  /*65f0*/  MEMBAR.ALL.CTA ;  /* 0x0000000000007992 */ /* 0x0003ec0000008000 */
[----:B-1----:R-:W1:Y:S01]  /*6600*/  FENCE.VIEW.ASYNC.S ;  /* 0x00000000000073c6 */ /* 0x002e620000000000 */
[----:B------:R-:W-:Y:S01]  /*6610*/  FMUL.FTZ R133, R133, R10 ;  /* 0x0000000a85857220 */ /* 0x000fe20000410000 */
[-C--:B------:R-:W-:Y:S01]  /*6620*/  FMUL.FTZ R90, R90, R4.reuse ;  /* 0x000000045a5a7220 */ /* 0x080fe20000410000 */
        /* <DEDUP_REMOVED lines=22> */
[----:B------:R-:W-:Y:S01]  /*6790*/  FMUL.FTZ R135, R135, R4 ;  /* 0x0000000487877220 */ /* 0x000fe20000410000 */
[----:B------:R-:W-:-:S02]  /*67a0*/  IMAD.MOV.U32 R10, RZ, RZ, R53 ;  /* 0x000000ffff0a7224 */ /* 0x000fc400078e0035 */
[----:B------:R-:W-:Y:S01]  /*67b0*/  IMAD.MOV.U32 R4, RZ, RZ, R57 ;  /* 0x000000ffff047224 */ /* 0x000fe200078e0039 */
[----:B-1----:R-:W-:Y:S01]  /*67c0*/  NOP ;  /* 0x0000000000007918 */ /* 0x002fe20000000000 */
[----:B0-----:R-:W-:Y:S05]  /*67d0*/  @P1 BRA `(.L_x_29) ;  /* 0xffffffd400d41947 */ /* 0x001fea000383ffff */
.L_x_18:
[----:B------:R-:W-:Y:S06]  /*67e0*/  BAR.ARV 0x8, 0x200 ;  /* 0x0208000000007b1d */ /* 0x000fec0000002000 */
[----:B------:R-:W-:Y:S05]  /*67f0*/  @!P0 BRA `(.L_x_30) ;  /* 0x0000000000048947 */ /* 0x000fea0003800000 */
[----:B------:R-:W-:Y:S01]  /*6800*/  BPT.TRAP 0x1 ;  /* 0x000000040000795c */ /* 0x000fe20000300000 */
.L_x_30:
[----:B------:R-:W-:Y:S02]  /*6810*/  R2UR UR4, R0 ;  /* 0x00000000000472ca */ /* 0x000fe400000e0000 */
[----:B------:R-:W-:-:S04]  /*6820*/  MOV R2, UR33 ;  /* 0x0000002100027c02 */ /* 0x000fc80008000f00 */
[----:B------:R-:W-:-:S07]  /*6830*/  SHF.L.U32 R2, R2, 0x1f, RZ ;  /* 0x0000001f02027819 */ /* 0x000fce00000006ff */
[----:B------:R-:W-:-:S09]  /*6840*/  ULEA UR4, UR4, UR41, 0x3 ;  /* 0x0000002904047291 */ /* 0x000fd2000f8e183f */
[----:B------:R0:W1:Y:S01]  /*6850*/  SYNCS.PHASECHK.TRANS64.TRYWAIT P1, [UR4+0x2d850], R2 ;  /* 0x02d85002ff0075a7 */ /* 0x0000620008020144 */
[----:B------:R-:W-:Y:S05]  /*6860*/  @!P0 BRA `(.L_x_31) ;  /* 0x0000000000048947 */ /* 0x000fea0003800000 */
[----:B------:R-:W-:Y:S01]  /*6870*/  BPT.TRAP 0x1 ;  /* 0x000000040000795c */ /* 0x000fe20000300000 */
.L_x_31:
[----:B-1----:R-:W-:Y:S05]  /*6880*/  @P1 BRA `(.L_x_32) ;  /* 0x0000000000081947 */ /* 0x002fea0003800000 */
[----:B------:R-:W1:Y:S02]  /*6890*/  SYNCS.PHASECHK.TRANS64.TRYWAIT P1, [UR4+0x2d850], R2 ;  /* 0x02d85002ff0075a7 */ /* 0x000e640008020144 */
[----:B-1----:R-:W-:Y:S05]  /*68a0*/  @!P1 BRA `(.L_x_33) ;  /* 0x0000005800a89947 */ /* 0x002fea0003800000 */
.L_x_32:
[----:B------:R-:W-:Y:S01]  /*68b0*/  UIADD3 UR41, UR41, 0x400, URZ ;  /* 0x0000040029297890 */ /* 0x000fe2000fffe03f */
[----:B------:R-:W-:Y:S01]  /*68c0*/  R2UR UR8, R0 ;  /* 0x00000000000872ca */ /* 0x000fe200000e0000 */
[----:B------:R-:W-:Y:S01]  /*68d0*/  ULOP3.LUT UR42, UR42, 0x10000, URZ, 0xfc, !UPT ;  /* 0x000100002a2a7892 */ /* 0x000fe2000f8efc3f */
[----:B------:R-:W-:Y:S01]  /*68e0*/  WARPGROUP.ARRIVE ;  /* 0x00000000000079c5 */ /* 0x000fe20000000000 */
[----:B------:R-:W-:Y:S01]  /*68f0*/  USHF.R.U32.HI UR41, URZ, 0x4, UR41 ;  /* 0x000000043f297899 */ /* 0x000fe20008011629 */
[----:B------:R-:W2:Y:S01]  /*6900*/  SHFL.BFLY PT, R0, R9, 0x2, 0x1f ;  /* 0x0c401f0009007f89 */ /* 0x000ea200000e0000 */
[----:B------:R-:W-:Y:S01]  /*6910*/  UMOV UR9, 0x40000040 ;  /* 0x4000004000097882 */ /* 0x000fe20000000000 */
[----:B------:R-:W-:Y:S01]  /*6920*/  UMOV UR11, 0x80000020 ;  /* 0x80000020000b7882 */ /* 0x000fe20000000000 */
[----:B------:R-:W-:Y:S01]  /*6930*/  ULOP3.LUT UR41, UR41, 0x3fff, URZ, 0xc0, !UPT ;  /* 0x00003fff29297892 */ /* 0x000fe2000f8ec03f */
[----:B01----:R-:W0:Y:S01]  /*6940*/  SHFL.BFLY PT, R2, R11, 0x2, 0x1f ;  /* 0x0c401f000b027f89 */ /* 0x003e2200000e0000 */
[----:B---3--:R-:W-:-:S02]  /*6950*/  IMAD.MOV.U32 R8, RZ, RZ, RZ ;  /* 0x000000ffff087224 */ /* 0x008fc400078e00ff */
[----:B------:R-:W-:Y:S01]  /*6960*/  ULOP3.LUT UR7, UR41, 0x2000000, URZ, 0xfc, !UPT ;  /* 0x0200000029077892 */ /* 0x000fe2000f8efc3f */
[----:B------:R-:W-:Y:S02]  /*6970*/  IMAD.MOV.U32 R16, RZ, RZ, RZ ;  /* 0x000000ffff107224 */ /* 0x000fe400078e00ff */
[----:B------:R-:W-:Y:S01]  /*6980*/  IMAD.U32 R7, RZ, RZ, UR5 ;  /* 0x00000005ff077e24 */ /* 0x000fe2000f8e00ff */
[----:B------:R-:W-:Y:S01]  /*6990*/  UIMAD UR7, UR8, 0x600, UR7 ;  /* 0x00000600080778a4 */ /* 0x000fe2000f8e0207 */
[----:B------:R-:W-:Y:S02]  /*69a0*/  IMAD.MOV.U32 R19, RZ, RZ, -0x800000 ;  /* 0xff800000ff137424 */ /* 0x000fe400078e00ff */
[----:B------:R-:W-:-:S04]  /*69b0*/  UMOV UR8, UR42 ;  /* 0x0000002a00087c82 */ /* 0x000fc80008000000 */
[----:B------:R-:W-:Y:S02]  /*69c0*/  UMOV UR10, UR7 ;  /* 0x00000007000a7c82 */ /* 0x000fe40008000000 */
[----:B------:R-:W-:Y:S01]  /*69d0*/  HGMMA.64x96x16.F32.BF16 R88, gdesc[UR8].tnspB, R88, gsb0 ;  /* 0x41600000085879f0 */ /* 0x000fe20008001858 */
[----:B------:R-:W-:Y:S02]  /*69e0*/  UIADD3 UR8, UR42, 0x2, URZ ;  /* 0x000000022a087890 */ /* 0x000fe4000fffe03f */
[----:B------:R-:W-:Y:S01]  /*69f0*/  UIADD3 UR10, UR7, 0x40, URZ ;  /* 0x00000040070a7890 */ /* 0x000fe2000fffe03f */
[----:B--2---:R-:W-:Y:S01]  /*6a00*/  FADD.FTZ R0, R0, R9 ;  /* 0x0000000900007221 */ /* 0x004fe20000010000 */
[----:B------:R-:W-:Y:S01]  /*6a10*/  UMOV UR9, 0x40000040 ;  /* 0x4000004000097882 */ /* 0x000fe20000000000 */
[----:B------:R-:W-:Y:S01]  /*6a20*/  UMOV UR11, 0x80000020 ;  /* 0x80000020000b7882 */ /* 0x000fe20000000000 */
[----:B------:R-:W-:Y:S01]  /*6a30*/  MOV R9, UR5 ;  /* 0x0000000500097c02 */ /* 0x000fe20008000f00 */
[----:B0-----:R-:W-:Y:S01]  /*6a40*/  FADD.FTZ R2, R2, R11 ;  /* 0x0000000b02027221 */ /* 0x001fe20000010000 */
[----:B------:R-:W0:Y:S04]  /*6a50*/  SHFL.BFLY PT, R3, R0, 0x1, 0x1f ;  /* 0x0c201f0000037f89 */ /* 0x000e2800000e0000 */
[----:B------:R-:W1:Y:S01]  /*6a60*/  SHFL.BFLY PT, R5, R2, 0x1, 0x1f ;  /* 0x0c201f0002057f89 */ /* 0x000e6200000e0000 */
[----:B0-----:R-:W-:Y:S01]  /*6a70*/  FADD.FTZ R6, R0, R3 ;  /* 0x0000000300067221 */ /* 0x001fe20000010000 */
[----:B------:R-:W-:-:S02]  /*6a80*/  IMAD.MOV.U32 R0, RZ, RZ, -0x800000 ;  /* 0xff800000ff007424 */ /* 0x000fc400078e00ff */
[----:B-1----:R-:W-:Y:S02]  /*6a90*/  FADD.FTZ R5, R2, R5 ;  /* 0x0000000502057221 */ /* 0x002fe40000010000 */
[----:B------:R-:W-:-:S03]  /*6aa0*/  FSETP.NE.FTZ.AND P1, PT, R6, RZ, PT ;  /* 0x000000ff0600720b */ /* 0x000fc60003f35000 */
[----:B------:R-:W-:-:S10]  /*6ab0*/  FSETP.NE.FTZ.AND P2, PT, R5, RZ, PT ;  /* 0x000000ff0500720b */ /* 0x000fd40003f55000 */
[----:B------:R-:W0:Y:S01]  /*6ac0*/  @P1 MUFU.LG2 R3, R6 ;  /* 0x0000000600031308 */ /* 0x000e220000000c00 */
[----:B------:R-:W-:Y:S02]  /*6ad0*/  @P1 FMUL.FTZ R2, R7, 0.69314718246459960938 ;  /* 0x3f31721807021820 */ /* 0x000fe40000410000 */
[----:B------:R-:W-:-:S05]  /*6ae0*/  @P2 FMUL.FTZ R7, R9, 0.69314718246459960938 ;  /* 0x3f31721809072820 */ /* 0x000fca0000410000 */
[----:B------:R-:W1:Y:S08]  /*6af0*/  @P2 MUFU.LG2 R4, R5 ;  /* 0x0000000500042308 */ /* 0x000e700000000c00 */
[----:B------:R2:W3:Y:S01]  /*6b00*/  @P1 MUFU.RCP R8, R6 ;  /* 0x0000000600081308 */ /* 0x0004e20000001000 */
[----:B0-----:R-:W-:-:S04]  /*6b10*/  @P1 FMUL.FTZ R3, R3, 0.69314718246459960938 ;  /* 0x3f31721803031820 */ /* 0x001fc80000410000 */
[----:B------:R-:W-:-:S03]  /*6b20*/  @P1 FFMA.FTZ R19, R2, R57, R3 ;  /* 0x0000003902131223 */ /* 0x000fc60000010003 */
[----:B------:R2:W0:Y:S01]  /*6b30*/  @P2 MUFU.RCP R16, R5 ;  /* 0x0000000500102308 */ /* 0x0004220000001000 */
[----:B-1----:R-:W-:-:S04]  /*6b40*/  @P2 FMUL.FTZ R4, R4, 0.69314718246459960938 ;  /* 0x3f31721804042820 */ /* 0x002fc80000410000 */
[----:B------:R-:W-:Y:S01]  /*6b50*/  @P2 FFMA.FTZ R0, R7, R53, R4 ;  /* 0x0000003507002223 */ /* 0x000fe20000010004 */
        /* <DEDUP_REMOVED lines=46> */
[----:B0-23--:R-:W-:Y:S05]  /*6e40*/  @!P0 BRA `(.L_x_34) ;  /* 0x0000000000048947 */ /* 0x00dfea0003800000 */
[----:B------:R-:W-:Y:S01]  /*6e50*/  BPT.TRAP 0x1 ;  /* 0x000000040000795c */ /* 0x000fe20000300000 */
.L_x_34:
[----:B------:R-:W-:Y:S01]  /*6e60*/  UIADD3 UR4, UR4, 0x2d860, URZ ;  /* 0x0002d86004047890 */ /* 0x000fe2000fffe03f */
[-C--:B------:R-:W-:Y:S01]  /*6e70*/  FMUL.FTZ R38, R88, R8.reuse ;  /* 0x0000000858267220 */ /* 0x080fe20000410000 */
[-C--:B------:R-:W-:Y:S01]  /*6e80*/  FMUL.FTZ R39, R89, R8.reuse ;  /* 0x0000000859277220 */ /* 0x080fe20000410000 */
[-C--:B------:R-:W-:Y:S01]  /*6e90*/  FMUL.FTZ R36, R92, R8.reuse ;  /* 0x000000085c247220 */ /* 0x080fe20000410000 */
[----:B------:R-:W-:Y:S01]  /*6ea0*/  UPRMT UR4, UR6, 0x654, UR4 ;  /* 0x0000065406047896 */ /* 0x000fe20008000004 */
        /* <DEDUP_REMOVED lines=8> */
[----:B------:R-:W-:Y:S01]  /*6f30*/  SYNCS.ARRIVE.TRANS64.RED.A1T0 RZ, [UR4], RZ ;  /* 0x000000ffffff79a7 */ /* 0x000fe20008100404 */
        /* <DEDUP_REMOVED lines=13> */
[----:B------:R-:W-:Y:S01]  /*7010*/  PLOP3.LUT P0, PT, PT, PT, PT, 0x8, 0x0 ;  /* 0x000000000000781c */ /* 0x000fe20003f0e170 */
        /* <DEDUP_REMOVED lines=23> */
[----:B------:R-:W-:-:S07]  /*7190*/  FMUL.FTZ R135, R135, R16 ;  /* 0x0000001087877220 */ /* 0x000fce0000410000 */
.L_x_10:
[----:B------:R-:W-:Y:S05]  /*71a0*/  @P0 BRA `(.L_x_35) ;  /* 0x0000001000880947 */ /* 0x000fea0003800000 */
[----:B------:R-:W-:Y:S01]  /*71b0*/  VIADD R58, R22, 0xffffff80 ;  /* 0xffffff80163a7836 */ /* 0x000fe20000000000 */
[----:B------:R-:W0:Y:S01]  /*71c0*/  LDC R23, c[0x0][0xbe8] ;  /* 0x0002fa00ff177b82 */ /* 0x000e220000000800 */
[----:B------:R-:W1:Y:S01]  /*71d0*/  S2R R60, SR_CTAID.X ;  /* 0x00000000003c7919 */ /* 0x000e620000002500 */
[----:B------:R-:W-:Y:S01]  /*71e0*/  USHF.R.S32.HI UR7, URZ, 0x1f, UR39 ;  /* 0x0000001f3f077899 */ /* 0x000fe20008011427 */
[----:B------:R-:W-:Y:S01]  /*71f0*/  BSSY B0, `(.L_x_36) ;  /* 0x00000d1000007945 */ /* 0x000fe20003800000 */
[----:B------:R-:W-:Y:S01]  /*7200*/  SHF.R.S32.HI R55, RZ, 0x1f, R58 ;  /* 0x0000001fff377819 */ /* 0x000fe2000001143a */
[----:B------:R-:W-:Y:S02]  /*7210*/  ULDC.64 UR8, c[0x0][0xbd0] ;  /* 0x0002f40000087ab9 */ /* 0x000fe40000000a00 */
[----:B------:R-:W-:Y:S01]  /*7220*/  UIMAD UR6, UR7, UR8, URZ ;  /* 0x00000008070672a4 */ /* 0x000fe2000f8e023f */
[CC--:B------:R-:W-:Y:S01]  /*7230*/  LEA.HI R16, R55.reuse, R58.reuse, RZ, 0x7 ;  /* 0x0000003a37107211 */ /* 0x0c0fe200078f38ff */
[----:B------:R-:W2:Y:S01]  /*7240*/  S2UR UR12, SR_CTAID.Z ;  /* 0x00000000000c79c3 */ /* 0x000ea20000002700 */
[----:B------:R-:W-:Y:S01]  /*7250*/  LEA.HI R55, R55, R58, RZ, 0x2 ;  /* 0x0000003a37377211 */ /* 0x000fe200078f10ff */
[----:B------:R-:W-:Y:S01]  /*7260*/  UIMAD.WIDE.U32 UR4, UR39, UR8, URZ ;  /* 0x00000008270472a5 */ /* 0x000fe2000f8e003f */
[----:B------:R-:W-:Y:S01]  /*7270*/  LOP3.LUT R17, R16, 0xffffff80, RZ, 0xc0, !PT ;  /* 0xffffff8010117812 */ /* 0x000fe200078ec0ff */
[----:B------:R-:W-:Y:S01]  /*7280*/  UIMAD UR6, UR39, UR9, UR6 ;  /* 0x00000009270672a4 */ /* 0x000fe2000f8e0206 */
[----:B------:R-:W-:-:S02]  /*7290*/  SHF.R.S32.HI R57, RZ, 0x7, R16 ;  /* 0x00000007ff397819 */ /* 0x000fc40000011410 */
[C---:B------:R-:W-:Y:S01]  /*72a0*/  IADD3 R18, R58.reuse, -R17, RZ ;  /* 0x800000113a127210 */ /* 0x040fe20007ffe0ff */
[----:B------:R-:W3:Y:S01]  /*72b0*/  LDC.64 R62, c[0x0][0xbd8] ;  /* 0x0002f600ff3e7b82 */ /* 0x000ee20000000a00 */
[----:B------:R-:W-:Y:S01]  /*72c0*/  LOP3.LUT R55, R55, 0xfffffffc, RZ, 0xc0, !PT ;  /* 0xfffffffc37377812 */ /* 0x000fe200078ec0ff */
[----:B------:R-:W-:Y:S01]  /*72d0*/  IMAD.HI R16, R57, 0x55555556, RZ ;  /* 0x5555555639107827 */ /* 0x000fe200078e02ff */
[----:B------:R-:W-:Y:S01]  /*72e0*/  SHF.R.S32.HI R59, RZ, 0x1f, R18 ;  /* 0x0000001fff3b7819 */ /* 0x000fe20000011412 */
[----:B------:R-:W-:Y:S02]  /*72f0*/  UIADD3 UR6, UR5, UR6, URZ ;  /* 0x0000000605067290 */ /* 0x000fe4000fffe03f */
[----:B------:R-:W-:Y:S01]  /*7300*/  IMAD.IADD R55, R58, 0x1, -R55 ;  /* 0x000000013a377824 */ /* 0x000fe200078e0a37 */
[----:B------:R-:W-:Y:S01]  /*7310*/  LEA.HI R22, R59, R18, RZ, 0x2 ;  /* 0x000000123b167211 */ /* 0x000fe200078f10ff */
[----:B------:R-:W4:Y:S01]  /*7320*/  S2UR UR11, SR_CTAID.Y ;  /* 0x00000000000b79c3 */ /* 0x000f220000002600 */
[----:B0-----:R-:W-:Y:S01]  /*7330*/  ISETP.NE.AND P0, PT, R23, 0x1, PT ;  /* 0x000000011700780c */ /* 0x001fe20003f05270 */
[----:B------:R-:W-:Y:S01]  /*7340*/  ULDC.64 UR8, c[0x0][0xb38] ;  /* 0x0002ce0000087ab9 */ /* 0x000fe20000000a00 */
[--C-:B------:R-:W-:Y:S01]  /*7350*/  SHF.R.S32.HI R17, RZ, 0x2, R22.reuse ;  /* 0x00000002ff117819 */ /* 0x100fe20000011416 */
[----:B------:R-:W-:Y:S01]  /*7360*/  UIMAD UR7, UR7, UR8, URZ ;  /* 0x00000008070772a4 */ /* 0x000fe2000f8e023f */
[----:B------:R-:W-:-:S02]  /*7370*/  SHF.R.S32.HI R54, RZ, 0x1f, R22 ;  /* 0x0000001fff367819 */ /* 0x000fc40000011416 */
[----:B------:R-:W-:Y:S01]  /*7380*/  LEA.HI R16, R16, R16, RZ, 0x1 ;  /* 0x0000001010107211 */ /* 0x000fe200078f08ff */
[----:B------:R-:W4:Y:S01]  /*7390*/  LDC R68, c[0x0][0xc50] ;  /* 0x00031400ff447b82 */ /* 0x000f220000000800 */
[----:B------:R-:W-:Y:S01]  /*73a0*/  LEA.HI R54, R54, R17, RZ, 0x3 ;  /* 0x0000001136367211 */ /* 0x000fe200078f18ff */
[----:B--2---:R-:W-:-:S03]  /*73b0*/  USHF.R.S32.HI UR10, URZ, 0x1f, UR12 ;  /* 0x0000001f3f0a7899 */ /* 0x004fc6000801140c */
[----:B------:R-:W-:Y:S01]  /*73c0*/  LOP3.LUT R56, R54, 0xfffffff8, RZ, 0xc0, !PT ;  /* 0xfffffff836387812 */ /* 0x000fe200078ec0ff */
[----:B------:R-:W-:Y:S01]  /*73d0*/  IMAD R54, R16, -0x3, R57 ;  /* 0xfffffffd10367824 */ /* 0x000fe200078e0239 */
[----:B------:R-:W-:Y:S01]  /*73e0*/  LEA.HI R16, R59, R18, RZ, 0x5 ;  /* 0x000000123b107211 */ /* 0x000fe200078f28ff */
[----:B------:R-:W0:Y:S02]  /*73f0*/  LDC.64 R66, c[0x0][0xb40] ;  /* 0x0002d000ff427b82 */ /* 0x000e240000000a00 */
[----:B------:R-:W-:Y:S01]  /*7400*/  IMAD.IADD R17, R17, 0x1, -R56 ;  /* 0x0000000111117824 */ /* 0x000fe200078e0a38 */
[C---:B------:R-:W-:Y:S02]  /*7410*/  LEA.HI R56, R55.reuse, R55, RZ, 0x1 ;  /* 0x0000003737387211 */ /* 0x040fe400078f08ff */
[----:B------:R-:W-:Y:S02]  /*7420*/  SHF.R.S32.HI R16, RZ, 0x5, R16 ;  /* 0x00000005ff107819 */ /* 0x000fe40000011410 */
[----:B------:R-:W-:Y:S01]  /*7430*/  LOP3.LUT R56, R56, 0x1ffffffe, RZ, 0xc0, !PT ;  /* 0x1ffffffe38387812 */ /* 0x000fe200078ec0ff */
[----:B------:R-:W2:Y:S04]  /*7440*/  @P0 LDC R59, c[0x0][0xbec] ;  /* 0x0002fb00ff3b0b82 */ /* 0x000ea80000000800 */
[----:B------:R-:W-:Y:S01]  /*7450*/  IMAD.IADD R57, R55, 0x1, -R56 ;  /* 0x0000000137397824 */ /* 0x000fe200078e0a38 */
[----:B------:R-:W-:Y:S01]  /*7460*/  LEA R55, R16, R17, 0x4 ;  /* 0x0000001110377211 */ /* 0x000fe200078e20ff */
[----:B------:R-:W-:-:S02]  /*7470*/  IMAD.U32 R17, RZ, RZ, UR5 ;  /* 0x00000005ff117e24 */ /* 0x000fc4000f8e00ff */
[----:B------:R-:W5:Y:S01]  /*7480*/  @P0 LDC R65, c[0x0][0xbec] ;  /* 0x0002fb00ff410b82 */ /* 0x000f620000000800 */
[----:B------:R-:W-:Y:S01]  /*7490*/  IMAD.U32 R16, RZ, RZ, UR4 ;  /* 0x00000004ff107e24 */ /* 0x000fe2000f8e00ff */
[----:B------:R-:W-:Y:S01]  /*74a0*/  UIMAD.WIDE.U32 UR4, UR39, UR8, URZ ;  /* 0x00000008270472a5 */ /* 0x000fe2000f8e003f */
[----:B------:R-:W-:Y:S01]  /*74b0*/  IMAD.U32 R17, RZ, RZ, UR6 ;  /* 0x00000006ff117e24 */ /* 0x000fe2000f8e00ff */
[----:B------:R-:W-:Y:S01]  /*74c0*/  LEA R56, R54, R55, 0x6 ;  /* 0x0000003736387211 */ /* 0x000fe200078e30ff */
[----:B------:R-:W-:Y:S01]  /*74d0*/  UIMAD UR6, UR39, UR9, UR7 ;  /* 0x00000009270672a4 */ /* 0x000fe2000f8e0207 */
[----:B---3--:R-:W-:Y:S02]  /*74e0*/  IMAD R54, R62, UR10, RZ ;  /* 0x0000000a3e367c24 */ /* 0x008fe4000f8e02ff */
[----:B------:R-:W3:Y:S01]  /*74f0*/  @P0 LDC R64, c[0x0][0xbf0] ;  /* 0x0002fc00ff400b82 */ /* 0x000ee20000000800 */
[----:B------:R-:W-:Y:S01]  /*7500*/  UIADD3 UR6, UR5, UR6, URZ ;  /* 0x0000000605067290 */ /* 0x000fe2000fffe03f */
[----:B------:R-:W-:Y:S01]  /*7510*/  IMAD R61, R63, UR12, R54 ;  /* 0x0000000c3f3d7c24 */ /* 0x000fe2000f8e0236 */
[----:B------:R-:W-:Y:S01]  /*7520*/  ULDC.64 UR8, c[0x0][0xb28] ;  /* 0x0002ca0000087ab9 */ /* 0x000fe20000000a00 */
[----:B------:R-:W-:-:S02]  /*7530*/  IMAD R63, RZ, RZ, -UR39 ;  /* 0x80000027ff3f7e24 */ /* 0x000fc4000f8e02ff */
[----:B------:R-:W-:Y:S02]  /*7540*/  IMAD R57, R57, 0x8, R56 ;  /* 0x0000000839397824 */ /* 0x000fe400078e0238 */
[----:B------:R-:W3:Y:S01]  /*7550*/  @P0 LDC R70, c[0x0][0xbf0] ;  /* 0x0002fc00ff460b82 */ /* 0x000ee20000000800 */
[----:B------:R-:W-:-:S04]  /*7560*/  IMAD.WIDE.U32 R16, R62, UR12, R16 ;  /* 0x0000000c3e107c25 */ /* 0x000fc8000f8e0010 */
[----:B------:R-:W-:Y:S01]  /*7570*/  IMAD.U32 R55, RZ, RZ, UR5 ;  /* 0x00000005ff377e24 */ /* 0x000fe2000f8e00ff */
[----:B------:R-:W-:Y:S01]  /*7580*/  MOV R55, UR6 ;  /* 0x0000000600377c02 */ /* 0x000fe20008000f00 */
[----:B0-----:R-:W-:Y:S01]  /*7590*/  IMAD R62, R66, UR10, RZ ;  /* 0x0000000a423e7c24 */ /* 0x001fe2000f8e02ff */
[----:B------:R-:W-:Y:S01]  /*75a0*/  ULDC.64 UR6, c[0x0][0xb48] ;  /* 0x0002d20000067ab9 */ /* 0x000fe20000000a00 */
[----:B----4-:R-:W-:Y:S02]  /*75b0*/  IMAD R69, R68, R63, UR11 ;  /* 0x0000000b44457e24 */ /* 0x010fe4000f8e023f */
[----:B------:R-:W-:Y:S01]  /*75c0*/  IMAD.U32 R54, RZ, RZ, UR4 ;  /* 0x00000004ff367e24 */ /* 0x000fe2000f8e00ff */
[----:B------:R-:W-:Y:S01]  /*75d0*/  ULDC.64 UR4, c[0x0][0xbe0] ;  /* 0x0002f80000047ab9 */ /* 0x000fe20000000a00 */
[----:B-1----:R-:W-:Y:S02]  /*75e0*/  IMAD R58, R60, 0xc0, R57 ;  /* 0x000000c03c3a7824 */ /* 0x002fe400078e0239 */
[----:B------:R-:W-:-:S02]  /*75f0*/  IMAD.IADD R17, R17, 0x1, R61 ;  /* 0x0000000111117824 */ /* 0x000fc400078e023d */
[----:B------:R-:W-:Y:S01]  /*7600*/  IMAD R61, R67, UR12, R62 ;  /* 0x0000000c433d7c24 */ /* 0x000fe2000f8e023e */
[----:B------:R-:W-:Y:S01]  /*7610*/  SHF.R.S32.HI R62, RZ, 0x1f, R69 ;  /* 0x0000001fff3e7819 */ /* 0x000fe20000011445 */
[----:B------:R-:W-:-:S04]  /*7620*/  IMAD.WIDE.U32 R54, R66, UR12, R54 ;  /* 0x0000000c42367c25 */ /* 0x000fc8000f8e0036 */
[----:B--2---:R-:W-:-:S04]  /*7630*/  @P0 IMAD.HI.U32 R59, R58, R59, RZ ;  /* 0x0000003b3a3b0227 */ /* 0x004fc800078e00ff */
[----:B-----5:R-:W-:-:S04]  /*7640*/  @P0 IMAD.HI.U32 R65, R58, R65, RZ ;  /* 0x000000413a410227 */ /* 0x020fc800078e00ff */
[----:B------:R-:W-:Y:S02]  /*7650*/  IMAD.IADD R55, R55, 0x1, R61 ;  /* 0x0000000137377824 */ /* 0x000fe400078e023d */
[----:B------:R-:W-:Y:S01]  /*7660*/  IMAD.MOV.U32 R57, RZ, RZ, R58 ;  /* 0x000000ffff397224 */ /* 0x000fe200078e003a */
[----:B---3--:R-:W-:Y:S01]  /*7670*/  @P0 SHF.R.U32.HI R57, RZ, R64, R59 ;  /* 0x00000040ff390219 */ /* 0x008fe2000001163b */
[----:B------:R-:W-:Y:S01]  /*7680*/  IMAD R61, R62, UR4, RZ ;  /* 0x000000043e3d7c24 */ /* 0x000fe2000f8e02ff */
[----:B------:R-:W-:Y:S01]  /*7690*/  MOV R59, R58 ;  /* 0x0000003a003b7202 */ /* 0x000fe20000000f00 */
[----:B------:R-:W-:Y:S01]  /*76a0*/  IMAD.WIDE.U32 R16, R69, UR4, R16 ;  /* 0x0000000445107c25 */ /* 0x000fe2000f8e0010 */
[----:B------:R-:W-:-:S03]  /*76b0*/  @P0 SHF.R.U32.HI R59, RZ, R70, R65 ;  /* 0x00000046ff3b0219 */ /* 0x000fc60000011641 */
[----:B------:R-:W-:Y:S01]  /*76c0*/  IMAD R62, R62, UR6, RZ ;  /* 0x000000063e3e7c24 */ /* 0x000fe2000f8e02ff */
[----:B------:R-:W-:Y:S01]  /*76d0*/  BAR.SYNC.DEFER_BLOCKING 0x1, 0x180 ;  /* 0x0046000000007b1d */ /* 0x000fe20000010000 */
[C---:B------:R-:W-:Y:S01]  /*76e0*/  IMAD R63, R69.reuse, UR5, R61 ;  /* 0x00000005453f7c24 */ /* 0x040fe2000f8e023d */
[--C-:B------:R-:W-:Y:S01]  /*76f0*/  SHF.R.S32.HI R61, RZ, 0x1f, R57.reuse ;  /* 0x0000001fff3d7819 */ /* 0x100fe20000011439 */
[----:B------:R-:W-:Y:S01]  /*7700*/  IMAD R65, R69, UR7, R62 ;  /* 0x0000000745417c24 */ /* 0x000fe2000f8e023e */
[----:B------:R-:W-:Y:S01]  /*7710*/  IADD3 R16, P0, R57, R16, RZ ;  /* 0x0000001039107210 */ /* 0x000fe20007f1e0ff */
[----:B------:R-:W-:Y:S01]  /*7720*/  IMAD.MOV R57, RZ, RZ, -R57 ;  /* 0x000000ffff397224 */ /* 0x000fe200078e0a39 */
[----:B------:R-:W-:Y:S01]  /*7730*/  SHF.R.S32.HI R62, RZ, 0x1f, R59 ;  /* 0x0000001fff3e7819 */ /* 0x000fe2000001143b */
[----:B------:R-:W-:Y:S01]  /*7740*/  IMAD.WIDE.U32 R54, R69, UR6, R54 ;  /* 0x0000000645367c25 */ /* 0x000fe2000f8e0036 */
[----:B------:R-:W-:Y:S01]  /*7750*/  ULDC.64 UR4, c[0x0][0xb30] ;  /* 0x0002cc0000047ab9 */ /* 0x000fe20000000a00 */
[----:B------:R-:W-:Y:S01]  /*7760*/  IADD3.X R17, R61, R17, R63, P0, !PT ;  /* 0x000000113d117210 */ /* 0x000fe200007fe43f */
[----:B------:R-:W-:Y:S01]  /*7770*/  ULDC.64 UR6, c[0x0][0xbc8] ;  /* 0x0002f20000067ab9 */ /* 0x000fe20000000a00 */
[----:B------:R-:W-:Y:S01]  /*7780*/  IMAD.MOV R64, RZ, RZ, -R59 ;  /* 0x000000ffff407224 */ /* 0x000fe200078e0a3b */
[----:B------:R-:W-:Y:S01]  /*7790*/  IADD3 R55, R55, R65, RZ ;  /* 0x0000004137377210 */ /* 0x000fe20007ffe0ff */
[----:B------:R-:W-:-:S02]  /*77a0*/  IMAD R57, R23, R57, R58 ;  /* 0x0000003917397224 */ /* 0x000fc400078e023a */
[----:B------:R-:W-:Y:S02]  /*77b0*/  IMAD R62, R62, UR4, RZ ;  /* 0x000000043e3e7c24 */ /* 0x000fe4000f8e02ff */
[----:B------:R-:W-:Y:S01]  /*77c0*/  IMAD R61, R23, R64, R58 ;  /* 0x00000040173d7224 */ /* 0x000fe200078e023a */
[----:B------:R-:W-:Y:S01]  /*77d0*/  SHF.R.S32.HI R58, RZ, 0x1f, R57 ;  /* 0x0000001fff3a7819 */ /* 0x000fe20000011439 */
[C---:B------:R-:W-:Y:S01]  /*77e0*/  IMAD R63, R59.reuse, UR5, R62 ;  /* 0x000000053b3f7c24 */ /* 0x040fe2000f8e023e */
[----:B------:R-:W0:Y:S01]  /*77f0*/  S2UR UR5, SR_CgaCtaId ;  /* 0x00000000000579c3 */ /* 0x000e220000008800 */
[----:B------:R-:W-:Y:S01]  /*7800*/  IMAD.WIDE.U32 R54, R59, UR4, R54 ;  /* 0x000000043b367c25 */ /* 0x000fe2000f8e0036 */
[----:B------:R-:W-:Y:S01]  /*7810*/  SHF.R.S32.HI R59, RZ, 0x1f, R61 ;  /* 0x0000001fff3b7819 */ /* 0x000fe2000001143d */
[----:B------:R-:W-:Y:S02]  /*7820*/  UMOV UR4, 0x400 ;  /* 0x0000040000047882 */ /* 0x000fe40000000000 */
[----:B------:R-:W-:-:S02]  /*7830*/  IMAD R58, R58, UR6, RZ ;  /* 0x000000063a3a7c24 */ /* 0x000fc4000f8e02ff */
[----:B------:R-:W-:Y:S02]  /*7840*/  IMAD R62, R59, UR8, RZ ;  /* 0x000000083b3e7c24 */ /* 0x000fe4000f8e02ff */
[----:B------:R-:W-:Y:S02]  /*7850*/  IMAD.IADD R55, R55, 0x1, R63 ;  /* 0x0000000137377824 */ /* 0x000fe400078e023f */
[C---:B------:R-:W-:Y:S02]  /*7860*/  IMAD R59, R57.reuse, UR7, R58 ;  /* 0x00000007393b7c24 */ /* 0x040fe4000f8e023a */
[----:B------:R-:W-:Y:S01]  /*7870*/  IMAD.WIDE.U32 R16, R57, UR6, R16 ;  /* 0x0000000639107c25 */ /* 0x000fe2000f8e0010 */
[----:B------:R-:W-:-:S03]  /*7880*/  ULDC.64 UR6, c[0x0][0xba8] ;  /* 0x0002ea0000067ab9 */ /* 0x000fc60000000a00 */
[C---:B------:R-:W-:Y:S02]  /*7890*/  IMAD R63, R61.reuse, UR9, R62 ;  /* 0x000000093d3f7c24 */ /* 0x040fe4000f8e023e */
[----:B------:R-:W-:Y:S01]  /*78a0*/  IMAD.WIDE.U32 R54, R61, UR8, R54 ;  /* 0x000000083d367c25 */ /* 0x000fe2000f8e0036 */
[----:B------:R-:W-:Y:S01]  /*78b0*/  LEA R61, P0, R16, UR6, 0x2 ;  /* 0x00000006103d7c11 */ /* 0x000fe2000f8010ff */
[----:B------:R-:W-:Y:S01]  /*78c0*/  ULDC.64 UR8, c[0x0][0xb00] ;  /* 0x0002c00000087ab9 */ /* 0x000fe20000000a00 */
[----:B------:R-:W-:Y:S01]  /*78d0*/  ULDC UR6, c[0x0][0xa88] ;  /* 0x0002a20000067ab9 */ /* 0x000fe20000000800 */
[----:B------:R-:W-:Y:S01]  /*78e0*/  IMAD.IADD R57, R17, 0x1, R59 ;  /* 0x0000000111397824 */ /* 0x000fe200078e023b */
[----:B------:R-:W-:Y:S01]  /*78f0*/  LEA R66, P1, R54, UR8, 0x2 ;  /* 0x0000000836427c11 */ /* 0x000fe2000f8210ff */
[----:B------:R-:W-:Y:S01]  /*7900*/  IMAD.IADD R17, R55, 0x1, R63 ;  /* 0x0000000137117824 */ /* 0x000fe200078e023f */
[----:B0-----:R-:W-:Y:S01]  /*7910*/  ULEA UR4, UR5, UR4, 0x18 ;  /* 0x0000000405047291 */ /* 0x001fe2000f8ec03f */
[----:B------:R-:W-:Y:S01]  /*7920*/  IMAD R58, R60, 0xc0, R56 ;  /* 0x000000c03c3a7824 */ /* 0x000fe200078e0238 */
[----:B------:R-:W-:Y:S01]  /*7930*/  LEA.HI.X R59, R16, UR7, R57, 0x2, P0 ;  /* 0x00000007103b7c11 */ /* 0x000fe200080f1439 */
[----:B------:R-:W-:Y:S01]  /*7940*/  SHFL.IDX PT, R56, R61, 0x1, 0x1c1f ;  /* 0x003c1f003d387f89 */ /* 0x000fe200000e0000 */
[----:B------:R-:W-:Y:S01]  /*7950*/  LEA.HI.X R67, R54, UR9, R17, 0x2, P1 ;  /* 0x0000000936437c11 */ /* 0x000fe200088f1411 */
[----:B------:R-:W-:Y:S01]  /*7960*/  IMAD R63, R23, UR6, RZ ;  /* 0x00000006173f7c24 */ /* 0x000fe2000f8e02ff */
[----:B------:R-:W-:Y:S01]  /*7970*/  LOP3.LUT P0, RZ, R18, 0x3, RZ, 0xc0, !PT ;  /* 0x0000000312ff7812 */ /* 0x000fe2000780c0ff */
[----:B------:R-:W-:Y:S01]  /*7980*/  SHFL.IDX PT, R54, R61, RZ, 0x1c1f ;  /* 0x001c1fff3d367589 */ /* 0x000fe200000e0000 */
[C---:B------:R-:W-:Y:S01]  /*7990*/  IADD3 R62, R58.reuse, 0x8, RZ ;  /* 0x000000083a3e7810 */ /* 0x040fe20007ffe0ff */
[----:B------:R-:W-:Y:S01]  /*79a0*/  UIADD3 UR4, UR4, 0x2d820, URZ ;  /* 0x0002d82004047890 */ /* 0x000fe2000fffe03f */
[-C--:B------:R-:W-:Y:S01]  /*79b0*/  ISETP.GE.OR P1, PT, R58, R63.reuse, P0 ;  /* 0x0000003f3a00720c */ /* 0x080fe20000726670 */
[----:B------:R-:W0:Y:S01]  /*79c0*/  SHFL.IDX PT, R55, R59, RZ, 0x1c1f ;  /* 0x001c1fff3b377589 */ /* 0x000e2200000e0000 */
[-C--:B------:R-:W-:Y:S01]  /*79d0*/  ISETP.GE.OR P0, PT, R62, R63.reuse, P0 ;  /* 0x0000003f3e00720c */ /* 0x080fe20000706670 */
[----:B------:R-:W-:Y:S01]  /*79e0*/  UPRMT UR4, URZ, 0x654, UR4 ;  /* 0x000006543f047896 */ /* 0x000fe20008000004 */
[----:B------:R-:W-:Y:S01]  /*79f0*/  ISETP.GE.AND P2, PT, R58, R63, PT ;  /* 0x0000003f3a00720c */ /* 0x000fe20003f46270 */
[----:B------:R-:W1:Y:S01]  /*7a00*/  SHFL.IDX PT, R57, R59, 0x1, 0x1c1f ;  /* 0x003c1f003b397f89 */ /* 0x000e6200000e0000 */
[----:B------:R-:W-:-:S03]  /*7a10*/  LOP3.LUT R23, R22, 0x7ffffffc, RZ, 0xc0, !PT ;  /* 0x7ffffffc16177812 */ /* 0x000fc600078ec0ff */
[----:B------:R2:W3:Y:S02]  /*7a20*/  SHFL.IDX PT, R16, R66, RZ, 0x1c1f ;  /* 0x001c1fff42107589 */ /* 0x0004e400000e0000 */
[----:B------:R-:W-:Y:S01]  /*7a30*/  IMAD.IADD R23, R18, 0x1, -R23 ;  /* 0x0000000112177824 */ /* 0x000fe200078e0a17 */
[----:B------:R-:W-:Y:S01]  /*7a40*/  SYNCS.ARRIVE.TRANS64.RED.A1T0 RZ, [UR4], RZ ;  /* 0x000000ffffff79a7 */ /* 0x000fe20008100404 */
[----:B------:R2:W4:Y:S02]  /*7a50*/  SHFL.IDX PT, R17, R67, RZ, 0x1c1f ;  /* 0x001c1fff43117589 */ /* 0x00052400000e0000 */
[----:B------:R-:W-:Y:S02]  /*7a60*/  IMAD.SHL.U32 R23, R23, 0x2, RZ ;  /* 0x0000000217177824 */ /* 0x000fe400078e00ff */
[----:B0-----:R2:W-:Y:S04]  /*7a70*/  @!P1 ST.E desc[UR36][R54.64], R19 ;  /* 0x0000001336009985 */ /* 0x0015e8000c101924 */
[----:B-1----:R2:W-:Y:S01]  /*7a80*/  @!P0 ST.E desc[UR36][R56.64], R0 ;  /* 0x0000000038008985 */ /* 0x0025e2000c101924 */
[----:B------:R-:W-:Y:S05]  /*7a90*/  @P2 BRA `(.L_x_37) ;  /* 0x0000000400182947 */ /* 0x000fea0003800000 */
[C---:B--2---:R-:W-:Y:S01]  /*7aa0*/  VIADD R0, R23.reuse, 0x8 ;  /* 0x0000000817007836 */ /* 0x044fe20000000000 */
[----:B------:R-:W-:Y:S01]  /*7ab0*/  ULDC UR4, c[0x0][0xac8] ;  /* 0x0002b20000047ab9 */ /* 0x000fe20000000800 */
[C---:B------:R-:W-:Y:S01]  /*7ac0*/  IADD3 R18, R23.reuse, 0x10, RZ ;  /* 0x0000001017127810 */ /* 0x040fe20007ffe0ff */
[C---:B------:R-:W-:Y:S01]  /*7ad0*/  VIADD R19, R23.reuse, 0x18 ;  /* 0x0000001817137836 */ /* 0x040fe20000000000 */
[C---:B------:R-:W-:Y:S01]  /*7ae0*/  ISETP.GE.AND P0, PT, R23.reuse, UR4, PT ;  /* 0x0000000417007c0c */ /* 0x040fe2000bf06270 */
[C---:B------:R-:W-:Y:S01]  /*7af0*/  VIADD R54, R23.reuse, 0x20 ;  /* 0x0000002017367836 */ /* 0x040fe20000000000 */
[----:B------:R-:W-:Y:S01]  /*7b00*/  ISETP.GE.AND P1, PT, R0, UR4, PT ;  /* 0x0000000400007c0c */ /* 0x000fe2000bf26270 */
[C---:B------:R-:W-:Y:S01]  /*7b10*/  VIADD R64, R23.reuse, 0x38 ;  /* 0x0000003817407836 */ /* 0x040fe20000000000 */
[----:B------:R-:W-:Y:S01]  /*7b20*/  ISETP.GE.AND P2, PT, R18, UR4, PT ;  /* 0x0000000412007c0c */ /* 0x000fe2000bf46270 */
[----:B------:R-:W-:Y:S01]  /*7b30*/  VIADD R65, R23, 0x40 ;  /* 0x0000004017417836 */ /* 0x000fe20000000000 */
[----:B------:R-:W-:-:S02]  /*7b40*/  ISETP.GE.AND P3, PT, R19, UR4, PT ;  /* 0x0000000413007c0c */ /* 0x000fc4000bf66270 */
[----:B------:R-:W-:-:S07]  /*7b50*/  ISETP.GE.AND P4, PT, R54, UR4, PT ;  /* 0x0000000436007c0c */ /* 0x000fce000bf86270 */
[----:B------:R-:W-:Y:S02]  /*7b60*/  @!P1 LEA.HI R0, R0, R0, RZ, 0x1 ;  /* 0x0000000000009211 */ /* 0x000fe400078f08ff */
[----:B------:R-:W-:Y:S02]  /*7b70*/  @!P2 LEA.HI R18, R18, R18, RZ, 0x1 ;  /* 0x000000121212a211 */ /* 0x000fe400078f08ff */
[----:B------:R-:W-:Y:S02]  /*7b80*/  @!P3 LEA.HI R22, R19, R19, RZ, 0x1 ;  /* 0x000000131316b211 */ /* 0x000fe400078f08ff */
[----:B------:R-:W-:Y:S02]  /*7b90*/  @!P1 LOP3.LUT R55, R0, 0xfffffffe, RZ, 0xc0, !PT ;  /* 0xfffffffe00379812 */ /* 0x000fe400078ec0ff */
[----:B------:R-:W-:Y:S02]  /*7ba0*/  @!P4 LEA.HI R0, R54, R54, RZ, 0x1 ;  /* 0x000000363600c211 */ /* 0x000fe400078f08ff */
[----:B------:R-:W-:Y:S01]  /*7bb0*/  @!P2 LOP3.LUT R57, R18, 0xfffffffe, RZ, 0xc0, !PT ;  /* 0xfffffffe1239a812 */ /* 0x000fe200078ec0ff */
[----:B---34-:R-:W-:Y:S01]  /*7bc0*/  @!P0 IMAD.WIDE R18, R23, 0x4, R16 ;  /* 0x0000000417128825 */ /* 0x018fe200078e0210 */
[----:B------:R-:W-:-:S02]  /*7bd0*/  @!P3 LOP3.LUT R59, R22, 0xfffffffe, RZ, 0xc0, !PT ;  /* 0xfffffffe163bb812 */ /* 0x000fc400078ec0ff */
[----:B------:R-:W-:Y:S01]  /*7be0*/  @!P4 LOP3.LUT R61, R0, 0xfffffffe, RZ, 0xc0, !PT ;  /* 0xfffffffe003dc812 */ /* 0x000fe200078ec0ff */
[--C-:B------:R-:W-:Y:S01]  /*7bf0*/  @!P1 IMAD.WIDE R54, R55, 0x4, R16.reuse ;  /* 0x0000000437369825 */ /* 0x100fe200078e0210 */
[C---:B------:R-:W-:Y:S01]  /*7c00*/  IADD3 R22, R23.reuse, 0x30, RZ ;  /* 0x0000003017167810 */ /* 0x040fe20007ffe0ff */
[----:B------:R0:W-:Y:S02]  /*7c10*/  @!P0 ST.E.64 desc[UR36][R18.64], R38 ;  /* 0x0000002612008985 */ /* 0x0001e4000c101b24 */
[----:B------:R-:W-:Y:S02]  /*7c20*/  VIADD R0, R23, 0x28 ;  /* 0x0000002817007836 */ /* 0x000fe40000000000 */
[--C-:B------:R-:W-:Y:S01]  /*7c30*/  @!P2 IMAD.WIDE R56, R57, 0x4, R16.reuse ;  /* 0x000000043938a825 */ /* 0x100fe200078e0210 */
[----:B------:R1:W-:Y:S01]  /*7c40*/  @!P1 ST.E.64 desc[UR36][R54.64], R36 ;  /* 0x0000002436009985 */ /* 0x0003e2000c101b24 */
[----:B------:R-:W-:Y:S02]  /*7c50*/  ISETP.GE.AND P1, PT, R22, UR4, PT ;  /* 0x0000000416007c0c */ /* 0x000fe4000bf26270 */
[--C-:B------:R-:W-:Y:S01]  /*7c60*/  @!P3 IMAD.WIDE R58, R59, 0x4, R16.reuse ;  /* 0x000000043b3ab825 */ /* 0x100fe200078e0210 */
[----:B------:R-:W-:Y:S01]  /*7c70*/  ISETP.GE.AND P0, PT, R0, UR4, PT ;  /* 0x0000000400007c0c */ /* 0x000fe2000bf06270 */
[----:B------:R2:W-:Y:S01]  /*7c80*/  @!P2 ST.E.64 desc[UR36][R56.64], R34 ;  /* 0x000000223800a985 */ /* 0x0005e2000c101b24 */
[----:B------:R-:W-:Y:S01]  /*7c90*/  ISETP.GE.AND P2, PT, R64, UR4, PT ;  /* 0x0000000440007c0c */ /* 0x000fe2000bf46270 */
[----:B------:R-:W-:Y:S01]  /*7ca0*/  @!P4 IMAD.WIDE R60, R61, 0x4, R16 ;  /* 0x000000043d3cc825 */ /* 0x000fe200078e0210 */
[C---:B0-----:R-:W-:Y:S01]  /*7cb0*/  IADD3 R19, R23.reuse, 0x50, RZ ;  /* 0x0000005017137810 */ /* 0x041fe20007ffe0ff */
[----:B------:R0:W-:Y:S02]  /*7cc0*/  @!P3 ST.E.64 desc[UR36][R58.64], R40 ;  /* 0x000000283a00b985 */ /* 0x0001e4000c101b24 */
[----:B------:R-:W-:Y:S01]  /*7cd0*/  VIADD R18, R23, 0x48 ;  /* 0x0000004817127836 */ /* 0x000fe20000000000 */
[----:B------:R-:W-:Y:S01]  /*7ce0*/  ISETP.GE.AND P3, PT, R65, UR4, PT ;  /* 0x0000000441007c0c */ /* 0x000fe2000bf66270 */
[----:B-1----:R-:W-:Y:S01]  /*7cf0*/  VIADD R36, R23, 0x58 ;  /* 0x0000005817247836 */ /* 0x002fe20000000000 */
[----:B------:R1:W-:Y:S01]  /*7d00*/  @!P4 ST.E.64 desc[UR36][R60.64], R46 ;  /* 0x0000002e3c00c985 */ /* 0x0003e2000c101b24 */
[----:B------:R-:W-:-:S02]  /*7d10*/  ISETP.GE.AND P5, PT, R19, UR4, PT ;  /* 0x0000000413007c0c */ /* 0x000fc4000bfa6270 */
[----:B------:R-:W-:Y:S02]  /*7d20*/  ISETP.GE.AND P4, PT, R18, UR4, PT ;  /* 0x0000000412007c0c */ /* 0x000fe4000bf86270 */
[----:B------:R-:W-:Y:S02]  /*7d30*/  ISETP.GE.AND P6, PT, R36, UR4, PT ;  /* 0x0000000424007c0c */ /* 0x000fe4000bfc6270 */
[----:B------:R-:W-:Y:S02]  /*7d40*/  @!P0 LEA.HI R0, R0, R0, RZ, 0x1 ;  /* 0x0000000000008211 */ /* 0x000fe400078f08ff */
[----:B------:R-:W-:Y:S02]  /*7d50*/  @!P1 LEA.HI R22, R22, R22, RZ, 0x1 ;  /* 0x0000001616169211 */ /* 0x000fe400078f08ff */
[----:B------:R-:W-:Y:S02]  /*7d60*/  @!P2 LEA.HI R64, R64, R64, RZ, 0x1 ;  /* 0x000000404040a211 */ /* 0x000fe400078f08ff */
[----:B------:R-:W-:-:S02]  /*7d70*/  @!P3 LEA.HI R65, R65, R65, RZ, 0x1 ;  /* 0x000000414141b211 */ /* 0x000fc400078f08ff */
[----:B--2---:R-:W-:Y:S02]  /*7d80*/  @!P5 LEA.HI R34, R19, R19, RZ, 0x1 ;  /* 0x000000131322d211 */ /* 0x004fe400078f08ff */
[----:B------:R-:W-:Y:S02]  /*7d90*/  @!P4 LEA.HI R18, R18, R18, RZ, 0x1 ;  /* 0x000000121212c211 */ /* 0x000fe400078f08ff */
[----:B------:R-:W-:Y:S02]  /*7da0*/  @!P0 LOP3.LUT R19, R0, 0xfffffffe, RZ, 0xc0, !PT ;  /* 0xfffffffe00138812 */ /* 0x000fe400078ec0ff */
[----:B------:R-:W-:Y:S02]  /*7db0*/  @!P1 LOP3.LUT R35, R22, 0xfffffffe, RZ, 0xc0, !PT ;  /* 0xfffffffe16239812 */ /* 0x000fe400078ec0ff */
[----:B------:R-:W-:Y:S02]  /*7dc0*/  @!P6 LEA.HI R36, R36, R36, RZ, 0x1 ;  /* 0x000000242424e211 */ /* 0x000fe400078f08ff */
[----:B------:R-:W-:-:S02]  /*7dd0*/  @!P2 LOP3.LUT R37, R64, 0xfffffffe, RZ, 0xc0, !PT ;  /* 0xfffffffe4025a812 */ /* 0x000fc400078ec0ff */
[----:B------:R-:W-:Y:S02]  /*7de0*/  @!P3 LOP3.LUT R39, R65, 0xfffffffe, RZ, 0xc0, !PT ;  /* 0xfffffffe4127b812 */ /* 0x000fe400078ec0ff */
[----:B0-----:R-:W-:Y:S01]  /*7df0*/  @!P4 LOP3.LUT R41, R18, 0xfffffffe, RZ, 0xc0, !PT ;  /* 0xfffffffe1229c812 */ /* 0x001fe200078ec0ff */
[--C-:B------:R-:W-:Y:S01]  /*7e00*/  @!P0 IMAD.WIDE R18, R19, 0x4, R16.reuse ;  /* 0x0000000413128825 */ /* 0x100fe200078e0210 */
[----:B-1----:R-:W-:Y:S02]  /*7e10*/  @!P5 LOP3.LUT R47, R34, 0xfffffffe, RZ, 0xc0, !PT ;  /* 0xfffffffe222fd812 */ /* 0x002fe400078ec0ff */
[----:B------:R-:W-:Y:S01]  /*7e20*/  @!P6 LOP3.LUT R55, R36, 0xfffffffe, RZ, 0xc0, !PT ;  /* 0xfffffffe2437e812 */ /* 0x000fe200078ec0ff */
[--C-:B------:R-:W-:Y:S01]  /*7e30*/  @!P1 IMAD.WIDE R34, R35, 0x4, R16.reuse ;  /* 0x0000000423229825 */ /* 0x100fe200078e0210 */
[----:B------:R0:W-:Y:S03]  /*7e40*/  @!P0 ST.E.64 desc[UR36][R18.64], R2 ;  /* 0x0000000212008985 */ /* 0x0001e6000c101b24 */
        /* <DEDUP_REMOVED lines=8> */
[----:B------:R-:W-:Y:S01]  /*7ed0*/  @!P6 IMAD.WIDE R16, R55, 0x4, R16 ;  /* 0x000000043710e825 */ /* 0x000fe200078e0210 */
[----:B------:R0:W-:Y:S04]  /*7ee0*/  @!P5 ST.E.64 desc[UR36][R46.64], R42 ;  /* 0x0000002a2e00d985 */ /* 0x0001e8000c101b24 */
[----:B------:R0:W-:Y:S02]  /*7ef0*/  @!P6 ST.E.64 desc[UR36][R16.64], R52 ;  /* 0x000000341000e985 */ /* 0x0001e4000c101b24 */
.L_x_37:
[----:B------:R-:W-:Y:S05]  /*7f00*/  BSYNC B0 ;  /* 0x0000000000007941 */ /* 0x000fea0003800000 */
.L_x_36:
[----:B------:R-:W-:Y:S01]  /*7f10*/  ISETP.GE.AND P0, PT, R62, R63, PT ;  /* 0x0000003f3e00720c */ /* 0x000fe20003f06270 */
[----:B0-2---:R1:W2:Y:S04]  /*7f20*/  SHFL.IDX PT, R19, R67, 0x1, 0x1c1f ;  /* 0x003c1f0043137f89 */ /* 0x0052a800000e0000 */
[----:B------:R1:W0:Y:S08]  /*7f30*/  SHFL.IDX PT, R18, R66, 0x1, 0x1c1f ;  /* 0x003c1f0042127f89 */ /* 0x00023000000e0000 */
[----:B-1----:R-:W-:Y:S05]  /*7f40*/  @P0 BRA `(.L_x_8) ;  /* 0x0000004000980947 */ /* 0x002fea0003800000 */
[C---:B------:R-:W-:Y:S01]  /*7f50*/  VIADD R0, R23.reuse, 0x8 ;  /* 0x0000000817007836 */ /* 0x040fe20000000000 */
[----:B------:R-:W-:Y:S01]  /*7f60*/  ULDC UR4, c[0x0][0xac8] ;  /* 0x0002b20000047ab9 */ /* 0x000fe20000000800 */
[C---:B------:R-:W-:Y:S01]  /*7f70*/  VIADD R2, R23.reuse, 0x10 ;  /* 0x0000001017027836 */ /* 0x040fe20000000000 */
[C---:B------:R-:W-:Y:S01]  /*7f80*/  IADD3 R3, R23.reuse, 0x18, RZ ;  /* 0x0000001817037810 */ /* 0x040fe20007ffe0ff */
[C---:B------:R-:W-:Y:S01]  /*7f90*/  VIADD R20, R23.reuse, 0x20 ;  /* 0x0000002017147836 */ /* 0x040fe20000000000 */
[----:B------:R-:W-:Y:S01]  /*7fa0*/  ISETP.GE.AND P3, PT, R0, UR4, PT ;  /* 0x0000000400007c0c */ /* 0x000fe2000bf66270 */
[C---:B------:R-:W-:Y:S01]  /*7fb0*/  VIADD R21, R23.reuse, 0x28 ;  /* 0x0000002817157836 */ /* 0x040fe20000000000 */
[----:B------:R-:W-:Y:S01]  /*7fc0*/  ISETP.GE.AND P4, PT, R2, UR4, PT ;  /* 0x0000000402007c0c */ /* 0x000fe2000bf86270 */
[----:B------:R-:W-:Y:S01]  /*7fd0*/  VIADD R28, R23, 0x40 ;  /* 0x00000040171c7836 */ /* 0x000fe20000000000 */
[----:B------:R-:W-:Y:S01]  /*7fe0*/  ISETP.GE.AND P5, PT, R3, UR4, PT ;  /* 0x0000000403007c0c */ /* 0x000fe2000bfa6270 */
[C---:B------:R-:W-:Y:S01]  /*7ff0*/  VIADD R29, R23.reuse, 0x48 ;  /* 0x00000048171d7836 */ /* 0x040fe20000000000 */
[C---:B------:R-:W-:Y:S01]  /*8000*/  ISETP.GE.AND P2, PT, R23.reuse, UR4, PT ;  /* 0x0000000417007c0c */ /* 0x040fe2000bf46270 */
[----:B------:R-:W-:Y:S01]  /*8010*/  VIADD R34, R23, 0x50 ;  /* 0x0000005017227836 */ /* 0x000fe20000000000 */
[----:B------:R-:W-:-:S02]  /*8020*/  ISETP.GE.AND P0, PT, R20, UR4, PT ;  /* 0x0000000414007c0c */ /* 0x000fc4000bf06270 */
[----:B------:R-:W-:Y:S02]  /*8030*/  ISETP.GE.AND P1, PT, R21, UR4, PT ;  /* 0x0000000415007c0c */ /* 0x000fe4000bf26270 */
[----:B------:R-:W-:Y:S02]  /*8040*/  IADD3 R22, R23, 0x38, RZ ;  /* 0x0000003817167810 */ /* 0x000fe40007ffe0ff */
[----:B------:R-:W-:Y:S02]  /*8050*/  @!P3 LEA.HI R0, R0, R0, RZ, 0x1 ;  /* 0x000000000000b211 */ /* 0x000fe400078f08ff */
[----:B------:R-:W-:Y:S02]  /*8060*/  @!P4 LEA.HI R2, R2, R2, RZ, 0x1 ;  /* 0x000000020202c211 */ /* 0x000fe400078f08ff */
[----:B------:R-:W-:Y:S02]  /*8070*/  @!P5 LEA.HI R3, R3, R3, RZ, 0x1 ;  /* 0x000000030303d211 */ /* 0x000fe400078f08ff */
[----:B------:R-:W-:Y:S01]  /*8080*/  @!P3 LOP3.LUT R5, R0, 0xfffffffe, RZ, 0xc0, !PT ;  /* 0xfffffffe0005b812 */ /* 0x000fe200078ec0ff */
[----:B------:R-:W-:Y:S01]  /*8090*/  VIADD R0, R23, 0x30 ;  /* 0x0000003017007836 */ /* 0x000fe20000000000 */
[----:B------:R-:W-:-:S02]  /*80a0*/  @!P4 LOP3.LUT R7, R2, 0xfffffffe, RZ, 0xc0, !PT ;  /* 0xfffffffe0207c812 */ /* 0x000fc400078ec0ff */
[----:B----4-:R-:W-:Y:S01]  /*80b0*/  @!P5 LOP3.LUT R17, R3, 0xfffffffe, RZ, 0xc0, !PT ;  /* 0xfffffffe0311d812 */ /* 0x010fe200078ec0ff */
[--C-:B0-2---:R-:W-:Y:S01]  /*80c0*/  @!P2 IMAD.WIDE R2, R23, 0x4, R18.reuse ;  /* 0x000000041702a825 */ /* 0x105fe200078e0212 */
[----:B------:R-:W-:Y:S02]  /*80d0*/  ISETP.GE.AND P6, PT, R34, UR4, PT ;  /* 0x0000000422007c0c */ /* 0x000fe4000bfc6270 */
[----:B------:R-:W-:Y:S01]  /*80e0*/  @!P0 LEA.HI R20, R20, R20, RZ, 0x1 ;  /* 0x0000001414148211 */ /* 0x000fe200078f08ff */
[--C-:B------:R-:W-:Y:S01]  /*80f0*/  @!P3 IMAD.WIDE R4, R5, 0x4, R18.reuse ;  /* 0x000000040504b825 */ /* 0x100fe200078e0212 */
[----:B------:R0:W-:Y:S01]  /*8100*/  @!P2 ST.E.64 desc[UR36][R2.64], R10 ;  /* 0x0000000a0200a985 */ /* 0x0001e2000c101b24 */
[----:B------:R-:W-:Y:S02]  /*8110*/  ISETP.GE.AND P2, PT, R0, UR4, PT ;  /* 0x0000000400007c0c */ /* 0x000fe4000bf46270 */
[----:B------:R-:W-:Y:S01]  /*8120*/  @!P4 IMAD.WIDE R6, R7, 0x4, R18 ;  /* 0x000000040706c825 */ /* 0x000fe200078e0212 */
[----:B------:R1:W-:Y:S01]  /*8130*/  @!P3 ST.E.64 desc[UR36][R4.64], R24 ;  /* 0x000000180400b985 */ /* 0x0003e2000c101b24 */
[----:B------:R-:W-:-:S02]  /*8140*/  ISETP.GE.AND P3, PT, R22, UR4, PT ;  /* 0x0000000416007c0c */ /* 0x000fc4000bf66270 */
[----:B---3--:R-:W-:Y:S01]  /*8150*/  @!P5 IMAD.WIDE R16, R17, 0x4, R18 ;  /* 0x000000041110d825 */ /* 0x008fe200078e0212 */
[----:B------:R2:W-:Y:S01]  /*8160*/  @!P4 ST.E.64 desc[UR36][R6.64], R32 ;  /* 0x000000200600c985 */ /* 0x0005e2000c101b24 */
[----:B------:R-:W-:Y:S02]  /*8170*/  ISETP.GE.AND P4, PT, R28, UR4, PT ;  /* 0x000000041c007c0c */ /* 0x000fe4000bf86270 */
[----:B------:R-:W-:Y:S01]  /*8180*/  @!P1 LEA.HI R21, R21, R21, RZ, 0x1 ;  /* 0x0000001515159211 */ /* 0x000fe200078f08ff */
[----:B------:R3:W-:Y:S01]  /*8190*/  @!P5 ST.E.64 desc[UR36][R16.64], R44 ;  /* 0x0000002c1000d985 */ /* 0x0007e2000c101b24 */
[----:B------:R-:W-:Y:S02]  /*81a0*/  ISETP.GE.AND P5, PT, R29, UR4, PT ;  /* 0x000000041d007c0c */ /* 0x000fe4000bfa6270 */
[----:B0-----:R-:W-:Y:S02]  /*81b0*/  @!P0 LOP3.LUT R3, R20, 0xfffffffe, RZ, 0xc0, !PT ;  /* 0xfffffffe14038812 */ /* 0x001fe400078ec0ff */
[----:B------:R-:W-:-:S02]  /*81c0*/  @!P2 LEA.HI R0, R0, R0, RZ, 0x1 ;  /* 0x000000000000a211 */ /* 0x000fc400078f08ff */
[----:B-1----:R-:W-:Y:S01]  /*81d0*/  @!P1 LOP3.LUT R5, R21, 0xfffffffe, RZ, 0xc0, !PT ;  /* 0xfffffffe15059812 */ /* 0x002fe200078ec0ff */
[--C-:B------:R-:W-:Y:S01]  /*81e0*/  @!P0 IMAD.WIDE R2, R3, 0x4, R18.reuse ;  /* 0x0000000403028825 */ /* 0x100fe200078e0212 */
[----:B------:R-:W-:Y:S02]  /*81f0*/  @!P3 LEA.HI R22, R22, R22, RZ, 0x1 ;  /* 0x000000161616b211 */ /* 0x000fe400078f08ff */
[----:B------:R-:W-:Y:S01]  /*8200*/  @!P4 LEA.HI R28, R28, R28, RZ, 0x1 ;  /* 0x0000001c1c1cc211 */ /* 0x000fe200078f08ff */
[----:B------:R-:W-:Y:S01]  /*8210*/  @!P1 IMAD.WIDE R4, R5, 0x4, R18 ;  /* 0x0000000405049825 */ /* 0x000fe200078e0212 */
[----:B------:R-:W-:Y:S01]  /*8220*/  @!P6 LEA.HI R34, R34, R34, RZ, 0x1 ;  /* 0x000000222222e211 */ /* 0x000fe200078f08ff */
[----:B------:R0:W-:Y:S01]  /*8230*/  @!P0 ST.E.64 desc[UR36][R2.64], R30 ;  /* 0x0000001e02008985 */ /* 0x0001e2000c101b24 */
[----:B------:R-:W-:Y:S02]  /*8240*/  @!P5 LEA.HI R29, R29, R29, RZ, 0x1 ;  /* 0x0000001d1d1dd211 */ /* 0x000fe400078f08ff */
[----:B--2---:R-:W-:Y:S01]  /*8250*/  @!P2 LOP3.LUT R7, R0, 0xfffffffe, RZ, 0xc0, !PT ;  /* 0xfffffffe0007a812 */ /* 0x004fe200078ec0ff */
[----:B------:R1:W-:Y:S01]  /*8260*/  @!P1 ST.E.64 desc[UR36][R4.64], R48 ;  /* 0x0000003004009985 */ /* 0x0003e2000c101b24 */
[----:B------:R-:W-:-:S02]  /*8270*/  @!P3 LOP3.LUT R11, R22, 0xfffffffe, RZ, 0xc0, !PT ;  /* 0xfffffffe160bb812 */ /* 0x000fc400078ec0ff */
[----:B---3--:R-:W-:Y:S02]  /*8280*/  @!P4 LOP3.LUT R17, R28, 0xfffffffe, RZ, 0xc0, !PT ;  /* 0xfffffffe1c11c812 */ /* 0x008fe400078ec0ff */
[----:B------:R-:W-:Y:S02]  /*8290*/  @!P5 LOP3.LUT R29, R29, 0xfffffffe, RZ, 0xc0, !PT ;  /* 0xfffffffe1d1dd812 */ /* 0x000fe400078ec0ff */
[----:B------:R-:W-:Y:S02]  /*82a0*/  @!P6 LOP3.LUT R21, R34, 0xfffffffe, RZ, 0xc0, !PT ;  /* 0xfffffffe2215e812 */ /* 0x000fe400078ec0ff */
[----:B------:R-:W-:Y:S01]  /*82b0*/  IADD3 R23, R23, 0x58, RZ ;  /* 0x0000005817177810 */ /* 0x000fe20007ffe0ff */
[----:B0-----:R-:W-:-:S03]  /*82c0*/  @!P2 IMAD.WIDE R2, R7, 0x4, R18 ;  /* 0x000000040702a825 */ /* 0x001fc600078e0212 */
[----:B------:R-:W-:Y:S01]  /*82d0*/  ISETP.GE.AND P0, PT, R23, UR4, PT ;  /* 0x0000000417007c0c */ /* 0x000fe2000bf06270 */
[--C-:B-1----:R-:W-:Y:S01]  /*82e0*/  @!P3 IMAD.WIDE R4, R11, 0x4, R18.reuse ;  /* 0x000000040b04b825 */ /* 0x102fe200078e0212 */
[----:B------:R1:W-:Y:S03]  /*82f0*/  @!P2 ST.E.64 desc[UR36][R2.64], R8 ;  /* 0x000000080200a985 */ /* 0x0003e6000c101b24 */
[--C-:B------:R-:W-:Y:S01]  /*8300*/  @!P4 IMAD.WIDE R6, R17, 0x4, R18.reuse ;  /* 0x000000041106c825 */ /* 0x100fe200078e0212 */
[----:B------:R1:W-:Y:S03]  /*8310*/  @!P3 ST.E.64 desc[UR36][R4.64], R12 ;  /* 0x0000000c0400b985 */ /* 0x0003e6000c101b24 */
[--C-:B------:R-:W-:Y:S01]  /*8320*/  @!P5 IMAD.WIDE R10, R29, 0x4, R18.reuse ;  /* 0x000000041d0ad825 */ /* 0x100fe200078e0212 */
[----:B------:R1:W-:Y:S03]  /*8330*/  @!P4 ST.E.64 desc[UR36][R6.64], R14 ;  /* 0x0000000e0600c985 */ /* 0x0003e6000c101b24 */
[----:B------:R-:W-:Y:S01]  /*8340*/  @!P6 IMAD.WIDE R16, R21, 0x4, R18 ;  /* 0x000000041510e825 */ /* 0x000fe200078e0212 */
[----:B------:R1:W-:Y:S04]  /*8350*/  @!P5 ST.E.64 desc[UR36][R10.64], R26 ;  /* 0x0000001a0a00d985 */ /* 0x0003e8000c101b24 */
[----:B------:R1:W-:Y:S01]  /*8360*/  @!P6 ST.E.64 desc[UR36][R16.64], R50 ;  /* 0x000000321000e985 */ /* 0x0003e2000c101b24 */
[----:B------:R-:W-:Y:S05]  /*8370*/  @P0 BRA `(.L_x_8) ;  /* 0x0000003c008c0947 */ /* 0x000fea0003800000 */
[----:B------:R-:W-:-:S04]  /*8380*/  LEA.HI R23, R23, R23, RZ, 0x1 ;  /* 0x0000001717177211 */ /* 0x000fc800078f08ff */
[----:B-1----:R-:W-:-:S05]  /*8390*/  LOP3.LUT R3, R23, 0xfffffffe, RZ, 0xc0, !PT ;  /* 0xfffffffe17037812 */ /* 0x002fca00078ec0ff */
[----:B------:R-:W-:-:S05]  /*83a0*/  IMAD.WIDE R2, R3, 0x4, R18 ;  /* 0x0000000403027825 */ /* 0x000fca00078e0212 */
[----:B------:R0:W-:Y:S01]  /*83b0*/  ST.E.64 desc[UR36][R2.64], R134 ;  /* 0x0000008602007985 */ /* 0x0001e2000c101b24 */
[----:B------:R-:W-:Y:S05]  /*83c0*/  BRA `(.L_x_8) ;  /* 0x0000003c00787947 */ /* 0x000fea0003800000 */
.L_x_35:
[----:B------:R-:W-:-:S05]  /*83d0*/  VIADD R0, R22, 0xffffff80 ;  /* 0xffffff8016007836 */ /* 0x000fca0000000000 */
[----:B------:R-:W-:-:S13]  /*83e0*/  ISETP.GT.AND P0, PT, R0, 0xbf, PT ;  /* 0x000000bf0000780c */ /* 0x000fda0003f04270 */
[----:B------:R-:W-:Y:S05]  /*83f0*/  @P0 BRA `(.L_x_8) ;  /* 0x0000003c006c0947 */ /* 0x000fea0003800000 */
[----:B------:R-:W0:Y:S01]  /*8400*/  S2R R3, SR_CTAID.X ;  /* 0x0000000000037919 */ /* 0x000e220000002500 */
[----:B------:R-:W1:Y:S01]  /*8410*/  LDC R4, c[0x0][0xbe8] ;  /* 0x0002fa00ff047b82 */ /* 0x000e620000000800 */
[----:B------:R-:W-:Y:S01]  /*8420*/  ULDC UR4, c[0x0][0xa88] ;  /* 0x0002a20000047ab9 */ /* 0x000fe20000000800 */
[----:B0-----:R-:W-:Y:S02]  /*8430*/  IMAD R22, R3, 0xc0, R22 ;  /* 0x000000c003167824 */ /* 0x001fe400078e0216 */
[----:B-1----:R-:W-:Y:S02]  /*8440*/  IMAD R3, R4, UR4, RZ ;  /* 0x0000000404037c24 */ /* 0x002fe4000f8e02ff */
[----:B------:R-:W-:-:S05]  /*8450*/  VIADD R22, R22, 0xffffff80 ;  /* 0xffffff8016167836 */ /* 0x000fca0000000000 */
[----:B------:R-:W-:-:S13]  /*8460*/  ISETP.GE.AND P0, PT, R22, R3, PT ;  /* 0x000000031600720c */ /* 0x000fda0003f06270 */
[----:B------:R-:W-:Y:S05]  /*8470*/  @P0 BRA `(.L_x_8) ;  /* 0x0000003c004c0947 */ /* 0x000fea0003800000 */
[----:B------:R-:W-:Y:S01]  /*8480*/  ISETP.NE.AND P0, PT, R4, 0x1, PT ;  /* 0x000000010400780c */ /* 0x000fe20003f05270 */
[----:B------:R-:W0:Y:S01]  /*8490*/  S2UR UR7, SR_CTAID.Z ;  /* 0x00000000000779c3 */ /* 0x000e220000002700 */
[----:B------:R-:W-:Y:S02]  /*84a0*/  USHF.R.S32.HI UR6, URZ, 0x1f, UR39 ;  /* 0x0000001f3f067899 */ /* 0x000fe40008011427 */
[----:B------:R-:W-:Y:S01]  /*84b0*/  IMAD R6, RZ, RZ, -UR39 ;  /* 0x80000027ff067e24 */ /* 0x000fe2000f8e02ff */
[----:B------:R-:W-:Y:S01]  /*84c0*/  ULDC.64 UR8, c[0x0][0xbd0] ;  /* 0x0002f40000087ab9 */ /* 0x000fe20000000a00 */
[----:B------:R-:W-:Y:S01]  /*84d0*/  IMAD.MOV.U32 R5, RZ, RZ, R22 ;  /* 0x000000ffff057224 */ /* 0x000fe200078e0016 */
[----:B------:R-:W-:Y:S02]  /*84e0*/  UIMAD UR6, UR6, UR8, URZ ;  /* 0x00000008060672a4 */ /* 0x000fe4000f8e023f */
[----:B------:R-:W-:Y:S01]  /*84f0*/  UIMAD.WIDE.U32 UR4, UR39, UR8, URZ ;  /* 0x00000008270472a5 */ /* 0x000fe2000f8e003f */
[----:B------:R-:W1:Y:S01]  /*8500*/  LDC.64 R12, c[0x0][0xbd8] ;  /* 0x0002f600ff0c7b82 */ /* 0x000e620000000a00 */
[----:B------:R-:W-:-:S04]  /*8510*/  UIMAD UR6, UR39, UR9, UR6 ;  /* 0x00000009270672a4 */ /* 0x000fc8000f8e0206 */
[----:B------:R-:W-:Y:S01]  /*8520*/  UIADD3 UR6, UR5, UR6, URZ ;  /* 0x0000000605067290 */ /* 0x000fe2000fffe03f */
[----:B------:R-:W-:Y:S01]  /*8530*/  MOV R2, UR4 ;  /* 0x0000000400027c02 */ /* 0x000fe20008000f00 */
[----:B------:R-:W-:Y:S01]  /*8540*/  IMAD.U32 R3, RZ, RZ, UR5 ;  /* 0x00000005ff037e24 */ /* 0x000fe2000f8e00ff */
[----:B------:R-:W2:Y:S01]  /*8550*/  @P0 LDC R9, c[0x0][0xbec] ;  /* 0x0002fb00ff090b82 */ /* 0x000ea20000000800 */
[----:B------:R-:W-:Y:S02]  /*8560*/  ULDC.64 UR4, c[0x0][0xbe0] ;  /* 0x0002f80000047ab9 */ /* 0x000fe40000000a00 */
[----:B------:R-:W-:-:S05]  /*8570*/  IMAD.U32 R3, RZ, RZ, UR6 ;  /* 0x00000006ff037e24 */ /* 0x000fca000f8e00ff */
[----:B------:R-:W3:Y:S01]  /*8580*/  S2UR UR10, SR_CTAID.Y ;  /* 0x00000000000a79c3 */ /* 0x000ee20000002600 */
[----:B0-----:R-:W-:-:S07]  /*8590*/  USHF.R.S32.HI UR8, URZ, 0x1f, UR7 ;  /* 0x0000001f3f087899 */ /* 0x001fce0008011407 */
[----:B------:R-:W3:Y:S01]  /*85a0*/  LDC R7, c[0x0][0xc50] ;  /* 0x00031400ff077b82 */ /* 0x000ee20000000800 */
[C---:B-1----:R-:W-:Y:S02]  /*85b0*/  IMAD R8, R12.reuse, UR8, RZ ;  /* 0x000000080c087c24 */ /* 0x042fe4000f8e02ff */
[----:B------:R-:W-:-:S04]  /*85c0*/  IMAD.WIDE.U32 R2, R12, UR7, R2 ;  /* 0x000000070c027c25 */ /* 0x000fc8000f8e0002 */
[----:B------:R-:W-:Y:S01]  /*85d0*/  IMAD R13, R13, UR7, R8 ;  /* 0x000000070d0d7c24 */ /* 0x000fe2000f8e0208 */
[----:B------:R-:W0:Y:S01]  /*85e0*/  @P0 LDC R11, c[0x0][0xbf0] ;  /* 0x0002fc00ff0b0b82 */ /* 0x000e220000000800 */
[----:B--2---:R-:W-:-:S04]  /*85f0*/  @P0 IMAD.HI.U32 R0, R22, R9, RZ ;  /* 0x0000000916000227 */ /* 0x004fc800078e00ff */
[----:B------:R-:W-:Y:S02]  /*8600*/  IMAD.IADD R3, R13, 0x1, R3 ;  /* 0x000000010d037824 */ /* 0x000fe400078e0203 */
[----:B---3--:R-:W-:-:S04]  /*8610*/  IMAD R9, R7, R6, UR10 ;  /* 0x0000000a07097e24 */ /* 0x008fc8000f8e0206 */
[----:B------:R-:W-:Y:S01]  /*8620*/  IMAD.WIDE.U32 R2, R9, UR4, R2 ;  /* 0x0000000409027c25 */ /* 0x000fe2000f8e0002 */
[----:B0-----:R-:W-:Y:S02]  /*8630*/  @P0 SHF.R.U32.HI R5, RZ, R11, R0 ;  /* 0x0000000bff050219 */ /* 0x001fe40000011600 */
[----:B------:R-:W-:Y:S02]  /*8640*/  SHF.R.S32.HI R0, RZ, 0x1f, R9 ;  /* 0x0000001fff007819 */ /* 0x000fe40000011409 */
[C---:B------:R-:W-:Y:S02]  /*8650*/  IADD3 R7, -R5.reuse, RZ, RZ ;  /* 0x000000ff05077210 */ /* 0x040fe40007ffe1ff */
[----:B------:R-:W-:Y:S01]  /*8660*/  IADD3 R2, P0, R5, R2, RZ ;  /* 0x0000000205027210 */ /* 0x000fe20007f1e0ff */
[----:B------:R-:W-:Y:S02]  /*8670*/  IMAD R0, R0, UR4, RZ ;  /* 0x0000000400007c24 */ /* 0x000fe4000f8e02ff */
[----:B------:R-:W-:-:S02]  /*8680*/  IMAD R7, R4, R7, R22 ;  /* 0x0000000704077224 */ /* 0x000fc400078e0216 */
[----:B------:R-:W-:Y:S01]  /*8690*/  IMAD R4, R9, UR5, R0 ;  /* 0x0000000509047c24 */ /* 0x000fe2000f8e0200 */
[----:B------:R-:W-:Y:S01]  /*86a0*/  SHF.R.S32.HI R9, RZ, 0x1f, R5 ;  /* 0x0000001fff097819 */ /* 0x000fe20000011405 */
[----:B------:R-:W-:Y:S01]  /*86b0*/  ULDC.64 UR4, c[0x0][0xbc8] ;  /* 0x0002f20000047ab9 */ /* 0x000fe20000000a00 */
[----:B------:R-:W-:Y:S02]  /*86c0*/  SHF.R.S32.HI R0, RZ, 0x1f, R7 ;  /* 0x0000001fff007819 */ /* 0x000fe40000011407 */
[----:B------:R-:W-:-:S03]  /*86d0*/  IADD3.X R3, R9, R3, R4, P0, !PT ;  /* 0x0000000309037210 */ /* 0x000fc600007fe404 */
[----:B------:R-:W-:Y:S02]  /*86e0*/  IMAD R0, R0, UR4, RZ ;  /* 0x0000000400007c24 */ /* 0x000fe4000f8e02ff */
[----:B------:R-:W-:-:S04]  /*86f0*/  IMAD.WIDE.U32 R2, R7, UR4, R2 ;  /* 0x0000000407027c25 */ /* 0x000fc8000f8e0002 */
[----:B------:R-:W-:Y:S01]  /*8700*/  IMAD R5, R7, UR5, R0 ;  /* 0x0000000507057c24 */ /* 0x000fe2000f8e0200 */
[----:B------:R-:W-:Y:S02]  /*8710*/  ULDC.64 UR4, c[0x0][0xba8] ;  /* 0x0002ea0000047ab9 */ /* 0x000fe40000000a00 */
[----:B------:R-:W-:Y:S01]  /*8720*/  LEA R4, P0, R2, UR4, 0x2 ;  /* 0x0000000402047c11 */ /* 0x000fe2000f8010ff */
[----:B------:R-:W-:-:S05]  /*8730*/  IMAD.IADD R3, R3, 0x1, R5 ;  /* 0x0000000103037824 */ /* 0x000fca00078e0205 */
[----:B------:R-:W-:Y:S02]  /*8740*/  LEA.HI.X R5, R2, UR5, R3, 0x2, P0 ;  /* 0x0000000502057c11 */ /* 0x000fe400080f1403 */
[----:B------:R-:W-:-:S05]  /*8750*/  MOV R3, 0xff800000 ;  /* 0xff80000000037802 */ /* 0x000fca0000000f00 */
[----:B------:R0:W-:Y:S01]  /*8760*/  STG.E desc[UR36][R4.64], R3 ;  /* 0x0000000304007986 */ /* 0x0001e2000c101924 */
[----:B------:R-:W-:Y:S05]  /*8770*/  BRA `(.L_x_8) ;  /* 0x00000038008c7947 */ /* 0x000fea0003800000 */
.L_x_6:
[----:B------:R-:W-:-:S08]  /*8780*/  NOP ;  /* 0x0000000000007918 */ /* 0x000fd00000000000 */
[----:B------:R-:W0:-:S00]  /*8790*/  USETMAXREG.DEALLOC.CTAPOOL 0x20 ;  /* 0x00000020000079c8 */ /* 0x000e0000080e0500 */
[----:B0-----:R-:W-:Y:S01]  /*87a0*/  LOP3.LUT R18, R0, 0x3, RZ, 0xc0, !PT ;  /* 0x0000000300127812 */ /* 0x001fe200078ec0ff */
[----:B------:R-:W0:Y:S05]  /*87b0*/  S2R R24, SR_CTAID.Z ;  /* 0x0000000000187919 */ /* 0x000e2a0000002700 */
[----:B-1----:R-:W1:Y:S01]  /*87c0*/  S2UR UR6, SR_CTAID.Y ;  /* 0x00000000000679c3 */ /* 0x002e620000002600 */
[----:B------:R-:W2:Y:S02]  /*87d0*/  SHFL.IDX PT, R0, R18, RZ, 0x1f ;  /* 0x00001fff12007589 */ /* 0x000ea400000e0000 */
[----:B--2---:R-:W-:-:S13]  /*87e0*/  ISETP.NE.AND P0, PT, R0, RZ, PT ;  /* 0x000000ff0000720c */ /* 0x004fda0003f05270 */
[----:B01----:R-:W-:Y:S05]  /*87f0*/  @!P0 BRA `(.L_x_38) ;  /* 0x0000000000288947 */ /* 0x003fea0003800000 */
[----:B------:R-:W-:Y:S01]  /*8800*/  ULDC UR7, c[0x0][0xc50] ;  /* 0x0003140000077ab9 */ /* 0x000fe20000000800 */
[----:B------:R-:W-:Y:S01]  /*8810*/  UMOV UR42, UR6 ;  /* 0x00000006002a7c82 */ /* 0x000fe20008000000 */
[----:B------:R-:W-:-:S06]  /*8820*/  UISETP.NE.AND UP0, UPT, UR7, 0x1, UPT ;  /* 0x000000010700788c */ /* 0x000fcc000bf05270 */
[----:B------:R-:W-:-:S13]  /*8830*/  PLOP3.LUT P0, PT, PT, PT, UP0, 0x80, 0x0 ;  /* 0x000000000000781c */ /* 0x000fda0003f0f008 */
[----:B------:R-:W-:Y:S05]  /*8840*/  @!P0 BRA `(.L_x_39) ;  /* 0x0000000000308947 */ /* 0x000fea0003800000 */
[----:B------:R-:W-:Y:S01]  /*8850*/  ULDC UR4, c[0x0][0xc54] ;  /* 0x0003150000047ab9 */ /* 0x000fe20000000800 */
[----:B------:R-:W-:Y:S01]  /*8860*/  ULDC UR42, c[0x0][0xc58] ;  /* 0x00031600002a7ab9 */ /* 0x000fe20000000800 */
[----:B------:R-:W-:-:S04]  /*8870*/  UIMAD.WIDE.U32 UR4, UR6, UR4, URZ ;  /* 0x00000004060472a5 */ /* 0x000fc8000f8e003f */
[----:B------:R-:W-:Y:S01]  /*8880*/  USHF.R.U32.HI UR42, URZ, UR42, UR5 ;  /* 0x0000002a3f2a7299 */ /* 0x000fe20008011605 */
[----:B------:R-:W-:Y:S11]  /*8890*/  BRA `(.L_x_39) ;  /* 0x00000000001c7947 */ /* 0x000ff60003800000 */
.L_x_38:
[----:B------:R-:W-:Y:S01]  /*88a0*/  ULDC UR7, c[0x0][0xc50] ;  /* 0x0003140000077ab9 */ /* 0x000fe20000000800 */
[----:B------:R-:W-:Y:S01]  /*88b0*/  UMOV UR42, UR6 ;  /* 0x00000006002a7c82 */ /* 0x000fe20008000000 */
[----:B------:R-:W-:-:S11]  /*88c0*/  UISETP.NE.AND UP0, UPT, UR7, 0x1, UPT ;  /* 0x000000010700788c */ /* 0x000fd6000bf05270 */
[----:B------:R-:W-:Y:S01]  /*88d0*/  @UP0 ULDC UR4, c[0x0][0xc54] ;  /* 0x0003150000040ab9 */ /* 0x000fe20000000800 */
[----:B------:R-:W-:Y:S01]  /*88e0*/  @UP0 ULDC UR8, c[0x0][0xc58] ;  /* 0x0003160000080ab9 */ /* 0x000fe20000000800 */
[----:B------:R-:W-:-:S04]  /*88f0*/  UIMAD.WIDE.U32 UR4, UR6, UR4, URZ ;  /* 0x00000004060472a5 */ /* 0x000fc8000f8e003f */
[----:B------:R-:W-:-:S12]  /*8900*/  @UP0 USHF.R.U32.HI UR42, URZ, UR8, UR5 ;  /* 0x000000083f2a0299 */ /* 0x000fd80008011605 */
.L_x_39:
[----:B------:R-:W-:Y:S01]  /*8910*/  ISETP.GE.AND P0, PT, R24, RZ, PT ;  /* 0x000000ff1800720c */ /* 0x000fe20003f06270 */
[----:B------:R-:W-:Y:S01]  /*8920*/  UIADD3 UR4, -UR42, URZ, URZ ;  /* 0x0000003f2a047290 */ /* 0x000fe2000fffe13f */
[----:B------:R-:W-:Y:S01]  /*8930*/  IMAD.MOV.U32 R0, RZ, RZ, 0x1 ;  /* 0x00000001ff007424 */ /* 0x000fe200078e00ff */
[----:B------:R-:W-:Y:S01]  /*8940*/  MOV R6, 0x1 ;  /* 0x0000000100067802 */ /* 0x000fe20000000f00 */
[----:B------:R-:W-:Y:S01]  /*8950*/  IMAD.MOV.U32 R2, RZ, RZ, RZ ;  /* 0x000000ffff027224 */ /* 0x000fe200078e00ff */
[----:B------:R-:W-:-:S08]  /*8960*/  UIMAD UR4, UR7, UR4, UR6 ;  /* 0x00000004070472a4 */ /* 0x000fd0000f8e0206 */
[----:B------:R-:W-:Y:S05]  /*8970*/  @!P0 BRA `(.L_x_40) ;  /* 0x00000034004c8947 */ /* 0x000fea0003800000 */
[----:B------:R-:W0:Y:S01]  /*8980*/  LDC.64 R2, c[0x0][0xa28] ;  /* 0x00028a00ff027b82 */ /* 0x000e220000000a00 */
[----:B------:R-:W-:Y:S01]  /*8990*/  ULDC.64 UR6, c[0x0][0x418] ;  /* 0x0001060000067ab9 */ /* 0x000fe20000000a00 */
[----:B------:R-:W-:Y:S01]  /*89a0*/  ULDC UR5, c[0x0][0x424] ;  /* 0x0001090000057ab9 */ /* 0x000fe20000000800 */
[----:B------:R-:W-:Y:S01]  /*89b0*/  ULDC UR43, c[0x0][0x2f0] ;  /* 0x0000bc00002b7ab9 */ /* 0x000fe20000000800 */
[----:B------:R-:W-:Y:S01]  /*89c0*/  IMAD.MOV.U32 R19, RZ, RZ, RZ ;  /* 0x000000ffff137224 */ /* 0x000fe200078e00ff */
[----:B0-----:R-:W-:-:S04]  /*89d0*/  ISETP.NE.U32.AND P0, PT, R2, RZ, PT ;  /* 0x000000ff0200720c */ /* 0x001fc80003f05070 */
[----:B------:R-:W-:Y:S01]  /*89e0*/  ISETP.NE.AND.EX P0, PT, R3, RZ, PT, P0 ;  /* 0x000000ff0300720c */ /* 0x000fe20003f05300 */
[----:B------:R-:W-:-:S12]  /*89f0*/  UISETP.NE.U32.AND UP0, UPT, UR6, URZ, UPT ;  /* 0x0000003f0600728c */ /* 0x000fd8000bf05070 */
[----:B------:R-:W0:Y:S01]  /*8a00*/  @P0 LDC.64 R2, c[0x0][0xa28] ;  /* 0x00028a00ff020b82 */ /* 0x000e220000000a00 */
[----:B------:R-:W-:-:S04]  /*8a10*/  UISETP.NE.AND.EX UP0, UPT, UR7, URZ, UPT, UP0 ;  /* 0x0000003f0700728c */ /* 0x000fc8000bf05300 */
[----:B------:R-:W-:-:S04]  /*8a20*/  USEL UR5, UR5, 0x1, UP0 ;  /* 0x0000000105057887 */ /* 0x000fc80008000000 */
[----:B------:R-:W-:Y:S01]  /*8a30*/  UIMAD UR43, UR5, UR43, URZ ;  /* 0x0000002b052b72a4 */ /* 0x000fe2000f8e023f */
[----:B------:R-:W1:Y:S03]  /*8a40*/  S2R R25, SR_CTAID.X ;  /* 0x0000000000197919 */ /* 0x000e660000002500 */
[----:B------:R-:W-:Y:S02]  /*8a50*/  UISETP.GE.AND UP0, UPT, UR43, 0x1, UPT ;  /* 0x000000012b00788c */ /* 0x000fe4000bf06270 */
[----:B------:R-:W-:Y:S01]  /*8a60*/  UIADD3 UR5, UR43, 0x7f, URZ ;  /* 0x0000007f2b057890 */ /* 0x000fe2000fffe03f */
[----:B0-----:R-:W-:-:S05]  /*8a70*/  @P0 IMAD.WIDE R2, R24, 0x4, R2 ;  /* 0x0000000418020825 */ /* 0x001fca00078e0202 */
[----:B------:R0:W5:Y:S01]  /*8a80*/  @P0 LDG.E R19, desc[UR36][R2.64] ;  /* 0x0000002402130981 */ /* 0x000162000c1e1900 */
[----:B------:R-:W-:Y:S01]  /*8a90*/  PLOP3.LUT P0, PT, PT, PT, UP0, 0x80, 0x0 ;  /* 0x000000000000781c */ /* 0x000fe20003f0f008 */
[----:B------:R-:W-:Y:S02]  /*8aa0*/  USHF.R.S32.HI UR6, URZ, 0x1f, UR5 ;  /* 0x0000001f3f067899 */ /* 0x000fe40008011405 */
[----:B------:R-:W-:Y:S02]  /*8ab0*/  ULOP3.LUT UR47, UR4, 0xffff, URZ, 0xc0, !UPT ;  /* 0x0000ffff042f7892 */ /* 0x000fe4000f8ec03f */
[----:B------:R-:W-:Y:S01]  /*8ac0*/  ULEA.HI UR6, UR6, UR5, URZ, 0x7 ;  /* 0x0000000506067291 */ /* 0x000fe2000f8f383f */
[----:B------:R-:W-:-:S03]  /*8ad0*/  UMOV UR39, URZ ;  /* 0x0000003f00277c82 */ /* 0x000fc60008000000 */
[----:B------:R-:W-:-:S04]  /*8ae0*/  USHF.R.S32.HI UR44, URZ, 0x7, UR6 ;  /* 0x000000073f2c7899 */ /* 0x000fc80008011406 */
[----:B01----:R-:W-:Y:S08]  /*8af0*/  @!P0 BRA `(.L_x_41) ;  /* 0x0000000000848947 */ /* 0x003ff00003800000 */
[----:B------:R-:W-:-:S03]  /*8b00*/  USHF.R.U32.HI UR6, URZ, 0x10, UR4 ;  /* 0x000000103f067899 */ /* 0x000fc60008011604 */
[----:B------:R-:W-:Y:S01]  /*8b10*/  UMOV UR4, URZ ;  /* 0x0000003f00047c82 */ /* 0x000fe20008000000 */
[----:B------:R-:W-:-:S11]  /*8b20*/  UISETP.NE.AND UP0, UPT, UR6, URZ, UPT ;  /* 0x0000003f0600728c */ /* 0x000fd6000bf05270 */
[----:B------:R-:W-:Y:S02]  /*8b30*/  @!UP0 ULDC UR6, c[0x0][0x9f0] ;  /* 0x00027c0000068ab9 */ /* 0x000fe40000000800 */
[----:B------:R-:W-:Y:S01]  /*8b40*/  IABS R2, UR6 ;  /* 0x0000000600027c13 */ /* 0x000fe20008000000 */
[----:B------:R-:W-:Y:S02]  /*8b50*/  UIADD3 UR7, UR44, -0x1, UR6 ;  /* 0xffffffff2c077890 */ /* 0x000fe4000fffe006 */
[----:B------:R-:W-:Y:S02]  /*8b60*/  IABS R5, UR6 ;  /* 0x0000000600057c13 */ /* 0x000fe40008000000 */
[----:B------:R-:W-:Y:S02]  /*8b70*/  R2UR UR10, R2 ;  /* 0x00000000020a72ca */ /* 0x000fe400000e0000 */
[----:B------:R-:W-:Y:S01]  /*8b80*/  IABS R4, UR7 ;  /* 0x0000000700047c13 */ /* 0x000fe20008000000 */
[----:B------:R-:W-:-:S03]  /*8b90*/  ULOP3.LUT UR7, UR7, UR6, URZ, 0x3c, !UPT ;  /* 0x0000000607077292 */ /* 0x000fc6000f8e3c3f */
[----:B------:R-:W-:-:S07]  /*8ba0*/  R2UR UR9, R4 ;  /* 0x00000000040972ca */ /* 0x000fce00000e0000 */
[----:B------:R-:W0:Y:S08]  /*8bb0*/  I2F.RP R2, UR10 ;  /* 0x0000000a00027d06 */ /* 0x000e300008209400 */
[----:B0-----:R-:W0:Y:S02]  /*8bc0*/  MUFU.RCP R2, R2 ;  /* 0x0000000200027308 */ /* 0x001e240000001000 */
[----:B0-----:R-:W-:Y:S01]  /*8bd0*/  VIADD R3, R2, 0xffffffe ;  /* 0x0ffffffe02037836 */ /* 0x001fe20000000000 */
[----:B------:R-:W-:-:S05]  /*8be0*/  IADD3 R2, RZ, -R5, RZ ;  /* 0x80000005ff027210 */ /* 0x000fca0007ffe0ff */
[----:B------:R-:W0:Y:S02]  /*8bf0*/  F2I.FTZ.U32.TRUNC.NTZ R3, R3 ;  /* 0x0000000300037305 */ /* 0x000e24000021f000 */
[----:B0-----:R-:W-:-:S13]  /*8c00*/  R2UR UR5, R3 ;  /* 0x00000000030572ca */ /* 0x001fda00000e0000 */
[----:B------:R-:W-:-:S04]  /*8c10*/  UIADD3 UR8, URZ, -UR5, URZ ;  /* 0x800000053f087290 */ /* 0x000fc8000fffe03f */
[----:B------:R-:W-:-:S04]  /*8c20*/  UIMAD UR8, UR8, UR10, URZ ;  /* 0x0000000a080872a4 */ /* 0x000fc8000f8e023f */
[----:B------:R-:W-:-:S03]  /*8c30*/  UIMAD.WIDE.U32 UR4, UR5, UR8, UR4 ;  /* 0x00000008050472a5 */ /* 0x000fc6000f8e0004 */
[----:B------:R-:W-:Y:S01]  /*8c40*/  R2UR UR8, R2 ;  /* 0x00000000020872ca */ /* 0x000fe200000e0000 */
[----:B------:R-:W-:-:S12]  /*8c50*/  UIMAD.WIDE.U32 UR4, UR5, UR9, URZ ;  /* 0x00000009050472a5 */ /* 0x000fd8000f8e003f */
[----:B------:R-:W-:-:S04]  /*8c60*/  UIMAD UR4, UR5, UR8, UR9 ;  /* 0x00000008050472a4 */ /* 0x000fc8000f8e0209 */
[----:B------:R-:W-:-:S11]  /*8c70*/  UISETP.GT.U32.AND UP0, UPT, UR10, UR4, UPT ;  /* 0x000000040a00728c */ /* 0x000fd6000bf04070 */
[----:B------:R-:W-:Y:S02]  /*8c80*/  @!UP0 UIADD3 UR4, UR4, -UR10, URZ ;  /* 0x8000000a04048290 */ /* 0x000fe4000fffe03f */
[----:B------:R-:W-:Y:S02]  /*8c90*/  @!UP0 UIADD3 UR5, UR5, 0x1, URZ ;  /* 0x0000000105058890 */ /* 0x000fe4000fffe03f */
[----:B------:R-:W-:Y:S02]  /*8ca0*/  UISETP.GE.U32.AND UP1, UPT, UR4, UR10, UPT ;  /* 0x0000000a0400728c */ /* 0x000fe4000bf26070 */
[----:B------:R-:W-:-:S09]  /*8cb0*/  UISETP.GE.AND UP0, UPT, UR7, URZ, UPT ;  /* 0x0000003f0700728c */ /* 0x000fd2000bf06270 */
[----:B------:R-:W-:Y:S02]  /*8cc0*/  @UP1 UIADD3 UR5, UR5, 0x1, URZ ;  /* 0x0000000105051890 */ /* 0x000fe4000fffe03f */
[----:B------:R-:W-:Y:S02]  /*8cd0*/  UISETP.NE.AND UP1, UPT, UR6, URZ, UPT ;  /* 0x0000003f0600728c */ /* 0x000fe4000bf25270 */
[----:B------:R-:W-:-:S09]  /*8ce0*/  @!UP0 UIADD3 UR5, -UR5, URZ, URZ ;  /* 0x0000003f05058290 */ /* 0x000fd2000fffe13f */
[----:B------:R-:W-:-:S07]  /*8cf0*/  @!UP1 ULOP3.LUT UR5, URZ, UR6, URZ, 0x33, !UPT ;  /* 0x000000063f059292 */ /* 0x000fce000f8e333f */
[----:B------:R-:W-:-:S05]  /*8d00*/  UMOV UR39, UR5 ;  /* 0x0000000500277c82 */ /* 0x000fca0008000000 */
.L_x_41:
[----:B------:R-:W-:Y:S02]  /*8d10*/  UIMAD UR48, UR47, UR39, URZ ;  /* 0x000000272f3072a4 */ /* 0x000fe4000f8e023f */
[----:B------:R-:W-:Y:S02]  /*8d20*/  IMAD.U32 R3, RZ, RZ, UR39 ;  /* 0x00000027ff037e24 */ /* 0x000fe4000f8e00ff */
[----:B------:R-:W-:Y:S02]  /*8d30*/  IMAD.MOV.U32 R6, RZ, RZ, 0x1 ;  /* 0x00000001ff067424 */ /* 0x000fe400078e00ff */
[----:B------:R-:W-:-:S05]  /*8d40*/  IMAD.U32 R2, RZ, RZ, UR48 ;  /* 0x00000030ff027e24 */ /* 0x000fca000f8e00ff */
[----:B------:R-:W-:-:S04]  /*8d50*/  VIADDMNMX R2, R2, R3, UR44, PT ;  /* 0x0000002c02027e46 */ /* 0x000fc8000b800103 */
[----:B------:R-:W-:Y:S02]  /*8d60*/  R2UR UR49, R2 ;  /* 0x00000000023172ca */ /* 0x000fe400000e0000 */
[----:B------:R-:W-:-:S11]  /*8d70*/  MOV R2, RZ ;  /* 0x000000ff00027202 */ /* 0x000fd60000000f00 */
[----:B------:R-:W-:-:S06]  /*8d80*/  UISETP.GT.AND UP0, UPT, UR49, UR48, UPT ;  /* 0x000000303100728c */ /* 0x000fcc000bf04270 */
[----:B------:R-:W-:-:S13]  /*8d90*/  PLOP3.LUT P0, PT, PT, PT, UP0, 0x80, 0x0 ;  /* 0x000000000000781c */ /* 0x000fda0003f0f008 */
[----:B------:R-:W-:Y:S05]  /*8da0*/  @!P0 BRA `(.L_x_40) ;  /* 0x0000003000408947 */ /* 0x000fea0003800000 */
[----:B------:R-:W0:Y:S01]  /*8db0*/  S2UR UR4, SR_CgaCtaId ;  /* 0x00000000000479c3 */ /* 0x000e220000008800 */
[----:B------:R-:W-:Y:S02]  /*8dc0*/  UMOV UR45, 0x400 ;  /* 0x00000400002d7882 */ /* 0x000fe40000000000 */
[----:B0-----:R-:W-:-:S04]  /*8dd0*/  ULEA UR45, UR4, UR45, 0x18 ;  /* 0x0000002d042d7291 */ /* 0x001fc8000f8ec03f */
[----:B------:R-:W-:-:S04]  /*8de0*/  UIADD3 UR4, UR45, 0x15400, URZ ;  /* 0x000154002d047890 */ /* 0x000fc8000fffe03f */
[----:B------:R-:W-:-:S06]  /*8df0*/  ULOP3.LUT UP0, URZ, UR4, 0x1bf, URZ, 0xc0, !UPT ;  /* 0x000001bf043f7892 */ /* 0x000fcc000f80c03f */
[----:B------:R-:W-:-:S13]  /*8e00*/  PLOP3.LUT P0, PT, PT, PT, UP0, 0x80, 0x0 ;  /* 0x000000000000781c */ /* 0x000fda0003f0f008 */
[----:B------:R-:W-:Y:S05]  /*8e10*/  @!P0 BRA `(.L_x_42) ;  /* 0x0000000000408947 */ /* 0x000fea0003800000 */
[----:B------:R-:W-:Y:S01]  /*8e20*/  MOV R2, 0x0 ;  /* 0x0000000000027802 */ /* 0x000fe20000000f00 */
[----:B------:R-:W-:Y:S01]  /*8e30*/  ULDC.64 UR4, c[0x4][0x88] ;  /* 0x0100220000047ab9 */ /* 0x000fe20000000a00 */
[----:B------:R-:W-:Y:S01]  /*8e40*/  ULDC.64 UR6, c[0x4][0x90] ;  /* 0x0100240000067ab9 */ /* 0x000fe20000000a00 */
[----:B------:R-:W-:Y:S01]  /*8e50*/  IMAD.U32 R4, RZ, RZ, UR4 ;  /* 0x00000004ff047e24 */ /* 0x000fe2000f8e00ff */
[----:B------:R-:W-:Y:S01]  /*8e60*/  MOV R5, UR5 ;  /* 0x0000000500057c02 */ /* 0x000fe20008000f00 */
[----:B------:R-:W-:Y:S01]  /*8e70*/  ULDC.64 UR4, c[0x4][0x8] ;  /* 0x0100020000047ab9 */ /* 0x000fe20000000a00 */
[----:B------:R-:W0:Y:S01]  /*8e80*/  LDC.64 R2, c[0x4][R2] ;  /* 0x0100000002027b82 */ /* 0x000e220000000a00 */
[----:B------:R-:W-:Y:S01]  /*8e90*/  IMAD.U32 R6, RZ, RZ, UR6 ;  /* 0x00000006ff067e24 */ /* 0x000fe2000f8e00ff */
[----:B------:R-:W-:Y:S01]  /*8ea0*/  MOV R10, UR4 ;  /* 0x00000004000a7c02 */ /* 0x000fe20008000f00 */
[----:B------:R-:W-:Y:S01]  /*8eb0*/  IMAD.U32 R7, RZ, RZ, UR7 ;  /* 0x00000007ff077e24 */ /* 0x000fe2000f8e00ff */
[----:B------:R-:W-:Y:S01]  /*8ec0*/  MOV R12, 0x1 ;  /* 0x00000001000c7802 */ /* 0x000fe20000000f00 */
[----:B------:R-:W-:-:S02]  /*8ed0*/  IMAD.U32 R11, RZ, RZ, UR5 ;  /* 0x00000005ff0b7e24 */ /* 0x000fc4000f8e00ff */
[----:B------:R-:W-:Y:S02]  /*8ee0*/  IMAD.MOV.U32 R8, RZ, RZ, 0x70 ;  /* 0x00000070ff087424 */ /* 0x000fe400078e00ff */
[----:B------:R-:W-:-:S07]  /*8ef0*/  IMAD.MOV.U32 R13, RZ, RZ, RZ ;  /* 0x000000ffff0d7224 */ /* 0x000fce00078e00ff */
[----:B------:R-:W-:-:S07]  /*8f00*/  LEPC R20, `(.L_x_42) ;  /* 0x000000001014794e */ /* 0x000fce0000000000 */
[----:B0----5:R-:W-:Y:S05]  /*8f10*/  CALL.ABS.NOINC R2 ;  /* 0x0000000002007343 */ /* 0x021fea0003c00000 */
.L_x_42:
        /* <DEDUP_REMOVED lines=8> */
[----:B------:R0:W1:Y:S01]  /*8fa0*/  LDC.64 R2, c[0x4][R16] ;  /* 0x0100000010027b82 */ /* 0x0000620000000a00 */
[----:B------:R-:W-:Y:S01]  /*8fb0*/  MOV R5, UR5 ;  /* 0x0000000500057c02 */ /* 0x000fe20008000f00 */
        /* <DEDUP_REMOVED lines=9> */
[----:B-1---5:R-:W-:Y:S05]  /*9050*/  CALL.ABS.NOINC R2 ;  /* 0x0000000002007343 */ /* 0x022fea0003c00000 */
.L_x_44:
[----:B------:R0:W1:Y:S01]  /*9060*/  LDC.64 R2, c[0x4][R16] ;  /* 0x0100000010027b82 */ /* 0x0000620000000a00 */
[----:B------:R-:W-:Y:S01]  /*9070*/  ULDC.64 UR4, c[0x4][0x88] ;  /* 0x0100220000047ab9 */ /* 0x000fe20000000a00 */
[----:B------:R-:W-:Y:S01]  /*9080*/  ULDC.64 UR6, c[0x4][0x90] ;  /* 0x0100240000067ab9 */ /* 0x000fe20000000a00 */
[----:B------:R-:W-:Y:S01]  /*9090*/  IMAD.U32 R4, RZ, RZ, UR4 ;  /* 0x00000004ff047e24 */ /* 0x000fe2000f8e00ff */
        /* <DEDUP_REMOVED lines=11> */
.L_x_43:
[----:B------:R-:W0:Y:S01]  /*9150*/  LDC.64 R2, c[0x0][0x9f8] ;  /* 0x00027e00ff027b82 */ /* 0x000e220000000a00 */
[----:B------:R-:W-:-:S07]  /*9160*/  IMAD.MOV.U32 R6, RZ, RZ, R24 ;  /* 0x000000ffff067224 */ /* 0x000fce00078e0018 */
[----:B------:R-:W1:Y:S01]  /*9170*/  LDC R17, c[0x0][0x430] ;  /* 0x00010c00ff117b82 */ /* 0x000e620000000800 */
[----:B------:R-:W-:Y:S02]  /*9180*/  MOV R0, UR49 ;  /* 0x0000003100007c02 */ /* 0x000fe40008000f00 */
[C---:B------:R-:W-:Y:S01]  /*9190*/  LOP3.LUT R20, R22.reuse, 0x7f, RZ, 0xc0, !PT ;  /* 0x0000007f16147812 */ /* 0x040fe200078ec0ff */
[----:B------:R-:W-:Y:S01]  /*91a0*/  IMAD.SHL.U32 R23, R22, 0x20, RZ ;  /* 0x0000002016177824 */ /* 0x000fe200078e00ff */
[----:B------:R-:W-:Y:S01]  /*91b0*/  ULDC UR4, c[0x0][0x2f4] ;  /* 0x0000bd0000047ab9 */ /* 0x000fe20000000800 */
[----:B0-----:R-:W-:-:S04]  /*91c0*/  ISETP.NE.U32.AND P0, PT, R2, RZ, PT ;  /* 0x000000ff0200720c */ /* 0x001fc80003f05070 */
[----:B------:R-:W-:-:S13]  /*91d0*/  ISETP.NE.AND.EX P0, PT, R3, RZ, PT, P0 ;  /* 0x000000ff0300720c */ /* 0x000fda0003f05300 */
[----:B------:R-:W0:Y:S02]  /*91e0*/  @P0 LDC.64 R2, c[0x0][0x9f8] ;  /* 0x00027e00ff020b82 */ /* 0x000e240000000a00 */
[----:B0-----:R-:W-:-:S05]  /*91f0*/  @P0 IMAD.WIDE R2, R24, 0x4, R2 ;  /* 0x0000000418020825 */ /* 0x001fca00078e0202 */
[----:B------:R0:W2:Y:S01]  /*9200*/  @P0 LDG.E R6, desc[UR36][R2.64] ;  /* 0x0000002402060981 */ /* 0x0000a2000c1e1900 */
[----:B------:R-:W-:Y:S01]  /*9210*/  VIADD R0, R0, 0xffffffff ;  /* 0xffffffff00007836 */ /* 0x000fe20000000000 */
[----:B------:R-:W-:Y:S02]  /*9220*/  SHF.R.U32.HI R4, RZ, 0x2, R20 ;  /* 0x00000002ff047819 */ /* 0x000fe40000011614 */
[----:B------:R-:W-:Y:S02]  /*9230*/  LOP3.LUT R23, R23, 0x60, RZ, 0xc0, !PT ;  /* 0x0000006017177812 */ /* 0x000fe400078ec0ff */
[----:B------:R-:W-:Y:S02]  /*9240*/  LEA R4, R0, R4, 0x7 ;  /* 0x0000000400047211 */ /* 0x000fe400078e38ff */
[----:B-1----:R-:W-:Y:S02]  /*9250*/  ISETP.NE.AND P1, PT, R17, 0x1, PT ;  /* 0x000000011100780c */ /* 0x002fe40003f25270 */
[----:B------:R-:W-:Y:S01]  /*9260*/  LOP3.LUT R16, R16, 0xffffffef, RZ, 0xc0, !PT ;  /* 0xffffffef10107812 */ /* 0x000fe200078ec0ff */
[----:B------:R-:W-:-:S04]  /*9270*/  IMAD.IADD R4, R23, 0x1, R4 ;  /* 0x0000000117047824 */ /* 0x000fc800078e0204 */
[C---:B-----5:R-:W-:Y:S01]  /*9280*/  IMAD.IADD R9, R4.reuse, 0x1, R19 ;  /* 0x0000000104097824 */ /* 0x060fe200078e0213 */
[----:B------:R-:W-:-:S04]  /*9290*/  ISETP.GE.AND P0, PT, R4, UR43, PT ;  /* 0x0000002b04007c0c */ /* 0x000fc8000bf06270 */
[----:B------:R-:W-:Y:S01]  /*92a0*/  MOV R7, R9 ;  /* 0x0000000900077202 */ /* 0x000fe20000000f00 */
[----:B0-----:R-:W0:Y:S01]  /*92b0*/  @P1 LDC R2, c[0x0][0x434] ;  /* 0x00010d00ff021b82 */ /* 0x001e220000000800 */
[----:B------:R-:W-:-:S07]  /*92c0*/  @P1 LOP3.LUT R16, R16, 0x10, RZ, 0xfc, !PT ;  /* 0x0000001010101812 */ /* 0x000fce00078efcff */
[----:B------:R-:W1:Y:S08]  /*92d0*/  @P1 LDC R3, c[0x0][0x438] ;  /* 0x00010e00ff031b82 */ /* 0x000e700000000800 */
[----:B------:R-:W3:Y:S08]  /*92e0*/  @!P0 LDC.64 R10, c[0x0][0x428] ;  /* 0x00010a00ff0a8b82 */ /* 0x000ef00000000a00 */
[----:B------:R-:W4:Y:S01]  /*92f0*/  @!P0 LDC.64 R4, c[0x0][0x418] ;  /* 0x00010600ff048b82 */ /* 0x000f220000000a00 */
[----:B0-----:R-:W-:-:S05]  /*9300*/  @P1 IMAD.HI.U32 R2, R9, R2, RZ ;  /* 0x0000000209021227 */ /* 0x001fca00078e00ff */
[----:B-1----:R-:W-:-:S04]  /*9310*/  @P1 SHF.R.U32.HI R7, RZ, R3, R2 ;  /* 0x00000003ff071219 */ /* 0x002fc80000011602 */
[----:B------:R-:W-:Y:S02]  /*9320*/  @!P0 SHF.R.S32.HI R3, RZ, 0x1f, R7 ;  /* 0x0000001fff038819 */ /* 0x000fe40000011407 */
[----:B------:R-:W-:Y:S01]  /*9330*/  LOP3.LUT R16, R16, 0xfffffffb, RZ, 0xc0, !PT ;  /* 0xfffffffb10107812 */ /* 0x000fe200078ec0ff */
[----:B------:R-:W-:Y:S01]  /*9340*/  UMOV UR5, 0xffffffff ;  /* 0xffffffff00057882 */ /* 0x000fe20000000000 */
[----:B--2---:R-:W-:Y:S01]  /*9350*/  SHF.R.S32.HI R8, RZ, 0x1f, R6 ;  /* 0x0000001fff087819 */ /* 0x004fe20000011406 */
[----:B------:R-:W-:Y:S04]  /*9360*/  STL [R1], R6 ;  /* 0x0000000601007387 */ /* 0x000fe80000100800 */
[----:B------:R0:W-:Y:S01]  /*9370*/  STL [R1+0x4], R8 ;  /* 0x0000040801007387 */ /* 0x0001e20000100800 */
[----:B---3--:R-:W-:-:S04]  /*9380*/  @!P0 IMAD R2, R8, R10, RZ ;  /* 0x0000000a08028224 */ /* 0x008fc800078e02ff */
[----:B------:R-:W-:Y:S02]  /*9390*/  @!P0 IMAD R11, R6, R11, R2 ;  /* 0x0000000b060b8224 */ /* 0x000fe400078e0202 */
[----:B------:R-:W-:Y:S02]  /*93a0*/  @!P0 IMAD.MOV.U32 R2, RZ, RZ, R7 ;  /* 0x000000ffff028224 */ /* 0x000fe400078e0007 */
[----:B0-----:R-:W-:Y:S02]  /*93b0*/  IMAD.SHL.U32 R8, R22, 0x8, RZ ;  /* 0x0000000816087824 */ /* 0x001fe400078e00ff */
[----:B------:R-:W-:Y:S01]  /*93c0*/  @!P0 IMAD.WIDE.U32 R2, R6, R10, R2 ;  /* 0x0000000a06028225 */ /* 0x000fe200078e0002 */
[----:B------:R-:W-:Y:S02]  /*93d0*/  MOV R6, RZ ;  /* 0x000000ff00067202 */ /* 0x000fe40000000f00 */
[----:B------:R-:W-:Y:S01]  /*93e0*/  LOP3.LUT R14, R8, 0x18, RZ, 0xc0, !PT ;  /* 0x00000018080e7812 */ /* 0x000fe200078ec0ff */
[----:B------:R-:W-:Y:S01]  /*93f0*/  @!P0 IMAD.IADD R3, R3, 0x1, R11 ;  /* 0x0000000103038824 */ /* 0x000fe200078e020b */
[----:B----4-:R-:W-:-:S02]  /*9400*/  @!P0 LEA R4, P1, R2, R4, 0x2 ;  /* 0x0000000402048211 */ /* 0x010fc400078210ff */
[C---:B------:R-:W-:Y:S02]  /*9410*/  ISETP.GE.AND P2, PT, R14.reuse, UR4, PT ;  /* 0x000000040e007c0c */ /* 0x040fe4000bf46270 */
[----:B------:R-:W-:Y:S02]  /*9420*/  LOP3.LUT R13, R14, 0x20, RZ, 0xfc, !PT ;  /* 0x000000200e0d7812 */ /* 0x000fe400078efcff */
[----:B------:R-:W-:Y:S02]  /*9430*/  @!P0 LEA.HI.X R5, R2, R5, R3, 0x2, P1 ;  /* 0x0000000502058211 */ /* 0x000fe400008f1403 */
[----:B------:R-:W-:Y:S02]  /*9440*/  LOP3.LUT R12, R14, 0x40, RZ, 0xfc, !PT ;  /* 0x000000400e0c7812 */ /* 0x000fe400078efcff */
[----:B------:R-:W-:Y:S01]  /*9450*/  ISETP.GE.AND P1, PT, R13, UR4, PT ;  /* 0x000000040d007c0c */ /* 0x000fe2000bf26270 */
[----:B------:R0:W5:Y:S01]  /*9460*/  @!P0 LDG.E R6, desc[UR36][R4.64] ;  /* 0x0000002404068981 */ /* 0x000162000c1e1900 */
[----:B------:R-:W-:-:S03]  /*9470*/  ISETP.GE.AND P0, PT, R12, UR4, PT ;  /* 0x000000040c007c0c */ /* 0x000fc6000bf06270 */
[----:B------:R-:W-:-:S04]  /*9480*/  @P2 LOP3.LUT R16, R16, 0x4, RZ, 0xfc, !PT ;  /* 0x0000000410102812 */ /* 0x000fc800078efcff */
[----:B------:R-:W-:-:S04]  /*9490*/  LOP3.LUT R16, R16, 0xfffffffe, RZ, 0xc0, !PT ;  /* 0xfffffffe10107812 */ /* 0x000fc800078ec0ff */
[----:B------:R-:W-:-:S04]  /*94a0*/  LOP3.LUT R16, R16, 0xfffffffd, RZ, 0xc0, !PT ;  /* 0xfffffffd10107812 */ /* 0x000fc800078ec0ff */
[----:B------:R-:W-:-:S04]  /*94b0*/  @P1 LOP3.LUT R16, R16, 0x2, RZ, 0xfc, !PT ;  /* 0x0000000210101812 */ /* 0x000fc800078efcff */
[----:B------:R-:W-:Y:S01]  /*94c0*/  @P0 LOP3.LUT R16, R16, 0x1, RZ, 0xfc, !PT ;  /* 0x0000000110100812 */ /* 0x000fe200078efcff */
[----:B0-----:R-:W-:Y:S06]  /*94d0*/  BRA.DIV UR5, `(.L_x_45) ;  /* 0x0000002e05b47947 */ /* 0x001fec000b800000 */
.L_x_87:
[----:B------:R-:W-:Y:S01]  /*94e0*/  ULOP3.LUT UR4, UR38, 0x2, URZ, 0xfc, !UPT ;  /* 0x0000000226047892 */ /* 0x000fe2000f8efc3f */
[----:B------:R-:W-:Y:S01]  /*94f0*/  IMAD.U32 R29, RZ, RZ, UR42 ;  /* 0x0000002aff1d7e24 */ /* 0x000fe2000f8e00ff */
[----:B------:R-:W-:Y:S01]  /*9500*/  LOP3.LUT R16, R16, 0xfffffff7, RZ, 0xc0, !PT ;  /* 0xfffffff710107812 */ /* 0x000fe200078ec0ff */
[----:B------:R-:W-:Y:S02]  /*9510*/  IMAD.MOV R2, RZ, RZ, -R7 ;  /* 0x000000ffff027224 */ /* 0x000fe400078e0a07 */
[----:B------:R-:W-:Y:S01]  /*9520*/  IMAD.MOV.U32 R26, RZ, RZ, R0 ;  /* 0x000000ffff1a7224 */ /* 0x000fe200078e0000 */
[----:B------:R-:W-:Y:S01]  /*9530*/  MOV R3, UR4 ;  /* 0x0000000400037c02 */ /* 0x000fe20008000f00 */
[----:B------:R-:W-:Y:S01]  /*9540*/  IMAD R5, R17, R2, R9 ;  /* 0x0000000211057224 */ /* 0x000fe200078e0209 */
[----:B------:R-:W-:Y:S02]  /*9550*/  SHF.R.S32.HI R29, RZ, 0x1f, R29 ;  /* 0x0000001fff1d7819 */ /* 0x000fe4000001141d */
[----:B------:R-:W-:-:S13]  /*9560*/  ISETP.NE.AND P0, PT, R3, 0x3, PT ;  /* 0x000000030300780c */ /* 0x000fda0003f05270 */
[----:B------:R-:W-:Y:S01]  /*9570*/  @P0 LOP3.LUT R16, R16, 0x8, RZ, 0xfc, !PT ;  /* 0x0000000810100812 */ /* 0x000fe200078efcff */
[----:B------:R-:W-:Y:S06]  /*9580*/  @!P0 BRA `(.L_x_46) ;  /* 0x0000000000048947 */ /* 0x000fec0003800000 */
[----:B------:R-:W-:Y:S01]  /*9590*/  BPT.TRAP 0x1 ;  /* 0x000000040000795c */ /* 0x000fe20000300000 */
.L_x_46:
[----:B------:R-:W-:Y:S01]  /*95a0*/  SHF.R.S32.HI R7, RZ, 0x1f, R5 ;  /* 0x0000001fff077819 */ /* 0x000fe20000011405 */
[----:B------:R-:W-:Y:S01]  /*95b0*/  ULDC.64 UR4, c[0x0][0x328] ;  /* 0x0000ca0000047ab9 */ /* 0x000fe20000000a00 */
[----:B-----5:R-:W-:Y:S02]  /*95c0*/  SHF.R.S32.HI R4, RZ, 0x1f, R6 ;  /* 0x0000001fff047819 */ /* 0x020fe40000011406 */
[----:B------:R-:W-:Y:S01]  /*95d0*/  R2UR UR6, R29 ;  /* 0x000000001d0672ca */ /* 0x000fe200000e0000 */
[----:B------:R-:W-:-:S04]  /*95e0*/  IMAD R2, R7, UR4, RZ ;  /* 0x0000000407027c24 */ /* 0x000fc8000f8e02ff */
[C---:B------:R-:W-:Y:S02]  /*95f0*/  IMAD R9, R5.reuse, UR5, R2 ;  /* 0x0000000505097c24 */ /* 0x040fe4000f8e0202 */
[----:B------:R-:W-:Y:S01]  /*9600*/  IMAD.WIDE.U32 R2, R5, UR4, RZ ;  /* 0x0000000405027c25 */ /* 0x000fe2000f8e00ff */
[----:B------:R-:W-:-:S03]  /*9610*/  ULDC.64 UR4, c[0x0][0x338] ;  /* 0x0000ce0000047ab9 */ /* 0x000fc60000000a00 */
[----:B------:R-:W-:Y:S01]  /*9620*/  IMAD R11, R4, UR4, RZ ;  /* 0x00000004040b7c24 */ /* 0x000fe2000f8e02ff */
[----:B------:R-:W-:Y:S01]  /*9630*/  IADD3 R3, R3, R9, RZ ;  /* 0x0000000903037210 */ /* 0x000fe20007ffe0ff */
[----:B------:R-:W-:Y:S02]  /*9640*/  IMAD.MOV.U32 R9, RZ, RZ, 0x1 ;  /* 0x00000001ff097424 */ /* 0x000fe400078e00ff */
[C---:B------:R-:W-:Y:S02]  /*9650*/  IMAD R10, R6.reuse, UR5, R11 ;  /* 0x00000005060a7c24 */ /* 0x040fe4000f8e020b */
[----:B------:R-:W-:Y:S01]  /*9660*/  IMAD.WIDE.U32 R2, R6, UR4, R2 ;  /* 0x0000000406027c25 */ /* 0x000fe2000f8e0002 */
[----:B------:R-:W-:Y:S01]  /*9670*/  SHF.L.U32 R9, R9, 0x1f, RZ ;  /* 0x0000001f09097819 */ /* 0x000fe200000006ff */
[----:B------:R-:W-:Y:S02]  /*9680*/  ULDC.64 UR4, c[0x0][0x330] ;  /* 0x0000cc0000047ab9 */ /* 0x000fe40000000a00 */
[----:B------:R-:W-:Y:S01]  /*9690*/  MOV R11, UR4 ;  /* 0x00000004000b7c02 */ /* 0x000fe20008000f00 */
[----:B------:R-:W0:Y:S01]  /*96a0*/  SYNCS.PHASECHK.TRANS64.TRYWAIT P0, [UR45+0x2d840], R9 ;  /* 0x02d84009ff0075a7 */ /* 0x000e22000800016d */
[----:B------:R-:W-:Y:S01]  /*96b0*/  UIMAD UR4, UR6, UR4, URZ ;  /* 0x00000004060472a4 */ /* 0x000fe2000f8e023f */
[----:B------:R-:W-:-:S02]  /*96c0*/  IMAD.IADD R3, R3, 0x1, R10 ;  /* 0x0000000103037824 */ /* 0x000fc400078e020a */
[----:B------:R-:W-:Y:S01]  /*96d0*/  ULDC.64 UR6, c[0x0][0x318] ;  /* 0x0000c60000067ab9 */ /* 0x000fe20000000a00 */
[----:B------:R-:W-:Y:S02]  /*96e0*/  UIMAD UR4, UR42, UR5, UR4 ;  /* 0x000000052a0472a4 */ /* 0x000fe4000f8e0204 */
[----:B------:R-:W-:-:S04]  /*96f0*/  IMAD.WIDE.U32 R2, R11, UR42, R2 ;  /* 0x0000002a0b027c25 */ /* 0x000fc8000f8e0002 */
[----:B------:R-:W-:Y:S01]  /*9700*/  VIADD R3, R3, UR4 ;  /* 0x0000000403037c36 */ /* 0x000fe20008000000 */
[----:B------:R-:W-:-:S04]  /*9710*/  LEA R17, P1, R2, UR6, 0x1 ;  /* 0x0000000602117c11 */ /* 0x000fc8000f8208ff */
[----:B------:R-:W-:Y:S01]  /*9720*/  LEA.HI.X R18, R2, UR7, R3, 0x1, P1 ;  /* 0x0000000702127c11 */ /* 0x000fe200088f0c03 */
[----:B0-----:R-:W-:Y:S08]  /*9730*/  @!P0 BRA `(.L_x_47) ;  /* 0x0000002c003c8947 */ /* 0x001ff00003800000 */
.L_x_88:
[----:B------:R-:W1:Y:S01]  /*9740*/  S2R R10, SR_TID.X ;  /* 0x00000000000a7919 */ /* 0x000e620000002100 */
[----:B------:R-:W-:Y:S01]  /*9750*/  ULDC.64 UR4, c[0x0][0x300] ;  /* 0x0000c00000047ab9 */ /* 0x000fe20000000a00 */
[----:B------:R-:W-:Y:S01]  /*9760*/  R2UR UR6, R29 ;  /* 0x000000001d0672ca */ /* 0x000fe200000e0000 */
[----:B0-----:R-:W-:Y:S01]  /*9770*/  IMAD R2, R7, UR4, RZ ;  /* 0x0000000407027c24 */ /* 0x001fe2000f8e02ff */
[----:B------:R-:W-:Y:S02]  /*9780*/  LOP3.LUT R9, R8, 0xc0, RZ, 0xc0, !PT ;  /* 0x000000c008097812 */ /* 0x000fe400078ec0ff */
[C---:B------:R-:W-:Y:S01]  /*9790*/  LOP3.LUT P4, RZ, R16.reuse, 0x4, RZ, 0xc0, !PT ;  /* 0x0000000410ff7812 */ /* 0x040fe2000788c0ff */
[----:B------:R-:W-:Y:S01]  /*97a0*/  IMAD R7, R5, UR5, R2 ;  /* 0x0000000505077c24 */ /* 0x000fe2000f8e0202 */
[----:B------:R-:W-:Y:S01]  /*97b0*/  LOP3.LUT R9, R9, 0x18, R8, 0xf8, !PT ;  /* 0x0000001809097812 */ /* 0x000fe200078ef808 */
[----:B------:R-:W-:Y:S01]  /*97c0*/  IMAD.WIDE.U32 R2, R5, UR4, RZ ;  /* 0x0000000405027c25 */ /* 0x000fe2000f8e00ff */
[----:B------:R-:W-:Y:S01]  /*97d0*/  ULDC.64 UR4, c[0x0][0x310] ;  /* 0x0000c40000047ab9 */ /* 0x000fe20000000a00 */
[----:B------:R-:W-:-:S02]  /*97e0*/  LOP3.LUT P3, RZ, R16, 0x2, RZ, 0xc0, !PT ;  /* 0x0000000210ff7812 */ /* 0x000fc4000786c0ff */
[----:B------:R-:W-:Y:S01]  /*97f0*/  IMAD.IADD R3, R3, 0x1, R7 ;  /* 0x0000000103037824 */ /* 0x000fe200078e0207 */
[----:B------:R-:W-:Y:S01]  /*9800*/  SHF.L.U32 R7, R20, 0x3, RZ ;  /* 0x0000000314077819 */ /* 0x000fe200000006ff */
[----:B------:R-:W-:Y:S01]  /*9810*/  IMAD R5, R4, UR4, RZ ;  /* 0x0000000404057c24 */ /* 0x000fe2000f8e02ff */
[----:B------:R-:W-:Y:S01]  /*9820*/  LOP3.LUT R28, R9, 0x18, R22, 0x78, !PT ;  /* 0x00000018091c7812 */ /* 0x000fe200078e7816 */
[----:B------:R-:W-:Y:S01]  /*9830*/  IMAD.WIDE.U32 R2, R6, UR4, R2 ;  /* 0x0000000406027c25 */ /* 0x000fe2000f8e0002 */
[----:B------:R-:W-:Y:S02]  /*9840*/  LOP3.LUT R7, R7, 0x300, RZ, 0xc0, !PT ;  /* 0x0000030007077812 */ /* 0x000fe400078ec0ff */
[----:B------:R-:W-:Y:S01]  /*9850*/  LOP3.LUT P2, RZ, R16, 0x1, RZ, 0xc0, !PT ;  /* 0x0000000110ff7812 */ /* 0x000fe2000784c0ff */
[----:B------:R-:W-:Y:S01]  /*9860*/  IMAD R5, R6, UR5, R5 ;  /* 0x0000000506057c24 */ /* 0x000fe2000f8e0205 */
[----:B------:R-:W-:Y:S01]  /*9870*/  LOP3.LUT R4, R7, 0x20, R8, 0xf8, !PT ;  /* 0x0000002007047812 */ /* 0x000fe200078ef808 */
[----:B------:R-:W-:-:S02]  /*9880*/  ULDC.64 UR4, c[0x0][0x308] ;  /* 0x0000c20000047ab9 */ /* 0x000fc40000000a00 */
[----:B------:R-:W-:Y:S01]  /*9890*/  IMAD.IADD R3, R3, 0x1, R5 ;  /* 0x0000000103037824 */ /* 0x000fe200078e0205 */
[----:B------:R-:W-:Y:S01]  /*98a0*/  LOP3.LUT R28, R4, R28, RZ, 0xfc, !PT ;  /* 0x0000001c041c7212 */ /* 0x000fe200078efcff */
[----:B------:R-:W-:-:S04]  /*98b0*/  IMAD.MOV.U32 R5, RZ, RZ, -0x80 ;  /* 0xffffff80ff057424 */ /* 0x000fc800078e00ff */
[----:B------:R-:W-:Y:S01]  /*98c0*/  IMAD R8, R0, R5, UR43 ;  /* 0x0000002b00087e24 */ /* 0x000fe2000f8e0205 */
[----:B------:R-:W-:Y:S01]  /*98d0*/  MOV R5, UR4 ;  /* 0x0000000400057c02 */ /* 0x000fe20008000f00 */
[----:B------:R-:W-:Y:S01]  /*98e0*/  UIMAD UR4, UR6, UR4, URZ ;  /* 0x00000004060472a4 */ /* 0x000fe2000f8e023f */
[----:B-1----:R-:W-:Y:S02]  /*98f0*/  LOP3.LUT R10, R10, 0x7f, RZ, 0xc0, !PT ;  /* 0x0000007f0a0a7812 */ /* 0x002fe400078ec0ff */
[----:B------:R-:W-:Y:S01]  /*9900*/  ULDC.64 UR6, c[0x0][0x2e8] ;  /* 0x0000ba0000067ab9 */ /* 0x000fe20000000a00 */
[----:B------:R-:W-:Y:S02]  /*9910*/  UIMAD UR4, UR42, UR5, UR4 ;  /* 0x000000052a0472a4 */ /* 0x000fe4000f8e0204 */
[----:B------:R-:W-:Y:S01]  /*9920*/  IMAD.WIDE.U32 R2, R5, UR42, R2 ;  /* 0x0000002a05027c25 */ /* 0x000fe2000f8e0002 */
[----:B------:R-:W-:-:S03]  /*9930*/  SHF.R.U32.HI R10, RZ, 0x2, R10 ;  /* 0x00000002ff0a7819 */ /* 0x000fc6000001160a */
[----:B------:R-:W-:Y:S01]  /*9940*/  VIADD R9, R3, UR4 ;  /* 0x0000000403097c36 */ /* 0x000fe20008000000 */
[----:B------:R-:W-:Y:S01]  /*9950*/  LEA R0, P1, R2, UR6, 0x1 ;  /* 0x0000000602007c11 */ /* 0x000fe2000f8208ff */
[----:B------:R-:W-:Y:S01]  /*9960*/  IMAD.IADD R8, R8, 0x1, -R10 ;  /* 0x0000000108087824 */ /* 0x000fe200078e0a0a */
[----:B------:R-:W-:Y:S02]  /*9970*/  UMOV UR4, 0xffffffff ;  /* 0xffffffff00047882 */ /* 0x000fe40000000000 */
[----:B------:R-:W-:Y:S02]  /*9980*/  LEA.HI.X R9, R2, UR7, R9, 0x1, P1 ;  /* 0x0000000702097c11 */ /* 0x000fe400088f0c09 */
[----:B------:R-:W-:Y:S01]  /*9990*/  ISETP.GE.AND P0, PT, R8, 0x1, PT ;  /* 0x000000010800780c */ /* 0x000fe20003f06270 */
[----:B------:R-:W-:-:S12]  /*99a0*/  BRA.DIV UR4, `(.L_x_48) ;  /* 0x0000002a04b87947 */ /* 0x000fd8000b800000 */
[----:B------:R-:W0:Y:S01]  /*99b0*/  S2R R10, SR_TID.X ;  /* 0x00000000000a7919 */ /* 0x000e220000002100 */
[----:B------:R-:W-:Y:S02]  /*99c0*/  @P0 LEA R21, R28, UR45, 0x1 ;  /* 0x0000002d1c150c11 */ /* 0x000fe4000f8e08ff */
[----:B------:R-:W-:Y:S01]  /*99d0*/  ISETP.GE.AND P1, PT, R8, 0x21, PT ;  /* 0x000000210800780c */ /* 0x000fe20003f26270 */
[----:B------:R-:W1:Y:S04]  /*99e0*/  SHFL.IDX PT, R6, R9, RZ, 0x1c1f ;  /* 0x001c1fff09067589 */ /* 0x000e6800000e0000 */
[----:B------:R-:W2:Y:S04]  /*99f0*/  SHFL.IDX PT, R14, R0, RZ, 0x1c1f ;  /* 0x001c1fff000e7589 */ /* 0x000ea800000e0000 */
[----:B------:R-:W-:Y:S04]  /*9a00*/  SHFL.IDX PT, R4, R9, 0x1, 0x1c1f ;  /* 0x003c1f0009047f89 */ /* 0x000fe800000e0000 */
[----:B------:R-:W3:Y:S01]  /*9a10*/  SHFL.IDX PT, R5, R0, 0x1, 0x1c1f ;  /* 0x003c1f0000057f89 */ /* 0x000ee200000e0000 */
[----:B------:R-:W-:-:S03]  /*9a20*/  @P1 LEA R27, R28, UR45, 0x1 ;  /* 0x0000002d1c1b1c11 */ /* 0x000fc6000f8e08ff */
[----:B------:R-:W-:Y:S04]  /*9a30*/  SHFL.IDX PT, R2, R9, 0x2, 0x1c1f ;  /* 0x005c1f0009027f89 */ /* 0x000fe800000e0000 */
[----:B------:R-:W4:Y:S01]  /*9a40*/  SHFL.IDX PT, R3, R0, 0x2, 0x1c1f ;  /* 0x005c1f0000037f89 */ /* 0x000f2200000e0000 */
[----:B-1----:R-:W-:-:S03]  /*9a50*/  IMAD.MOV.U32 R7, RZ, RZ, R6 ;  /* 0x000000ffff077224 */ /* 0x002fc600078e0006 */
[----:B------:R-:W1:Y:S01]  /*9a60*/  SHFL.IDX PT, R9, R9, 0x3, 0x1c1f ;  /* 0x007c1f0009097f89 */ /* 0x000e6200000e0000 */
[----:B0-----:R-:W-:Y:S01]  /*9a70*/  SHF.L.U32 R10, R10, 0x3, RZ ;  /* 0x000000030a0a7819 */ /* 0x001fe200000006ff */
[----:B--2---:R-:W-:Y:S02]  /*9a80*/  IMAD.MOV.U32 R6, RZ, RZ, R14 ;  /* 0x000000ffff067224 */ /* 0x004fe400078e000e */
[----:B------:R0:W2:Y:S01]  /*9a90*/  SHFL.IDX PT, R14, R0, 0x3, 0x1c1f ;  /* 0x007c1f00000e7f89 */ /* 0x0000a200000e0000 */
[----:B------:R-:W-:Y:S02]  /*9aa0*/  LOP3.LUT R10, R10, 0x18, RZ, 0xc0, !PT ;  /* 0x000000180a0a7812 */ /* 0x000fe400078ec0ff */
[----:B---3--:R-:W-:-:S03]  /*9ab0*/  LOP3.LUT R5, R5, R4, RZ, 0x3c, !PT ;  /* 0x0000000405057212 */ /* 0x008fc600078e3cff */
[----:B------:R-:W-:Y:S01]  /*9ac0*/  @P0 IMAD.WIDE.U32 R6, R10, 0x2, R6 ;  /* 0x000000020a060825 */ /* 0x000fe200078e0006 */
[----:B------:R-:W-:-:S04]  /*9ad0*/  LOP3.LUT R4, R5, R4, RZ, 0x3c, !PT ;  /* 0x0000000405047212 */ /* 0x000fc800078e3cff */
[----:B------:R-:W-:Y:S01]  /*9ae0*/  @P0 LDGSTS.E.BYPASS.LTC128B.128 [R21+0x15400], desc[UR36][R6.64], !P4 ;  /* 0x1540000006150fae */ /* 0x000fe2000e101d64 */
[----:B----4-:R-:W-:-:S03]  /*9af0*/  LOP3.LUT R3, R3, R2, RZ, 0x3c, !PT ;  /* 0x0000000203037212 */ /* 0x010fc600078e3cff */
[----:B------:R-:W-:Y:S01]  /*9b00*/  @P0 LDGSTS.E.BYPASS.LTC128B.128 [R21+0x17400], desc[UR36][R6.64+0x40], !P3 ;  /* 0x1740004006150fae */ /* 0x000fe2000d901d64 */
[----:B------:R-:W-:Y:S02]  /*9b10*/  LOP3.LUT R5, R5, R4, RZ, 0x3c, !PT ;  /* 0x0000000405057212 */ /* 0x000fe400078e3cff */
[C---:B------:R-:W-:Y:S01]  /*9b20*/  LOP3.LUT R2, R3.reuse, R2, RZ, 0x3c, !PT ;  /* 0x0000000203027212 */ /* 0x040fe200078e3cff */
[----:B------:R3:W-:Y:S01]  /*9b30*/  @P0 LDGSTS.E.BYPASS.LTC128B.128 [R21+0x19400], desc[UR36][R6.64+0x80], !P2 ;  /* 0x1940008006150fae */ /* 0x0007e2000d101d64 */
[----:B------:R-:W-:Y:S01]  /*9b40*/  ISETP.GE.AND P0, PT, R8, 0x41, PT ;  /* 0x000000410800780c */ /* 0x000fe20003f06270 */
[----:B------:R-:W-:Y:S01]  /*9b50*/  @P1 IMAD.WIDE.U32 R4, R10, 0x2, R4 ;  /* 0x000000020a041825 */ /* 0x000fe200078e0004 */
[----:B------:R-:W-:-:S04]  /*9b60*/  LOP3.LUT R3, R3, R2, RZ, 0x3c, !PT ;  /* 0x0000000203037212 */ /* 0x000fc800078e3cff */
[----:B------:R0:W-:Y:S04]  /*9b70*/  @P1 LDGSTS.E.BYPASS.LTC128B.128 [R27+0x15c00], desc[UR36][R4.64], !P4 ;  /* 0x15c00000041b1fae */ /* 0x0001e8000e101d64 */
[----:B------:R0:W-:Y:S03]  /*9b80*/  @P1 LDGSTS.E.BYPASS.LTC128B.128 [R27+0x17c00], desc[UR36][R4.64+0x40], !P3 ;  /* 0x17c00040041b1fae */ /* 0x0001e6000d901d64 */
[----:B------:R-:W-:Y:S01]  /*9b90*/  @P0 IMAD.WIDE.U32 R2, R10, 0x2, R2 ;  /* 0x000000020a020825 */ /* 0x000fe200078e0002 */
[----:B---3--:R-:W-:Y:S01]  /*9ba0*/  @P0 LEA R7, R28, UR45, 0x1 ;  /* 0x0000002d1c070c11 */ /* 0x008fe2000f8e08ff */
[----:B------:R0:W-:Y:S04]  /*9bb0*/  @P1 LDGSTS.E.BYPASS.LTC128B.128 [R27+0x19c00], desc[UR36][R4.64+0x80], !P2 ;  /* 0x19c00080041b1fae */ /* 0x0001e8000d101d64 */
[----:B------:R0:W-:Y:S04]  /*9bc0*/  @P0 LDGSTS.E.BYPASS.LTC128B.128 [R7+0x16400], desc[UR36][R2.64], !P4 ;  /* 0x1640000002070fae */ /* 0x0001e8000e101d64 */
[----:B------:R0:W-:Y:S04]  /*9bd0*/  @P0 LDGSTS.E.BYPASS.LTC128B.128 [R7+0x18400], desc[UR36][R2.64+0x40], !P3 ;  /* 0x1840004002070fae */ /* 0x0001e8000d901d64 */
[----:B-12---:R0:W-:Y:S02]  /*9be0*/  @P0 LDGSTS.E.BYPASS.LTC128B.128 [R7+0x1a400], desc[UR36][R2.64+0x80], !P2 ;  /* 0x1a40008002070fae */ /* 0x0061e4000d101d64 */
.L_x_98:
[----:B0-----:R-:W0:Y:S01]  /*9bf0*/  S2R R27, SR_TID.X ;  /* 0x00000000001b7919 */ /* 0x001e220000002100 */
[----:B------:R-:W-:Y:S01]  /*9c00*/  ISETP.GE.AND P0, PT, R8, 0x61, PT ;  /* 0x000000610800780c */ /* 0x000fe20003f06270 */
[----:B------:R-:W-:Y:S02]  /*9c10*/  IMAD.MOV.U32 R2, RZ, RZ, R14 ;  /* 0x000000ffff027224 */ /* 0x000fe400078e000e */
[----:B------:R-:W-:-:S10]  /*9c20*/  IMAD.MOV.U32 R3, RZ, RZ, R9 ;  /* 0x000000ffff037224 */ /* 0x000fd400078e0009 */
[----:B------:R-:W-:Y:S02]  /*9c30*/  @P0 LEA R5, R28, UR45, 0x1 ;  /* 0x0000002d1c050c11 */ /* 0x000fe4000f8e08ff */
[----:B0-----:R-:W-:-:S04]  /*9c40*/  SHF.L.U32 R27, R27, 0x3, RZ ;  /* 0x000000031b1b7819 */ /* 0x001fc800000006ff */
[----:B------:R-:W-:-:S05]  /*9c50*/  LOP3.LUT R27, R27, 0x18, RZ, 0xc0, !PT ;  /* 0x000000181b1b7812 */ /* 0x000fca00078ec0ff */
[----:B------:R-:W-:-:S05]  /*9c60*/  @P0 IMAD.WIDE.U32 R2, R27, 0x2, R2 ;  /* 0x000000021b020825 */ /* 0x000fca00078e0002 */
[----:B------:R-:W-:Y:S01]  /*9c70*/  @!PT LDS RZ, [RZ] ;  /* 0x00000000fffff984 */ /* 0x000fe20000000800 */
[----:B------:R-:W-:Y:S01]  /*9c80*/  @!PT LDS RZ, [RZ] ;  /* 0x00000000fffff984 */ /* 0x000fe20000000800 */
[----:B------:R-:W-:Y:S01]  /*9c90*/  @!PT LDS RZ, [RZ] ;  /* 0x00000000fffff984 */ /* 0x000fe20000000800 */
[----:B------:R0:W-:Y:S04]  /*9ca0*/  @P0 LDGSTS.E.BYPASS.LTC128B.128 [R5+0x16c00], desc[UR36][R2.64], !P4 ;  /* 0x16c0000002050fae */ /* 0x0001e8000e101d64 */
[----:B------:R0:W-:Y:S04]  /*9cb0*/  @P0 LDGSTS.E.BYPASS.LTC128B.128 [R5+0x18c00], desc[UR36][R2.64+0x40], !P3 ;  /* 0x18c0004002050fae */ /* 0x0001e8000d901d64 */
[----:B------:R0:W-:Y:S01]  /*9cc0*/  @P0 LDGSTS.E.BYPASS.LTC128B.128 [R5+0x1ac00], desc[UR36][R2.64+0x80], !P2 ;  /* 0x1ac0008002050fae */ /* 0x0001e2000d101d64 */
[----:B------:R-:W-:Y:S01]  /*9cd0*/  NOP ;  /* 0x0000000000007918 */ /* 0x000fe20000000000 */
[----:B------:R-:W-:Y:S02]  /*9ce0*/  SYNCS.ARRIVE.TRANS64.RED.A0T1 RZ, [UR45+0x2d830], RZ ;  /* 0x02d830ffffff79a7 */ /* 0x000fe4000820042d */
[----:B------:R-:W-:Y:S01]  /*9cf0*/  ARRIVES.LDGSTSBAR.64.TRANSCNT [UR45+0x2d830] ;  /* 0x02d83000ff0079b0 */ /* 0x000fe20008000aad */
[----:B------:R-:W-:Y:S01]  /*9d00*/  NOP ;  /* 0x0000000000007918 */ /* 0x000fe20000000000 */
[----:B------:R-:W-:-:S06]  /*9d10*/  ULOP3.LUT UR4, UR38, 0x2, URZ, 0xfc, !UPT ;  /* 0x0000000226047892 */ /* 0x000fcc000f8efc3f */
[----:B------:R-:W-:-:S04]  /*9d20*/  MOV R4, UR4 ;  /* 0x0000000400047c02 */ /* 0x000fc80008000f00 */
[----:B------:R-:W-:-:S13]  /*9d30*/  ISETP.NE.AND P1, PT, R4, 0x3, PT ;  /* 0x000000030400780c */ /* 0x000fda0003f25270 */
[----:B0-----:R-:W-:Y:S05]  /*9d40*/  @!P1 BRA `(.L_x_49) ;  /* 0x0000000000049947 */ /* 0x001fea0003800000 */
[----:B------:R-:W-:Y:S01]  /*9d50*/  BPT.TRAP 0x1 ;  /* 0x000000040000795c */ /* 0x000fe20000300000 */
.L_x_49:
[----:B------:R-:W-:Y:S01]  /*9d60*/  SYNCS.ARRIVE.TRANS64.A1T0 RZ, [UR45+0x2d830], RZ ;  /* 0x02d830ffffff79a7 */ /* 0x000fe2000810002d */
[----:B------:R-:W-:Y:S05]  /*9d70*/  WARPSYNC.ALL ;  /* 0x0000000000007948 */ /* 0x000fea0003800000 */
[----:B------:R-:W-:Y:S01]  /*9d80*/  UIADD3 UR5, UR45, 0xc400, URZ ;  /* 0x0000c4002d057890 */ /* 0x000fe2000fffe03f */
[----:B------:R-:W-:Y:S01]  /*9d90*/  R2UR UR4, R29 ;  /* 0x000000001d0472ca */ /* 0x000fe200000e0000 */
[----:B------:R-:W-:Y:S01]  /*9da0*/  ULDC.64 UR6, c[0x0][0x2d8] ;  /* 0x0000b60000067ab9 */ /* 0x000fe20000000a00 */
[----:B------:R-:W-:Y:S01]  /*9db0*/  SHF.R.S32.HI R22, RZ, 0x1f, R24 ;  /* 0x0000001fff167819 */ /* 0x000fe20000011418 */
[----:B------:R-:W-:Y:S02]  /*9dc0*/  ULOP3.LUT UP0, URZ, UR5, 0x1bf, URZ, 0xc0, !UPT ;  /* 0x000001bf053f7892 */ /* 0x000fe4000f80c03f */
[----:B------:R-:W-:Y:S01]  /*9dd0*/  UIMAD.WIDE.U32 UR40, UR42, UR6, URZ ;  /* 0x000000062a2872a5 */ /* 0x000fe2000f8e003f */
[----:B------:R-:W-:Y:S03]  /*9de0*/  BAR.SYNC.DEFER_BLOCKING 0x8, 0x200 ;  /* 0x0208000000007b1d */ /* 0x000fe60000010000 */
[----:B------:R-:W-:-:S04]  /*9df0*/  PLOP3.LUT P0, PT, PT, PT, UP0, 0x80, 0x0 ;  /* 0x000000000000781c */ /* 0x000fc80003f0f008 */
[----:B------:R-:W-:-:S04]  /*9e00*/  UIMAD UR4, UR4, UR6, URZ ;  /* 0x00000006040472a4 */ /* 0x000fc8000f8e023f */
[----:B------:R-:W-:-:S04]  /*9e10*/  UIMAD UR4, UR42, UR7, UR4 ;  /* 0x000000072a0472a4 */ /* 0x000fc8000f8e0204 */
[----:B------:R-:W-:Y:S01]  /*9e20*/  UIADD3 UR46, UR41, UR4, URZ ;  /* 0x00000004292e7290 */ /* 0x000fe2000fffe03f */
[----:B------:R-:W-:Y:S11]  /*9e30*/  @!P0 BRA `(.L_x_50) ;  /* 0x0000000000408947 */ /* 0x000ff60003800000 */
[----:B------:R-:W-:Y:S01]  /*9e40*/  MOV R2, 0x0 ;  /* 0x0000000000027802 */ /* 0x000fe20000000f00 */
[----:B------:R-:W-:Y:S01]  /*9e50*/  ULDC.64 UR6, c[0x4][0x88] ;  /* 0x0100220000067ab9 */ /* 0x000fe20000000a00 */
[----:B------:R-:W-:Y:S01]  /*9e60*/  ULDC.64 UR8, c[0x4][0x90] ;  /* 0x0100240000087ab9 */ /* 0x000fe20000000a00 */
[----:B------:R-:W-:Y:S01]  /*9e70*/  ULDC.64 UR4, c[0x4][0x20] ;  /* 0x0100080000047ab9 */ /* 0x000fe20000000a00 */
[----:B------:R-:W-:Y:S01]  /*9e80*/  IMAD.U32 R4, RZ, RZ, UR6 ;  /* 0x00000006ff047e24 */ /* 0x000fe2000f8e00ff */
[----:B------:R-:W-:Y:S01]  /*9e90*/  MOV R6, UR8 ;  /* 0x0000000800067c02 */ /* 0x000fe20008000f00 */
[----:B------:R-:W0:Y:S01]  /*9ea0*/  LDC.64 R2, c[0x4][R2] ;  /* 0x0100000002027b82 */ /* 0x000e220000000a00 */
[----:B------:R-:W-:Y:S01]  /*9eb0*/  IMAD.U32 R5, RZ, RZ, UR7 ;  /* 0x00000007ff057e24 */ /* 0x000fe2000f8e00ff */
[----:B------:R-:W-:Y:S01]  /*9ec0*/  MOV R11, UR5 ;  /* 0x00000005000b7c02 */ /* 0x000fe20008000f00 */
[----:B------:R-:W-:Y:S01]  /*9ed0*/  IMAD.U32 R7, RZ, RZ, UR9 ;  /* 0x00000009ff077e24 */ /* 0x000fe2000f8e00ff */
[----:B------:R-:W-:Y:S01]  /*9ee0*/  MOV R13, RZ ;  /* 0x000000ff000d7202 */ /* 0x000fe20000000f00 */
[----:B------:R-:W-:-:S02]  /*9ef0*/  IMAD.U32 R10, RZ, RZ, UR4 ;  /* 0x00000004ff0a7e24 */ /* 0x000fc4000f8e00ff */
[----:B------:R-:W-:Y:S02]  /*9f00*/  IMAD.MOV.U32 R8, RZ, RZ, 0x70 ;  /* 0x00000070ff087424 */ /* 0x000fe400078e00ff */
[----:B------:R-:W-:-:S07]  /*9f10*/  IMAD.MOV.U32 R12, RZ, RZ, 0x1 ;  /* 0x00000001ff0c7424 */ /* 0x000fce00078e00ff */
[----:B------:R-:W-:-:S07]  /*9f20*/  LEPC R20, `(.L_x_50) ;  /* 0x000000001014794e */ /* 0x000fce0000000000 */
[----:B0-----:R-:W-:Y:S05]  /*9f30*/  CALL.ABS.NOINC R2 ;  /* 0x0000000002007343 */ /* 0x001fea0003c00000 */
.L_x_50:
[----:B------:R-:W0:Y:S01]  /*9f40*/  LDC R20, c[0x0][0x448] ;  /* 0x00011200ff147b82 */ /* 0x000e220000000800 */
[----:B------:R-:W1:Y:S01]  /*9f50*/  S2R R21, SR_TID.X ;  /* 0x0000000000157919 */ /* 0x000e620000002100 */
[----:B------:R-:W-:Y:S01]  /*9f60*/  ULDC.64 UR4, c[0x0][0x2e0] ;  /* 0x0000b80000047ab9 */ /* 0x000fe20000000a00 */
[----:B------:R-:W-:Y:S01]  /*9f70*/  IMAD.U32 R4, RZ, RZ, UR40 ;  /* 0x00000028ff047e24 */ /* 0x000fe2000f8e00ff */
[----:B------:R-:W-:Y:S01]  /*9f80*/  ULDC.64 UR6, c[0x0][0x2c8] ;  /* 0x0000b20000067ab9 */ /* 0x000fe20000000a00 */
[----:B------:R-:W-:Y:S01]  /*9f90*/  IMAD R8, R22, UR4, RZ ;  /* 0x0000000416087c24 */ /* 0x000fe2000f8e02ff */
[----:B------:R-:W2:Y:S01]  /*9fa0*/  S2R R11, SR_TID.X ;  /* 0x00000000000b7919 */ /* 0x000ea20000002100 */
[----:B------:R-:W-:Y:S02]  /*9fb0*/  IMAD.U32 R5, RZ, RZ, UR41 ;  /* 0x00000029ff057e24 */ /* 0x000fe4000f8e00ff */
[----:B------:R-:W-:Y:S01]  /*9fc0*/  IMAD R5, R24, UR5, R8 ;  /* 0x0000000518057c24 */ /* 0x000fe2000f8e0208 */
[----:B------:R-:W3:Y:S01]  /*9fd0*/  S2R R22, SR_TID.X ;  /* 0x0000000000167919 */ /* 0x000ee20000002100 */
[----:B0-----:R-:W-:-:S02]  /*9fe0*/  ISETP.NE.AND P0, PT, R20, 0x1, PT ;  /* 0x000000011400780c */ /* 0x001fc40003f05270 */
[----:B-1----:R-:W-:-:S11]  /*9ff0*/  LOP3.LUT R21, R21, 0x7f, RZ, 0xc0, !PT ;  /* 0x0000007f15157812 */ /* 0x002fd600078ec0ff */
[----:B------:R-:W0:Y:S01]  /*a000*/  @P0 LDC R2, c[0x0][0x44c] ;  /* 0x00011300ff020b82 */ /* 0x000e220000000800 */
[----:B------:R-:W-:Y:S01]  /*a010*/  SHF.R.U32.HI R21, RZ, 0x2, R21 ;  /* 0x00000002ff157819 */ /* 0x000fe20000011615 */
[----:B--2---:R-:W-:Y:S01]  /*a020*/  IMAD.SHL.U32 R11, R11, 0x8, RZ ;  /* 0x000000080b0b7824 */ /* 0x004fe200078e00ff */
[----:B---3--:R-:W-:-:S03]  /*a030*/  LOP3.LUT R22, R22, 0x7f, RZ, 0xc0, !PT ;  /* 0x0000007f16167812 */ /* 0x008fc600078ec0ff */
[----:B------:R-:W-:Y:S01]  /*a040*/  IMAD.IADD R0, R23, 0x1, R21 ;  /* 0x0000000117007824 */ /* 0x000fe200078e0215 */
[----:B------:R-:W-:Y:S01]  /*a050*/  LOP3.LUT R11, R11, 0x18, RZ, 0xc0, !PT ;  /* 0x000000180b0b7812 */ /* 0x000fe200078ec0ff */
[----:B------:R-:W1:Y:S01]  /*a060*/  @P0 LDC R3, c[0x0][0x450] ;  /* 0x00011400ff030b82 */ /* 0x000e620000000800 */
[----:B------:R-:W2:Y:S01]  /*a070*/  S2R R21, SR_TID.X ;  /* 0x0000000000157919 */ /* 0x000ea20000002100 */
[----:B------:R-:W-:Y:S01]  /*a080*/  IMAD R7, R25, 0xc0, R0 ;  /* 0x000000c019077824 */ /* 0x000fe200078e0200 */
[----:B------:R-:W-:Y:S02]  /*a090*/  LOP3.LUT R11, R11, 0x20, RZ, 0xfc, !PT ;  /* 0x000000200b0b7812 */ /* 0x000fe400078efcff */
[----:B------:R-:W-:Y:S01]  /*a0a0*/  SHF.R.U32.HI R22, RZ, 0x2, R22 ;  /* 0x00000002ff167819 */ /* 0x000fe20000011616 */
[----:B------:R-:W-:Y:S02]  /*a0b0*/  IMAD.MOV.U32 R6, RZ, RZ, R7 ;  /* 0x000000ffff067224 */ /* 0x000fe400078e0007 */
[----:B------:R-:W3:Y:S01]  /*a0c0*/  @P0 LDC R9, c[0x0][0x450] ;  /* 0x00011400ff090b82 */ /* 0x000ee20000000800 */
[----:B------:R-:W-:-:S02]  /*a0d0*/  VIADD R8, R7, 0x80 ;  /* 0x0000008007087836 */ /* 0x000fc40000000000 */
[----:B0-----:R-:W-:Y:S01]  /*a0e0*/  @P0 IMAD.HI.U32 R0, R7, R2, RZ ;  /* 0x0000000207000227 */ /* 0x001fe200078e00ff */
[----:B------:R-:W-:-:S04]  /*a0f0*/  MOV R2, R4 ;  /* 0x0000000400027202 */ /* 0x000fc80000000f00 */
[----:B-1----:R-:W-:Y:S02]  /*a100*/  @P0 SHF.R.U32.HI R6, RZ, R3, R0 ;  /* 0x00000003ff060219 */ /* 0x002fe40000011600 */
[----:B------:R-:W0:Y:S01]  /*a110*/  @P0 LDC R0, c[0x0][0x44c] ;  /* 0x00011300ff000b82 */ /* 0x000e220000000800 */
[----:B------:R-:W-:-:S03]  /*a120*/  MOV R3, UR46 ;  /* 0x0000002e00037c02 */ /* 0x000fc60008000f00 */
[----:B------:R-:W-:Y:S01]  /*a130*/  IMAD.WIDE.U32 R2, R24, UR4, R2 ;  /* 0x0000000418027c25 */ /* 0x000fe2000f8e0002 */
[----:B------:R-:W-:-:S03]  /*a140*/  ULDC.64 UR4, c[0x0][0x2d0] ;  /* 0x0000b40000047ab9 */ /* 0x000fc60000000a00 */
[----:B--2---:R-:W-:Y:S01]  /*a150*/  IMAD.SHL.U32 R21, R21, 0x8, RZ ;  /* 0x0000000815157824 */ /* 0x004fe200078e00ff */
[----:B------:R-:W-:-:S04]  /*a160*/  IADD3 R3, R3, R5, RZ ;  /* 0x0000000503037210 */ /* 0x000fc80007ffe0ff */
[----:B------:R-:W-:Y:S01]  /*a170*/  LOP3.LUT R21, R21, 0x18, RZ, 0xc0, !PT ;  /* 0x0000001815157812 */ /* 0x000fe200078ec0ff */
[----:B0-----:R-:W-:-:S04]  /*a180*/  @P0 IMAD.HI.U32 R4, R8, R0, RZ ;  /* 0x0000000008040227 */ /* 0x001fc800078e00ff */
[----:B------:R-:W-:Y:S01]  /*a190*/  IMAD.MOV.U32 R0, RZ, RZ, R8 ;  /* 0x000000ffff007224 */ /* 0x000fe200078e0008 */
[----:B---3--:R-:W-:Y:S01]  /*a1a0*/  @P0 SHF.R.U32.HI R0, RZ, R9, R4 ;  /* 0x00000009ff000219 */ /* 0x008fe20000011604 */
[--C-:B------:R-:W-:Y:S01]  /*a1b0*/  IMAD.MOV R9, RZ, RZ, -R6.reuse ;  /* 0x000000ffff097224 */ /* 0x100fe200078e0a06 */
[----:B------:R-:W-:-:S03]  /*a1c0*/  SHF.R.S32.HI R4, RZ, 0x1f, R6 ;  /* 0x0000001fff047819 */ /* 0x000fc60000011406 */
[----:B------:R-:W-:Y:S02]  /*a1d0*/  IMAD R7, R20, R9, R7 ;  /* 0x0000000914077224 */ /* 0x000fe400078e0207 */
[----:B------:R-:W-:-:S04]  /*a1e0*/  IMAD R5, R4, UR4, RZ ;  /* 0x0000000404057c24 */ /* 0x000fc8000f8e02ff */
[C---:B------:R-:W-:Y:S02]  /*a1f0*/  IMAD R9, R6.reuse, UR5, R5 ;  /* 0x0000000506097c24 */ /* 0x040fe4000f8e0205 */
[----:B------:R-:W-:-:S04]  /*a200*/  IMAD.WIDE.U32 R4, R6, UR4, R2 ;  /* 0x0000000406047c25 */ /* 0x000fc8000f8e0002 */
[----:B------:R-:W-:Y:S01]  /*a210*/  IMAD.IADD R5, R5, 0x1, R9 ;  /* 0x0000000105057824 */ /* 0x000fe200078e0209 */
[C---:B------:R-:W-:Y:S01]  /*a220*/  IADD3 R9, -R0.reuse, RZ, RZ ;  /* 0x000000ff00097210 */ /* 0x040fe20007ffe1ff */
[----:B------:R-:W-:-:S04]  /*a230*/  IMAD.WIDE.U32 R2, R0, UR4, R2 ;  /* 0x0000000400027c25 */ /* 0x000fc8000f8e0002 */
[----:B------:R-:W-:Y:S01]  /*a240*/  IMAD R6, R20, R9, R8 ;  /* 0x0000000914067224 */ /* 0x000fe200078e0208 */
[----:B------:R-:W-:Y:S01]  /*a250*/  SHF.R.S32.HI R9, RZ, 0x1f, R0 ;  /* 0x0000001fff097819 */ /* 0x000fe20000011400 */
[----:B------:R-:W-:Y:S01]  /*a260*/  IMAD.WIDE.U32 R4, R7, UR6, R4 ;  /* 0x0000000607047c25 */ /* 0x000fe2000f8e0004 */
[----:B------:R-:W-:-:S03]  /*a270*/  SHF.R.S32.HI R8, RZ, 0x1f, R7 ;  /* 0x0000001fff087819 */ /* 0x000fc60000011407 */
[----:B------:R-:W-:Y:S02]  /*a280*/  IMAD R9, R9, UR4, RZ ;  /* 0x0000000409097c24 */ /* 0x000fe4000f8e02ff */
[----:B------:R-:W-:Y:S02]  /*a290*/  IMAD R8, R8, UR6, RZ ;  /* 0x0000000608087c24 */ /* 0x000fe4000f8e02ff */
[----:B------:R-:W-:Y:S01]  /*a2a0*/  IMAD R9, R0, UR5, R9 ;  /* 0x0000000500097c24 */ /* 0x000fe2000f8e0209 */
[----:B------:R-:W-:Y:S01]  /*a2b0*/  ULDC.64 UR4, c[0x0][0x280] ;  /* 0x0000a00000047ab9 */ /* 0x000fe20000000a00 */
[----:B------:R-:W-:Y:S01]  /*a2c0*/  IMAD R0, R7, UR7, R8 ;  /* 0x0000000707007c24 */ /* 0x000fe2000f8e0208 */
[----:B------:R-:W-:Y:S01]  /*a2d0*/  SHF.R.S32.HI R7, RZ, 0x1f, R6 ;  /* 0x0000001fff077819 */ /* 0x000fe20000011406 */
[----:B------:R-:W-:Y:S02]  /*a2e0*/  IMAD.IADD R3, R3, 0x1, R9 ;  /* 0x0000000103037824 */ /* 0x000fe400078e0209 */
[----:B------:R-:W-:-:S02]  /*a2f0*/  IMAD.IADD R9, R5, 0x1, R0 ;  /* 0x0000000105097824 */ /* 0x000fc400078e0200 */
[----:B------:R-:W-:Y:S02]  /*a300*/  IMAD R7, R7, UR6, RZ ;  /* 0x0000000607077c24 */ /* 0x000fe4000f8e02ff */
[----:B------:R-:W-:-:S04]  /*a310*/  IMAD.WIDE.U32 R2, R6, UR6, R2 ;  /* 0x0000000606027c25 */ /* 0x000fc8000f8e0002 */
[----:B------:R-:W-:Y:S01]  /*a320*/  IMAD R8, R6, UR7, R7 ;  /* 0x0000000706087c24 */ /* 0x000fe2000f8e0207 */
[----:B------:R-:W-:-:S04]  /*a330*/  LEA R7, P0, R4, UR4, 0x1 ;  /* 0x0000000404077c11 */ /* 0x000fc8000f8008ff */
[----:B------:R-:W-:Y:S02]  /*a340*/  LEA.HI.X R9, R4, UR5, R9, 0x1, P0 ;  /* 0x0000000504097c11 */ /* 0x000fe400080f0c09 */
[----:B------:R-:W-:Y:S02]  /*a350*/  IADD3 R3, R3, R8, RZ ;  /* 0x0000000803037210 */ /* 0x000fe40007ffe0ff */
[C---:B------:R-:W-:Y:S01]  /*a360*/  LEA R10, P0, R2.reuse, UR4, 0x1 ;  /* 0x00000004020a7c11 */ /* 0x040fe2000f8008ff */
[----:B------:R-:W-:Y:S02]  /*a370*/  ULDC UR4, c[0x0][0x2b8] ;  /* 0x0000ae0000047ab9 */ /* 0x000fe40000000800 */
[----:B------:R-:W-:Y:S02]  /*a380*/  ISETP.GE.AND P3, PT, R27, UR4, PT ;  /* 0x000000041b007c0c */ /* 0x000fe4000bf66270 */
[----:B------:R-:W-:Y:S01]  /*a390*/  LEA.HI.X R8, R2, UR5, R3, 0x1, P0 ;  /* 0x0000000502087c11 */ /* 0x000fe200080f0c03 */
[----:B------:R-:W-:Y:S01]  /*a3a0*/  UMOV UR5, 0xffffffff ;  /* 0xffffffff00057882 */ /* 0x000fe20000000000 */
[----:B------:R-:W-:-:S02]  /*a3b0*/  ISETP.GE.AND P0, PT, R11, UR4, PT ;  /* 0x000000040b007c0c */ /* 0x000fc4000bf06270 */
[----:B------:R-:W-:-:S04]  /*a3c0*/  LOP3.LUT R11, R21, 0x40, RZ, 0xfc, !PT ;  /* 0x00000040150b7812 */ /* 0x000fc800078efcff */
[----:B------:R-:W-:Y:S01]  /*a3d0*/  ISETP.GE.AND P1, PT, R11, UR4, PT ;  /* 0x000000040b007c0c */ /* 0x000fe2000bf26270 */
[----:B------:R-:W-:-:S12]  /*a3e0*/  BRA.DIV UR5, `(.L_x_51) ;  /* 0x0000002605907947 */ /* 0x000fd8000b800000 */
[----:B------:R-:W0:Y:S01]  /*a3f0*/  SHFL.IDX PT, R2, R9, RZ, 0x1c1f ;  /* 0x001c1fff09027589 */ /* 0x000e2200000e0000 */
[----:B------:R-:W-:Y:S01]  /*a400*/  ULDC UR4, c[0x0][0x288] ;  /* 0x0000a20000047ab9 */ /* 0x000fe20000000800 */
[----:B------:R-:W-:Y:S01]  /*a410*/  IMAD R0, R25, 0xc0, R22 ;  /* 0x000000c019007824 */ /* 0x000fe200078e0216 */
[----:B------:R-:W-:Y:S01]  /*a420*/  MOV R24, 0x1 ;  /* 0x0000000100187802 */ /* 0x000fe20000000f00 */
[----:B------:R-:W1:Y:S01]  /*a430*/  SHFL.IDX PT, R14, R7, RZ, 0x1c1f ;  /* 0x001c1fff070e7589 */ /* 0x000e6200000e0000 */
[----:B------:R-:W-:Y:S02]  /*a440*/  IMAD R6, R20, UR4, RZ ;  /* 0x0000000414067c24 */ /* 0x000fe4000f8e02ff */
[C---:B------:R-:W-:Y:S01]  /*a450*/  VIADD R11, R0.reuse, 0x20 ;  /* 0x00000020000b7836 */ /* 0x040fe20000000000 */
[----:B------:R-:W-:Y:S02]  /*a460*/  SHFL.IDX PT, R5, R9, 0x1, 0x1c1f ;  /* 0x003c1f0009057f89 */ /* 0x000fe400000e0000 */
[----:B------:R-:W-:-:S02]  /*a470*/  ISETP.GE.AND P2, PT, R0, R6, PT ;  /* 0x000000060000720c */ /* 0x000fc40003f46270 */
[----:B------:R-:W2:Y:S11]  /*a480*/  SHFL.IDX PT, R4, R7, 0x1, 0x1c1f ;  /* 0x003c1f0007047f89 */ /* 0x000eb600000e0000 */
[----:B------:R-:W-:-:S02]  /*a490*/  @!P2 LEA R21, R28, UR45, 0x1 ;  /* 0x0000002d1c15ac11 */ /* 0x000fc4000f8e08ff */
[----:B0-----:R-:W-:Y:S01]  /*a4a0*/  MOV R3, R2 ;  /* 0x0000000200037202 */ /* 0x001fe20000000f00 */
[----:B-1----:R-:W-:Y:S02]  /*a4b0*/  IMAD.MOV.U32 R2, RZ, RZ, R14 ;  /* 0x000000ffff027224 */ /* 0x002fe400078e000e */
[----:B------:R-:W-:Y:S02]  /*a4c0*/  SHFL.IDX PT, R14, R10, 0x1, 0x1c1f ;  /* 0x003c1f000a0e7f89 */ /* 0x000fe400000e0000 */
[----:B------:R-:W-:-:S05]  /*a4d0*/  @!P2 IMAD.WIDE.U32 R2, R27, 0x2, R2 ;  /* 0x000000021b02a825 */ /* 0x000fca00078e0002 */
[----:B------:R-:W-:Y:S04]  /*a4e0*/  @!P2 LDGSTS.E.BYPASS.LTC128B.128 [R21+0xc400], desc[UR36][R2.64], !P3 ;  /* 0x0c4000000215afae */ /* 0x000fe8000d901d64 */
[----:B------:R-:W-:Y:S04]  /*a4f0*/  @!P2 LDGSTS.E.BYPASS.LTC128B.128 [R21+0xf400], desc[UR36][R2.64+0x40], !P0 ;  /* 0x0f4000400215afae */ /* 0x000fe8000c101d64 */
[----:B------:R0:W-:Y:S01]  /*a500*/  @!P2 LDGSTS.E.BYPASS.LTC128B.128 [R21+0x12400], desc[UR36][R2.64+0x80], !P1 ;  /* 0x124000800215afae */ /* 0x0001e2000c901d64 */
[-C--:B------:R-:W-:Y:S02]  /*a510*/  ISETP.GE.AND P2, PT, R11, R6.reuse, PT ;  /* 0x000000060b00720c */ /* 0x080fe40003f46270 */
[----:B------:R-:W-:Y:S01]  /*a520*/  IADD3 R11, R0, 0x40, RZ ;  /* 0x00000040000b7810 */ /* 0x000fe20007ffe0ff */
[----:B0-----:R-:W-:Y:S10]  /*a530*/  SHFL.IDX PT, R3, R9, 0x2, 0x1c1f ;  /* 0x005c1f0009037f89 */ /* 0x001ff400000e0000 */
[----:B--2---:R-:W-:Y:S01]  /*a540*/  @!P2 IMAD.WIDE.U32 R4, R27, 0x2, R4 ;  /* 0x000000021b04a825 */ /* 0x004fe200078e0004 */
[----:B------:R-:W-:Y:S01]  /*a550*/  @!P2 LEA R25, R28, UR45, 0x1 ;  /* 0x0000002d1c19ac11 */ /* 0x000fe2000f8e08ff */
[----:B------:R-:W0:Y:S04]  /*a560*/  SHFL.IDX PT, R2, R7, 0x2, 0x1c1f ;  /* 0x005c1f0007027f89 */ /* 0x000e2800000e0000 */
[----:B------:R-:W-:Y:S04]  /*a570*/  @!P2 LDGSTS.E.BYPASS.LTC128B.128 [R25+0xcc00], desc[UR36][R4.64], !P3 ;  /* 0x0cc000000419afae */ /* 0x000fe8000d901d64 */
[----:B------:R-:W-:Y:S04]  /*a580*/  @!P2 LDGSTS.E.BYPASS.LTC128B.128 [R25+0xfc00], desc[UR36][R4.64+0x40], !P0 ;  /* 0x0fc000400419afae */ /* 0x000fe8000c101d64 */
[----:B------:R1:W-:Y:S01]  /*a590*/  @!P2 LDGSTS.E.BYPASS.LTC128B.128 [R25+0x12c00], desc[UR36][R4.64+0x80], !P1 ;  /* 0x12c000800419afae */ /* 0x0003e2000c901d64 */
[----:B------:R-:W-:Y:S01]  /*a5a0*/  ISETP.GE.AND P2, PT, R11, R6, PT ;  /* 0x000000060b00720c */ /* 0x000fe20003f46270 */
[----:B------:R-:W-:-:S02]  /*a5b0*/  VIADD R11, R0, 0x60 ;  /* 0x00000060000b7836 */ /* 0x000fc40000000000 */
[----:B-1----:R-:W-:Y:S10]  /*a5c0*/  SHFL.IDX PT, R5, R9, 0x3, 0x1c1f ;  /* 0x007c1f0009057f89 */ /* 0x002ff400000e0000 */
[----:B0-----:R-:W-:Y:S01]  /*a5d0*/  @!P2 IMAD.WIDE.U32 R2, R27, 0x2, R2 ;  /* 0x000000021b02a825 */ /* 0x001fe200078e0002 */
[----:B------:R-:W-:Y:S01]  /*a5e0*/  @!P2 LEA R21, R28, UR45, 0x1 ;  /* 0x0000002d1c15ac11 */ /* 0x000fe2000f8e08ff */
[----:B------:R0:W1:Y:S04]  /*a5f0*/  SHFL.IDX PT, R4, R7, 0x3, 0x1c1f ;  /* 0x007c1f0007047f89 */ /* 0x00006800000e0000 */
[----:B------:R-:W-:Y:S04]  /*a600*/  @!P2 LDGSTS.E.BYPASS.LTC128B.128 [R21+0xd400], desc[UR36][R2.64], !P3 ;  /* 0x0d4000000215afae */ /* 0x000fe8000d901d64 */
[----:B------:R-:W-:Y:S01]  /*a610*/  @!P2 LDGSTS.E.BYPASS.LTC128B.128 [R21+0x10400], desc[UR36][R2.64+0x40], !P0 ;  /* 0x104000400215afae */ /* 0x000fe2000c101d64 */
[----:B0-----:R-:W-:-:S03]  /*a620*/  VIADD R7, R0, 0x80 ;  /* 0x0000008000077836 */ /* 0x001fc60000000000 */
[----:B------:R0:W-:Y:S01]  /*a630*/  @!P2 LDGSTS.E.BYPASS.LTC128B.128 [R21+0x13400], desc[UR36][R2.64+0x80], !P1 ;  /* 0x134000800215afae */ /* 0x0001e2000c901d64 */
[----:B------:R-:W-:-:S03]  /*a640*/  ISETP.GE.AND P2, PT, R11, R6, PT ;  /* 0x000000060b00720c */ /* 0x000fc60003f46270 */
[----:B0-----:R-:W-:Y:S10]  /*a650*/  SHFL.IDX PT, R3, R8, RZ, 0x1c1f ;  /* 0x001c1fff08037589 */ /* 0x001ff400000e0000 */
[----:B-1----:R-:W-:Y:S01]  /*a660*/  @!P2 IMAD.WIDE.U32 R4, R27, 0x2, R4 ;  /* 0x000000021b04a825 */ /* 0x002fe200078e0004 */
[----:B------:R-:W-:Y:S01]  /*a670*/  @!P2 LEA R25, R28, UR45, 0x1 ;  /* 0x0000002d1c19ac11 */ /* 0x000fe2000f8e08ff */
[----:B------:R-:W0:Y:S04]  /*a680*/  SHFL.IDX PT, R2, R10, RZ, 0x1c1f ;  /* 0x001c1fff0a027589 */ /* 0x000e2800000e0000 */
[----:B------:R-:W-:Y:S04]  /*a690*/  @!P2 LDGSTS.E.BYPASS.LTC128B.128 [R25+0xdc00], desc[UR36][R4.64], !P3 ;  /* 0x0dc000000419afae */ /* 0x000fe8000d901d64 */
[----:B------:R-:W-:Y:S04]  /*a6a0*/  @!P2 LDGSTS.E.BYPASS.LTC128B.128 [R25+0x10c00], desc[UR36][R4.64+0x40], !P0 ;  /* 0x10c000400419afae */ /* 0x000fe8000c101d64 */
[----:B------:R1:W-:Y:S01]  /*a6b0*/  @!P2 LDGSTS.E.BYPASS.LTC128B.128 [R25+0x13c00], desc[UR36][R4.64+0x80], !P1 ;  /* 0x13c000800419afae */ /* 0x0003e2000c901d64 */
[----:B------:R-:W-:-:S03]  /*a6c0*/  ISETP.GE.AND P2, PT, R7, R6, PT ;  /* 0x000000060700720c */ /* 0x000fc60003f46270 */
[----:B-1----:R1:W2:Y:S10]  /*a6d0*/  SHFL.IDX PT, R4, R8, 0x1, 0x1c1f ;  /* 0x003c1f0008047f89 */ /* 0x0022b400000e0000 */
[----:B0-----:R-:W-:Y:S01]  /*a6e0*/  @!P2 IMAD.WIDE.U32 R2, R27, 0x2, R2 ;  /* 0x000000021b02a825 */ /* 0x001fe200078e0002 */
[----:B------:R-:W-:-:S05]  /*a6f0*/  @!P2 LEA R7, R28, UR45, 0x1 ;  /* 0x0000002d1c07ac11 */ /* 0x000fca000f8e08ff */
[----:B------:R1:W-:Y:S04]  /*a700*/  @!P2 LDGSTS.E.BYPASS.LTC128B.128 [R7+0xe400], desc[UR36][R2.64], !P3 ;  /* 0x0e4000000207afae */ /* 0x0003e8000d901d64 */
[----:B------:R1:W-:Y:S04]  /*a710*/  @!P2 LDGSTS.E.BYPASS.LTC128B.128 [R7+0x11400], desc[UR36][R2.64+0x40], !P0 ;  /* 0x114000400207afae */ /* 0x0003e8000c101d64 */
[----:B------:R1:W-:Y:S02]  /*a720*/  @!P2 LDGSTS.E.BYPASS.LTC128B.128 [R7+0x14400], desc[UR36][R2.64+0x80], !P1 ;  /* 0x144000800207afae */ /* 0x0003e4000c901d64 */
.L_x_111:
[----:B------:R-:W-:Y:S01]  /*a730*/  VIADD R5, R0, 0xa0 ;  /* 0x000000a000057836 */ /* 0x000fe20000000000 */
[----:B------:R-:W-:Y:S01]  /*a740*/  BSSY B0, `(.L_x_52) ;  /* 0x000000d000007945 */ /* 0x000fe20003800000 */
[----:B-1----:R-:W-:Y:S01]  /*a750*/  IMAD.MOV.U32 R2, RZ, RZ, R14 ;  /* 0x000000ffff027224 */ /* 0x002fe200078e000e */
[----:B--2---:R-:W-:Y:S02]  /*a760*/  MOV R3, R4 ;  /* 0x0000000400037202 */ /* 0x004fe40000000f00 */
[----:B------:R-:W-:-:S13]  /*a770*/  ISETP.GE.AND P2, PT, R5, R6, PT ;  /* 0x000000060500720c */ /* 0x000fda0003f46270 */
[----:B------:R-:W-:Y:S05]  /*a780*/  @P2 BRA `(.L_x_53) ;  /* 0x0000000000202947 */ /* 0x000fea0003800000 */
[----:B------:R-:W-:Y:S01]  /*a790*/  IMAD.WIDE.U32 R2, R27, 0x2, R2 ;  /* 0x000000021b027825 */ /* 0x000fe200078e0002 */
[----:B------:R-:W-:-:S05]  /*a7a0*/  LEA R5, R28, UR45, 0x1 ;  /* 0x0000002d1c057c11 */ /* 0x000fca000f8e08ff */
[----:B------:R-:W-:Y:S01]  /*a7b0*/  @!PT LDS RZ, [RZ] ;  /* 0x00000000fffff984 */ /* 0x000fe20000000800 */
[----:B------:R-:W-:Y:S01]  /*a7c0*/  @!PT LDS RZ, [RZ] ;  /* 0x00000000fffff984 */ /* 0x000fe20000000800 */
[----:B------:R-:W-:Y:S01]  /*a7d0*/  @!PT LDS RZ, [RZ] ;  /* 0x00000000fffff984 */ /* 0x000fe20000000800 */
[----:B------:R0:W-:Y:S04]  /*a7e0*/  LDGSTS.E.BYPASS.LTC128B.128 [R5+0xec00], desc[UR36][R2.64], !P3 ;  /* 0x0ec0000002057fae */ /* 0x0001e8000d901d64 */
[----:B------:R0:W-:Y:S04]  /*a7f0*/  LDGSTS.E.BYPASS.LTC128B.128 [R5+0x11c00], desc[UR36][R2.64+0x40], !P0 ;  /* 0x11c0004002057fae */ /* 0x0001e8000c101d64 */
[----:B------:R0:W-:Y:S02]  /*a800*/  LDGSTS.E.BYPASS.LTC128B.128 [R5+0x14c00], desc[UR36][R2.64+0x80], !P1 ;  /* 0x14c0008002057fae */ /* 0x0001e4000c901d64 */
.L_x_53:
[----:B------:R-:W-:Y:S05]  /*a810*/  BSYNC B0 ;  /* 0x0000000000007941 */ /* 0x000fea0003800000 */
.L_x_52:
[----:B------:R-:W-:Y:S01]  /*a820*/  NOP ;  /* 0x0000000000007918 */ /* 0x000fe20000000000 */
[----:B------:R-:W-:Y:S01]  /*a830*/  SYNCS.ARRIVE.TRANS64.RED.A0T1 RZ, [UR45+0x2d800], RZ ;  /* 0x02d800ffffff79a7 */ /* 0x000fe2000820042d */
[----:B------:R-:W-:Y:S01]  /*a840*/  IMAD.MOV.U32 R0, RZ, RZ, 0x1 ;  /* 0x00000001ff007424 */ /* 0x000fe200078e00ff */
[----:B------:R-:W-:Y:S04]  /*a850*/  ARRIVES.LDGSTSBAR.64.TRANSCNT [UR45+0x2d800] ;  /* 0x02d80000ff0079b0 */ /* 0x000fe80008000aad */
[----:B------:R-:W-:Y:S01]  /*a860*/  SHF.L.U32 R0, R0, 0x1f, RZ ;  /* 0x0000001f00007819 */ /* 0x000fe200000006ff */
[----:B------:R-:W-:Y:S01]  /*a870*/  NOP ;  /* 0x0000000000007918 */ /* 0x000fe20000000000 */
[----:B------:R-:W-:Y:S02]  /*a880*/  SYNCS.ARRIVE.TRANS64.A1T0 RZ, [UR45+0x2d800], RZ ;  /* 0x02d800ffffff79a7 */ /* 0x000fe4000810002d */
[----:B------:R-:W1:Y:S02]  /*a890*/  SYNCS.PHASECHK.TRANS64.TRYWAIT P0, [UR45+0x2d820], R0 ;  /* 0x02d82000ff0075a7 */ /* 0x000e64000800016d */
[----:B-1----:R-:W-:Y:S05]  /*a8a0*/  @!P0 BRA `(.L_x_54) ;  /* 0x0000002800488947 */ /* 0x002fea0003800000 */
.L_x_112:
[----:B------:R-:W-:Y:S01]  /*a8b0*/  UIADD3 UR4, UR49, -0x2, URZ ;  /* 0xfffffffe31047890 */ /* 0x000fe2000fffe03f */
[----:B------:R-:W-:-:S03]  /*a8c0*/  IMAD.MOV.U32 R21, RZ, RZ, RZ ;  /* 0x000000ffff157224 */ /* 0x000fc600078e00ff */
[----:B------:R-:W-:-:S06]  /*a8d0*/  UISETP.GE.AND UP0, UPT, UR4, UR48, UPT ;  /* 0x000000300400728c */ /* 0x000fcc000bf06270 */
[----:B------:R-:W-:-:S13]  /*a8e0*/  PLOP3.LUT P0, PT, PT, PT, UP0, 0x80, 0x0 ;  /* 0x000000000000781c */ /* 0x000fda0003f0f008 */
[----:B------:R-:W-:Y:S05]  /*a8f0*/  @!P0 BRA `(.L_x_55) ;  /* 0x0000000c00e08947 */ /* 0x000fea0003800000 */
[----:B0-----:R-:W0:Y:S01]  /*a900*/  S2R R2, SR_TID.X ;  /* 0x0000000000027919 */ /* 0x001e220000002100 */
[----:B------:R-:W-:Y:S01]  /*a910*/  UIADD3 UR4, UR47, 0x1, URZ ;  /* 0x000000012f047890 */ /* 0x000fe2000fffe03f */
[----:B------:R-:W-:Y:S01]  /*a920*/  LOP3.LUT R3, RZ, UR44, RZ, 0x33, !PT ;  /* 0x0000002cff037c12 */ /* 0x000fe2000f8e33ff */
[----:B------:R-:W-:Y:S01]  /*a930*/  BSSY B0, `(.L_x_55) ;  /* 0x00000f4000007945 */ /* 0x000fe20003800000 */
[----:B------:R-:W1:Y:S01]  /*a940*/  S2R R4, SR_TID.X ;  /* 0x0000000000047919 */ /* 0x000e620000002100 */
[----:B------:R-:W-:Y:S01]  /*a950*/  UIMAD UR4, UR4, UR39, URZ ;  /* 0x00000027040472a4 */ /* 0x000fe2000f8e023f */
[----:B------:R-:W-:Y:S02]  /*a960*/  IMAD.MOV.U32 R22, RZ, RZ, 0x1 ;  /* 0x00000001ff167424 */ /* 0x000fe400078e00ff */
[----:B------:R-:W-:-:S03]  /*a970*/  IMAD.MOV.U32 R20, RZ, RZ, RZ ;  /* 0x000000ffff147224 */ /* 0x000fc600078e00ff */
[----:B------:R-:W-:Y:S01]  /*a980*/  LOP3.LUT R0, RZ, UR4, RZ, 0x33, !PT ;  /* 0x00000004ff007c12 */ /* 0x000fe2000f8e33ff */
[----:B------:R-:W-:-:S03]  /*a990*/  ULDC UR4, c[0x0][0x2f4] ;  /* 0x0000bd0000047ab9 */ /* 0x000fc60000000800 */
[----:B------:R-:W-:-:S04]  /*a9a0*/  VIMNMX R0, R0, R3, !PT ;  /* 0x0000000300007248 */ /* 0x000fc80007fe0100 */
[----:B------:R-:W-:Y:S02]  /*a9b0*/  IADD3 R26, -R0, -0x2, RZ ;  /* 0xfffffffe001a7810 */ /* 0x000fe40007ffe1ff */
[----:B0-----:R-:W-:-:S04]  /*a9c0*/  LOP3.LUT R2, R2, 0x7f, RZ, 0xc0, !PT ;  /* 0x0000007f02027812 */ /* 0x001fc800078ec0ff */
[----:B------:R-:W-:Y:S01]  /*a9d0*/  SHF.R.U32.HI R2, RZ, 0x2, R2 ;  /* 0x00000002ff027819 */ /* 0x000fe20000011602 */
[----:B-1----:R-:W-:-:S03]  /*a9e0*/  IMAD.SHL.U32 R4, R4, 0x8, RZ ;  /* 0x0000000804047824 */ /* 0x002fc600078e00ff */
[----:B------:R-:W-:Y:S02]  /*a9f0*/  IADD3 R19, R23, R19, R2 ;  /* 0x0000001317137210 */ /* 0x000fe40007ffe002 */
[----:B------:R-:W-:Y:S02]  /*aa00*/  IADD3 R3, -R2, UR43, RZ ;  /* 0x0000002b02037c10 */ /* 0x000fe4000fffe1ff */
[----:B------:R-:W0:Y:S01]  /*aa10*/  S2R R2, SR_TID.X ;  /* 0x0000000000027919 */ /* 0x000e220000002100 */
[----:B------:R-:W-:Y:S02]  /*aa20*/  LOP3.LUT R4, R4, 0x18, RZ, 0xc0, !PT ;  /* 0x0000001804047812 */ /* 0x000fe400078ec0ff */
[----:B------:R-:W-:Y:S01]  /*aa30*/  IADD3 R19, R19, -0x180, RZ ;  /* 0xfffffe8013137810 */ /* 0x000fe20007ffe0ff */
[----:B------:R-:W-:Y:S01]  /*aa40*/  IMAD R3, R0, 0x80, R3 ;  /* 0x0000008000037824 */ /* 0x000fe200078e0203 */
[----:B------:R-:W-:-:S03]  /*aa50*/  LOP3.LUT R4, R4, 0x20, RZ, 0xfc, !PT ;  /* 0x0000002004047812 */ /* 0x000fc600078efcff */
[----:B------:R-:W-:Y:S01]  /*aa60*/  IMAD R10, R0, -0x80, R19 ;  /* 0xffffff80000a7824 */ /* 0x000fe200078e0213 */
[----:B------:R-:W-:Y:S02]  /*aa70*/  ISETP.GE.AND P2, PT, R4, UR4, PT ;  /* 0x0000000404007c0c */ /* 0x000fe4000bf46270 */
[----:B------:R-:W-:Y:S02]  /*aa80*/  IADD3 R0, R3, 0x100, RZ ;  /* 0x0000010003007810 */ /* 0x000fe40007ffe0ff */
[----:B0-----:R-:W-:-:S04]  /*aa90*/  SHF.L.U32 R2, R2, 0x3, RZ ;  /* 0x0000000302027819 */ /* 0x001fc800000006ff */
[----:B------:R-:W-:-:S04]  /*aaa0*/  LOP3.LUT R2, R2, 0x18, RZ, 0xc0, !PT ;  /* 0x0000001802027812 */ /* 0x000fc800078ec0ff */
[C---:B------:R-:W-:Y:S02]  /*aab0*/  ISETP.GE.AND P3, PT, R2.reuse, UR4, PT ;  /* 0x0000000402007c0c */ /* 0x040fe4000bf66270 */
[----:B------:R-:W-:-:S04]  /*aac0*/  LOP3.LUT R2, R2, 0x40, RZ, 0xfc, !PT ;  /* 0x0000004002027812 */ /* 0x000fc800078efcff */
[----:B------:R-:W-:-:S13]  /*aad0*/  ISETP.GE.AND P1, PT, R2, UR4, PT ;  /* 0x0000000402007c0c */ /* 0x000fda000bf26270 */
.L_x_68:
[----:B------:R-:W2:Y:S01]  /*aae0*/  LDL R7, [R1+0x4] ;  /* 0x0000040001077983 */ /* 0x000ea20000100800 */
[----:B------:R-:W0:Y:S03]  /*aaf0*/  LDC R2, c[0x0][0x430] ;  /* 0x00010c00ff027b82 */ /* 0x000e260000000800 */
[----:B------:R-:W3:Y:S01]  /*ab00*/  LDL R6, [R1] ;  /* 0x0000000001067983 */ /* 0x000ee20000100800 */
[----:B------:R-:W-:Y:S01]  /*ab10*/  IMAD.MOV.U32 R4, RZ, RZ, R10 ;  /* 0x000000ffff047224 */ /* 0x000fe200078e000a */
[----:B------:R-:W-:Y:S01]  /*ab20*/  ULDC.64 UR4, c[0x0][0x428] ;  /* 0x00010a0000047ab9 */ /* 0x000fe20000000a00 */
[----:B0-----:R-:W-:-:S13]  /*ab30*/  ISETP.NE.AND P0, PT, R2, 0x1, PT ;  /* 0x000000010200780c */ /* 0x001fda0003f05270 */
[----:B------:R-:W0:Y:S08]  /*ab40*/  @P0 LDC R3, c[0x0][0x434] ;  /* 0x00010d00ff030b82 */ /* 0x000e300000000800 */
[----:B------:R-:W1:Y:S01]  /*ab50*/  @P0 LDC R5, c[0x0][0x438] ;  /* 0x00010e00ff050b82 */ /* 0x000e620000000800 */
[----:B0-----:R-:W-:-:S05]  /*ab60*/  @P0 IMAD.HI.U32 R2, R10, R3, RZ ;  /* 0x000000030a020227 */ /* 0x001fca00078e00ff */
[----:B-1----:R-:W-:-:S04]  /*ab70*/  @P0 SHF.R.U32.HI R4, RZ, R5, R2 ;  /* 0x00000005ff040219 */ /* 0x002fc80000011602 */
[----:B------:R-:W-:Y:S01]  /*ab80*/  SHF.R.S32.HI R3, RZ, 0x1f, R4 ;  /* 0x0000001fff037819 */ /* 0x000fe20000011404 */
[----:B--2---:R-:W-:-:S04]  /*ab90*/  IMAD R2, R7, UR4, RZ ;  /* 0x0000000407027c24 */ /* 0x004fc8000f8e02ff */
[----:B---3--:R-:W-:Y:S02]  /*aba0*/  IMAD R5, R6, UR5, R2 ;  /* 0x0000000506057c24 */ /* 0x008fe4000f8e0202 */
[----:B------:R-:W-:-:S04]  /*abb0*/  IMAD.MOV.U32 R2, RZ, RZ, R4 ;  /* 0x000000ffff027224 */ /* 0x000fc800078e0004 */
[----:B------:R-:W-:Y:S01]  /*abc0*/  IMAD.WIDE.U32 R2, R6, UR4, R2 ;  /* 0x0000000406027c25 */ /* 0x000fe2000f8e0002 */
[----:B------:R-:W-:-:S04]  /*abd0*/  ULDC.64 UR4, c[0x0][0x418] ;  /* 0x0001060000047ab9 */ /* 0x000fc80000000a00 */
[----:B------:R-:W-:Y:S02]  /*abe0*/  IADD3 R3, R5, R3, RZ ;  /* 0x0000000305037210 */ /* 0x000fe40007ffe0ff */
[----:B------:R-:W-:-:S04]  /*abf0*/  LEA R6, P0, R2, UR4, 0x2 ;  /* 0x0000000402067c11 */ /* 0x000fc8000f8010ff */
[----:B------:R-:W-:-:S05]  /*ac00*/  LEA.HI.X R7, R2, UR5, R3, 0x2, P0 ;  /* 0x0000000502077c11 */ /* 0x000fca00080f1403 */
[----:B------:R-:W2:Y:S01]  /*ac10*/  LDG.E R6, desc[UR36][R6.64] ;  /* 0x0000002406067981 */ /* 0x000ea2000c1e1900 */
[----:B------:R-:W-:-:S06]  /*ac20*/  ULOP3.LUT UR6, UR38, 0x2, URZ, 0xfc, !UPT ;  /* 0x0000000226067892 */ /* 0x000fcc000f8efc3f */
[----:B------:R-:W-:Y:S02]  /*ac30*/  IMAD.U32 R8, RZ, RZ, UR6 ;  /* 0x00000006ff087e24 */ /* 0x000fe4000f8e00ff */
[----:B------:R-:W-:-:S03]  /*ac40*/  VIADD R21, R20, 0x1 ;  /* 0x0000000114157836 */ /* 0x000fc60000000000 */
[----:B------:R-:W-:Y:S02]  /*ac50*/  ISETP.NE.AND P4, PT, R8, 0x3, PT ;  /* 0x000000030800780c */ /* 0x000fe40003f85270 */
[----:B------:R-:W-:-:S04]  /*ac60*/  ISETP.NE.AND P0, PT, R21, 0x2, PT ;  /* 0x000000021500780c */ /* 0x000fc80003f05270 */
[----:B------:R-:W-:Y:S02]  /*ac70*/  SEL R3, RZ, 0x1, P0 ;  /* 0x00000001ff037807 */ /* 0x000fe40000000000 */
[----:B------:R-:W-:Y:S02]  /*ac80*/  SEL R21, R21, RZ, P0 ;  /* 0x000000ff15157207 */ /* 0x000fe40000000000 */
[----:B------:R-:W-:Y:S02]  /*ac90*/  LOP3.LUT R24, R22, R3, RZ, 0x3c, !PT ;  /* 0x0000000316187212 */ /* 0x000fe400078e3cff */
[----:B--2---:R-:W-:Y:S01]  /*aca0*/  SHF.R.S32.HI R25, RZ, 0x1f, R6 ;  /* 0x0000001fff197819 */ /* 0x004fe20000011406 */
[----:B------:R-:W-:Y:S06]  /*acb0*/  @!P4 BRA `(.L_x_56) ;  /* 0x000000000004c947 */ /* 0x000fec0003800000 */
[----:B------:R-:W-:Y:S01]  /*acc0*/  BPT.TRAP 0x1 ;  /* 0x000000040000795c */ /* 0x000fe20000300000 */
.L_x_56:
[----:B------:R-:W-:Y:S01]  /*acd0*/  LEA R7, R21, UR45, 0x3 ;  /* 0x0000002d15077c11 */ /* 0x000fe2000f8e18ff */
[----:B------:R-:W-:Y:S01]  /*ace0*/  BSSY B1, `(.L_x_57) ;  /* 0x0000004000017945 */ /* 0x000fe20003800000 */
[----:B------:R-:W-:-:S04]  /*acf0*/  SHF.L.U32 R2, R24, 0x1f, RZ ;  /* 0x0000001f18027819 */ /* 0x000fc800000006ff */
[----:B------:R-:W0:Y:S02]  /*ad00*/  SYNCS.PHASECHK.TRANS64.TRYWAIT P0, [R7+URZ+0x2d840], R2 ;  /* 0x02d84002070075a7 */ /* 0x000e24000800017f */
[----:B0-----:R-:W-:Y:S05]  /*ad10*/  @!P0 BRA `(.L_x_58) ;  /* 0x0000002400448947 */ /* 0x001fea0003800000 */
.L_x_113:
[----:B------:R-:W-:Y:S05]  /*ad20*/  BSYNC B1 ;  /* 0x0000000000017941 */ /* 0x000fea0003800000 */
.L_x_57:
[----:B------:R-:W-:Y:S01]  /*ad30*/  ULDC UR4, c[0x0][0x430] ;  /* 0x00010c0000047ab9 */ /* 0x000fe20000000800 */
[----:B------:R-:W-:Y:S01]  /*ad40*/  R2UR UR6, R29 ;  /* 0x000000001d0672ca */ /* 0x000fe200000e0000 */
[----:B------:R-:W-:Y:S01]  /*ad50*/  UIADD3 UR4, -UR4, URZ, URZ ;  /* 0x0000003f04047290 */ /* 0x000fe2000fffe13f */
[C---:B------:R-:W-:Y:S02]  /*ad60*/  LOP3.LUT P5, RZ, R16.reuse, 0x2, RZ, 0xc0, !PT ;  /* 0x0000000210ff7812 */ /* 0x040fe400078ac0ff */
[----:B------:R-:W-:-:S03]  /*ad70*/  LOP3.LUT P4, RZ, R16, 0x1, RZ, 0xc0, !PT ;  /* 0x0000000110ff7812 */ /* 0x000fc6000788c0ff */
[----:B------:R-:W-:Y:S01]  /*ad80*/  IMAD R5, R4, UR4, R10 ;  /* 0x0000000404057c24 */ /* 0x000fe2000f8e020a */
[----:B------:R-:W-:-:S04]  /*ad90*/  ULDC.64 UR4, c[0x0][0x300] ;  /* 0x0000c00000047ab9 */ /* 0x000fc80000000a00 */
[----:B------:R-:W-:-:S05]  /*ada0*/  SHF.R.S32.HI R23, RZ, 0x1f, R5 ;  /* 0x0000001fff177819 */ /* 0x000fca0000011405 */
[----:B0-----:R-:W-:-:S04]  /*adb0*/  IMAD R2, R23, UR4, RZ ;  /* 0x0000000417027c24 */ /* 0x001fc8000f8e02ff */
[C---:B------:R-:W-:Y:S02]  /*adc0*/  IMAD R9, R5.reuse, UR5, R2 ;  /* 0x0000000505097c24 */ /* 0x040fe4000f8e0202 */
[----:B------:R-:W-:Y:S01]  /*add0*/  IMAD.WIDE.U32 R2, R5, UR4, RZ ;  /* 0x0000000405027c25 */ /* 0x000fe2000f8e00ff */
[----:B------:R-:W-:-:S04]  /*ade0*/  ULDC.64 UR4, c[0x0][0x310] ;  /* 0x0000c40000047ab9 */ /* 0x000fc80000000a00 */
[----:B------:R-:W-:Y:S01]  /*adf0*/  IADD3 R3, R3, R9, RZ ;  /* 0x0000000903037210 */ /* 0x000fe20007ffe0ff */
[----:B------:R-:W-:-:S04]  /*ae00*/  IMAD R9, R25, UR4, RZ ;  /* 0x0000000419097c24 */ /* 0x000fc8000f8e02ff */
[C---:B------:R-:W-:Y:S02]  /*ae10*/  IMAD R4, R6.reuse, UR5, R9 ;  /* 0x0000000506047c24 */ /* 0x040fe4000f8e0209 */
[----:B------:R-:W-:Y:S01]  /*ae20*/  IMAD.WIDE.U32 R2, R6, UR4, R2 ;  /* 0x0000000406027c25 */ /* 0x000fe2000f8e0002 */
[----:B------:R-:W-:-:S03]  /*ae30*/  ULDC.64 UR4, c[0x0][0x308] ;  /* 0x0000c20000047ab9 */ /* 0x000fc60000000a00 */
[----:B------:R-:W-:Y:S01]  /*ae40*/  IMAD.U32 R9, RZ, RZ, UR4 ;  /* 0x00000004ff097e24 */ /* 0x000fe2000f8e00ff */
[----:B------:R-:W-:Y:S01]  /*ae50*/  UIMAD UR4, UR6, UR4, URZ ;  /* 0x00000004060472a4 */ /* 0x000fe2000f8e023f */
[----:B------:R-:W-:Y:S02]  /*ae60*/  IMAD.IADD R3, R3, 0x1, R4 ;  /* 0x0000000103037824 */ /* 0x000fe400078e0204 */
[----:B------:R-:W-:Y:S01]  /*ae70*/  ULDC.64 UR6, c[0x0][0x2e8] ;  /* 0x0000ba0000067ab9 */ /* 0x000fe20000000a00 */
[----:B------:R-:W-:Y:S02]  /*ae80*/  UIMAD UR4, UR42, UR5, UR4 ;  /* 0x000000052a0472a4 */ /* 0x000fe4000f8e0204 */
[----:B------:R-:W-:-:S04]  /*ae90*/  IMAD.WIDE.U32 R2, R9, UR42, R2 ;  /* 0x0000002a09027c25 */ /* 0x000fc8000f8e0002 */
[----:B------:R-:W-:Y:S01]  /*aea0*/  IMAD R9, R21, 0x3000, R28 ;  /* 0x0000300015097824 */ /* 0x000fe200078e021c */
[----:B------:R-:W-:Y:S01]  /*aeb0*/  IADD3 R19, R3, UR4, RZ ;  /* 0x0000000403137c10 */ /* 0x000fe2000fffe0ff */
[----:B------:R-:W-:Y:S01]  /*aec0*/  UMOV UR4, 0xffffffff ;  /* 0xffffffff00047882 */ /* 0x000fe20000000000 */
[----:B------:R-:W-:-:S04]  /*aed0*/  LEA R8, P0, R2, UR6, 0x1 ;  /* 0x0000000602087c11 */ /* 0x000fc8000f8008ff */
[----:B------:R-:W-:Y:S01]  /*aee0*/  LEA.HI.X R19, R2, UR7, R19, 0x1, P0 ;  /* 0x0000000702137c11 */ /* 0x000fe200080f0c13 */
[----:B------:R-:W-:Y:S08]  /*aef0*/  BRA.DIV UR4, `(.L_x_59) ;  /* 0x0000002204e07947 */ /* 0x000ff0000b800000 */
[----:B------:R-:W0:Y:S01]  /*af00*/  S2R R11, SR_TID.X ;  /* 0x00000000000b7919 */ /* 0x000e220000002100 */
[----:B------:R-:W-:Y:S02]  /*af10*/  LOP3.LUT P6, RZ, R16, 0x4, RZ, 0xc0, !PT ;  /* 0x0000000410ff7812 */ /* 0x000fe400078cc0ff */
[----:B------:R-:W-:Y:S01]  /*af20*/  LEA R9, R9, UR45, 0x1 ;  /* 0x0000002d09097c11 */ /* 0x000fe2000f8e08ff */
[----:B------:R-:W1:Y:S04]  /*af30*/  SHFL.IDX PT, R2, R8, RZ, 0x1c1f ;  /* 0x001c1fff08027589 */ /* 0x000e6800000e0000 */
[----:B------:R-:W2:Y:S04]  /*af40*/  SHFL.IDX PT, R3, R19, RZ, 0x1c1f ;  /* 0x001c1fff13037589 */ /* 0x000ea800000e0000 */
[----:B------:R-:W-:Y:S01]  /*af50*/  SHFL.IDX PT, R27, R19, 0x2, 0x1c1f ;  /* 0x005c1f00131b7f89 */ /* 0x000fe200000e0000 */
[----:B0-----:R-:W-:-:S05]  /*af60*/  IMAD.SHL.U32 R11, R11, 0x8, RZ ;  /* 0x000000080b0b7824 */ /* 0x001fca00078e00ff */
[----:B------:R-:W-:-:S05]  /*af70*/  LOP3.LUT R11, R11, 0x18, RZ, 0xc0, !PT ;  /* 0x000000180b0b7812 */ /* 0x000fca00078ec0ff */
[----:B------:R-:W-:-:S05]  /*af80*/  IMAD.SHL.U32 R4, R11, 0x2, RZ ;  /* 0x000000020b047824 */ /* 0x000fca00078e00ff */
[----:B-1----:R-:W-:-:S04]  /*af90*/  IADD3 R2, P0, R2, R4, RZ ;  /* 0x0000000402027210 */ /* 0x002fc80007f1e0ff */
[----:B--2---:R-:W-:-:S05]  /*afa0*/  IADD3.X R3, RZ, R3, RZ, P0, !PT ;  /* 0x00000003ff037210 */ /* 0x004fca00007fe4ff */
[----:B------:R-:W-:Y:S04]  /*afb0*/  LDGSTS.E.BYPASS.LTC128B.128 [R9+0x15400], desc[UR36][R2.64], !P6 ;  /* 0x1540000002097fae */ /* 0x000fe8000f101d64 */
[----:B------:R-:W-:Y:S04]  /*afc0*/  LDGSTS.E.BYPASS.LTC128B.128 [R9+0x17400], desc[UR36][R2.64+0x40], !P5 ;  /* 0x1740004002097fae */ /* 0x000fe8000e901d64 */
[----:B------:R0:W-:Y:S04]  /*afd0*/  LDGSTS.E.BYPASS.LTC128B.128 [R9+0x19400], desc[UR36][R2.64+0x80], !P4 ;  /* 0x1940008002097fae */ /* 0x0001e8000e101d64 */
[----:B0-----:R-:W0:Y:S04]  /*afe0*/  SHFL.IDX PT, R2, R8, 0x1, 0x1c1f ;  /* 0x003c1f0008027f89 */ /* 0x001e2800000e0000 */
[----:B------:R-:W1:Y:S01]  /*aff0*/  SHFL.IDX PT, R3, R19, 0x1, 0x1c1f ;  /* 0x003c1f0013037f89 */ /* 0x000e6200000e0000 */
[----:B0-----:R-:W-:-:S05]  /*b000*/  IADD3 R2, P0, R2, R4, RZ ;  /* 0x0000000402027210 */ /* 0x001fca0007f1e0ff */
[----:B-1----:R-:W-:-:S05]  /*b010*/  IMAD.X R3, RZ, RZ, R3, P0 ;  /* 0x000000ffff037224 */ /* 0x002fca00000e0603 */
[----:B------:R-:W-:Y:S04]  /*b020*/  LDGSTS.E.BYPASS.LTC128B.128 [R9+0x15c00], desc[UR36][R2.64], !P6 ;  /* 0x15c0000002097fae */ /* 0x000fe8000f101d64 */
[----:B------:R-:W-:Y:S04]  /*b030*/  LDGSTS.E.BYPASS.LTC128B.128 [R9+0x17c00], desc[UR36][R2.64+0x40], !P5 ;  /* 0x17c0004002097fae */ /* 0x000fe8000e901d64 */
[----:B------:R0:W-:Y:S04]  /*b040*/  LDGSTS.E.BYPASS.LTC128B.128 [R9+0x19c00], desc[UR36][R2.64+0x80], !P4 ;  /* 0x19c0008002097fae */ /* 0x0001e8000e101d64 */
[----:B0-----:R-:W0:Y:S02]  /*b050*/  SHFL.IDX PT, R2, R8, 0x2, 0x1c1f ;  /* 0x005c1f0008027f89 */ /* 0x001e2400000e0000 */
[----:B0-----:R-:W-:-:S05]  /*b060*/  IADD3 R2, P0, R2, R4, RZ ;  /* 0x0000000402027210 */ /* 0x001fca0007f1e0ff */
[----:B------:R-:W-:Y:S02]  /*b070*/  IMAD.X R3, RZ, RZ, R27, P0 ;  /* 0x000000ffff037224 */ /* 0x000fe400000e061b */
[----:B------:R0:W1:Y:S04]  /*b080*/  SHFL.IDX PT, R27, R19, 0x3, 0x1c1f ;  /* 0x007c1f00131b7f89 */ /* 0x00006800000e0000 */
[----:B------:R-:W-:Y:S04]  /*b090*/  LDGSTS.E.BYPASS.LTC128B.128 [R9+0x16400], desc[UR36][R2.64], !P6 ;  /* 0x1640000002097fae */ /* 0x000fe8000f101d64 */
[----:B------:R-:W-:Y:S04]  /*b0a0*/  LDGSTS.E.BYPASS.LTC128B.128 [R9+0x18400], desc[UR36][R2.64+0x40], !P5 ;  /* 0x1840004002097fae */ /* 0x000fe8000e901d64 */
[----:B------:R2:W-:Y:S04]  /*b0b0*/  LDGSTS.E.BYPASS.LTC128B.128 [R9+0x1a400], desc[UR36][R2.64+0x80], !P4 ;  /* 0x1a40008002097fae */ /* 0x0005e8000e101d64 */
[----:B-12---:R0:W2:Y:S02]  /*b0c0*/  SHFL.IDX PT, R2, R8, 0x3, 0x1c1f ;  /* 0x007c1f0008027f89 */ /* 0x0060a400000e0000 */
.L_x_123:
[----:B------:R-:W-:Y:S02]  /*b0d0*/  LOP3.LUT P6, RZ, R16, 0x4, RZ, 0xc0, !PT ;  /* 0x0000000410ff7812 */ /* 0x000fe400078cc0ff */
[----:B--2---:R-:W-:-:S04]  /*b0e0*/  IADD3 R2, P0, R2, R4, RZ ;  /* 0x0000000402027210 */ /* 0x004fc80007f1e0ff */
[----:B------:R-:W-:Y:S02]  /*b0f0*/  IADD3.X R3, RZ, R27, RZ, P0, !PT ;  /* 0x0000001bff037210 */ /* 0x000fe400007fe4ff */
[----:B------:R-:W-:-:S05]  /*b100*/  PLOP3.LUT P0, PT, PT, PT, PT, 0x80, 0x0 ;  /* 0x000000000000781c */ /* 0x000fca0003f0f070 */
[----:B------:R-:W-:Y:S01]  /*b110*/  @!PT LDS RZ, [RZ] ;  /* 0x00000000fffff984 */ /* 0x000fe20000000800 */
[----:B------:R-:W-:Y:S01]  /*b120*/  @!PT LDS RZ, [RZ] ;  /* 0x00000000fffff984 */ /* 0x000fe20000000800 */
[----:B------:R-:W-:Y:S01]  /*b130*/  @!PT LDS RZ, [RZ] ;  /* 0x00000000fffff984 */ /* 0x000fe20000000800 */
[----:B------:R1:W-:Y:S04]  /*b140*/  LDGSTS.E.BYPASS.LTC128B.128 [R9+0x16c00], desc[UR36][R2.64], !P6 ;  /* 0x16c0000002097fae */ /* 0x0003e8000f101d64 */
[----:B------:R1:W-:Y:S04]  /*b150*/  LDGSTS.E.BYPASS.LTC128B.128 [R9+0x18c00], desc[UR36][R2.64+0x40], !P5 ;  /* 0x18c0004002097fae */ /* 0x0003e8000e901d64 */
[----:B------:R1:W-:Y:S01]  /*b160*/  LDGSTS.E.BYPASS.LTC128B.128 [R9+0x1ac00], desc[UR36][R2.64+0x80], !P4 ;  /* 0x1ac0008002097fae */ /* 0x0003e2000e101d64 */
[----:B------:R-:W-:Y:S01]  /*b170*/  NOP ;  /* 0x0000000000007918 */ /* 0x000fe20000000000 */
.L_x_60:
[----:B------:R-:W-:Y:S02]  /*b180*/  PLOP3.LUT P4, PT, P4, P0, PT, 0xa2, 0x0 ;  /* 0x000000000000781c */ /* 0x000fe40002781472 */
[----:B------:R-:W-:-:S08]  /*b190*/  @P0 R2UR P4, UR4, R7 ;  /* 0x00000000070402ca */ /* 0x000fd00000080000 */
[----:B------:R-:W-:-:S05]  /*b1a0*/  @P0 PLOP3.LUT P0, PT, P4, PT, PT, 0x80, 0x0 ;  /* 0x000000000000081c */ /* 0x000fca000270f070 */
[----:B------:R-:W-:Y:S01]  /*b1b0*/  @!P4 SYNCS.ARRIVE.TRANS64.RED.A0T1 RZ, [UR4+0x2d830], RZ ;  /* 0x02d830ffffffc9a7 */ /* 0x000fe20008200404 */
[----:B------:R-:W-:Y:S07]  /*b1c0*/  @!P4 ARRIVES.LDGSTSBAR.64.TRANSCNT [UR4+0x2d830] ;  /* 0x02d83000ff00c9b0 */ /* 0x000fee0008000a84 */
[----:B------:R-:W-:Y:S05]  /*b1d0*/  @P0 BRA.U.ANY `(.L_x_60) ;  /* 0xfffffffd00e80947 */ /* 0x000fea000393ffff */
[----:B------:R-:W-:Y:S01]  /*b1e0*/  NOP ;  /* 0x0000000000007918 */ /* 0x000fe20000000000 */
[----:B------:R-:W-:-:S06]  /*b1f0*/  ULOP3.LUT UR5, UR38, 0x2, URZ, 0xfc, !UPT ;  /* 0x0000000226057892 */ /* 0x000fcc000f8efc3f */
[----:B-1----:R-:W-:-:S05]  /*b200*/  IMAD.U32 R2, RZ, RZ, UR5 ;  /* 0x00000005ff027e24 */ /* 0x002fca000f8e00ff */
[----:B------:R-:W-:-:S13]  /*b210*/  ISETP.NE.AND P5, PT, R2, 0x3, PT ;  /* 0x000000030200780c */ /* 0x000fda0003fa5270 */
[----:B------:R-:W-:Y:S05]  /*b220*/  @!P5 BRA `(.L_x_61) ;  /* 0x000000000004d947 */ /* 0x000fea0003800000 */
[----:B------:R-:W-:Y:S01]  /*b230*/  BPT.TRAP 0x1 ;  /* 0x000000040000795c */ /* 0x000fe20000300000 */
.L_x_61:
[----:B------:R1:W-:Y:S01]  /*b240*/  SYNCS.ARRIVE.TRANS64.A1T0 RZ, [R7+URZ+0x2d830], RZ ;  /* 0x02d830ff07ff79a7 */ /* 0x0003e2000810003f */
[----:B------:R-:W-:Y:S05]  /*b250*/  @!P5 BRA `(.L_x_62) ;  /* 0x000000000004d947 */ /* 0x000fea0003800000 */
[----:B------:R-:W-:Y:S01]  /*b260*/  BPT.TRAP 0x1 ;  /* 0x000000040000795c */ /* 0x000fe20000300000 */
.L_x_62:
[----:B------:R-:W-:Y:S01]  /*b270*/  SHF.L.U32 R2, R22, 0x1f, RZ ;  /* 0x0000001f16027819 */ /* 0x000fe200000006ff */
[----:B------:R-:W-:Y:S01]  /*b280*/  BSSY B1, `(.L_x_63) ;  /* 0x0000004000017945 */ /* 0x000fe20003800000 */
[----:B-1----:R-:W-:-:S04]  /*b290*/  LEA R7, R20, UR45, 0x3 ;  /* 0x0000002d14077c11 */ /* 0x002fc8000f8e18ff */
[----:B------:R-:W1:Y:S02]  /*b2a0*/  SYNCS.PHASECHK.TRANS64.TRYWAIT P0, [R7+URZ+0x2d860], R2 ;  /* 0x02d86002070075a7 */ /* 0x000e64000800017f */
[----:B-1----:R-:W-:Y:S05]  /*b2b0*/  @!P0 BRA `(.L_x_64) ;  /* 0x0000002400448947 */ /* 0x002fea0003800000 */
.L_x_124:
[----:B------:R-:W-:Y:S05]  /*b2c0*/  BSYNC B1 ;  /* 0x0000000000017941 */ /* 0x000fea0003800000 */
.L_x_63:
[----:B------:R-:W-:Y:S01]  /*b2d0*/  UMOV UR4, 0xffffffff ;  /* 0xffffffff00047882 */ /* 0x000fe20000000000 */
[----:B0-----:R-:W-:Y:S02]  /*b2e0*/  IMAD R8, R20, 0x3000, R28 ;  /* 0x0000300014087824 */ /* 0x001fe400078e021c */
[----:B------:R-:W-:Y:S05]  /*b2f0*/  BRA.DIV UR4, `(.L_x_65) ;  /* 0x0000002604487947 */ /* 0x000fea000b800000 */
[----:B------:R-:W1:Y:S01]  /*b300*/  SHFL.IDX PT, R14, R17, RZ, 0x1c1f ;  /* 0x001c1fff110e7589 */ /* 0x000e6200000e0000 */
[----:B------:R-:W-:-:S03]  /*b310*/  LEA R8, R8, UR45, 0x1 ;  /* 0x0000002d08087c11 */ /* 0x000fc6000f8e08ff */
[----:B------:R-:W0:Y:S01]  /*b320*/  SHFL.IDX PT, R3, R18, RZ, 0x1c1f ;  /* 0x001c1fff12037589 */ /* 0x000e2200000e0000 */
[----:B-1----:R-:W-:-:S03]  /*b330*/  IADD3 R2, P0, R14, R4, RZ ;  /* 0x000000040e027210 */ /* 0x002fc60007f1e0ff */
[----:B------:R-:W1:Y:S02]  /*b340*/  SHFL.IDX PT, R14, R17, 0x1, 0x1c1f ;  /* 0x003c1f00110e7f89 */ /* 0x000e6400000e0000 */
[----:B0-----:R-:W-:Y:S01]  /*b350*/  IMAD.X R3, RZ, RZ, R3, P0 ;  /* 0x000000ffff037224 */ /* 0x001fe200000e0603 */
[----:B------:R-:W-:-:S13]  /*b360*/  ISETP.LT.OR P0, PT, R0, 0x1, P3 ;  /* 0x000000010000780c */ /* 0x000fda0001f01670 */
[----:B------:R-:W-:Y:S01]  /*b370*/  LDGSTS.E.BYPASS.LTC128B.128 [R8+0x400], desc[UR36][R2.64], !P0 ;  /* 0x0040000002087fae */ /* 0x000fe2000c101d64 */
[----:B------:R-:W-:-:S13]  /*b380*/  ISETP.LT.OR P0, PT, R0, 0x1, P2 ;  /* 0x000000010000780c */ /* 0x000fda0001701670 */
[----:B------:R-:W-:Y:S01]  /*b390*/  LDGSTS.E.BYPASS.LTC128B.128 [R8+0x2400], desc[UR36][R2.64+0x40], !P0 ;  /* 0x0240004002087fae */ /* 0x000fe2000c101d64 */
[----:B------:R-:W-:-:S13]  /*b3a0*/  ISETP.LT.OR P0, PT, R0, 0x1, P1 ;  /* 0x000000010000780c */ /* 0x000fda0000f01670 */
[----:B------:R0:W-:Y:S04]  /*b3b0*/  LDGSTS.E.BYPASS.LTC128B.128 [R8+0x4400], desc[UR36][R2.64+0x80], !P0 ;  /* 0x0440008002087fae */ /* 0x0001e8000c101d64 */
[----:B0-----:R-:W0:Y:S01]  /*b3c0*/  SHFL.IDX PT, R3, R18, 0x1, 0x1c1f ;  /* 0x003c1f0012037f89 */ /* 0x001e2200000e0000 */
[----:B-1----:R-:W-:-:S03]  /*b3d0*/  IADD3 R2, P0, R14, R4, RZ ;  /* 0x000000040e027210 */ /* 0x002fc60007f1e0ff */
[----:B------:R-:W1:Y:S01]  /*b3e0*/  SHFL.IDX PT, R14, R17, 0x2, 0x1c1f ;  /* 0x005c1f00110e7f89 */ /* 0x000e6200000e0000 */
[----:B0-----:R-:W-:Y:S02]  /*b3f0*/  IADD3.X R3, RZ, R3, RZ, P0, !PT ;  /* 0x00000003ff037210 */ /* 0x001fe400007fe4ff */
        /* <DEDUP_REMOVED lines=8> */
[----:B------:R-:W1:Y:S04]  /*b480*/  SHFL.IDX PT, R18, R18, 0x3, 0x1c1f ;  /* 0x007c1f0012127f89 */ /* 0x000e6800000e0000 */
[----:B------:R2:W3:Y:S01]  /*b490*/  SHFL.IDX PT, R14, R17, 0x3, 0x1c1f ;  /* 0x007c1f00110e7f89 */ /* 0x0004e200000e0000 */
[----:B0-----:R-:W-:Y:S01]  /*b4a0*/  IMAD.X R3, RZ, RZ, R3, P0 ;  /* 0x000000ffff037224 */ /* 0x001fe200000e0603 */
[----:B------:R-:W-:-:S13]  /*b4b0*/  ISETP.LT.OR P0, PT, R0, 0x41, P3 ;  /* 0x000000410000780c */ /* 0x000fda0001f01670 */
[----:B------:R2:W-:Y:S01]  /*b4c0*/  LDGSTS.E.BYPASS.LTC128B.128 [R8+0x1400], desc[UR36][R2.64], !P0 ;  /* 0x0140000002087fae */ /* 0x0005e2000c101d64 */
[----:B------:R-:W-:-:S13]  /*b4d0*/  ISETP.LT.OR P0, PT, R0, 0x41, P2 ;  /* 0x000000410000780c */ /* 0x000fda0001701670 */
[----:B------:R2:W-:Y:S01]  /*b4e0*/  LDGSTS.E.BYPASS.LTC128B.128 [R8+0x3400], desc[UR36][R2.64+0x40], !P0 ;  /* 0x0340004002087fae */ /* 0x0005e2000c101d64 */
[----:B------:R-:W-:-:S13]  /*b4f0*/  ISETP.LT.OR P0, PT, R0, 0x41, P1 ;  /* 0x000000410000780c */ /* 0x000fda0000f01670 */
[----:B-1-3--:R2:W-:Y:S02]  /*b500*/  LDGSTS.E.BYPASS.LTC128B.128 [R8+0x5400], desc[UR36][R2.64+0x80], !P0 ;  /* 0x0540008002087fae */ /* 0x00a5e4000c101d64 */
.L_x_134:
[----:B0-2---:R-:W-:Y:S01]  /*b510*/  IADD3 R2, P0, R14, R4, RZ ;  /* 0x000000040e027210 */ /* 0x005fe20007f1e0ff */
[----:B------:R-:W-:Y:S02]  /*b520*/  ULDC.64 UR4, c[0x0][0x328] ;  /* 0x0000ca0000047ab9 */ /* 0x000fe40000000a00 */
[----:B------:R-:W-:Y:S02]  /*b530*/  IMAD R4, R23, UR4, RZ ;  /* 0x0000000417047c24 */ /* 0x000fe4000f8e02ff */
[----:B------:R-:W-:Y:S01]  /*b540*/  IMAD.X R3, RZ, RZ, R18, P0 ;  /* 0x000000ffff037224 */ /* 0x000fe200000e0612 */
[----:B------:R-:W-:Y:S01]  /*b550*/  ISETP.LT.OR P0, PT, R0, 0x61, P3 ;  /* 0x000000610000780c */ /* 0x000fe20001f01670 */
[----:B------:R-:W-:-:S12]  /*b560*/  IMAD R9, R5, UR5, R4 ;  /* 0x0000000505097c24 */ /* 0x000fd8000f8e0204 */
[----:B------:R-:W-:Y:S01]  /*b570*/  @!PT LDS RZ, [RZ] ;  /* 0x00000000fffff984 */ /* 0x000fe20000000800 */
[----:B------:R-:W-:Y:S01]  /*b580*/  @!PT LDS RZ, [RZ] ;  /* 0x00000000fffff984 */ /* 0x000fe20000000800 */
[----:B------:R-:W-:Y:S01]  /*b590*/  @!PT LDS RZ, [RZ] ;  /* 0x00000000fffff984 */ /* 0x000fe20000000800 */
[----:B------:R-:W-:Y:S01]  /*b5a0*/  LDGSTS.E.BYPASS.LTC128B.128 [R8+0x1c00], desc[UR36][R2.64], !P0 ;  /* 0x01c0000002087fae */ /* 0x000fe2000c101d64 */
[----:B------:R-:W-:-:S13]  /*b5b0*/  ISETP.LT.OR P0, PT, R0, 0x61, P2 ;  /* 0x000000610000780c */ /* 0x000fda0001701670 */
[----:B------:R-:W-:Y:S01]  /*b5c0*/  LDGSTS.E.BYPASS.LTC128B.128 [R8+0x3c00], desc[UR36][R2.64+0x40], !P0 ;  /* 0x03c0004002087fae */ /* 0x000fe2000c101d64 */
[----:B------:R-:W-:-:S13]  /*b5d0*/  ISETP.LT.OR P0, PT, R0, 0x61, P1 ;  /* 0x000000610000780c */ /* 0x000fda0000f01670 */
[----:B------:R0:W-:Y:S01]  /*b5e0*/  LDGSTS.E.BYPASS.LTC128B.128 [R8+0x5c00], desc[UR36][R2.64+0x80], !P0 ;  /* 0x05c0008002087fae */ /* 0x0001e2000c101d64 */
[----:B------:R-:W-:Y:S01]  /*b5f0*/  PLOP3.LUT P0, PT, PT, PT, PT, 0x80, 0x0 ;  /* 0x000000000000781c */ /* 0x000fe20003f0f070 */
[----:B------:R-:W-:Y:S01]  /*b600*/  NOP ;  /* 0x0000000000007918 */ /* 0x000fe20000000000 */
[----:B0-----:R-:W-:Y:S01]  /*b610*/  IMAD.WIDE.U32 R2, R5, UR4, RZ ;  /* 0x0000000405027c25 */ /* 0x001fe2000f8e00ff */
[----:B------:R-:W-:-:S03]  /*b620*/  ULDC.64 UR4, c[0x0][0x338] ;  /* 0x0000ce0000047ab9 */ /* 0x000fc60000000a00 */
[----:B------:R-:W-:Y:S01]  /*b630*/  IMAD R25, R25, UR4, RZ ;  /* 0x0000000419197c24 */ /* 0x000fe2000f8e02ff */
[----:B------:R-:W-:-:S03]  /*b640*/  IADD3 R3, R3, R9, RZ ;  /* 0x0000000903037210 */ /* 0x000fc60007ffe0ff */
[C---:B------:R-:W-:Y:S02]  /*b650*/  IMAD R25, R6.reuse, UR5, R25 ;  /* 0x0000000506197c24 */ /* 0x040fe4000f8e0219 */
[----:B------:R-:W-:-:S04]  /*b660*/  IMAD.WIDE.U32 R2, R6, UR4, R2 ;  /* 0x0000000406027c25 */ /* 0x000fc8000f8e0002 */
[----:B------:R-:W-:-:S07]  /*b670*/  IMAD.IADD R19, R3, 0x1, R25 ;  /* 0x0000000103137824 */ /* 0x000fce00078e0219 */
.L_x_66:
        /* <DEDUP_REMOVED lines=8> */
[----:B------:R-:W-:-:S05]  /*b700*/  IMAD.U32 R4, RZ, RZ, UR5 ;  /* 0x00000005ff047e24 */ /* 0x000fca000f8e00ff */
[----:B------:R-:W-:-:S13]  /*b710*/  ISETP.NE.AND P5, PT, R4, 0x3, PT ;  /* 0x000000030400780c */ /* 0x000fda0003fa5270 */
[----:B------:R-:W-:Y:S05]  /*b720*/  @!P5 BRA `(.L_x_67) ;  /* 0x000000000004d947 */ /* 0x000fea0003800000 */
[----:B------:R-:W-:Y:S01]  /*b730*/  BPT.TRAP 0x1 ;  /* 0x000000040000795c */ /* 0x000fe20000300000 */
.L_x_67:
[----:B------:R-:W-:Y:S01]  /*b740*/  R2UR UR6, R29 ;  /* 0x000000001d0672ca */ /* 0x000fe200000e0000 */
[----:B------:R-:W-:Y:S01]  /*b750*/  ULDC.64 UR4, c[0x0][0x330] ;  /* 0x0000cc0000047ab9 */ /* 0x000fe20000000a00 */
[----:B------:R-:W-:Y:S01]  /*b760*/  MOV R18, R2 ;  /* 0x0000000200127202 */ /* 0x000fe20000000f00 */
[----:B------:R-:W-:Y:S01]  /*b770*/  IMAD.U32 R3, RZ, RZ, UR4 ;  /* 0x00000004ff037e24 */ /* 0x000fe2000f8e00ff */
[----:B------:R0:W-:Y:S01]  /*b780*/  SYNCS.ARRIVE.TRANS64.A1T0 RZ, [R7+URZ+0x2d850], RZ ;  /* 0x02d850ff07ff79a7 */ /* 0x0001e2000810003f */
[----:B------:R-:W-:Y:S01]  /*b790*/  VIADD R26, R26, 0xffffffff ;  /* 0xffffffff1a1a7836 */ /* 0x000fe20000000000 */
[----:B------:R-:W-:Y:S01]  /*b7a0*/  IADD3 R0, R0, 0x80, RZ ;  /* 0x0000008000007810 */ /* 0x000fe20007ffe0ff */
[----:B------:R-:W-:Y:S01]  /*b7b0*/  IMAD.WIDE.U32 R18, R3, UR42, R18 ;  /* 0x0000002a03127c25 */ /* 0x000fe2000f8e0012 */
[----:B------:R-:W-:-:S03]  /*b7c0*/  MOV R20, R21 ;  /* 0x0000001500147202 */ /* 0x000fc60000000f00 */
[----:B------:R-:W-:Y:S02]  /*b7d0*/  VIADD R10, R10, 0xffffff80 ;  /* 0xffffff800a0a7836 */ /* 0x000fe40000000000 */
[----:B------:R-:W-:Y:S01]  /*b7e0*/  UIMAD UR4, UR6, UR4, URZ ;  /* 0x00000004060472a4 */ /* 0x000fe2000f8e023f */
[----:B------:R-:W-:Y:S02]  /*b7f0*/  IMAD.MOV.U32 R22, RZ, RZ, R24 ;  /* 0x000000ffff167224 */ /* 0x000fe400078e0018 */
[----:B------:R-:W-:Y:S01]  /*b800*/  ULDC.64 UR6, c[0x0][0x318] ;  /* 0x0000c60000067ab9 */ /* 0x000fe20000000a00 */
[----:B------:R-:W-:Y:S01]  /*b810*/  UIMAD UR4, UR42, UR5, UR4 ;  /* 0x000000052a0472a4 */ /* 0x000fe2000f8e0204 */
[----:B------:R-:W-:-:S05]  /*b820*/  LEA R17, P0, R18, UR6, 0x1 ;  /* 0x0000000612117c11 */ /* 0x000fca000f8008ff */
[----:B------:R-:W-:-:S05]  /*b830*/  VIADD R3, R19, UR4 ;  /* 0x0000000413037c36 */ /* 0x000fca0008000000 */
[----:B------:R-:W-:Y:S02]  /*b840*/  LEA.HI.X R18, R18, UR7, R3, 0x1, P0 ;  /* 0x0000000712127c11 */ /* 0x000fe400080f0c03 */
[----:B------:R-:W-:-:S13]  /*b850*/  ISETP.GT.AND P0, PT, R26, UR48, PT ;  /* 0x000000301a007c0c */ /* 0x000fda000bf04270 */
[----:B0-----:R-:W-:Y:S05]  /*b860*/  @P0 BRA `(.L_x_68) ;  /* 0xfffffff0009c0947 */ /* 0x001fea000383ffff */
[----:B------:R-:W-:Y:S05]  /*b870*/  BSYNC B0 ;  /* 0x0000000000007941 */ /* 0x000fea0003800000 */
.L_x_55:
[----:B------:R-:W-:-:S06]  /*b880*/  ULOP3.LUT UR4, UR38, 0x2, URZ, 0xfc, !UPT ;  /* 0x0000000226047892 */ /* 0x000fcc000f8efc3f */
[----:B0-----:R-:W-:-:S05]  /*b890*/  IMAD.U32 R0, RZ, RZ, UR4 ;  /* 0x00000004ff007e24 */ /* 0x001fca000f8e00ff */
[----:B------:R-:W-:-:S13]  /*b8a0*/  ISETP.NE.AND P0, PT, R0, 0x3, PT ;  /* 0x000000030000780c */ /* 0x000fda0003f05270 */
[----:B------:R-:W-:Y:S05]  /*b8b0*/  @!P0 BRA `(.L_x_69) ;  /* 0x0000000000048947 */ /* 0x000fea0003800000 */
[----:B------:R-:W-:Y:S01]  /*b8c0*/  BPT.TRAP 0x1 ;  /* 0x000000040000795c */ /* 0x000fe20000300000 */
.L_x_69:
[C---:B------:R-:W-:Y:S01]  /*b8d0*/  LEA R0, R21.reuse, UR45, 0x3 ;  /* 0x0000002d15007c11 */ /* 0x040fe2000f8e18ff */
[----:B------:R-:W0:Y:S01]  /*b8e0*/  S2R R2, SR_TID.X ;  /* 0x0000000000027919 */ /* 0x000e220000002100 */
[----:B------:R-:W-:Y:S01]  /*b8f0*/  SHF.L.U32 R3, R24, 0x1f, RZ ;  /* 0x0000001f18037819 */ /* 0x000fe200000006ff */
[----:B------:R-:W-:Y:S01]  /*b900*/  BSSY B0, `(.L_x_70) ;  /* 0x0000009000007945 */ /* 0x000fe20003800000 */
[----:B------:R-:W-:Y:S01]  /*b910*/  MOV R5, 0xffffff80 ;  /* 0xffffff8000057802 */ /* 0x000fe20000000f00 */
[----:B------:R-:W-:Y:S01]  /*b920*/  IMAD R4, R21, 0x3000, R28 ;  /* 0x0000300015047824 */ /* 0x000fe200078e021c */
[----:B------:R-:W1:Y:S03]  /*b930*/  SYNCS.PHASECHK.TRANS64.TRYWAIT P0, [R0+URZ+0x2d860], R3 ;  /* 0x02d86003000075a7 */ /* 0x000e66000800017f */
[----:B------:R-:W-:Y:S01]  /*b940*/  IMAD R5, R26, R5, UR43 ;  /* 0x0000002b1a057e24 */ /* 0x000fe2000f8e0205 */
[----:B0-----:R-:W-:-:S04]  /*b950*/  LOP3.LUT R2, R2, 0x7f, RZ, 0xc0, !PT ;  /* 0x0000007f02027812 */ /* 0x001fc800078ec0ff */
[----:B------:R-:W-:-:S05]  /*b960*/  SHF.R.U32.HI R2, RZ, 0x2, R2 ;  /* 0x00000002ff027819 */ /* 0x000fca0000011602 */
[----:B------:R-:W-:Y:S01]  /*b970*/  IMAD.IADD R5, R5, 0x1, -R2 ;  /* 0x0000000105057824 */ /* 0x000fe200078e0a02 */
[----:B-1----:R-:W-:Y:S06]  /*b980*/  @!P0 BRA `(.L_x_71) ;  /* 0x0000002000f88947 */ /* 0x002fec0003800000 */
.L_x_135:
[----:B------:R-:W-:Y:S05]  /*b990*/  BSYNC B0 ;  /* 0x0000000000007941 */ /* 0x000fea0003800000 */
.L_x_70:
[----:B------:R-:W1:Y:S01]  /*b9a0*/  S2R R9, SR_TID.X ;  /* 0x0000000000097919 */ /* 0x000e620000002100 */
[----:B------:R-:W-:Y:S01]  /*b9b0*/  UMOV UR4, 0xffffffff ;  /* 0xffffffff00047882 */ /* 0x000fe20000000000 */
[----:B-1----:R-:W-:-:S05]  /*b9c0*/  IMAD.SHL.U32 R9, R9, 0x8, RZ ;  /* 0x0000000809097824 */ /* 0x002fca00078e00ff */
[----:B------:R-:W-:Y:S01]  /*b9d0*/  LOP3.LUT R9, R9, 0x18, RZ, 0xc0, !PT ;  /* 0x0000001809097812 */ /* 0x000fe200078ec0ff */
[----:B------:R-:W-:Y:S06]  /*b9e0*/  BRA.DIV UR4, `(.L_x_72) ;  /* 0x0000002204f47947 */ /* 0x000fec000b800000 */
[----:B------:R-:W1:Y:S01]  /*b9f0*/  S2R R7, SR_TID.X ;  /* 0x0000000000077919 */ /* 0x000e620000002100 */
[----:B------:R-:W-:Y:S01]  /*ba00*/  ULDC UR4, c[0x0][0x2f4] ;  /* 0x0000bd0000047ab9 */ /* 0x000fe20000000800 */
[----:B------:R-:W-:Y:S01]  /*ba10*/  LEA R4, R4, UR45, 0x1 ;  /* 0x0000002d04047c11 */ /* 0x000fe2000f8e08ff */
[----:B0-----:R-:W-:Y:S01]  /*ba20*/  SHFL.IDX PT, R3, R18, RZ, 0x1c1f ;  /* 0x001c1fff12037589 */ /* 0x001fe200000e0000 */
[----:B------:R-:W-:-:S03]  /*ba30*/  ISETP.GE.AND P2, PT, R9, UR4, PT ;  /* 0x0000000409007c0c */ /* 0x000fc6000bf46270 */
[----:B------:R-:W0:Y:S01]  /*ba40*/  SHFL.IDX PT, R2, R17, RZ, 0x1c1f ;  /* 0x001c1fff11027589 */ /* 0x000e2200000e0000 */
[----:B------:R-:W-:-:S03]  /*ba50*/  ISETP.LT.OR P3, PT, R5, 0x1, P2 ;  /* 0x000000010500780c */ /* 0x000fc60001761670 */
[----:B------:R-:W-:Y:S04]  /*ba60*/  SHFL.IDX PT, R6, R18, 0x1, 0x1c1f ;  /* 0x003c1f0012067f89 */ /* 0x000fe800000e0000 */
[----:B------:R-:W2:Y:S01]  /*ba70*/  SHFL.IDX PT, R14, R17, 0x1, 0x1c1f ;  /* 0x003c1f00110e7f89 */ /* 0x000ea200000e0000 */
[----:B-1----:R-:W-:Y:S01]  /*ba80*/  SHF.L.U32 R7, R7, 0x3, RZ ;  /* 0x0000000307077819 */ /* 0x002fe200000006ff */
[----:B0-----:R-:W-:-:S03]  /*ba90*/  IMAD.WIDE.U32 R2, R9, 0x2, R2 ;  /* 0x0000000209027825 */ /* 0x001fc600078e0002 */
[----:B------:R-:W-:Y:S02]  /*baa0*/  LOP3.LUT R7, R7, 0x18, RZ, 0xc0, !PT ;  /* 0x0000001807077812 */ /* 0x000fe400078ec0ff */
[----:B------:R-:W-:Y:S01]  /*bab0*/  LDGSTS.E.BYPASS.LTC128B.128 [R4+0x400], desc[UR36][R2.64], !P3 ;  /* 0x0040000002047fae */ /* 0x000fe2000d901d64 */
[----:B------:R-:W-:Y:S02]  /*bac0*/  ISETP.LT.OR P3, PT, R5, 0x21, P2 ;  /* 0x000000210500780c */ /* 0x000fe40001761670 */
[C---:B------:R-:W-:Y:S02]  /*bad0*/  LOP3.LUT R8, R7.reuse, 0x20, RZ, 0xfc, !PT ;  /* 0x0000002007087812 */ /* 0x040fe400078efcff */
[----:B------:R-:W-:Y:S02]  /*bae0*/  LOP3.LUT R7, R7, 0x40, RZ, 0xfc, !PT ;  /* 0x0000004007077812 */ /* 0x000fe400078efcff */
[----:B------:R-:W-:Y:S02]  /*baf0*/  ISETP.GE.AND P1, PT, R8, UR4, PT ;  /* 0x0000000408007c0c */ /* 0x000fe4000bf26270 */
[----:B------:R-:W-:Y:S01]  /*bb00*/  ISETP.GE.AND P0, PT, R7, UR4, PT ;  /* 0x0000000407007c0c */ /* 0x000fe2000bf06270 */
[----:B------:R-:W0:Y:S01]  /*bb10*/  SHFL.IDX PT, R8, R17, 0x2, 0x1c1f ;  /* 0x005c1f0011087f89 */ /* 0x000e2200000e0000 */
[----:B------:R-:W-:-:S02]  /*bb20*/  ISETP.LT.OR P4, PT, R5, 0x1, P1 ;  /* 0x000000010500780c */ /* 0x000fc40000f81670 */
[C---:B------:R-:W-:Y:S01]  /*bb30*/  ISETP.LT.OR P5, PT, R5.reuse, 0x1, P0 ;  /* 0x000000010500780c */ /* 0x040fe200007a1670 */
[----:B------:R-:W1:Y:S04]  /*bb40*/  SHFL.IDX PT, R7, R18, 0x2, 0x1c1f ;  /* 0x005c1f0012077f89 */ /* 0x000e6800000e0000 */
[----:B------:R-:W3:Y:S06]  /*bb50*/  SHFL.IDX PT, R18, R18, 0x3, 0x1c1f ;  /* 0x007c1f0012127f89 */ /* 0x000eec00000e0000 */
[----:B------:R-:W-:Y:S01]  /*bb60*/  LDGSTS.E.BYPASS.LTC128B.128 [R4+0x2400], desc[UR36][R2.64+0x40], !P4 ;  /* 0x0240004002047fae */ /* 0x000fe2000e101d64 */
[----:B------:R-:W-:-:S03]  /*bb70*/  ISETP.LT.OR P4, PT, R5, 0x21, P1 ;  /* 0x000000210500780c */ /* 0x000fc60000f81670 */
[----:B------:R2:W-:Y:S01]  /*bb80*/  LDGSTS.E.BYPASS.LTC128B.128 [R4+0x4400], desc[UR36][R2.64+0x80], !P5 ;  /* 0x0440008002047fae */ /* 0x0005e2000e901d64 */
[----:B------:R-:W-:Y:S01]  /*bb90*/  ISETP.LT.OR P5, PT, R5, 0x21, P0 ;  /* 0x000000210500780c */ /* 0x000fe200007a1670 */
[----:B--2---:R-:W-:Y:S02]  /*bba0*/  IMAD.MOV.U32 R2, RZ, RZ, R14 ;  /* 0x000000ffff027224 */ /* 0x004fe400078e000e */
[----:B------:R-:W-:Y:S01]  /*bbb0*/  IMAD.MOV.U32 R3, RZ, RZ, R6 ;  /* 0x000000ffff037224 */ /* 0x000fe200078e0006 */
[----:B------:R2:W4:Y:S01]  /*bbc0*/  SHFL.IDX PT, R14, R17, 0x3, 0x1c1f ;  /* 0x007c1f00110e7f89 */ /* 0x00052200000e0000 */
[----:B------:R-:W-:Y:S02]  /*bbd0*/  IMAD.MOV.U32 R6, RZ, RZ, RZ ;  /* 0x000000ffff067224 */ /* 0x000fe400078e00ff */
[----:B------:R-:W-:-:S05]  /*bbe0*/  IMAD.WIDE.U32 R2, R9, 0x2, R2 ;  /* 0x0000000209027825 */ /* 0x000fca00078e0002 */
[----:B------:R-:W-:Y:S01]  /*bbf0*/  LDGSTS.E.BYPASS.LTC128B.128 [R4+0xc00], desc[UR36][R2.64], !P3 ;  /* 0x00c0000002047fae */ /* 0x000fe2000d901d64 */
[----:B------:R-:W-:-:S03]  /*bc00*/  ISETP.LT.OR P3, PT, R5, 0x41, P2 ;  /* 0x000000410500780c */ /* 0x000fc60001761670 */
[----:B------:R-:W-:Y:S01]  /*bc10*/  LDGSTS.E.BYPASS.LTC128B.128 [R4+0x2c00], desc[UR36][R2.64+0x40], !P4 ;  /* 0x02c0004002047fae */ /* 0x000fe2000e101d64 */
[----:B------:R-:W-:-:S03]  /*bc20*/  ISETP.LT.OR P4, PT, R5, 0x41, P1 ;  /* 0x000000410500780c */ /* 0x000fc60000f81670 */
[----:B------:R0:W-:Y:S01]  /*bc30*/  LDGSTS.E.BYPASS.LTC128B.128 [R4+0x4c00], desc[UR36][R2.64+0x80], !P5 ;  /* 0x04c0008002047fae */ /* 0x0001e2000e901d64 */
[----:B------:R-:W-:Y:S02]  /*bc40*/  ISETP.LT.OR P5, PT, R5, 0x41, P0 ;  /* 0x000000410500780c */ /* 0x000fe400007a1670 */
[----:B0-----:R-:W-:Y:S01]  /*bc50*/  MOV R2, R8 ;  /* 0x0000000800027202 */ /* 0x001fe20000000f00 */
[----:B-1----:R-:W-:-:S04]  /*bc60*/  IMAD.MOV.U32 R3, RZ, RZ, R7 ;  /* 0x000000ffff037224 */ /* 0x002fc800078e0007 */
[----:B------:R-:W-:-:S05]  /*bc70*/  IMAD.WIDE.U32 R2, R9, 0x2, R2 ;  /* 0x0000000209027825 */ /* 0x000fca00078e0002 */
[----:B------:R2:W-:Y:S04]  /*bc80*/  LDGSTS.E.BYPASS.LTC128B.128 [R4+0x1400], desc[UR36][R2.64], !P3 ;  /* 0x0140000002047fae */ /* 0x0005e8000d901d64 */
[----:B------:R2:W-:Y:S04]  /*bc90*/  LDGSTS.E.BYPASS.LTC128B.128 [R4+0x3400], desc[UR36][R2.64+0x40], !P4 ;  /* 0x0340004002047fae */ /* 0x0005e8000e101d64 */
[----:B---34-:R2:W-:Y:S02]  /*bca0*/  LDGSTS.E.BYPASS.LTC128B.128 [R4+0x5400], desc[UR36][R2.64+0x80], !P5 ;  /* 0x0540008002047fae */ /* 0x0185e4000e901d64 */
.L_x_145:
[C---:B------:R-:W-:Y:S01]  /*bcb0*/  ISETP.LT.OR P2, PT, R5.reuse, 0x61, P2 ;  /* 0x000000610500780c */ /* 0x040fe20001741670 */
[----:B--2---:R-:W-:Y:S01]  /*bcc0*/  IMAD.MOV.U32 R3, RZ, RZ, R18 ;  /* 0x000000ffff037224 */ /* 0x004fe200078e0012 */
[C---:B------:R-:W-:Y:S02]  /*bcd0*/  ISETP.LT.OR P1, PT, R5.reuse, 0x61, P1 ;  /* 0x000000610500780c */ /* 0x040fe40000f21670 */
[----:B------:R-:W-:Y:S02]  /*bce0*/  ISETP.LT.OR P0, PT, R5, 0x61, P0 ;  /* 0x000000610500780c */ /* 0x000fe40000701670 */
[----:B------:R-:W-:-:S05]  /*bcf0*/  MOV R2, R14 ;  /* 0x0000000e00027202 */ /* 0x000fca0000000f00 */
[----:B------:R-:W-:-:S05]  /*bd00*/  IMAD.WIDE.U32 R2, R9, 0x2, R2 ;  /* 0x0000000209027825 */ /* 0x000fca00078e0002 */
[----:B------:R-:W-:Y:S01]  /*bd10*/  @!PT LDS RZ, [RZ] ;  /* 0x00000000fffff984 */ /* 0x000fe20000000800 */
[----:B------:R-:W-:Y:S01]  /*bd20*/  @!PT LDS RZ, [RZ] ;  /* 0x00000000fffff984 */ /* 0x000fe20000000800 */
[----:B------:R-:W-:Y:S01]  /*bd30*/  @!PT LDS RZ, [RZ] ;  /* 0x00000000fffff984 */ /* 0x000fe20000000800 */
[----:B------:R0:W-:Y:S04]  /*bd40*/  LDGSTS.E.BYPASS.LTC128B.128 [R4+0x1c00], desc[UR36][R2.64], !P2 ;  /* 0x01c0000002047fae */ /* 0x0001e8000d101d64 */
[----:B------:R0:W-:Y:S04]  /*bd50*/  LDGSTS.E.BYPASS.LTC128B.128 [R4+0x3c00], desc[UR36][R2.64+0x40], !P1 ;  /* 0x03c0004002047fae */ /* 0x0001e8000c901d64 */
[----:B------:R0:W-:Y:S01]  /*bd60*/  LDGSTS.E.BYPASS.LTC128B.128 [R4+0x5c00], desc[UR36][R2.64+0x80], !P0 ;  /* 0x05c0008002047fae */ /* 0x0001e2000c101d64 */
[----:B------:R-:W-:Y:S01]  /*bd70*/  PLOP3.LUT P0, PT, PT, PT, PT, 0x80, 0x0 ;  /* 0x000000000000781c */ /* 0x000fe20003f0f070 */
[----:B------:R-:W-:-:S12]  /*bd80*/  NOP ;  /* 0x0000000000007918 */ /* 0x000fd80000000000 */
.L_x_73:
        /* <DEDUP_REMOVED lines=8> */
[----:B0-----:R-:W-:-:S05]  /*be10*/  IMAD.U32 R2, RZ, RZ, UR5 ;  /* 0x00000005ff027e24 */ /* 0x001fca000f8e00ff */
[----:B------:R-:W-:-:S13]  /*be20*/  ISETP.NE.AND P2, PT, R2, 0x3, PT ;  /* 0x000000030200780c */ /* 0x000fda0003f45270 */
[----:B------:R-:W-:Y:S05]  /*be30*/  @!P2 BRA `(.L_x_74) ;  /* 0x000000000004a947 */ /* 0x000fea0003800000 */
[----:B------:R-:W-:Y:S01]  /*be40*/  BPT.TRAP 0x1 ;  /* 0x000000040000795c */ /* 0x000fe20000300000 */
.L_x_74:
[----:B------:R-:W-:Y:S01]  /*be50*/  IADD3 R2, R21, 0x1, RZ ;  /* 0x0000000115027810 */ /* 0x000fe20007ffe0ff */
[----:B------:R0:W-:Y:S03]  /*be60*/  SYNCS.ARRIVE.TRANS64.A1T0 RZ, [R0+URZ+0x2d850], RZ ;  /* 0x02d850ff00ff79a7 */ /* 0x0001e6000810003f */
[----:B------:R-:W-:-:S04]  /*be70*/  ISETP.NE.AND P0, PT, R2, 0x2, PT ;  /* 0x000000020200780c */ /* 0x000fc80003f05270 */
[----:B------:R-:W-:Y:S02]  /*be80*/  SEL R3, RZ, 0x1, P0 ;  /* 0x00000001ff037807 */ /* 0x000fe40000000000 */
[----:B------:R-:W-:Y:S02]  /*be90*/  SEL R2, R2, RZ, P0 ;  /* 0x000000ff02027207 */ /* 0x000fe40000000000 */
[----:B0-----:R-:W-:-:S07]  /*bea0*/  LOP3.LUT R0, R24, R3, RZ, 0x3c, !PT ;  /* 0x0000000318007212 */ /* 0x001fce00078e3cff */
.L_x_40:
[----:B------:R-:W0:Y:S01]  /*beb0*/  S2R R4, SR_CgaCtaId ;  /* 0x0000000000047919 */ /* 0x000e220000008800 */
[----:B------:R-:W-:Y:S02]  /*bec0*/  MOV R3, 0x400 ;  /* 0x0000040000037802 */ /* 0x000fe40000000f00 */
[----:B------:R-:W-:Y:S02]  /*bed0*/  SHF.L.U32 R6, R6, 0x1f, RZ ;  /* 0x0000001f06067819 */ /* 0x000fe400000006ff */
[----:B0-----:R-:W-:-:S04]  /*bee0*/  LEA R7, R4, R3, 0x18 ;  /* 0x0000000304077211 */ /* 0x001fc800078ec0ff */
[----:B------:R-:W0:Y:S02]  /*bef0*/  SYNCS.PHASECHK.TRANS64.TRYWAIT P0, [R7+URZ+0x2d820], R6 ;  /* 0x02d82006070075a7 */ /* 0x000e24000800017f */
[----:B0-----:R-:W-:Y:S05]  /*bf00*/  @!P0 BRA `(.L_x_75) ;  /* 0x0000002400288947 */ /* 0x001fea0003800000 */
.L_x_146:
[----:B------:R-:W-:-:S03]  /*bf10*/  UMOV UR4, 0xffffffff ;  /* 0xffffffff00047882 */ /* 0x000fc60000000000 */
[----:B------:R-:W-:Y:S05]  /*bf20*/  BRA.DIV UR4, `(.L_x_76) ;  /* 0x0000002604347947 */ /* 0x000fea000b800000 */
[----:B------:R-:W1:Y:S02]  /*bf30*/  S2R R3, SR_TID.X ;  /* 0x0000000000037919 */ /* 0x000e640000002100 */
[----:B-1----:R-:W-:-:S04]  /*bf40*/  SHF.R.U32.HI R3, RZ, 0x5, R3 ;  /* 0x00000005ff037819 */ /* 0x002fc80000011603 */
[----:B------:R-:W-:-:S05]  /*bf50*/  LOP3.LUT R3, R3, 0x3, RZ, 0xc0, !PT ;  /* 0x0000000303037812 */ /* 0x000fca00078ec0ff */
[----:B------:R1:W2:Y:S02]  /*bf60*/  SHFL.IDX PT, R14, R3, RZ, 0x1f ;  /* 0x00001fff030e7589 */ /* 0x0002a400000e0000 */
.L_x_149:
[----:B--2---:R-:W-:-:S13]  /*bf70*/  ISETP.NE.AND P0, PT, R14, RZ, PT ;  /* 0x000000ff0e00720c */ /* 0x004fda0003f05270 */
[----:B------:R-:W-:Y:S05]  /*bf80*/  @P0 BRA `(.L_x_8) ;  /* 0x0000000000880947 */ /* 0x000fea0003800000 */
[----:B------:R-:W-:-:S03]  /*bf90*/  UMOV UR4, 0xffffffff ;  /* 0xffffffff00047882 */ /* 0x000fc60000000000 */
[----:B------:R-:W-:Y:S05]  /*bfa0*/  BRA.DIV UR4, `(.L_x_77) ;  /* 0x0000002604487947 */ /* 0x000fea000b800000 */
[----:B------:R-:W-:-:S13]  /*bfb0*/  ELECT P6, URZ, PT ;  /* 0x00000000003f782f */ /* 0x000fda00038c0000 */
.L_x_152:
[----:B------:R-:W-:Y:S05]  /*bfc0*/  @!P6 BRA `(.L_x_8) ;  /* 0x000000000078e947 */ /* 0x000fea0003800000 */
[----:B------:R-:W-:-:S06]  /*bfd0*/  ULOP3.LUT UR4, UR38, 0x2, URZ, 0xfc, !UPT ;  /* 0x0000000226047892 */ /* 0x000fcc000f8efc3f */
[----:B-1----:R-:W-:-:S05]  /*bfe0*/  IMAD.U32 R3, RZ, RZ, UR4 ;  /* 0x00000004ff037e24 */ /* 0x002fca000f8e00ff */
[----:B------:R-:W-:-:S13]  /*bff0*/  ISETP.NE.AND P0, PT, R3, 0x3, PT ;  /* 0x000000030300780c */ /* 0x000fda0003f05270 */
[----:B------:R-:W-:Y:S05]  /*c000*/  @!P0 BRA `(.L_x_78) ;  /* 0x0000000000048947 */ /* 0x000fea0003800000 */
[----:B------:R-:W-:Y:S01]  /*c010*/  BPT.TRAP 0x1 ;  /* 0x000000040000795c */ /* 0x000fe20000300000 */
.L_x_78:
[----:B------:R-:W-:Y:S01]  /*c020*/  IMAD R5, R2, 0x8, R7 ;  /* 0x0000000802057824 */ /* 0x000fe200078e0207 */
[----:B------:R-:W-:Y:S02]  /*c030*/  SHF.L.U32 R4, R0, 0x1f, RZ ;  /* 0x0000001f00047819 */ /* 0x000fe400000006ff */
[----:B------:R-:W-:Y:S02]  /*c040*/  IADD3 R2, R2, 0x1, RZ ;  /* 0x0000000102027810 */ /* 0x000fe40007ffe0ff */
[----:B------:R-:W1:Y:S02]  /*c050*/  SYNCS.PHASECHK.TRANS64.TRYWAIT P1, [R5+URZ+0x2d840], R4 ;  /* 0x02d84004050075a7 */ /* 0x000e64000802017f */
[----:B------:R-:W-:-:S04]  /*c060*/  ISETP.NE.AND P2, PT, R2, 0x2, PT ;  /* 0x000000020200780c */ /* 0x000fc80003f45270 */
[----:B------:R-:W-:Y:S01]  /*c070*/  SEL R3, RZ, 0x1, P2 ;  /* 0x00000001ff037807 */ /* 0x000fe20001000000 */
[----:B-1----:R-:W-:Y:S08]  /*c080*/  @!P1 BRA `(.L_x_79) ;  /* 0x0000002400309947 */ /* 0x002ff00003800000 */
.L_x_153:
[----:B------:R-:W-:Y:S02]  /*c090*/  SEL R2, R2, RZ, P2 ;  /* 0x000000ff02027207 */ /* 0x000fe40001000000 */
[----:B------:R-:W-:Y:S01]  /*c0a0*/  LOP3.LUT R0, R0, R3, RZ, 0x3c, !PT ;  /* 0x0000000300007212 */ /* 0x000fe200078e3cff */
[----:B------:R-:W-:Y:S06]  /*c0b0*/  @!P0 BRA `(.L_x_80) ;  /* 0x0000000000048947 */ /* 0x000fec0003800000 */
[----:B------:R-:W-:Y:S01]  /*c0c0*/  BPT.TRAP 0x1 ;  /* 0x000000040000795c */ /* 0x000fe20000300000 */
.L_x_80:
[----:B------:R-:W-:Y:S01]  /*c0d0*/  IMAD R3, R2, 0x8, R7 ;  /* 0x0000000802037824 */ /* 0x000fe200078e0207 */
[----:B------:R-:W-:-:S04]  /*c0e0*/  SHF.L.U32 R0, R0, 0x1f, RZ ;  /* 0x0000001f00007819 */ /* 0x000fc800000006ff */
[----:B------:R-:W2:Y:S02]  /*c0f0*/  SYNCS.PHASECHK.TRANS64.TRYWAIT P1, [R3+URZ+0x2d840], R0 ;  /* 0x02d84000030075a7 */ /* 0x000ea4000802017f */
[----:B--2---:R-:W-:Y:S05]  /*c100*/  @!P1 BRA `(.L_x_81) ;  /* 0x0000002400249947 */ /* 0x004fea0003800000 */
.L_x_154:
[----:B------:R-:W-:Y:S05]  /*c110*/  @!P0 BRA `(.L_x_82) ;  /* 0x0000000000048947 */ /* 0x000fea0003800000 */
[----:B------:R-:W-:Y:S01]  /*c120*/  BPT.TRAP 0x1 ;  /* 0x000000040000795c */ /* 0x000fe20000300000 */
.L_x_82:
[----:B------:R-:W3:Y:S02]  /*c130*/  SYNCS.PHASECHK.TRANS64.TRYWAIT P1, [R5+URZ+0x2d860], R4 ;  /* 0x02d86004050075a7 */ /* 0x000ee4000802017f */
[----:B---3--:R-:W-:Y:S05]  /*c140*/  @!P1 BRA `(.L_x_83) ;  /* 0x0000002400289947 */ /* 0x008fea0003800000 */
.L_x_155:
[----:B------:R-:W-:Y:S05]  /*c150*/  @!P0 BRA `(.L_x_84) ;  /* 0x0000000000048947 */ /* 0x000fea0003800000 */
[----:B------:R-:W-:Y:S01]  /*c160*/  BPT.TRAP 0x1 ;  /* 0x000000040000795c */ /* 0x000fe20000300000 */
.L_x_84:
[----:B----4-:R4:W0:Y:S02]  /*c170*/  SYNCS.PHASECHK.TRANS64.TRYWAIT P0, [R3+URZ+0x2d860], R0 ;  /* 0x02d86000030075a7 */ /* 0x010824000800017f */
[----:B0-----:R-:W-:Y:S05]  /*c180*/  @!P0 NANOSLEEP.SYNCS 0x989680 ;  /* 0x009896800000895d */ /* 0x001fea0003900000 */
[----:B------:R-:W0:Y:S02]  /*c190*/  @!P0 SYNCS.PHASECHK.TRANS64 P0, [R3+URZ+0x2d860], R0 ;  /* 0x02d86000030085a7 */ /* 0x000e24000800007f */
[----:B0-----:R-:W-:Y:S05]  /*c1a0*/  @!P0 BRA `(.L_x_84) ;  /* 0xfffffffc00f08947 */ /* 0x001fea000383ffff */
.L_x_8:
[----:B------:R-:W-:Y:S05]  /*c1b0*/  BSYNC B6 ;  /* 0x0000000000067941 */ /* 0x000fea0003800000 */
.L_x_5:
[----:B------:R-:W-:Y:S05]  /*c1c0*/  EXIT ;  /* 0x000000000000794d */ /* 0x000fea0003800000 */
.L_x_12:
[----:B0-----:R-:W-:-:S04]  /*c1d0*/  IMAD.U32 R9, RZ, RZ, UR41 ;  /* 0x00000029ff097e24 */ /* 0x001fc8000f8e00ff */
[----:B------:R0:W1:Y:S03]  /*c1e0*/  SYNCS.PHASECHK.TRANS64.TRYWAIT P0, [R9+URZ+0x2d800], R2 ;  /* 0x02d80002090075a7 */ /* 0x000066000800017f */
[----:B-1----:R-:W-:Y:S05]  /*c1f0*/  @!P0 NANOSLEEP.SYNCS 0x989680 ;  /* 0x009896800000895d */ /* 0x002fea0003900000 */
[----:B------:R-:W1:Y:S02]  /*c200*/  @!P0 SYNCS.PHASECHK.TRANS64 P0, [R9+URZ+0x2d800], R2 ;  /* 0x02d80002090085a7 */ /* 0x000e64000800007f */
[----:B-1----:R-:W-:Y:S05]  /*c210*/  @!P0 BRA `(.L_x_12) ;  /* 0xfffffffc00ec8947 */ /* 0x002fea000383ffff */
[----:B------:R-:W-:Y:S05]  /*c220*/  BRA `(.L_x_85) ;  /* 0xffffff4c00dc7947 */ /* 0x000fea000383ffff */
.L_x_16:
[----:B--2---:R-:W-:-:S04]  /*c230*/  MOV R3, UR41 ;  /* 0x0000002900037c02 */ /* 0x004fc80008000f00 */
[----:B------:R2:W3:Y:S03]  /*c240*/  SYNCS.PHASECHK.TRANS64.TRYWAIT P1, [R3+URZ+0x2d830], R2 ;  /* 0x02d83002030075a7 */ /* 0x0004e6000802017f */
[----:B---3--:R-:W-:Y:S05]  /*c250*/  @!P1 NANOSLEEP.SYNCS 0x989680 ;  /* 0x009896800000995d */ /* 0x008fea0003900000 */
[----:B------:R-:W3:Y:S02]  /*c260*/  @!P1 SYNCS.PHASECHK.TRANS64 P1, [R3+URZ+0x2d830], R2 ;  /* 0x02d83002030095a7 */ /* 0x000ee4000802007f */
[----:B---3--:R-:W-:Y:S05]  /*c270*/  @!P1 BRA `(.L_x_16) ;  /* 0xfffffffc00ec9947 */ /* 0x008fea000383ffff */
[----:B------:R-:W-:Y:S05]  /*c280*/  BRA `(.L_x_15) ;  /* 0xffffff5000047947 */ /* 0x000fea000383ffff */
.L_x_22:
[----:B-1----:R-:W-:-:S04]  /*c290*/  IMAD.U32 R13, RZ, RZ, UR10 ;  /* 0x0000000aff0d7e24 */ /* 0x002fc8000f8e00ff */
[----:B------:R1:W2:Y:S03]  /*c2a0*/  SYNCS.PHASECHK.TRANS64.TRYWAIT P1, [R13+URZ+0x2d830], R0 ;  /* 0x02d830000d0075a7 */ /* 0x0002a6000802017f */
[----:B--2---:R-:W-:Y:S05]  /*c2b0*/  @!P1 NANOSLEEP.SYNCS 0x989680 ;  /* 0x009896800000995d */ /* 0x004fea0003900000 */
[----:B------:R-:W2:Y:S02]  /*c2c0*/  @!P1 SYNCS.PHASECHK.TRANS64 P1, [R13+URZ+0x2d830], R0 ;  /* 0x02d830000d0095a7 */ /* 0x000ea4000802007f */
[----:B--2---:R-:W-:Y:S05]  /*c2d0*/  @!P1 BRA `(.L_x_22) ;  /* 0xfffffffc00ec9947 */ /* 0x004fea000383ffff */
[----:B------:R-:W-:Y:S05]  /*c2e0*/  BRA `(.L_x_19) ;  /* 0xffffff7c005c7947 */ /* 0x000fea000383ffff */
.L_x_26:
[----:B-1----:R-:W-:-:S04]  /*c2f0*/  IMAD.U32 R13, RZ, RZ, UR10 ;  /* 0x0000000aff0d7e24 */ /* 0x002fc8000f8e00ff */
[----:B------:R1:W2:Y:S03]  /*c300*/  SYNCS.PHASECHK.TRANS64.TRYWAIT P1, [R13+URZ+0x2d850], R12 ;  /* 0x02d8500c0d0075a7 */ /* 0x0002a6000802017f */
[----:B--2---:R-:W-:Y:S05]  /*c310*/  @!P1 NANOSLEEP.SYNCS 0x989680 ;  /* 0x009896800000995d */ /* 0x004fea0003900000 */
[----:B------:R-:W2:Y:S02]  /*c320*/  @!P1 SYNCS.PHASECHK.TRANS64 P1, [R13+URZ+0x2d850], R12 ;  /* 0x02d8500c0d0095a7 */ /* 0x000ea4000802007f */
[----:B--2---:R-:W-:Y:S05]  /*c330*/  @!P1 BRA `(.L_x_26) ;  /* 0xfffffffc00ec9947 */ /* 0x004fea000383ffff */
[----:B------:R-:W-:Y:S05]  /*c340*/  BRA `(.L_x_23) ;  /* 0xffffff80000c7947 */ /* 0x000fea000383ffff */
.L_x_33:
[----:B-1----:R-:W-:-:S04]  /*c350*/  MOV R3, UR4 ;  /* 0x0000000400037c02 */ /* 0x002fc80008000f00 */
[----:B------:R1:W2:Y:S03]  /*c360*/  SYNCS.PHASECHK.TRANS64.TRYWAIT P1, [R3+URZ+0x2d850], R2 ;  /* 0x02d85002030075a7 */ /* 0x0002a6000802017f */
[----:B--2---:R-:W-:Y:S05]  /*c370*/  @!P1 NANOSLEEP.SYNCS 0x989680 ;  /* 0x009896800000995d */ /* 0x004fea0003900000 */
[----:B------:R-:W2:Y:S02]  /*c380*/  @!P1 SYNCS.PHASECHK.TRANS64 P1, [R3+URZ+0x2d850], R2 ;  /* 0x02d85002030095a7 */ /* 0x000ea4000802007f */
[----:B--2---:R-:W-:Y:S05]  /*c390*/  @!P1 BRA `(.L_x_33) ;  /* 0xfffffffc00ec9947 */ /* 0x004fea000383ffff */
[----:B------:R-:W-:Y:S05]  /*c3a0*/  BRA `(.L_x_32) ;  /* 0xffffffa400407947 */ /* 0x000fea000383ffff */
.L_x_45:
[----:B------:R-:W-:Y:S01]  /*c3b0*/  IMAD.MOV.U32 R13, RZ, RZ, R18 ;  /* 0x000000ffff0d7224 */ /* 0x000fe200078e0012 */
[----:B------:R-:W-:Y:S01]  /*c3c0*/  MOV R11, 0x1f ;  /* 0x0000001f000b7802 */ /* 0x000fe20000000f00 */
[----:B------:R-:W-:Y:S02]  /*c3d0*/  IMAD.MOV.U32 R12, RZ, RZ, RZ ;  /* 0x000000ffff0c7224 */ /* 0x000fe400078e00ff */
[----:B------:R-:W-:-:S07]  /*c3e0*/  IMAD.MOV.U32 R15, RZ, RZ, -0x1 ;  /* 0xffffffffff0f7424 */ /* 0x000fce00078e00ff */
[----:B-----5:R-:W-:Y:S05]  /*c3f0*/  WARPSYNC.COLLECTIVE R15, `(.L_x_86) ;  /* 0x000000000f087348 */ /* 0x020fea0003c00000 */
[----:B------:R0:W1:Y:S02]  /*c400*/  SHFL.IDX P6, R14, R13, R12, R11 ;  /* 0x0000000c0d0e7389 */ /* 0x00006400000c000b */
[----:B01---5:R-:W-:Y:S01]  /*c410*/  ENDCOLLECTIVE ;  /* 0x000000000000791b */ /* 0x023fe20003800000 */
.L_x_86:
[----:B------:R-:W-:Y:S05]  /*c420*/  BRA `(.L_x_87) ;  /* 0xffffffd0002c7947 */ /* 0x000fea000383ffff */
.L_x_47:
[----:B0-----:R-:W-:-:S04]  /*c430*/  IMAD.U32 R2, RZ, RZ, UR45 ;  /* 0x0000002dff027e24 */ /* 0x001fc8000f8e00ff */
[----:B------:R0:W1:Y:S03]  /*c440*/  SYNCS.PHASECHK.TRANS64.TRYWAIT P0, [R2+URZ+0x2d840], R9 ;  /* 0x02d84009020075a7 */ /* 0x000066000800017f */
[----:B-1----:R-:W-:Y:S05]  /*c450*/  @!P0 NANOSLEEP.SYNCS 0x989680 ;  /* 0x009896800000895d */ /* 0x002fea0003900000 */
[----:B------:R-:W1:Y:S02]  /*c460*/  @!P0 SYNCS.PHASECHK.TRANS64 P0, [R2+URZ+0x2d840], R9 ;  /* 0x02d84009020085a7 */ /* 0x000e64000800007f */
[----:B-1----:R-:W-:Y:S05]  /*c470*/  @!P0 BRA `(.L_x_47) ;  /* 0xfffffffc00ec8947 */ /* 0x002fea000383ffff */
[----:B------:R-:W-:Y:S05]  /*c480*/  BRA `(.L_x_88) ;  /* 0xffffffd000ac7947 */ /* 0x000fea000383ffff */
.L_x_48:
[----:B------:R-:W-:Y:S01]  /*c490*/  BSSY B0, `(.L_x_89) ;  /* 0x0000008000007945 */ /* 0x000fe20003800000 */
[----:B------:R-:W-:Y:S01]  /*c4a0*/  MOV R13, R9 ;  /* 0x00000009000d7202 */ /* 0x000fe20000000f00 */
[----:B------:R-:W-:Y:S01]  /*c4b0*/  IMAD.MOV.U32 R12, RZ, RZ, RZ ;  /* 0x000000ffff0c7224 */ /* 0x000fe200078e00ff */
[----:B------:R-:W-:Y:S01]  /*c4c0*/  MOV R15, 0xffffffff ;  /* 0xffffffff000f7802 */ /* 0x000fe20000000f00 */
[----:B------:R-:W-:-:S07]  /*c4d0*/  IMAD.MOV.U32 R11, RZ, RZ, 0x1c1f ;  /* 0x00001c1fff0b7424 */ /* 0x000fce00078e00ff */
[----:B------:R-:W-:Y:S05]  /*c4e0*/  WARPSYNC.COLLECTIVE R15, `(.L_x_90) ;  /* 0x000000000f087348 */ /* 0x000fea0003c00000 */
[----:B------:R0:W1:Y:S02]  /*c4f0*/  SHFL.IDX P6, R14, R13, R12, R11 ;  /* 0x0000000c0d0e7389 */ /* 0x00006400000c000b */
[----:B01----:R-:W-:Y:S01]  /*c500*/  ENDCOLLECTIVE ;  /* 0x000000000000791b */ /* 0x003fe20003800000 */
.L_x_90:
[----:B------:R-:W-:Y:S05]  /*c510*/  BSYNC B0 ;  /* 0x0000000000007941 */ /* 0x000fea0003800000 */
.L_x_89:
[----:B------:R-:W-:Y:S01]  /*c520*/  IMAD.MOV.U32 R13, RZ, RZ, R0 ;  /* 0x000000ffff0d7224 */ /* 0x000fe200078e0000 */
[----:B------:R-:W-:Y:S01]  /*c530*/  MOV R12, RZ ;  /* 0x000000ff000c7202 */ /* 0x000fe20000000f00 */
[----:B------:R-:W-:Y:S01]  /*c540*/  IMAD.MOV.U32 R11, RZ, RZ, 0x1c1f ;  /* 0x00001c1fff0b7424 */ /* 0x000fe200078e00ff */
[----:B------:R-:W0:Y:S01]  /*c550*/  S2R R10, SR_TID.X ;  /* 0x00000000000a7919 */ /* 0x000e220000002100 */
[----:B------:R-:W-:Y:S01]  /*c560*/  IMAD.MOV.U32 R15, RZ, RZ, -0x1 ;  /* 0xffffffffff0f7424 */ /* 0x000fe200078e00ff */
[----:B------:R-:W-:Y:S01]  /*c570*/  @P0 LEA R21, R28, UR45, 0x1 ;  /* 0x0000002d1c150c11 */ /* 0x000fe2000f8e08ff */
[----:B------:R-:W-:-:S07]  /*c580*/  IMAD.MOV.U32 R6, RZ, RZ, R14 ;  /* 0x000000ffff067224 */ /* 0x000fce00078e000e */
[----:B0-----:R-:W-:Y:S05]  /*c590*/  WARPSYNC.COLLECTIVE R15, `(.L_x_91) ;  /* 0x000000000f087348 */ /* 0x001fea0003c00000 */
[----:B------:R1:W2:Y:S02]  /*c5a0*/  SHFL.IDX P6, R14, R13, R12, R11 ;  /* 0x0000000c0d0e7389 */ /* 0x0002a400000c000b */
[----:B012---:R-:W-:Y:S01]  /*c5b0*/  ENDCOLLECTIVE ;  /* 0x000000000000791b */ /* 0x007fe20003800000 */
.L_x_91:
[----:B------:R-:W-:Y:S01]  /*c5c0*/  IMAD.MOV.U32 R7, RZ, RZ, R6 ;  /* 0x000000ffff077224 */ /* 0x000fe200078e0006 */
[----:B------:R-:W-:Y:S01]  /*c5d0*/  MOV R13, R9 ;  /* 0x00000009000d7202 */ /* 0x000fe20000000f00 */
[----:B------:R-:W-:Y:S02]  /*c5e0*/  IMAD.MOV.U32 R12, RZ, RZ, 0x1 ;  /* 0x00000001ff0c7424 */ /* 0x000fe400078e00ff */
[----:B------:R-:W-:-:S07]  /*c5f0*/  IMAD.MOV.U32 R6, RZ, RZ, R14 ;  /* 0x000000ffff067224 */ /* 0x000fce00078e000e */
[----:B------:R-:W-:Y:S05]  /*c600*/  WARPSYNC.COLLECTIVE R15, `(.L_x_92) ;  /* 0x000000000f087348 */ /* 0x000fea0003c00000 */
[----:B------:R0:W1:Y:S02]  /*c610*/  SHFL.IDX P6, R14, R13, R12, R11 ;  /* 0x0000000c0d0e7389 */ /* 0x00006400000c000b */
[----:B01----:R-:W-:Y:S01]  /*c620*/  ENDCOLLECTIVE ;  /* 0x000000000000791b */ /* 0x003fe20003800000 */
.L_x_92:
[----:B------:R-:W-:-:S04]  /*c630*/  SHF.L.U32 R10, R10, 0x3, RZ ;  /* 0x000000030a0a7819 */ /* 0x000fc800000006ff */
[----:B------:R-:W-:-:S05]  /*c640*/  LOP3.LUT R10, R10, 0x18, RZ, 0xc0, !PT ;  /* 0x000000180a0a7812 */ /* 0x000fca00078ec0ff */
[----:B------:R-:W-:Y:S01]  /*c650*/  @P0 IMAD.WIDE.U32 R6, R10, 0x2, R6 ;  /* 0x000000020a060825 */ /* 0x000fe200078e0006 */
[----:B------:R-:W-:-:S04]  /*c660*/  MOV R13, R0 ;  /* 0x00000000000d7202 */ /* 0x000fc80000000f00 */
[----:B------:R-:W-:Y:S01]  /*c670*/  @!PT LDS RZ, [RZ] ;  /* 0x00000000fffff984 */ /* 0x000fe20000000800 */
[----:B------:R-:W-:Y:S01]  /*c680*/  @!PT LDS RZ, [RZ] ;  /* 0x00000000fffff984 */ /* 0x000fe20000000800 */
[----:B------:R-:W-:Y:S01]  /*c690*/  @!PT LDS RZ, [RZ] ;  /* 0x00000000fffff984 */ /* 0x000fe20000000800 */
[----:B------:R0:W-:Y:S04]  /*c6a0*/  @P0 LDGSTS.E.BYPASS.LTC128B.128 [R21+0x15400], desc[UR36][R6.64], !P4 ;  /* 0x1540000006150fae */ /* 0x0001e8000e101d64 */
[----:B------:R0:W-:Y:S04]  /*c6b0*/  @P0 LDGSTS.E.BYPASS.LTC128B.128 [R21+0x17400], desc[UR36][R6.64+0x40], !P3 ;  /* 0x1740004006150fae */ /* 0x0001e8000d901d64 */
[----:B------:R0:W-:Y:S01]  /*c6c0*/  @P0 LDGSTS.E.BYPASS.LTC128B.128 [R21+0x19400], desc[UR36][R6.64+0x80], !P2 ;  /* 0x1940008006150fae */ /* 0x0001e2000d101d64 */
[----:B------:R-:W-:Y:S01]  /*c6d0*/  IMAD.MOV.U32 R4, RZ, RZ, R14 ;  /* 0x000000ffff047224 */ /* 0x000fe200078e000e */
[----:B------:R-:W-:-:S13]  /*c6e0*/  ISETP.GE.AND P0, PT, R8, 0x21, PT ;  /* 0x000000210800780c */ /* 0x000fda0003f06270 */
[----:B0-----:R-:W-:Y:S05]  /*c6f0*/  WARPSYNC.COLLECTIVE R15, `(.L_x_93) ;  /* 0x000000000f087348 */ /* 0x001fea0003c00000 */
[----:B------:R1:W2:Y:S02]  /*c700*/  SHFL.IDX P6, R14, R13, R12, R11 ;  /* 0x0000000c0d0e7389 */ /* 0x0002a400000c000b */
[----:B012---:R-:W-:Y:S01]  /*c710*/  ENDCOLLECTIVE ;  /* 0x000000000000791b */ /* 0x007fe20003800000 */
.L_x_93:
[----:B------:R-:W-:Y:S01]  /*c720*/  @P0 LEA R27, R28, UR45, 0x1 ;  /* 0x0000002d1c1b0c11 */ /* 0x000fe2000f8e08ff */
[----:B------:R-:W-:Y:S01]  /*c730*/  IMAD.MOV.U32 R13, RZ, RZ, R9 ;  /* 0x000000ffff0d7224 */ /* 0x000fe200078e0009 */
[----:B------:R-:W-:Y:S01]  /*c740*/  MOV R12, 0x2 ;  /* 0x00000002000c7802 */ /* 0x000fe20000000f00 */
[----:B------:R-:W-:-:S07]  /*c750*/  IMAD.MOV.U32 R5, RZ, RZ, R14 ;  /* 0x000000ffff057224 */ /* 0x000fce00078e000e */
[----:B------:R-:W-:Y:S05]  /*c760*/  WARPSYNC.COLLECTIVE R15, `(.L_x_94) ;  /* 0x000000000f087348 */ /* 0x000fea0003c00000 */
[----:B------:R0:W1:Y:S02]  /*c770*/  SHFL.IDX P6, R14, R13, R12, R11 ;  /* 0x0000000c0d0e7389 */ /* 0x00006400000c000b */
[----:B01----:R-:W-:Y:S01]  /*c780*/  ENDCOLLECTIVE ;  /* 0x000000000000791b */ /* 0x003fe20003800000 */
.L_x_94:
[----:B------:R-:W-:-:S04]  /*c790*/  LOP3.LUT R5, R5, R4, RZ, 0x3c, !PT ;  /* 0x0000000405057212 */ /* 0x000fc800078e3cff */
[----:B------:R-:W-:-:S04]  /*c7a0*/  LOP3.LUT R4, R5, R4, RZ, 0x3c, !PT ;  /* 0x0000000405047212 */ /* 0x000fc800078e3cff */
[----:B------:R-:W-:Y:S01]  /*c7b0*/  LOP3.LUT R5, R5, R4, RZ, 0x3c, !PT ;  /* 0x0000000405057212 */ /* 0x000fe200078e3cff */
[----:B------:R-:W-:Y:S02]  /*c7c0*/  IMAD.MOV.U32 R13, RZ, RZ, R0 ;  /* 0x000000ffff0d7224 */ /* 0x000fe400078e0000 */
[----:B------:R-:W-:-:S05]  /*c7d0*/  @P0 IMAD.WIDE.U32 R4, R10, 0x2, R4 ;  /* 0x000000020a040825 */ /* 0x000fca00078e0004 */
[----:B------:R-:W-:Y:S01]  /*c7e0*/  @!PT LDS RZ, [RZ] ;  /* 0x00000000fffff984 */ /* 0x000fe20000000800 */
[----:B------:R-:W-:Y:S01]  /*c7f0*/  @!PT LDS RZ, [RZ] ;  /* 0x00000000fffff984 */ /* 0x000fe20000000800 */
[----:B------:R-:W-:Y:S01]  /*c800*/  @!PT LDS RZ, [RZ] ;  /* 0x00000000fffff984 */ /* 0x000fe20000000800 */
[----:B------:R0:W-:Y:S01]  /*c810*/  @P0 LDGSTS.E.BYPASS.LTC128B.128 [R27+0x15c00], desc[UR36][R4.64], !P4 ;  /* 0x15c00000041b0fae */ /* 0x0001e2000e101d64 */
[----:B------:R-:W-:-:S03]  /*c820*/  IMAD.MOV.U32 R2, RZ, RZ, R14 ;  /* 0x000000ffff027224 */ /* 0x000fc600078e000e */
[----:B------:R0:W-:Y:S04]  /*c830*/  @P0 LDGSTS.E.BYPASS.LTC128B.128 [R27+0x17c00], desc[UR36][R4.64+0x40], !P3 ;  /* 0x17c00040041b0fae */ /* 0x0001e8000d901d64 */
[----:B0-----:R-:W-:Y:S05]  /*c840*/  WARPSYNC.COLLECTIVE R15, `(.L_x_95) ;  /* 0x000000000f087348 */ /* 0x001fea0003c00000 */
[----:B------:R1:W2:Y:S02]  /*c850*/  SHFL.IDX P6, R14, R13, R12, R11 ;  /* 0x0000000c0d0e7389 */ /* 0x0002a400000c000b */
[----:B012---:R-:W-:Y:S01]  /*c860*/  ENDCOLLECTIVE ;  /* 0x000000000000791b */ /* 0x007fe20003800000 */
.L_x_95:
[----:B------:R-:W-:Y:S01]  /*c870*/  @!PT LDS RZ, [RZ] ;  /* 0x00000000fffff984 */ /* 0x000fe20000000800 */
[----:B------:R-:W-:Y:S01]  /*c880*/  @!PT LDS RZ, [RZ] ;  /* 0x00000000fffff984 */ /* 0x000fe20000000800 */
[----:B------:R-:W-:Y:S01]  /*c890*/  @!PT LDS RZ, [RZ] ;  /* 0x00000000fffff984 */ /* 0x000fe20000000800 */
[----:B------:R0:W-:Y:S01]  /*c8a0*/  @P0 LDGSTS.E.BYPASS.LTC128B.128 [R27+0x19c00], desc[UR36][R4.64+0x80], !P2 ;  /* 0x19c00080041b0fae */ /* 0x0001e2000d101d64 */
[----:B------:R-:W-:Y:S01]  /*c8b0*/  ISETP.GE.AND P0, PT, R8, 0x41, PT ;  /* 0x000000410800780c */ /* 0x000fe20003f06270 */
[----:B------:R-:W-:Y:S02]  /*c8c0*/  IMAD.MOV.U32 R13, RZ, RZ, R9 ;  /* 0x000000ffff0d7224 */ /* 0x000fe400078e0009 */
[----:B------:R-:W-:-:S10]  /*c8d0*/  IMAD.MOV.U32 R12, RZ, RZ, 0x3 ;  /* 0x00000003ff0c7424 */ /* 0x000fd400078e00ff */
[----:B------:R-:W-:Y:S02]  /*c8e0*/  @P0 LEA R7, R28, UR45, 0x1 ;  /* 0x0000002d1c070c11 */ /* 0x000fe4000f8e08ff */
[----:B0-----:R-:W-:-:S07]  /*c8f0*/  MOV R3, R14 ;  /* 0x0000000e00037202 */ /* 0x001fce0000000f00 */
[----:B------:R-:W-:Y:S05]  /*c900*/  WARPSYNC.COLLECTIVE R15, `(.L_x_96) ;  /* 0x000000000f087348 */ /* 0x000fea0003c00000 */
[----:B------:R0:W1:Y:S02]  /*c910*/  SHFL.IDX P6, R14, R13, R12, R11 ;  /* 0x0000000c0d0e7389 */ /* 0x00006400000c000b */
[----:B01----:R-:W-:Y:S01]  /*c920*/  ENDCOLLECTIVE ;  /* 0x000000000000791b */ /* 0x003fe20003800000 */
.L_x_96:
        /* <DEDUP_REMOVED lines=9> */
[----:B------:R-:W-:-:S03]  /*c9c0*/  MOV R9, R14 ;  /* 0x0000000e00097202 */ /* 0x000fc60000000f00 */
[----:B------:R0:W-:Y:S04]  /*c9d0*/  @P0 LDGSTS.E.BYPASS.LTC128B.128 [R7+0x18400], desc[UR36][R2.64+0x40], !P3 ;  /* 0x1840004002070fae */ /* 0x0001e8000d901d64 */
[----:B------:R0:W-:Y:S02]  /*c9e0*/  @P0 LDGSTS.E.BYPASS.LTC128B.128 [R7+0x1a400], desc[UR36][R2.64+0x80], !P2 ;  /* 0x1a40008002070fae */ /* 0x0001e4000d101d64 */
[----:B0-----:R-:W-:Y:S05]  /*c9f0*/  WARPSYNC.COLLECTIVE R15, `(.L_x_97) ;  /* 0x000000000f087348 */ /* 0x001fea0003c00000 */
[----:B------:R1:W2:Y:S02]  /*ca00*/  SHFL.IDX P6, R14, R13, R12, R11 ;  /* 0x0000000c0d0e7389 */ /* 0x0002a400000c000b */
[----:B012---:R-:W-:Y:S01]  /*ca10*/  ENDCOLLECTIVE ;  /* 0x000000000000791b */ /* 0x007fe20003800000 */
.L_x_97:
[----:B------:R-:W-:Y:S05]  /*ca20*/  BRA `(.L_x_98) ;  /* 0xffffffd000707947 */ /* 0x000fea000383ffff */
.L_x_51:
[----:B------:R-:W-:Y:S01]  /*ca30*/  IMAD.MOV.U32 R13, RZ, RZ, R9 ;  /* 0x000000ffff0d7224 */ /* 0x000fe200078e0009 */
[----:B------:R-:W-:Y:S01]  /*ca40*/  MOV R12, RZ ;  /* 0x000000ff000c7202 */ /* 0x000fe20000000f00 */
[----:B------:R-:W-:Y:S02]  /*ca50*/  IMAD.MOV.U32 R11, RZ, RZ, 0x1c1f ;  /* 0x00001c1fff0b7424 */ /* 0x000fe400078e00ff */
[----:B------:R-:W-:Y:S02]  /*ca60*/  IMAD.MOV.U32 R15, RZ, RZ, -0x1 ;  /* 0xffffffffff0f7424 */ /* 0x000fe400078e00ff */
[----:B------:R-:W-:Y:S02]  /*ca70*/  IMAD R0, R25, 0xc0, R22 ;  /* 0x000000c019007824 */ /* 0x000fe400078e0216 */
[----:B------:R-:W-:-:S07]  /*ca80*/  IMAD.MOV.U32 R24, RZ, RZ, 0x1 ;  /* 0x00000001ff187424 */ /* 0x000fce00078e00ff */
[----:B------:R-:W-:Y:S05]  /*ca90*/  WARPSYNC.COLLECTIVE R15, `(.L_x_99) ;  /* 0x000000000f087348 */ /* 0x000fea0003c00000 */
[----:B------:R0:W1:Y:S02]  /*caa0*/  SHFL.IDX P6, R14, R13, R12, R11 ;  /* 0x0000000c0d0e7389 */ /* 0x00006400000c000b */
[----:B01----:R-:W-:Y:S01]  /*cab0*/  ENDCOLLECTIVE ;  /* 0x000000000000791b */ /* 0x003fe20003800000 */
.L_x_99:
[----:B------:R-:W-:Y:S02]  /*cac0*/  VIADD R5, R0, 0x20 ;  /* 0x0000002000057836 */ /* 0x000fe40000000000 */
[----:B------:R-:W-:Y:S01]  /*cad0*/  IMAD.MOV.U32 R13, RZ, RZ, R7 ;  /* 0x000000ffff0d7224 */ /* 0x000fe200078e0007 */
[----:B------:R-:W-:-:S07]  /*cae0*/  MOV R2, R14 ;  /* 0x0000000e00027202 */ /* 0x000fce0000000f00 */
[----:B------:R-:W-:Y:S05]  /*caf0*/  WARPSYNC.COLLECTIVE R15, `(.L_x_100) ;  /* 0x000000000f087348 */ /* 0x000fea0003c00000 */
[----:B------:R0:W1:Y:S02]  /*cb00*/  SHFL.IDX P6, R14, R13, R12, R11 ;  /* 0x0000000c0d0e7389 */ /* 0x00006400000c000b */
[----:B01----:R-:W-:Y:S01]  /*cb10*/  ENDCOLLECTIVE ;  /* 0x000000000000791b */ /* 0x003fe20003800000 */
.L_x_100:
[----:B------:R-:W-:Y:S02]  /*cb20*/  ULDC UR4, c[0x0][0x288] ;  /* 0x0000a20000047ab9 */ /* 0x000fe40000000800 */
[----:B------:R-:W-:Y:S02]  /*cb30*/  IMAD R6, R20, UR4, RZ ;  /* 0x0000000414067c24 */ /* 0x000fe4000f8e02ff */
[----:B------:R-:W-:-:S03]  /*cb40*/  IMAD.MOV.U32 R3, RZ, RZ, R2 ;  /* 0x000000ffff037224 */ /* 0x000fc600078e0002 */
[----:B------:R-:W-:Y:S01]  /*cb50*/  ISETP.GE.AND P2, PT, R0, R6, PT ;  /* 0x000000060000720c */ /* 0x000fe20003f46270 */
[----:B------:R-:W-:Y:S01]  /*cb60*/  IMAD.MOV.U32 R13, RZ, RZ, R9 ;  /* 0x000000ffff0d7224 */ /* 0x000fe200078e0009 */
[----:B------:R-:W-:-:S11]  /*cb70*/  MOV R12, 0x1 ;  /* 0x00000001000c7802 */ /* 0x000fd60000000f00 */
[----:B------:R-:W-:Y:S02]  /*cb80*/  @!P2 LEA R21, R28, UR45, 0x1 ;  /* 0x0000002d1c15ac11 */ /* 0x000fe4000f8e08ff */
[----:B------:R-:W-:-:S07]  /*cb90*/  MOV R2, R14 ;  /* 0x0000000e00027202 */ /* 0x000fce0000000f00 */
[----:B------:R-:W-:Y:S05]  /*cba0*/  WARPSYNC.COLLECTIVE R15, `(.L_x_101) ;  /* 0x000000000f087348 */ /* 0x000fea0003c00000 */
[----:B------:R0:W1:Y:S02]  /*cbb0*/  SHFL.IDX P6, R14, R13, R12, R11 ;  /* 0x0000000c0d0e7389 */ /* 0x00006400000c000b */
[----:B01----:R-:W-:Y:S01]  /*cbc0*/  ENDCOLLECTIVE ;  /* 0x000000000000791b */ /* 0x003fe20003800000 */
.L_x_101:
[----:B------:R-:W-:-:S05]  /*cbd0*/  @!P2 IMAD.WIDE.U32 R2, R27, 0x2, R2 ;  /* 0x000000021b02a825 */ /* 0x000fca00078e0002 */
[----:B------:R-:W-:Y:S01]  /*cbe0*/  @!PT LDS RZ, [RZ] ;  /* 0x00000000fffff984 */ /* 0x000fe20000000800 */
[----:B------:R-:W-:Y:S01]  /*cbf0*/  @!PT LDS RZ, [RZ] ;  /* 0x00000000fffff984 */ /* 0x000fe20000000800 */
[----:B------:R-:W-:Y:S01]  /*cc00*/  @!PT LDS RZ, [RZ] ;  /* 0x00000000fffff984 */ /* 0x000fe20000000800 */
[----:B------:R0:W-:Y:S04]  /*cc10*/  @!P2 LDGSTS.E.BYPASS.LTC128B.128 [R21+0xc400], desc[UR36][R2.64], !P3 ;  /* 0x0c4000000215afae */ /* 0x0001e8000d901d64 */
[----:B------:R0:W-:Y:S01]  /*cc20*/  @!P2 LDGSTS.E.BYPASS.LTC128B.128 [R21+0xf400], desc[UR36][R2.64+0x40], !P0 ;  /* 0x0f4000400215afae */ /* 0x0001e2000c101d64 */
[----:B------:R-:W-:-:S03]  /*cc30*/  IMAD.MOV.U32 R13, RZ, RZ, R7 ;  /* 0x000000ffff0d7224 */ /* 0x000fc600078e0007 */
[----:B------:R0:W-:Y:S01]  /*cc40*/  @!P2 LDGSTS.E.BYPASS.LTC128B.128 [R21+0x12400], desc[UR36][R2.64+0x80], !P1 ;  /* 0x124000800215afae */ /* 0x0001e2000c901d64 */
[----:B------:R-:W-:Y:S01]  /*cc50*/  ISETP.GE.AND P2, PT, R5, R6, PT ;  /* 0x000000060500720c */ /* 0x000fe20003f46270 */
[----:B------:R-:W-:-:S12]  /*cc60*/  IMAD.MOV.U32 R5, RZ, RZ, R14 ;  /* 0x000000ffff057224 */ /* 0x000fd800078e000e */
[----:B0-----:R-:W-:Y:S05]  /*cc70*/  WARPSYNC.COLLECTIVE R15, `(.L_x_102) ;  /* 0x000000000f087348 */ /* 0x001fea0003c00000 */
[----:B------:R1:W2:Y:S02]  /*cc80*/  SHFL.IDX P6, R14, R13, R12, R11 ;  /* 0x0000000c0d0e7389 */ /* 0x0002a400000c000b */
[----:B012---:R-:W-:Y:S01]  /*cc90*/  ENDCOLLECTIVE ;  /* 0x000000000000791b */ /* 0x007fe20003800000 */
.L_x_102:
[----:B------:R-:W-:Y:S01]  /*cca0*/  VIADD R3, R0, 0x40 ;  /* 0x0000004000037836 */ /* 0x000fe20000000000 */
[----:B------:R-:W-:Y:S01]  /*ccb0*/  @!P2 LEA R25, R28, UR45, 0x1 ;  /* 0x0000002d1c19ac11 */ /* 0x000fe2000f8e08ff */
[----:B------:R-:W-:Y:S01]  /*ccc0*/  IMAD.MOV.U32 R13, RZ, RZ, R9 ;  /* 0x000000ffff0d7224 */ /* 0x000fe200078e0009 */
[----:B------:R-:W-:Y:S02]  /*ccd0*/  MOV R12, 0x2 ;  /* 0x00000002000c7802 */ /* 0x000fe40000000f00 */
[----:B------:R-:W-:-:S07]  /*cce0*/  MOV R4, R14 ;  /* 0x0000000e00047202 */ /* 0x000fce0000000f00 */
[----:B------:R-:W-:Y:S05]  /*ccf0*/  WARPSYNC.COLLECTIVE R15, `(.L_x_103) ;  /* 0x000000000f087348 */ /* 0x000fea0003c00000 */
[----:B------:R0:W1:Y:S02]  /*cd00*/  SHFL.IDX P6, R14, R13, R12, R11 ;  /* 0x0000000c0d0e7389 */ /* 0x00006400000c000b */
[----:B01----:R-:W-:Y:S01]  /*cd10*/  ENDCOLLECTIVE ;  /* 0x000000000000791b */ /* 0x003fe20003800000 */
.L_x_103:
        /* <DEDUP_REMOVED lines=13> */
.L_x_104:
[----:B------:R-:W-:Y:S01]  /*cdf0*/  @!P2 LEA R21, R28, UR45, 0x1 ;  /* 0x0000002d1c15ac11 */ /* 0x000fe2000f8e08ff */
[----:B------:R-:W-:Y:S02]  /*ce00*/  IMAD.MOV.U32 R13, RZ, RZ, R9 ;  /* 0x000000ffff0d7224 */ /* 0x000fe400078e0009 */
[----:B------:R-:W-:Y:S01]  /*ce10*/  IMAD.MOV.U32 R12, RZ, RZ, 0x3 ;  /* 0x00000003ff0c7424 */ /* 0x000fe200078e00ff */
[----:B------:R-:W-:-:S07]  /*ce20*/  MOV R2, R14 ;  /* 0x0000000e00027202 */ /* 0x000fce0000000f00 */
[----:B------:R-:W-:Y:S05]  /*ce30*/  WARPSYNC.COLLECTIVE R15, `(.L_x_105) ;  /* 0x000000000f087348 */ /* 0x000fea0003c00000 */
[----:B------:R0:W1:Y:S02]  /*ce40*/  SHFL.IDX P6, R14, R13, R12, R11 ;  /* 0x0000000c0d0e7389 */ /* 0x00006400000c000b */
[----:B01----:R-:W-:Y:S01]  /*ce50*/  ENDCOLLECTIVE ;  /* 0x000000000000791b */ /* 0x003fe20003800000 */
.L_x_105:
        /* <DEDUP_REMOVED lines=8> */
[----:B------:R-:W-:-:S07]  /*cee0*/  MOV R5, R14 ;  /* 0x0000000e00057202 */ /* 0x000fce0000000f00 */
[----:B0-----:R-:W-:Y:S05]  /*cef0*/  WARPSYNC.COLLECTIVE R15, `(.L_x_106) ;  /* 0x000000000f087348 */ /* 0x001fea0003c00000 */
[----:B------:R1:W2:Y:S02]  /*cf00*/  SHFL.IDX P6, R14, R13, R12, R11 ;  /* 0x0000000c0d0e7389 */ /* 0x0002a400000c000b */
[----:B012---:R-:W-:Y:S01]  /*cf10*/  ENDCOLLECTIVE ;  /* 0x000000000000791b */ /* 0x007fe20003800000 */
.L_x_106:
[----:B------:R-:W-:-:S04]  /*cf20*/  IADD3 R3, R0, 0x60, RZ ;  /* 0x0000006000037810 */ /* 0x000fc80007ffe0ff */
[----:B------:R-:W-:Y:S01]  /*cf30*/  ISETP.GE.AND P2, PT, R3, R6, PT ;  /* 0x000000060300720c */ /* 0x000fe20003f46270 */
[----:B------:R-:W-:Y:S02]  /*cf40*/  VIADD R3, R0, 0x80 ;  /* 0x0000008000037836 */ /* 0x000fe40000000000 */
[----:B------:R-:W-:Y:S01]  /*cf50*/  IMAD.MOV.U32 R13, RZ, RZ, R8 ;  /* 0x000000ffff0d7224 */ /* 0x000fe200078e0008 */
[----:B------:R-:W-:-:S09]  /*cf60*/  MOV R12, RZ ;  /* 0x000000ff000c7202 */ /* 0x000fd20000000f00 */
[----:B------:R-:W-:Y:S01]  /*cf70*/  @!P2 LEA R25, R28, UR45, 0x1 ;  /* 0x0000002d1c19ac11 */ /* 0x000fe2000f8e08ff */
[----:B------:R-:W-:-:S07]  /*cf80*/  IMAD.MOV.U32 R4, RZ, RZ, R14 ;  /* 0x000000ffff047224 */ /* 0x000fce00078e000e */
[----:B------:R-:W-:Y:S05]  /*cf90*/  WARPSYNC.COLLECTIVE R15, `(.L_x_107) ;  /* 0x000000000f087348 */ /* 0x000fea0003c00000 */
[----:B------:R0:W1:Y:S02]  /*cfa0*/  SHFL.IDX P6, R14, R13, R12, R11 ;  /* 0x0000000c0d0e7389 */ /* 0x00006400000c000b */
[----:B01----:R-:W-:Y:S01]  /*cfb0*/  ENDCOLLECTIVE ;  /* 0x000000000000791b */ /* 0x003fe20003800000 */
.L_x_107:
        /* <DEDUP_REMOVED lines=13> */
.L_x_108:
[----:B------:R-:W-:Y:S01]  /*d090*/  @!P2 LEA R7, R28, UR45, 0x1 ;  /* 0x0000002d1c07ac11 */ /* 0x000fe2000f8e08ff */
[----:B------:R-:W-:Y:S02]  /*d0a0*/  IMAD.MOV.U32 R13, RZ, RZ, R8 ;  /* 0x000000ffff0d7224 */ /* 0x000fe400078e0008 */
[----:B------:R-:W-:Y:S01]  /*d0b0*/  IMAD.MOV.U32 R12, RZ, RZ, 0x1 ;  /* 0x00000001ff0c7424 */ /* 0x000fe200078e00ff */
[----:B------:R-:W-:-:S07]  /*d0c0*/  MOV R2, R14 ;  /* 0x0000000e00027202 */ /* 0x000fce0000000f00 */
[----:B------:R-:W-:Y:S05]  /*d0d0*/  WARPSYNC.COLLECTIVE R15, `(.L_x_109) ;  /* 0x000000000f087348 */ /* 0x000fea0003c00000 */
[----:B------:R0:W1:Y:S02]  /*d0e0*/  SHFL.IDX P6, R14, R13, R12, R11 ;  /* 0x0000000c0d0e7389 */ /* 0x00006400000c000b */
[----:B01----:R-:W-:Y:S01]  /*d0f0*/  ENDCOLLECTIVE ;  /* 0x000000000000791b */ /* 0x003fe20003800000 */
.L_x_109:
        /* <DEDUP_REMOVED lines=12> */
.L_x_110:
[----:B------:R-:W-:Y:S05]  /*d1c0*/  BRA `(.L_x_111) ;  /* 0xffffffd400587947 */ /* 0x000fea000383ffff */
.L_x_54:
[----:B0-----:R-:W-:-:S04]  /*d1d0*/  MOV R3, UR45 ;  /* 0x0000002d00037c02 */ /* 0x001fc80008000f00 */
[----:B------:R0:W1:Y:S03]  /*d1e0*/  SYNCS.PHASECHK.TRANS64.TRYWAIT P0, [R3+URZ+0x2d820], R0 ;  /* 0x02d82000030075a7 */ /* 0x000066000800017f */
[----:B-1----:R-:W-:Y:S05]  /*d1f0*/  @!P0 NANOSLEEP.SYNCS 0x989680 ;  /* 0x009896800000895d */ /* 0x002fea0003900000 */
[----:B------:R-:W1:Y:S02]  /*d200*/  @!P0 SYNCS.PHASECHK.TRANS64 P0, [R3+URZ+0x2d820], R0 ;  /* 0x02d82000030085a7 */ /* 0x000e64000800007f */
[----:B-1----:R-:W-:Y:S05]  /*d210*/  @!P0 BRA `(.L_x_54) ;  /* 0xfffffffc00ec8947 */ /* 0x002fea000383ffff */
[----:B------:R-:W-:Y:S05]  /*d220*/  BRA `(.L_x_112) ;  /* 0xffffffd400a07947 */ /* 0x000fea000383ffff */
.L_x_58:
[----:B0-----:R0:W1:Y:S02]  /*d230*/  SYNCS.PHASECHK.TRANS64.TRYWAIT P0, [R7+URZ+0x2d840], R2 ;  /* 0x02d84002070075a7 */ /* 0x001064000800017f */
[----:B-1----:R-:W-:Y:S05]  /*d240*/  @!P0 NANOSLEEP.SYNCS 0x989680 ;  /* 0x009896800000895d */ /* 0x002fea0003900000 */
[----:B------:R-:W1:Y:S02]  /*d250*/  @!P0 SYNCS.PHASECHK.TRANS64 P0, [R7+URZ+0x2d840], R2 ;  /* 0x02d84002070085a7 */ /* 0x000e64000800007f */
[----:B-1----:R-:W-:Y:S05]  /*d260*/  @!P0 BRA `(.L_x_58) ;  /* 0xfffffffc00f08947 */ /* 0x002fea000383ffff */
[----:B------:R-:W-:Y:S05]  /*d270*/  BRA `(.L_x_113) ;  /* 0xffffffd800a87947 */ /* 0x000fea000383ffff */
.L_x_59:
[----:B------:R-:W-:Y:S01]  /*d280*/  BSSY B1, `(.L_x_114) ;  /* 0x0000008000017945 */ /* 0x000fe20003800000 */
[----:B------:R-:W-:Y:S01]  /*d290*/  IMAD.MOV.U32 R13, RZ, RZ, R19 ;  /* 0x000000ffff0d7224 */ /* 0x000fe200078e0013 */
[----:B------:R-:W-:Y:S01]  /*d2a0*/  MOV R11, 0x1c1f ;  /* 0x00001c1f000b7802 */ /* 0x000fe20000000f00 */
[----:B------:R-:W-:Y:S02]  /*d2b0*/  IMAD.MOV.U32 R12, RZ, RZ, RZ ;  /* 0x000000ffff0c7224 */ /* 0x000fe400078e00ff */
[----:B------:R-:W-:-:S07]  /*d2c0*/  IMAD.MOV.U32 R15, RZ, RZ, -0x1 ;  /* 0xffffffffff0f7424 */ /* 0x000fce00078e00ff */
[----:B------:R-:W-:Y:S05]  /*d2d0*/  WARPSYNC.COLLECTIVE R15, `(.L_x_115) ;  /* 0x000000000f087348 */ /* 0x000fea0003c00000 */
[----:B------:R0:W1:Y:S02]  /*d2e0*/  SHFL.IDX P6, R14, R13, R12, R11 ;  /* 0x0000000c0d0e7389 */ /* 0x00006400000c000b */
[----:B01----:R-:W-:Y:S01]  /*d2f0*/  ENDCOLLECTIVE ;  /* 0x000000000000791b */ /* 0x003fe20003800000 */
.L_x_115:
[----:B------:R-:W-:Y:S05]  /*d300*/  BSYNC B1 ;  /* 0x0000000000017941 */ /* 0x000fea0003800000 */
.L_x_114:
[----:B------:R-:W0:Y:S01]  /*d310*/  S2R R27, SR_TID.X ;  /* 0x00000000001b7919 */ /* 0x000e220000002100 */
[----:B------:R-:W-:Y:S01]  /*d320*/  MOV R13, R8 ;  /* 0x00000008000d7202 */ /* 0x000fe20000000f00 */
[----:B------:R-:W-:Y:S01]  /*d330*/  IMAD.MOV.U32 R12, RZ, RZ, RZ ;  /* 0x000000ffff0c7224 */ /* 0x000fe200078e00ff */
[----:B------:R-:W-:Y:S01]  /*d340*/  LOP3.LUT R16, R16, 0xffffffdf, RZ, 0xc0, !PT ;  /* 0xffffffdf10107812 */ /* 0x000fe200078ec0ff */
[----:B------:R-:W-:Y:S01]  /*d350*/  IMAD.MOV.U32 R11, RZ, RZ, 0x1c1f ;  /* 0x00001c1fff0b7424 */ /* 0x000fe200078e00ff */
[----:B------:R-:W-:Y:S01]  /*d360*/  LEA R9, R9, UR45, 0x1 ;  /* 0x0000002d09097c11 */ /* 0x000fe2000f8e08ff */
[----:B------:R-:W-:Y:S01]  /*d370*/  IMAD.MOV.U32 R15, RZ, RZ, -0x1 ;  /* 0xffffffffff0f7424 */ /* 0x000fe200078e00ff */
[----:B------:R-:W-:Y:S01]  /*d380*/  @P1 LOP3.LUT R16, R16, 0x20, RZ, 0xfc, !PT ;  /* 0x0000002010101812 */ /* 0x000fe200078efcff */
[----:B------:R-:W-:-:S07]  /*d390*/  IMAD.MOV.U32 R3, RZ, RZ, R14 ;  /* 0x000000ffff037224 */ /* 0x000fce00078e000e */
[----:B0-----:R-:W-:Y:S05]  /*d3a0*/  WARPSYNC.COLLECTIVE R15, `(.L_x_116) ;  /* 0x000000000f087348 */ /* 0x001fea0003c00000 */
[----:B------:R1:W2:Y:S02]  /*d3b0*/  SHFL.IDX P6, R14, R13, R12, R11 ;  /* 0x0000000c0d0e7389 */ /* 0x0002a400000c000b */
[----:B012---:R-:W-:Y:S01]  /*d3c0*/  ENDCOLLECTIVE ;  /* 0x000000000000791b */ /* 0x007fe20003800000 */
.L_x_116:
[----:B------:R-:W-:Y:S01]  /*d3d0*/  LOP3.LUT P1, RZ, R16, 0x4, RZ, 0xc0, !PT ;  /* 0x0000000410ff7812 */ /* 0x000fe2000782c0ff */
[----:B------:R-:W-:Y:S01]  /*d3e0*/  IMAD.MOV.U32 R13, RZ, RZ, R19 ;  /* 0x000000ffff0d7224 */ /* 0x000fe200078e0013 */
[----:B------:R-:W-:Y:S02]  /*d3f0*/  MOV R12, 0x1 ;  /* 0x00000001000c7802 */ /* 0x000fe40000000f00 */
[----:B------:R-:W-:Y:S01]  /*d400*/  SHF.L.U32 R27, R27, 0x3, RZ ;  /* 0x000000031b1b7819 */ /* 0x000fe200000006ff */
[----:B------:R-:W-:-:S03]  /*d410*/  IMAD.MOV.U32 R2, RZ, RZ, R14 ;  /* 0x000000ffff027224 */ /* 0x000fc600078e000e */
[----:B------:R-:W-:-:S07]  /*d420*/  LOP3.LUT R27, R27, 0x18, RZ, 0xc0, !PT ;  /* 0x000000181b1b7812 */ /* 0x000fce00078ec0ff */
[----:B------:R-:W-:Y:S05]  /*d430*/  WARPSYNC.COLLECTIVE R15, `(.L_x_117) ;  /* 0x000000000f087348 */ /* 0x000fea0003c00000 */
[----:B------:R0:W1:Y:S02]  /*d440*/  SHFL.IDX P6, R14, R13, R12, R11 ;  /* 0x0000000c0d0e7389 */ /* 0x00006400000c000b */
[----:B01----:R-:W-:Y:S01]  /*d450*/  ENDCOLLECTIVE ;  /* 0x000000000000791b */ /* 0x003fe20003800000 */
.L_x_117:
[----:B------:R-:W-:-:S04]  /*d460*/  SHF.L.U32 R4, R27, 0x1, RZ ;  /* 0x000000011b047819 */ /* 0x000fc800000006ff */
[----:B------:R-:W-:-:S05]  /*d470*/  IADD3 R2, P0, R2, R4, RZ ;  /* 0x0000000402027210 */ /* 0x000fca0007f1e0ff */
[----:B------:R-:W-:Y:S02]  /*d480*/  IMAD.X R3, RZ, RZ, R3, P0 ;  /* 0x000000ffff037224 */ /* 0x000fe400000e0603 */
[----:B------:R-:W-:-:S03]  /*d490*/  IMAD.MOV.U32 R13, RZ, RZ, R8 ;  /* 0x000000ffff0d7224 */ /* 0x000fc600078e0008 */
[----:B------:R-:W-:Y:S01]  /*d4a0*/  @!PT LDS RZ, [RZ] ;  /* 0x00000000fffff984 */ /* 0x000fe20000000800 */
[----:B------:R-:W-:Y:S01]  /*d4b0*/  @!PT LDS RZ, [RZ] ;  /* 0x00000000fffff984 */ /* 0x000fe20000000800 */
[----:B------:R-:W-:Y:S01]  /*d4c0*/  @!PT LDS RZ, [RZ] ;  /* 0x00000000fffff984 */ /* 0x000fe20000000800 */
[----:B------:R-:W-:Y:S04]  /*d4d0*/  LDGSTS.E.BYPASS.LTC128B.128 [R9+0x15400], desc[UR36][R2.64], !P1 ;  /* 0x1540000002097fae */ /* 0x000fe8000c901d64 */
[----:B------:R-:W-:Y:S04]  /*d4e0*/  LDGSTS.E.BYPASS.LTC128B.128 [R9+0x17400], desc[UR36][R2.64+0x40], !P5 ;  /* 0x1740004002097fae */ /* 0x000fe8000e901d64 */
[----:B------:R0:W-:Y:S02]  /*d4f0*/  LDGSTS.E.BYPASS.LTC128B.128 [R9+0x19400], desc[UR36][R2.64+0x80], !P4 ;  /* 0x1940008002097fae */ /* 0x0001e4000e101d64 */
[----:B0-----:R-:W-:-:S07]  /*d500*/  IMAD.MOV.U32 R3, RZ, RZ, R14 ;  /* 0x000000ffff037224 */ /* 0x001fce00078e000e */
[----:B------:R-:W-:Y:S05]  /*d510*/  WARPSYNC.COLLECTIVE R15, `(.L_x_118) ;  /* 0x000000000f087348 */ /* 0x000fea0003c00000 */
[----:B------:R0:W1:Y:S02]  /*d520*/  SHFL.IDX P6, R14, R13, R12, R11 ;  /* 0x0000000c0d0e7389 */ /* 0x00006400000c000b */
[----:B01----:R-:W-:Y:S01]  /*d530*/  ENDCOLLECTIVE ;  /* 0x000000000000791b */ /* 0x003fe20003800000 */
.L_x_118:
[----:B------:R-:W-:Y:S01]  /*d540*/  IMAD.MOV.U32 R13, RZ, RZ, R19 ;  /* 0x000000ffff0d7224 */ /* 0x000fe200078e0013 */
[----:B------:R-:W-:Y:S02]  /*d550*/  MOV R12, 0x2 ;  /* 0x00000002000c7802 */ /* 0x000fe40000000f00 */
[----:B------:R-:W-:-:S07]  /*d560*/  MOV R2, R14 ;  /* 0x0000000e00027202 */ /* 0x000fce0000000f00 */
[----:B------:R-:W-:Y:S05]  /*d570*/  WARPSYNC.COLLECTIVE R15, `(.L_x_119) ;  /* 0x000000000f087348 */ /* 0x000fea0003c00000 */
[----:B------:R0:W1:Y:S02]  /*d580*/  SHFL.IDX P6, R14, R13, R12, R11 ;  /* 0x0000000c0d0e7389 */ /* 0x00006400000c000b */
[----:B01----:R-:W-:Y:S01]  /*d590*/  ENDCOLLECTIVE ;  /* 0x000000000000791b */ /* 0x003fe20003800000 */
.L_x_119:
[----:B------:R-:W-:-:S05]  /*d5a0*/  IADD3 R2, P0, R2, R4, RZ ;  /* 0x0000000402027210 */ /* 0x000fca0007f1e0ff */
[----:B------:R-:W-:-:S05]  /*d5b0*/  IMAD.X R3, RZ, RZ, R3, P0 ;  /* 0x000000ffff037224 */ /* 0x000fca00000e0603 */
[----:B------:R-:W-:Y:S01]  /*d5c0*/  @!PT LDS RZ, [RZ] ;  /* 0x00000000fffff984 */ /* 0x000fe20000000800 */
[----:B------:R-:W-:Y:S01]  /*d5d0*/  @!PT LDS RZ, [RZ] ;  /* 0x00000000fffff984 */ /* 0x000fe20000000800 */
[----:B------:R-:W-:Y:S01]  /*d5e0*/  @!PT LDS RZ, [RZ] ;  /* 0x00000000fffff984 */ /* 0x000fe20000000800 */
[----:B------:R0:W-:Y:S01]  /*d5f0*/  LDGSTS.E.BYPASS.LTC128B.128 [R9+0x15c00], desc[UR36][R2.64], !P1 ;  /* 0x15c0000002097fae */ /* 0x0001e2000c901d64 */
[----:B------:R-:W-:-:S03]  /*d600*/  IMAD.MOV.U32 R13, RZ, RZ, R8 ;  /* 0x000000ffff0d7224 */ /* 0x000fc600078e0008 */
[----:B------:R0:W-:Y:S04]  /*d610*/  LDGSTS.E.BYPASS.LTC128B.128 [R9+0x17c00], desc[UR36][R2.64+0x40], !P5 ;  /* 0x17c0004002097fae */ /* 0x0001e8000e901d64 */
[----:B------:R0:W-:Y:S01]  /*d620*/  LDGSTS.E.BYPASS.LTC128B.128 [R9+0x19c00], desc[UR36][R2.64+0x80], !P4 ;  /* 0x19c0008002097fae */ /* 0x0001e2000e101d64 */
[----:B------:R-:W-:-:S07]  /*d630*/  IMAD.MOV.U32 R27, RZ, RZ, R14 ;  /* 0x000000ffff1b7224 */ /* 0x000fce00078e000e */
[----:B0-----:R-:W-:Y:S05]  /*d640*/  WARPSYNC.COLLECTIVE R15, `(.L_x_120) ;  /* 0x000000000f087348 */ /* 0x001fea0003c00000 */
[----:B------:R1:W2:Y:S02]  /*d650*/  SHFL.IDX P6, R14, R13, R12, R11 ;  /* 0x0000000c0d0e7389 */ /* 0x0002a400000c000b */
[----:B012---:R-:W-:Y:S01]  /*d660*/  ENDCOLLECTIVE ;  /* 0x000000000000791b */ /* 0x007fe20003800000 */
.L_x_120:
[----:B------:R-:W-:Y:S01]  /*d670*/  IMAD.MOV.U32 R13, RZ, RZ, R19 ;  /* 0x000000ffff0d7224 */ /* 0x000fe200078e0013 */
[----:B------:R-:W-:Y:S02]  /*d680*/  MOV R12, 0x3 ;  /* 0x00000003000c7802 */ /* 0x000fe40000000f00 */
[----:B------:R-:W-:-:S07]  /*d690*/  MOV R2, R14 ;  /* 0x0000000e00027202 */ /* 0x000fce0000000f00 */
[----:B------:R-:W-:Y:S05]  /*d6a0*/  WARPSYNC.COLLECTIVE R15, `(.L_x_121) ;  /* 0x000000000f087348 */ /* 0x000fea0003c00000 */
[----:B------:R0:W1:Y:S02]  /*d6b0*/  SHFL.IDX P6, R14, R13, R12, R11 ;  /* 0x0000000c0d0e7389 */ /* 0x00006400000c000b */
[----:B01----:R-:W-:Y:S01]  /*d6c0*/  ENDCOLLECTIVE ;  /* 0x000000000000791b */ /* 0x003fe20003800000 */
.L_x_121:
[----:B------:R-:W-:-:S05]  /*d6d0*/  IADD3 R2, P0, R2, R4, RZ ;  /* 0x0000000402027210 */ /* 0x000fca0007f1e0ff */
[----:B------:R-:W-:-:S05]  /*d6e0*/  IMAD.X R3, RZ, RZ, R27, P0 ;  /* 0x000000ffff037224 */ /* 0x000fca00000e061b */
[----:B------:R-:W-:Y:S01]  /*d6f0*/  @!PT LDS RZ, [RZ] ;  /* 0x00000000fffff984 */ /* 0x000fe20000000800 */
[----:B------:R-:W-:Y:S01]  /*d700*/  @!PT LDS RZ, [RZ] ;  /* 0x00000000fffff984 */ /* 0x000fe20000000800 */
[----:B------:R-:W-:Y:S01]  /*d710*/  @!PT LDS RZ, [RZ] ;  /* 0x00000000fffff984 */ /* 0x000fe20000000800 */
[----:B------:R0:W-:Y:S01]  /*d720*/  LDGSTS.E.BYPASS.LTC128B.128 [R9+0x16400], desc[UR36][R2.64], !P1 ;  /* 0x1640000002097fae */ /* 0x0001e2000c901d64 */
[----:B------:R-:W-:Y:S01]  /*d730*/  LOP3.LUT P1, RZ, R16, 0x20, RZ, 0xc0, !PT ;  /* 0x0000002010ff7812 */ /* 0x000fe2000782c0ff */
[----:B------:R-:W-:Y:S02]  /*d740*/  IMAD.MOV.U32 R13, RZ, RZ, R8 ;  /* 0x000000ffff0d7224 */ /* 0x000fe400078e0008 */
[----:B------:R0:W-:Y:S04]  /*d750*/  LDGSTS.E.BYPASS.LTC128B.128 [R9+0x18400], desc[UR36][R2.64+0x40], !P5 ;  /* 0x1840004002097fae */ /* 0x0001e8000e901d64 */
[----:B------:R0:W-:Y:S01]  /*d760*/  LDGSTS.E.BYPASS.LTC128B.128 [R9+0x1a400], desc[UR36][R2.64+0x80], !P4 ;  /* 0x1a40008002097fae */ /* 0x0001e2000e101d64 */
[----:B------:R-:W-:-:S07]  /*d770*/  IMAD.MOV.U32 R27, RZ, RZ, R14 ;  /* 0x000000ffff1b7224 */ /* 0x000fce00078e000e */
[----:B0-----:R-:W-:Y:S05]  /*d780*/  WARPSYNC.COLLECTIVE R15, `(.L_x_122) ;  /* 0x000000000f087348 */ /* 0x001fea0003c00000 */
[----:B------:R1:W2:Y:S02]  /*d790*/  SHFL.IDX P6, R14, R13, R12, R11 ;  /* 0x0000000c0d0e7389 */ /* 0x0002a400000c000b */
[----:B012---:R-:W-:Y:S01]  /*d7a0*/  ENDCOLLECTIVE ;  /* 0x000000000000791b */ /* 0x007fe20003800000 */
.L_x_122:
[----:B------:R-:W-:Y:S01]  /*d7b0*/  MOV R2, R14 ;  /* 0x0000000e00027202 */ /* 0x000fe20000000f00 */
[----:B------:R-:W-:Y:S06]  /*d7c0*/  BRA `(.L_x_123) ;  /* 0xffffffd800407947 */ /* 0x000fec000383ffff */
.L_x_64:
[----:B-1----:R1:W2:Y:S02]  /*d7d0*/  SYNCS.PHASECHK.TRANS64.TRYWAIT P0, [R7+URZ+0x2d860], R2 ;  /* 0x02d86002070075a7 */ /* 0x0022a4000800017f */
[----:B--2---:R-:W-:Y:S05]  /*d7e0*/  @!P0 NANOSLEEP.SYNCS 0x989680 ;  /* 0x009896800000895d */ /* 0x004fea0003900000 */
[----:B------:R-:W2:Y:S02]  /*d7f0*/  @!P0 SYNCS.PHASECHK.TRANS64 P0, [R7+URZ+0x2d860], R2 ;  /* 0x02d86002070085a7 */ /* 0x000ea4000800007f */
[----:B--2---:R-:W-:Y:S05]  /*d800*/  @!P0 BRA `(.L_x_64) ;  /* 0xfffffffc00f08947 */ /* 0x004fea000383ffff */
[----:B------:R-:W-:Y:S05]  /*d810*/  BRA `(.L_x_124) ;  /* 0xffffffd800a87947 */ /* 0x000fea000383ffff */
.L_x_65:
[----:B------:R-:W-:Y:S01]  /*d820*/  BSSY B1, `(.L_x_125) ;  /* 0x0000008000017945 */ /* 0x000fe20003800000 */
[----:B------:R-:W-:Y:S01]  /*d830*/  IMAD.MOV.U32 R13, RZ, RZ, R18 ;  /* 0x000000ffff0d7224 */ /* 0x000fe200078e0012 */
[----:B------:R-:W-:Y:S01]  /*d840*/  MOV R11, 0x1c1f ;  /* 0x00001c1f000b7802 */ /* 0x000fe20000000f00 */
[----:B------:R-:W-:Y:S02]  /*d850*/  IMAD.MOV.U32 R12, RZ, RZ, RZ ;  /* 0x000000ffff0c7224 */ /* 0x000fe400078e00ff */
[----:B------:R-:W-:-:S07]  /*d860*/  IMAD.MOV.U32 R15, RZ, RZ, -0x1 ;  /* 0xffffffffff0f7424 */ /* 0x000fce00078e00ff */
[----:B-1----:R-:W-:Y:S05]  /*d870*/  WARPSYNC.COLLECTIVE R15, `(.L_x_126) ;  /* 0x000000000f087348 */ /* 0x002fea0003c00000 */
[----:B------:R0:W2:Y:S02]  /*d880*/  SHFL.IDX P6, R14, R13, R12, R11 ;  /* 0x0000000c0d0e7389 */ /* 0x0000a400000c000b */
[----:B012---:R-:W-:Y:S01]  /*d890*/  ENDCOLLECTIVE ;  /* 0x000000000000791b */ /* 0x007fe20003800000 */
.L_x_126:
[----:B------:R-:W-:Y:S05]  /*d8a0*/  BSYNC B1 ;  /* 0x0000000000017941 */ /* 0x000fea0003800000 */
.L_x_125:
[----:B------:R-:W-:Y:S01]  /*d8b0*/  MOV R13, R17 ;  /* 0x00000011000d7202 */ /* 0x000fe20000000f00 */
[----:B------:R-:W-:Y:S01]  /*d8c0*/  IMAD.MOV.U32 R12, RZ, RZ, RZ ;  /* 0x000000ffff0c7224 */ /* 0x000fe200078e00ff */
[----:B------:R-:W-:Y:S01]  /*d8d0*/  MOV R15, 0xffffffff ;  /* 0xffffffff000f7802 */ /* 0x000fe20000000f00 */
[----:B------:R-:W-:Y:S01]  /*d8e0*/  IMAD.MOV.U32 R11, RZ, RZ, 0x1c1f ;  /* 0x00001c1fff0b7424 */ /* 0x000fe200078e00ff */
[----:B------:R-:W-:Y:S01]  /*d8f0*/  LEA R8, R8, UR45, 0x1 ;  /* 0x0000002d08087c11 */ /* 0x000fe2000f8e08ff */
[----:B------:R-:W-:-:S07]  /*d900*/  IMAD.MOV.U32 R3, RZ, RZ, R14 ;  /* 0x000000ffff037224 */ /* 0x000fce00078e000e */
[----:B------:R-:W-:Y:S05]  /*d910*/  WARPSYNC.COLLECTIVE R15, `(.L_x_127) ;  /* 0x000000000f087348 */ /* 0x000fea0003c00000 */
[----:B------:R0:W1:Y:S02]  /*d920*/  SHFL.IDX P6, R14, R13, R12, R11 ;  /* 0x0000000c0d0e7389 */ /* 0x00006400000c000b */
[----:B01----:R-:W-:Y:S01]  /*d930*/  ENDCOLLECTIVE ;  /* 0x000000000000791b */ /* 0x003fe20003800000 */
.L_x_127:
[----:B------:R-:W-:Y:S01]  /*d940*/  IMAD.MOV.U32 R13, RZ, RZ, R18 ;  /* 0x000000ffff0d7224 */ /* 0x000fe200078e0012 */
[----:B------:R-:W-:Y:S02]  /*d950*/  MOV R12, 0x1 ;  /* 0x00000001000c7802 */ /* 0x000fe40000000f00 */
[----:B------:R-:W-:-:S13]  /*d960*/  IADD3 R2, P0, R14, R4, RZ ;  /* 0x000000040e027210 */ /* 0x000fda0007f1e0ff */
[----:B------:R-:W-:Y:S05]  /*d970*/  WARPSYNC.COLLECTIVE R15, `(.L_x_128) ;  /* 0x000000000f087348 */ /* 0x000fea0003c00000 */
[----:B------:R0:W1:Y:S02]  /*d980*/  SHFL.IDX P6, R14, R13, R12, R11 ;  /* 0x0000000c0d0e7389 */ /* 0x00006400000c000b */
[----:B01----:R-:W-:Y:S01]  /*d990*/  ENDCOLLECTIVE ;  /* 0x000000000000791b */ /* 0x003fe20003800000 */
.L_x_128:
[----:B------:R-:W-:Y:S01]  /*d9a0*/  IMAD.X R3, RZ, RZ, R3, P0 ;  /* 0x000000ffff037224 */ /* 0x000fe200000e0603 */
[----:B------:R-:W-:Y:S01]  /*d9b0*/  ISETP.LT.OR P0, PT, R0, 0x1, P3 ;  /* 0x000000010000780c */ /* 0x000fe20001f01670 */
[----:B------:R-:W-:-:S12]  /*d9c0*/  IMAD.MOV.U32 R13, RZ, RZ, R17 ;  /* 0x000000ffff0d7224 */ /* 0x000fd800078e0011 */
[----:B------:R-:W-:Y:S01]  /*d9d0*/  @!PT LDS RZ, [RZ] ;  /* 0x00000000fffff984 */ /* 0x000fe20000000800 */
[----:B------:R-:W-:Y:S01]  /*d9e0*/  @!PT LDS RZ, [RZ] ;  /* 0x00000000fffff984 */ /* 0x000fe20000000800 */
[----:B------:R-:W-:Y:S01]  /*d9f0*/  @!PT LDS RZ, [RZ] ;  /* 0x00000000fffff984 */ /* 0x000fe20000000800 */
[----:B------:R-:W-:Y:S01]  /*da00*/  LDGSTS.E.BYPASS.LTC128B.128 [R8+0x400], desc[UR36][R2.64], !P0 ;  /* 0x0040000002087fae */ /* 0x000fe2000c101d64 */
[----:B------:R-:W-:-:S13]  /*da10*/  ISETP.LT.OR P0, PT, R0, 0x1, P2 ;  /* 0x000000010000780c */ /* 0x000fda0001701670 */
[----:B------:R-:W-:Y:S01]  /*da20*/  LDGSTS.E.BYPASS.LTC128B.128 [R8+0x2400], desc[UR36][R2.64+0x40], !P0 ;  /* 0x0240004002087fae */ /* 0x000fe2000c101d64 */
[----:B------:R-:W-:-:S13]  /*da30*/  ISETP.LT.OR P0, PT, R0, 0x1, P1 ;  /* 0x000000010000780c */ /* 0x000fda0000f01670 */
[----:B------:R0:W-:Y:S02]  /*da40*/  LDGSTS.E.BYPASS.LTC128B.128 [R8+0x4400], desc[UR36][R2.64+0x80], !P0 ;  /* 0x0440008002087fae */ /* 0x0001e4000c101d64 */
[----:B0-----:R-:W-:-:S07]  /*da50*/  IMAD.MOV.U32 R3, RZ, RZ, R14 ;  /* 0x000000ffff037224 */ /* 0x001fce00078e000e */
[----:B------:R-:W-:Y:S05]  /*da60*/  WARPSYNC.COLLECTIVE R15, `(.L_x_129) ;  /* 0x000000000f087348 */ /* 0x000fea0003c00000 */
[----:B------:R0:W1:Y:S02]  /*da70*/  SHFL.IDX P6, R14, R13, R12, R11 ;  /* 0x0000000c0d0e7389 */ /* 0x00006400000c000b */
[----:B01----:R-:W-:Y:S01]  /*da80*/  ENDCOLLECTIVE ;  /* 0x000000000000791b */ /* 0x003fe20003800000 */
.L_x_129:
[----:B------:R-:W-:Y:S02]  /*da90*/  IMAD.MOV.U32 R13, RZ, RZ, R18 ;  /* 0x000000ffff0d7224 */ /* 0x000fe400078e0012 */
[----:B------:R-:W-:Y:S01]  /*daa0*/  IMAD.MOV.U32 R12, RZ, RZ, 0x2 ;  /* 0x00000002ff0c7424 */ /* 0x000fe200078e00ff */
[----:B------:R-:W-:-:S13]  /*dab0*/  IADD3 R2, P0, R14, R4, RZ ;  /* 0x000000040e027210 */ /* 0x000fda0007f1e0ff */
[----:B------:R-:W-:Y:S05]  /*dac0*/  WARPSYNC.COLLECTIVE R15, `(.L_x_130) ;  /* 0x000000000f087348 */ /* 0x000fea0003c00000 */
[----:B------:R0:W1:Y:S02]  /*dad0*/  SHFL.IDX P6, R14, R13, R12, R11 ;  /* 0x0000000c0d0e7389 */ /* 0x00006400000c000b */
[----:B01----:R-:W-:Y:S01]  /*dae0*/  ENDCOLLECTIVE ;  /* 0x000000000000791b */ /* 0x003fe20003800000 */
.L_x_130:
[----:B------:R-:W-:Y:S02]  /*daf0*/  IADD3.X R3, RZ, R3, RZ, P0, !PT ;  /* 0x00000003ff037210 */ /* 0x000fe400007fe4ff */
        /* <DEDUP_REMOVED lines=10> */
[----:B0-----:R-:W-:-:S07]  /*dba0*/  MOV R3, R14 ;  /* 0x0000000e00037202 */ /* 0x001fce0000000f00 */
[----:B------:R-:W-:Y:S05]  /*dbb0*/  WARPSYNC.COLLECTIVE R15, `(.L_x_131) ;  /* 0x000000000f087348 */ /* 0x000fea0003c00000 */
[----:B------:R0:W1:Y:S02]  /*dbc0*/  SHFL.IDX P6, R14, R13, R12, R11 ;  /* 0x0000000c0d0e7389 */ /* 0x00006400000c000b */
[----:B01----:R-:W-:Y:S01]  /*dbd0*/  ENDCOLLECTIVE ;  /* 0x000000000000791b */ /* 0x003fe20003800000 */
.L_x_131:
[----:B------:R-:W-:Y:S01]  /*dbe0*/  MOV R13, R18 ;  /* 0x00000012000d7202 */ /* 0x000fe20000000f00 */
[----:B------:R-:W-:Y:S01]  /*dbf0*/  IMAD.MOV.U32 R12, RZ, RZ, 0x3 ;  /* 0x00000003ff0c7424 */ /* 0x000fe200078e00ff */
[----:B------:R-:W-:-:S13]  /*dc00*/  IADD3 R2, P0, R14, R4, RZ ;  /* 0x000000040e027210 */ /* 0x000fda0007f1e0ff */
[----:B------:R-:W-:Y:S05]  /*dc10*/  WARPSYNC.COLLECTIVE R15, `(.L_x_132) ;  /* 0x000000000f087348 */ /* 0x000fea0003c00000 */
[----:B------:R0:W1:Y:S02]  /*dc20*/  SHFL.IDX P6, R14, R13, R12, R11 ;  /* 0x0000000c0d0e7389 */ /* 0x00006400000c000b */
[----:B01----:R-:W-:Y:S01]  /*dc30*/  ENDCOLLECTIVE ;  /* 0x000000000000791b */ /* 0x003fe20003800000 */
.L_x_132:
[----:B------:R-:W-:Y:S01]  /*dc40*/  IMAD.X R3, RZ, RZ, R3, P0 ;  /* 0x000000ffff037224 */ /* 0x000fe200000e0603 */
[----:B------:R-:W-:Y:S02]  /*dc50*/  ISETP.LT.OR P0, PT, R0, 0x41, P3 ;  /* 0x000000410000780c */ /* 0x000fe40001f01670 */
[----:B------:R-:W-:-:S11]  /*dc60*/  MOV R13, R17 ;  /* 0x00000011000d7202 */ /* 0x000fd60000000f00 */
[----:B------:R-:W-:Y:S01]  /*dc70*/  @!PT LDS RZ, [RZ] ;  /* 0x00000000fffff984 */ /* 0x000fe20000000800 */
[----:B------:R-:W-:Y:S01]  /*dc80*/  @!PT LDS RZ, [RZ] ;  /* 0x00000000fffff984 */ /* 0x000fe20000000800 */
[----:B------:R-:W-:Y:S01]  /*dc90*/  @!PT LDS RZ, [RZ] ;  /* 0x00000000fffff984 */ /* 0x000fe20000000800 */
[----:B------:R0:W-:Y:S01]  /*dca0*/  LDGSTS.E.BYPASS.LTC128B.128 [R8+0x1400], desc[UR36][R2.64], !P0 ;  /* 0x0140000002087fae */ /* 0x0001e2000c101d64 */
[----:B------:R-:W-:Y:S01]  /*dcb0*/  ISETP.LT.OR P0, PT, R0, 0x41, P2 ;  /* 0x000000410000780c */ /* 0x000fe20001701670 */
[----:B------:R-:W-:-:S12]  /*dcc0*/  IMAD.MOV.U32 R18, RZ, RZ, R14 ;  /* 0x000000ffff127224 */ /* 0x000fd800078e000e */
[----:B0-----:R-:W-:Y:S05]  /*dcd0*/  WARPSYNC.COLLECTIVE R15, `(.L_x_133) ;  /* 0x000000000f087348 */ /* 0x001fea0003c00000 */
[----:B------:R1:W2:Y:S02]  /*dce0*/  SHFL.IDX P6, R14, R13, R12, R11 ;  /* 0x0000000c0d0e7389 */ /* 0x0002a400000c000b */
[----:B012---:R-:W-:Y:S01]  /*dcf0*/  ENDCOLLECTIVE ;  /* 0x000000000000791b */ /* 0x007fe20003800000 */
.L_x_133:
[----:B------:R-:W-:Y:S01]  /*dd00*/  @!PT LDS RZ, [RZ] ;  /* 0x00000000fffff984 */ /* 0x000fe20000000800 */
[----:B------:R-:W-:Y:S01]  /*dd10*/  @!PT LDS RZ, [RZ] ;  /* 0x00000000fffff984 */ /* 0x000fe20000000800 */
[----:B------:R-:W-:Y:S01]  /*dd20*/  @!PT LDS RZ, [RZ] ;  /* 0x00000000fffff984 */ /* 0x000fe20000000800 */
[----:B------:R0:W-:Y:S01]  /*dd30*/  LDGSTS.E.BYPASS.LTC128B.128 [R8+0x3400], desc[UR36][R2.64+0x40], !P0 ;  /* 0x0340004002087fae */ /* 0x0001e2000c101d64 */
[----:B------:R-:W-:-:S13]  /*dd40*/  ISETP.LT.OR P0, PT, R0, 0x41, P1 ;  /* 0x000000410000780c */ /* 0x000fda0000f01670 */
[----:B------:R0:W-:Y:S01]  /*dd50*/  LDGSTS.E.BYPASS.LTC128B.128 [R8+0x5400], desc[UR36][R2.64+0x80], !P0 ;  /* 0x0540008002087fae */ /* 0x0001e2000c101d64 */
[----:B------:R-:W-:Y:S05]  /*dd60*/  BRA `(.L_x_134) ;  /* 0xffffffd400e87947 */ /* 0x000fea000383ffff */
.L_x_71:
[----:B0-----:R0:W1:Y:S02]  /*dd70*/  SYNCS.PHASECHK.TRANS64.TRYWAIT P0, [R0+URZ+0x2d860], R3 ;  /* 0x02d86003000075a7 */ /* 0x001064000800017f */
[----:B-1----:R-:W-:Y:S05]  /*dd80*/  @!P0 NANOSLEEP.SYNCS 0x989680 ;  /* 0x009896800000895d */ /* 0x002fea0003900000 */
[----:B------:R-:W1:Y:S02]  /*dd90*/  @!P0 SYNCS.PHASECHK.TRANS64 P0, [R0+URZ+0x2d860], R3 ;  /* 0x02d86003000085a7 */ /* 0x000e64000800007f */
[----:B-1----:R-:W-:Y:S05]  /*dda0*/  @!P0 BRA `(.L_x_71) ;  /* 0xfffffffc00f08947 */ /* 0x002fea000383ffff */
[----:B------:R-:W-:Y:S05]  /*ddb0*/  BRA `(.L_x_135) ;  /* 0xffffffd800f47947 */ /* 0x000fea000383ffff */
.L_x_72:
[----:B------:R-:W-:Y:S01]  /*ddc0*/  BSSY B0, `(.L_x_136) ;  /* 0x0000008000007945 */ /* 0x000fe20003800000 */
[----:B------:R-:W-:Y:S01]  /*ddd0*/  IMAD.MOV.U32 R13, RZ, RZ, R18 ;  /* 0x000000ffff0d7224 */ /* 0x000fe200078e0012 */
[----:B------:R-:W-:Y:S01]  /*dde0*/  MOV R11, 0x1c1f ;  /* 0x00001c1f000b7802 */ /* 0x000fe20000000f00 */
[----:B------:R-:W-:Y:S02]  /*ddf0*/  IMAD.MOV.U32 R12, RZ, RZ, RZ ;  /* 0x000000ffff0c7224 */ /* 0x000fe400078e00ff */
[----:B------:R-:W-:-:S07]  /*de00*/  IMAD.MOV.U32 R15, RZ, RZ, -0x1 ;  /* 0xffffffffff0f7424 */ /* 0x000fce00078e00ff */
[----:B0-----:R-:W-:Y:S05]  /*de10*/  WARPSYNC.COLLECTIVE R15, `(.L_x_137) ;  /* 0x000000000f087348 */ /* 0x001fea0003c00000 */
[----:B------:R1:W2:Y:S02]  /*de20*/  SHFL.IDX P6, R14, R13, R12, R11 ;  /* 0x0000000c0d0e7389 */ /* 0x0002a400000c000b */
[----:B012---:R-:W-:Y:S01]  /*de30*/  ENDCOLLECTIVE ;  /* 0x000000000000791b */ /* 0x007fe20003800000 */
.L_x_137:
[----:B------:R-:W-:Y:S05]  /*de40*/  BSYNC B0 ;  /* 0x0000000000007941 */ /* 0x000fea0003800000 */
.L_x_136:
[----:B------:R-:W0:Y:S01]  /*de50*/  S2R R2, SR_TID.X ;  /* 0x0000000000027919 */ /* 0x000e220000002100 */
[----:B------:R-:W-:Y:S01]  /*de60*/  MOV R13, R17 ;  /* 0x00000011000d7202 */ /* 0x000fe20000000f00 */
[----:B------:R-:W-:Y:S01]  /*de70*/  IMAD.MOV.U32 R12, RZ, RZ, RZ ;  /* 0x000000ffff0c7224 */ /* 0x000fe200078e00ff */
[----:B------:R-:W-:Y:S01]  /*de80*/  MOV R11, 0x1c1f ;  /* 0x00001c1f000b7802 */ /* 0x000fe20000000f00 */
[----:B------:R-:W-:Y:S01]  /*de90*/  IMAD.MOV.U32 R15, RZ, RZ, -0x1 ;  /* 0xffffffffff0f7424 */ /* 0x000fe200078e00ff */
[----:B------:R-:W-:Y:S01]  /*dea0*/  LEA R4, R4, UR45, 0x1 ;  /* 0x0000002d04047c11 */ /* 0x000fe2000f8e08ff */
[----:B------:R-:W-:-:S07]  /*deb0*/  IMAD.MOV.U32 R3, RZ, RZ, R14 ;  /* 0x000000ffff037224 */ /* 0x000fce00078e000e */
[----:B0-----:R-:W-:Y:S05]  /*dec0*/  WARPSYNC.COLLECTIVE R15, `(.L_x_138) ;  /* 0x000000000f087348 */ /* 0x001fea0003c00000 */
[----:B------:R1:W2:Y:S02]  /*ded0*/  SHFL.IDX P6, R14, R13, R12, R11 ;  /* 0x0000000c0d0e7389 */ /* 0x0002a400000c000b */
[----:B012---:R-:W-:Y:S01]  /*dee0*/  ENDCOLLECTIVE ;  /* 0x000000000000791b */ /* 0x007fe20003800000 */
.L_x_138:
[----:B------:R-:W-:Y:S02]  /*def0*/  ULDC UR4, c[0x0][0x2f4] ;  /* 0x0000bd0000047ab9 */ /* 0x000fe40000000800 */
[----:B------:R-:W-:-:S04]  /*df00*/  ISETP.GE.AND P2, PT, R9, UR4, PT ;  /* 0x0000000409007c0c */ /* 0x000fc8000bf46270 */
[----:B------:R-:W-:Y:S02]  /*df10*/  ISETP.LT.OR P3, PT, R5, 0x1, P2 ;  /* 0x000000010500780c */ /* 0x000fe40001761670 */
[----:B------:R-:W-:Y:S01]  /*df20*/  MOV R13, R18 ;  /* 0x00000012000d7202 */ /* 0x000fe20000000f00 */
[----:B------:R-:W-:Y:S02]  /*df30*/  IMAD.MOV.U32 R12, RZ, RZ, 0x1 ;  /* 0x00000001ff0c7424 */ /* 0x000fe400078e00ff */
[----:B------:R-:W-:-:S05]  /*df40*/  IMAD.SHL.U32 R2, R2, 0x8, RZ ;  /* 0x0000000802027824 */ /* 0x000fca00078e00ff */
[----:B------:R-:W-:-:S04]  /*df50*/  LOP3.LUT R2, R2, 0x18, RZ, 0xc0, !PT ;  /* 0x0000001802027812 */ /* 0x000fc800078ec0ff */
[C---:B------:R-:W-:Y:S02]  /*df60*/  LOP3.LUT R7, R2.reuse, 0x20, RZ, 0xfc, !PT ;  /* 0x0000002002077812 */ /* 0x040fe400078efcff */
[----:B------:R-:W-:Y:S01]  /*df70*/  LOP3.LUT R6, R2, 0x40, RZ, 0xfc, !PT ;  /* 0x0000004002067812 */ /* 0x000fe200078efcff */
[----:B------:R-:W-:Y:S01]  /*df80*/  IMAD.MOV.U32 R2, RZ, RZ, R14 ;  /* 0x000000ffff027224 */ /* 0x000fe200078e000e */
[----:B------:R-:W-:Y:S02]  /*df90*/  ISETP.GE.AND P1, PT, R7, UR4, PT ;  /* 0x0000000407007c0c */ /* 0x000fe4000bf26270 */
[----:B------:R-:W-:-:S13]  /*dfa0*/  ISETP.GE.AND P0, PT, R6, UR4, PT ;  /* 0x0000000406007c0c */ /* 0x000fda000bf06270 */
[----:B------:R-:W-:Y:S05]  /*dfb0*/  WARPSYNC.COLLECTIVE R15, `(.L_x_139) ;  /* 0x000000000f087348 */ /* 0x000fea0003c00000 */
[----:B------:R0:W1:Y:S02]  /*dfc0*/  SHFL.IDX P6, R14, R13, R12, R11 ;  /* 0x0000000c0d0e7389 */ /* 0x00006400000c000b */
[----:B01----:R-:W-:Y:S01]  /*dfd0*/  ENDCOLLECTIVE ;  /* 0x000000000000791b */ /* 0x003fe20003800000 */
.L_x_139:
[----:B------:R-:W-:Y:S01]  /*dfe0*/  ISETP.LT.OR P4, PT, R5, 0x1, P1 ;  /* 0x000000010500780c */ /* 0x000fe20000f81670 */
[----:B------:R-:W-:Y:S01]  /*dff0*/  IMAD.WIDE.U32 R2, R9, 0x2, R2 ;  /* 0x0000000209027825 */ /* 0x000fe200078e0002 */
[----:B------:R-:W-:-:S04]  /*e000*/  ISETP.LT.OR P5, PT, R5, 0x1, P0 ;  /* 0x000000010500780c */ /* 0x000fc800007a1670 */
[----:B------:R-:W-:Y:S01]  /*e010*/  @!PT LDS RZ, [RZ] ;  /* 0x00000000fffff984 */ /* 0x000fe20000000800 */
[----:B------:R-:W-:Y:S01]  /*e020*/  @!PT LDS RZ, [RZ] ;  /* 0x00000000fffff984 */ /* 0x000fe20000000800 */
[----:B------:R-:W-:Y:S01]  /*e030*/  @!PT LDS RZ, [RZ] ;  /* 0x00000000fffff984 */ /* 0x000fe20000000800 */
[----:B------:R0:W-:Y:S01]  /*e040*/  LDGSTS.E.BYPASS.LTC128B.128 [R4+0x400], desc[UR36][R2.64], !P3 ;  /* 0x0040000002047fae */ /* 0x0001e2000d901d64 */
[----:B------:R-:W-:Y:S02]  /*e050*/  ISETP.LT.OR P3, PT, R5, 0x21, P2 ;  /* 0x000000210500780c */ /* 0x000fe40001761670 */
[----:B------:R-:W-:-:S04]  /*e060*/  MOV R13, R17 ;  /* 0x00000011000d7202 */ /* 0x000fc80000000f00 */
[----:B------:R0:W-:Y:S01]  /*e070*/  LDGSTS.E.BYPASS.LTC128B.128 [R4+0x2400], desc[UR36][R2.64+0x40], !P4 ;  /* 0x0240004002047fae */ /* 0x0001e2000e101d64 */
[----:B------:R-:W-:-:S03]  /*e080*/  ISETP.LT.OR P4, PT, R5, 0x21, P1 ;  /* 0x000000210500780c */ /* 0x000fc60000f81670 */
[----:B------:R0:W-:Y:S01]  /*e090*/  LDGSTS.E.BYPASS.LTC128B.128 [R4+0x4400], desc[UR36][R2.64+0x80], !P5 ;  /* 0x0440008002047fae */ /* 0x0001e2000e901d64 */
[----:B------:R-:W-:Y:S01]  /*e0a0*/  ISETP.LT.OR P5, PT, R5, 0x21, P0 ;  /* 0x000000210500780c */ /* 0x000fe200007a1670 */
[----:B------:R-:W-:-:S12]  /*e0b0*/  IMAD.MOV.U32 R6, RZ, RZ, R14 ;  /* 0x000000ffff067224 */ /* 0x000fd800078e000e */
[----:B0-----:R-:W-:Y:S05]  /*e0c0*/  WARPSYNC.COLLECTIVE R15, `(.L_x_140) ;  /* 0x000000000f087348 */ /* 0x001fea0003c00000 */
[----:B------:R1:W2:Y:S02]  /*e0d0*/  SHFL.IDX P6, R14, R13, R12, R11 ;  /* 0x0000000c0d0e7389 */ /* 0x0002a400000c000b */
[----:B012---:R-:W-:Y:S01]  /*e0e0*/  ENDCOLLECTIVE ;  /* 0x000000000000791b */ /* 0x007fe20003800000 */
.L_x_140:
[----:B------:R-:W-:Y:S02]  /*e0f0*/  IMAD.MOV.U32 R3, RZ, RZ, R6 ;  /* 0x000000ffff037224 */ /* 0x000fe400078e0006 */
[----:B------:R-:W-:Y:S01]  /*e100*/  IMAD.MOV.U32 R6, RZ, RZ, RZ ;  /* 0x000000ffff067224 */ /* 0x000fe200078e00ff */
[----:B------:R-:W-:Y:S01]  /*e110*/  MOV R13, R18 ;  /* 0x00000012000d7202 */ /* 0x000fe20000000f00 */
[----:B------:R-:W-:Y:S02]  /*e120*/  IMAD.MOV.U32 R12, RZ, RZ, 0x2 ;  /* 0x00000002ff0c7424 */ /* 0x000fe400078e00ff */
[----:B------:R-:W-:-:S07]  /*e130*/  IMAD.MOV.U32 R2, RZ, RZ, R14 ;  /* 0x000000ffff027224 */ /* 0x000fce00078e000e */
[----:B------:R-:W-:Y:S05]  /*e140*/  WARPSYNC.COLLECTIVE R15, `(.L_x_141) ;  /* 0x000000000f087348 */ /* 0x000fea0003c00000 */
[----:B------:R0:W1:Y:S02]  /*e150*/  SHFL.IDX P6, R14, R13, R12, R11 ;  /* 0x0000000c0d0e7389 */ /* 0x00006400000c000b */
[----:B01----:R-:W-:Y:S01]  /*e160*/  ENDCOLLECTIVE ;  /* 0x000000000000791b */ /* 0x003fe20003800000 */
.L_x_141:
[----:B------:R-:W-:-:S05]  /*e170*/  IMAD.WIDE.U32 R2, R9, 0x2, R2 ;  /* 0x0000000209027825 */ /* 0x000fca00078e0002 */
[----:B------:R-:W-:Y:S01]  /*e180*/  @!PT LDS RZ, [RZ] ;  /* 0x00000000fffff984 */ /* 0x000fe20000000800 */
[----:B------:R-:W-:Y:S01]  /*e190*/  @!PT LDS RZ, [RZ] ;  /* 0x00000000fffff984 */ /* 0x000fe20000000800 */
[----:B------:R-:W-:Y:S01]  /*e1a0*/  @!PT LDS RZ, [RZ] ;  /* 0x00000000fffff984 */ /* 0x000fe20000000800 */
[----:B------:R0:W-:Y:S01]  /*e1b0*/  LDGSTS.E.BYPASS.LTC128B.128 [R4+0xc00], desc[UR36][R2.64], !P3 ;  /* 0x00c0000002047fae */ /* 0x0001e2000d901d64 */
[----:B------:R-:W-:-:S03]  /*e1c0*/  ISETP.LT.OR P3, PT, R5, 0x41, P2 ;  /* 0x000000410500780c */ /* 0x000fc60001761670 */
[----:B------:R0:W-:Y:S01]  /*e1d0*/  LDGSTS.E.BYPASS.LTC128B.128 [R4+0x2c00], desc[UR36][R2.64+0x40], !P4 ;  /* 0x02c0004002047fae */ /* 0x0001e2000e101d64 */
[C---:B------:R-:W-:Y:S02]  /*e1e0*/  ISETP.LT.OR P4, PT, R5.reuse, 0x41, P1 ;  /* 0x000000410500780c */ /* 0x040fe40000f81670 */
[----:B------:R-:W-:Y:S01]  /*e1f0*/  MOV R13, R17 ;  /* 0x00000011000d7202 */ /* 0x000fe20000000f00 */
[----:B------:R0:W-:Y:S01]  /*e200*/  LDGSTS.E.BYPASS.LTC128B.128 [R4+0x4c00], desc[UR36][R2.64+0x80], !P5 ;  /* 0x04c0008002047fae */ /* 0x0001e2000e901d64 */
[----:B------:R-:W-:Y:S01]  /*e210*/  ISETP.LT.OR P5, PT, R5, 0x41, P0 ;  /* 0x000000410500780c */ /* 0x000fe200007a1670 */
[----:B------:R-:W-:-:S12]  /*e220*/  IMAD.MOV.U32 R7, RZ, RZ, R14 ;  /* 0x000000ffff077224 */ /* 0x000fd800078e000e */
[----:B0-----:R-:W-:Y:S05]  /*e230*/  WARPSYNC.COLLECTIVE R15, `(.L_x_142) ;  /* 0x000000000f087348 */ /* 0x001fea0003c00000 */
[----:B------:R1:W2:Y:S02]  /*e240*/  SHFL.IDX P6, R14, R13, R12, R11 ;  /* 0x0000000c0d0e7389 */ /* 0x0002a400000c000b */
[----:B012---:R-:W-:Y:S01]  /*e250*/  ENDCOLLECTIVE ;  /* 0x000000000000791b */ /* 0x007fe20003800000 */
.L_x_142:
[----:B------:R-:W-:Y:S01]  /*e260*/  MOV R3, R7 ;  /* 0x0000000700037202 */ /* 0x000fe20000000f00 */
[----:B------:R-:W-:Y:S02]  /*e270*/  IMAD.MOV.U32 R13, RZ, RZ, R18 ;  /* 0x000000ffff0d7224 */ /* 0x000fe400078e0012 */
[----:B------:R-:W-:Y:S02]  /*e280*/  IMAD.MOV.U32 R12, RZ, RZ, 0x3 ;  /* 0x00000003ff0c7424 */ /* 0x000fe400078e00ff */
[----:B------:R-:W-:-:S07]  /*e290*/  IMAD.MOV.U32 R8, RZ, RZ, R14 ;  /* 0x000000ffff087224 */ /* 0x000fce00078e000e */
[----:B------:R-:W-:Y:S05]  /*e2a0*/  WARPSYNC.COLLECTIVE R15, `(.L_x_143) ;  /* 0x000000000f087348 */ /* 0x000fea0003c00000 */
[----:B------:R0:W1:Y:S02]  /*e2b0*/  SHFL.IDX P6, R14, R13, R12, R11 ;  /* 0x0000000c0d0e7389 */ /* 0x00006400000c000b */
[----:B01----:R-:W-:Y:S01]  /*e2c0*/  ENDCOLLECTIVE ;  /* 0x000000000000791b */ /* 0x003fe20003800000 */
.L_x_143:
[----:B------:R-:W-:-:S04]  /*e2d0*/  IMAD.MOV.U32 R2, RZ, RZ, R8 ;  /* 0x000000ffff027224 */ /* 0x000fc800078e0008 */
[----:B------:R-:W-:-:S05]  /*e2e0*/  IMAD.WIDE.U32 R2, R9, 0x2, R2 ;  /* 0x0000000209027825 */ /* 0x000fca00078e0002 */
[----:B------:R-:W-:Y:S01]  /*e2f0*/  @!PT LDS RZ, [RZ] ;  /* 0x00000000fffff984 */ /* 0x000fe20000000800 */
[----:B------:R-:W-:Y:S01]  /*e300*/  @!PT LDS RZ, [RZ] ;  /* 0x00000000fffff984 */ /* 0x000fe20000000800 */
[----:B------:R-:W-:Y:S01]  /*e310*/  @!PT LDS RZ, [RZ] ;  /* 0x00000000fffff984 */ /* 0x000fe20000000800 */
[----:B------:R0:W-:Y:S01]  /*e320*/  LDGSTS.E.BYPASS.LTC128B.128 [R4+0x1400], desc[UR36][R2.64], !P3 ;  /* 0x0140000002047fae */ /* 0x0001e2000d901d64 */
[----:B------:R-:W-:-:S03]  /*e330*/  IMAD.MOV.U32 R13, RZ, RZ, R17 ;  /* 0x000000ffff0d7224 */ /* 0x000fc600078e0011 */
[----:B------:R0:W-:Y:S04]  /*e340*/  LDGSTS.E.BYPASS.LTC128B.128 [R4+0x3400], desc[UR36][R2.64+0x40], !P4 ;  /* 0x0340004002047fae */ /* 0x0001e8000e101d64 */
[----:B------:R0:W-:Y:S01]  /*e350*/  LDGSTS.E.BYPASS.LTC128B.128 [R4+0x5400], desc[UR36][R2.64+0x80], !P5 ;  /* 0x0540008002047fae */ /* 0x0001e2000e901d64 */
[----:B------:R-:W-:-:S07]  /*e360*/  MOV R18, R14 ;  /* 0x0000000e00127202 */ /* 0x000fce0000000f00 */
[----:B0-----:R-:W-:Y:S05]  /*e370*/  WARPSYNC.COLLECTIVE R15, `(.L_x_144) ;  /* 0x000000000f087348 */ /* 0x001fea0003c00000 */
[----:B------:R1:W2:Y:S02]  /*e380*/  SHFL.IDX P6, R14, R13, R12, R11 ;  /* 0x0000000c0d0e7389 */ /* 0x0002a400000c000b */
[----:B012---:R-:W-:Y:S01]  /*e390*/  ENDCOLLECTIVE ;  /* 0x000000000000791b */ /* 0x007fe20003800000 */
.L_x_144:
[----:B------:R-:W-:Y:S05]  /*e3a0*/  BRA `(.L_x_145) ;  /* 0xffffffd800407947 */ /* 0x000fea000383ffff */
.L_x_75:
[----:B0-----:R0:W1:Y:S02]  /*e3b0*/  SYNCS.PHASECHK.TRANS64.TRYWAIT P0, [R7+URZ+0x2d820], R6 ;  /* 0x02d82006070075a7 */ /* 0x001064000800017f */
[----:B-1----:R-:W-:Y:S05]  /*e3c0*/  @!P0 NANOSLEEP.SYNCS 0x989680 ;  /* 0x009896800000895d */ /* 0x002fea0003900000 */
[----:B------:R-:W1:Y:S02]  /*e3d0*/  @!P0 SYNCS.PHASECHK.TRANS64 P0, [R7+URZ+0x2d820], R6 ;  /* 0x02d82006070085a7 */ /* 0x000e64000800007f */
[----:B-1----:R-:W-:Y:S05]  /*e3e0*/  @!P0 BRA `(.L_x_75) ;  /* 0xfffffffc00f08947 */ /* 0x002fea000383ffff */
[----:B------:R-:W-:Y:S05]  /*e3f0*/  BRA `(.L_x_146) ;  /* 0xffffffd800c47947 */ /* 0x000fea000383ffff */
.L_x_76:
[----:B------:R-:W1:Y:S01]  /*e400*/  S2R R3, SR_TID.X ;  /* 0x0000000000037919 */ /* 0x000e620000002100 */
[----:B------:R-:W-:Y:S01]  /*e410*/  BSSY B0, `(.L_x_147) ;  /* 0x000000a000007945 */ /* 0x000fe20003800000 */
[----:B------:R-:W-:Y:S01]  /*e420*/  IMAD.MOV.U32 R12, RZ, RZ, RZ ;  /* 0x000000ffff0c7224 */ /* 0x000fe200078e00ff */
[----:B------:R-:W-:Y:S01]  /*e430*/  MOV R15, 0xffffffff ;  /* 0xffffffff000f7802 */ /* 0x000fe20000000f00 */
[----:B------:R-:W-:Y:S01]  /*e440*/  IMAD.MOV.U32 R11, RZ, RZ, 0x1f ;  /* 0x0000001fff0b7424 */ /* 0x000fe200078e00ff */
[----:B-1----:R-:W-:-:S04]  /*e450*/  SHF.R.U32.HI R3, RZ, 0x5, R3 ;  /* 0x00000005ff037819 */ /* 0x002fc80000011603 */
[----:B------:R-:W-:-:S04]  /*e460*/  LOP3.LUT R3, R3, 0x3, RZ, 0xc0, !PT ;  /* 0x0000000303037812 */ /* 0x000fc800078ec0ff */
[----:B------:R-:W-:-:S07]  /*e470*/  MOV R13, R3 ;  /* 0x00000003000d7202 */ /* 0x000fce0000000f00 */
[----:B0----5:R-:W-:Y:S05]  /*e480*/  WARPSYNC.COLLECTIVE R15, `(.L_x_148) ;  /* 0x000000000f087348 */ /* 0x021fea0003c00000 */
[----:B------:R1:W2:Y:S02]  /*e490*/  SHFL.IDX P6, R14, R13, R12, R11 ;  /* 0x0000000c0d0e7389 */ /* 0x0002a400000c000b */
[----:B012--5:R-:W-:Y:S01]  /*e4a0*/  ENDCOLLECTIVE ;  /* 0x000000000000791b */ /* 0x027fe20003800000 */
.L_x_148:
[----:B------:R-:W-:Y:S05]  /*e4b0*/  BSYNC B0 ;  /* 0x0000000000007941 */ /* 0x000fea0003800000 */
.L_x_147:
[----:B------:R-:W-:Y:S05]  /*e4c0*/  BRA `(.L_x_149) ;  /* 0xffffffd800a87947 */ /* 0x000fea000383ffff */
.L_x_77:
[----:B------:R-:W-:Y:S01]  /*e4d0*/  BSSY B0, `(.L_x_150) ;  /* 0x0000006000007945 */ /* 0x000fe20003800000 */
[----:B------:R-:W-:-:S07]  /*e4e0*/  IMAD.MOV.U32 R15, RZ, RZ, -0x1 ;  /* 0xffffffffff0f7424 */ /* 0x000fce00078e00ff */
[----:B01---5:R-:W-:Y:S05]  /*e4f0*/  WARPSYNC.COLLECTIVE R15, `(.L_x_151) ;  /* 0x000000000f0c7348 */ /* 0x023fea0003c00000 */
[----:B------:R-:W-:Y:S02]  /*e500*/  ELECT P6, UR62, PT ;  /* 0x00000000003e782f */ /* 0x000fe400038c0000 */
[----:B------:R-:W-:Y:S01]  /*e510*/  MOV R14, UR62 ;  /* 0x0000003e000e7c02 */ /* 0x000fe20008000f00 */
[----:B01---5:R-:W-:Y:S10]  /*e520*/  ENDCOLLECTIVE ;  /* 0x000000000000791b */ /* 0x023ff40003800000 */
.L_x_151:
[----:B------:R-:W-:Y:S05]  /*e530*/  BSYNC B0 ;  /* 0x0000000000007941 */ /* 0x000fea0003800000 */
.L_x_150:
[----:B------:R-:W-:Y:S05]  /*e540*/  BRA `(.L_x_152) ;  /* 0xffffffd8009c7947 */ /* 0x000fea000383ffff */
.L_x_79:
[----:B-1----:R1:W2:Y:S02]  /*e550*/  SYNCS.PHASECHK.TRANS64.TRYWAIT P1, [R5+URZ+0x2d840], R4 ;  /* 0x02d84004050075a7 */ /* 0x0022a4000802017f */
[----:B--2---:R-:W-:Y:S05]  /*e560*/  @!P1 NANOSLEEP.SYNCS 0x989680 ;  /* 0x009896800000995d */ /* 0x004fea0003900000 */
[----:B------:R-:W2:Y:S02]  /*e570*/  @!P1 SYNCS.PHASECHK.TRANS64 P1, [R5+URZ+0x2d840], R4 ;  /* 0x02d84004050095a7 */ /* 0x000ea4000802007f */
[----:B--2---:R-:W-:Y:S05]  /*e580*/  @!P1 BRA `(.L_x_79) ;  /* 0xfffffffc00f09947 */ /* 0x004fea000383ffff */
[----:B------:R-:W-:Y:S05]  /*e590*/  BRA `(.L_x_153) ;  /* 0xffffffd800bc7947 */ /* 0x000fea000383ffff */
.L_x_81:
[----:B--2---:R2:W3:Y:S02]  /*e5a0*/  SYNCS.PHASECHK.TRANS64.TRYWAIT P1, [R3+URZ+0x2d840], R0 ;  /* 0x02d84000030075a7 */ /* 0x0044e4000802017f */
[----:B---3--:R-:W-:Y:S05]  /*e5b0*/  @!P1 NANOSLEEP.SYNCS 0x989680 ;  /* 0x009896800000995d */ /* 0x008fea0003900000 */
[----:B------:R-:W3:Y:S02]  /*e5c0*/  @!P1 SYNCS.PHASECHK.TRANS64 P1, [R3+URZ+0x2d840], R0 ;  /* 0x02d84000030095a7 */ /* 0x000ee4000802007f */
[----:B---3--:R-:W-:Y:S05]  /*e5d0*/  @!P1 BRA `(.L_x_81) ;  /* 0xfffffffc00f09947 */ /* 0x008fea000383ffff */
[----:B------:R-:W-:Y:S05]  /*e5e0*/  BRA `(.L_x_154) ;  /* 0xffffffd800c87947 */ /* 0x000fea000383ffff */
.L_x_83:
[----:B---3--:R3:W4:Y:S02]  /*e5f0*/  SYNCS.PHASECHK.TRANS64.TRYWAIT P1, [R5+URZ+0x2d860], R4 ;  /* 0x02d86004050075a7 */ /* 0x008724000802017f */
[----:B----4-:R-:W-:Y:S05]  /*e600*/  @!P1 NANOSLEEP.SYNCS 0x989680 ;  /* 0x009896800000995d */ /* 0x010fea0003900000 */
[----:B------:R-:W4:Y:S02]  /*e610*/  @!P1 SYNCS.PHASECHK.TRANS64 P1, [R5+URZ+0x2d860], R4 ;  /* 0x02d86004050095a7 */ /* 0x000f24000802007f */
[----:B----4-:R-:W-:Y:S05]  /*e620*/  @!P1 BRA `(.L_x_83) ;  /* 0xfffffffc00f09947 */ /* 0x010fea000383ffff */
[----:B------:R-:W-:Y:S05]  /*e630*/  BRA `(.L_x_155) ;  /* 0xffffffd800c47947 */ /* 0x000fea000383ffff */
.L_x_156:
[----:B------:R-:W-:-:S00]  /*e640*/  BRA `(.L_x_156) ;  /* 0xfffffffc00fc7947 */ /* 0x000fc0000383ffff */
[----:B------:R-:W-:-:S00]  /*e650*/  NOP ;  /* 0x0000000000007918 */ /* 0x000fc00000000000 */
        /* <DEDUP_REMOVED lines=10> */
.L_x_2780:


//--------------------- .text._ZN7cutlass13device_kernelIN5flash11enable_sm90INS1_16FlashAttnFwdSm90INS1_25CollectiveMainloopFwdSm90ILi2EN4cute5tupleIJNS5_1CILi1EEES8_S8_EEENS6_IJNS7_ILi192EEENS7_ILi128EEENS7_ILi96EEEEEELi96ENS_10bfloat16_tEfNS_4arch4Sm90ELb0ELb0ELb1ELb1ELb1ELb0ELb0ELb0ELb1ELb1ELb1ELb0EEENS1_21CollectiveEpilogueFwdINS6_IJSA_SC_SB_EEES9_SE_SG_Li384ELb1ELb1ELb1ELb0EEENS1_36VarlenDynamicPersistentTileSchedulerILi192ELi128ELi384ELi128ELb1ELb1ELb1ELb0ELb1ELb1EEEEEEEEEvNT_6ParamsE --------------------------
	.section	.text._ZN7cutlass13device_kernelIN5flash11enable_sm90INS1_16FlashAttnFwdSm90INS1_25CollectiveMainloopFwdSm90ILi2EN4cute5tupleIJNS5_1CILi1EEES8_S8_EEENS6_IJNS7_ILi192EEENS7_ILi128EEENS7_ILi96EEEEEELi96ENS_10bfloat16_tEfNS_4arch4Sm90ELb0ELb0ELb1ELb1ELb1ELb0ELb0ELb0ELb1ELb1ELb1ELb0EEENS1_21CollectiveEpilogueFwdINS6_IJSA_SC_SB_EEES9_SE_SG_Li384ELb1ELb1ELb1ELb0EEENS1_36VarlenDynamicPersistentTileSchedulerILi192ELi128ELi384ELi128ELb1ELb1ELb1ELb0ELb1ELb1EEEEEEEEEvNT_6ParamsE,"ax",@progbits
	.align	128
.text._ZN7cutlass13device_kernelIN5flash11enable_sm90INS1_16FlashAttnFwdSm90INS1_25CollectiveMainloopFwdSm90ILi2EN4cute5tupleIJNS5_1CILi1EEES8_S8_EEENS6_IJNS7_ILi192EEENS7_ILi128EEENS7_ILi96EEEEEELi96ENS_10bfloat16_tEfNS_4arch4Sm90ELb0ELb0ELb1ELb1ELb1ELb0ELb0ELb0ELb1ELb1ELb1ELb0EEENS1_21CollectiveEpilogueFwdINS6_IJSA_SC_SB_EEES9_SE_SG_Li384ELb1ELb1ELb1ELb0EEENS1_36VarlenDynamicPersistentTileSchedulerILi192ELi128ELi384ELi128ELb1ELb1ELb1ELb0ELb1ELb1EEEEEEEEEvNT_6ParamsE:
        .type           _ZN7cutlass13device_kernelIN5flash11enable_sm90INS1_16FlashAttnFwdSm90INS1_25CollectiveMainloopFwdSm90ILi2EN4cute5tupleIJNS5_1CILi1EEES8_S8_EEENS6_IJNS7_ILi192EEENS7_ILi128EEENS7_ILi96EEEEEELi96ENS_10bfloat16_tEfNS_4arch4Sm90ELb0ELb0ELb1ELb1ELb1ELb0ELb0ELb0ELb1ELb1ELb1ELb0EEENS1_21CollectiveEpilogueFwdINS6_IJSA_SC_SB_EEES9_SE_SG_Li384ELb1ELb1ELb1ELb0EEENS1_36VarlenDynamicPersistentTileSchedulerILi192ELi128ELi384ELi128ELb1ELb1ELb1ELb0ELb1ELb1EEEEEEEEEvNT_6ParamsE,@function
        .size           _ZN7cutlass13device_kernelIN5flash11enable_sm90INS1_16FlashAttnFwdSm90INS1_25CollectiveMainloopFwdSm90ILi2EN4cute5tupleIJNS5_1CILi1EEES8_S8_EEENS6_IJNS7_ILi192EEENS7_ILi128EEENS7_ILi96EEEEEELi96ENS_10bfloat16_tEfNS_4arch4Sm90ELb0ELb0ELb1ELb1ELb1ELb0ELb0ELb0ELb1ELb1ELb1ELb0EEENS1_21CollectiveEpilogueFwdINS6_IJSA_SC_SB_EEES9_SE_SG_Li384ELb1ELb1ELb1ELb0EEENS1_36VarlenDynamicPersistentTileSchedulerILi192ELi128ELi384ELi128ELb1ELb1ELb1ELb0ELb1ELb1EEEEEEEEEvNT_6ParamsE,(.L_x_2781 - _ZN7cutlass13device_kernelIN5flash11enable_sm90INS1_16FlashAttnFwdSm90INS1_25CollectiveMainloopFwdSm90ILi2EN4cute5tupleIJNS5_1CILi1EEES8_S8_EEENS6_IJNS7_ILi192EEENS7_ILi128EEENS7_ILi96EEEEEELi96ENS_10bfloat16_tEfNS_4arch4Sm90ELb0ELb0ELb1ELb1ELb1ELb0ELb0ELb0ELb1ELb1ELb1ELb0EEENS1_21CollectiveEpilogueFwdINS6_IJSA_SC_SB_EEES9_SE_SG_Li384ELb1ELb1ELb1ELb0EEENS1_36VarlenDynamicPersistentTileSchedulerILi192ELi128ELi384ELi128ELb1ELb1ELb1ELb0ELb1ELb1EEEEEEEEEvNT_6ParamsE)
        .other          _ZN7cutlass13device_kernelIN5flash11enable_sm90INS1_16FlashAttnFwdSm90INS1_25CollectiveMainloopFwdSm90ILi2EN4cute5tupleIJNS5_1CILi1EEES8_S8_EEENS6_IJNS7_ILi192EEENS7_ILi128EEENS7_ILi96EEEEEELi96ENS_10bfloat16_tEfNS_4arch4Sm90ELb0ELb0ELb1ELb1ELb1ELb0ELb0ELb0ELb1ELb1ELb1ELb0EEENS1_21CollectiveEpilogueFwdINS6_IJSA_SC_SB_EEES9_SE_SG_Li384ELb1ELb1ELb1ELb0EEENS1_36VarlenDynamicPersistentTileSchedulerILi192ELi128ELi384ELi128ELb1ELb1ELb1ELb0ELb1ELb1EEEEEEEEEvNT_6ParamsE,@"STO_CUDA_ENTRY STV_DEFAULT"
_ZN7cutlass13device_kernelIN5flash11enable_sm90INS1_16FlashAttnFwdSm90INS1_25CollectiveMainloopFwdSm90ILi2EN4cute5tupleIJNS5_1CILi1EEES8_S8_EEENS6_IJNS7_ILi192EEENS7_ILi128EEENS7_ILi96EEEEEELi96ENS_10bfloat16_tEfNS_4arch4Sm90ELb0ELb0ELb1ELb1ELb1ELb0ELb0ELb0ELb1ELb1ELb1ELb0EEENS1_21CollectiveEpilogueFwdINS6_IJSA_SC_SB_EEES9_SE_SG_Li384ELb1ELb1ELb1ELb0EEENS1_36VarlenDynamicPersistentTileSchedulerILi192ELi128ELi384ELi128ELb1ELb1ELb1ELb0ELb1ELb1EEEEEEEEEvNT_6ParamsE:
        /* <DEDUP_REMOVED lines=8> */
[----:B------:R-:W0:Y:S02]  /*0080*/  SHFL.IDX PT, R2, R0, RZ, 0x1f ;  /* 0x00001fff00027589 */ /* 0x000e2400000e0000 */
[C---:B0-----:R-:W-:Y:S02]  /*0090*/  ISETP.NE.OR P0, PT, R2.reuse, RZ, !P0 ;  /* 0x000000ff0200720c */ /* 0x041fe40004705670 */
[----:B------:R-:W-:Y:S02]  /*00a0*/  ISETP.NE.AND P1, PT, R2, RZ, PT ;  /* 0x000000ff0200720c */ /* 0x000fe40003f25270 */
[----:B------:R0:W1:Y:S09]  /*00b0*/  SHFL.IDX PT, R2, R3, RZ, 0x1f ;  /* 0x00001fff03027589 */ /* 0x00007200000e0000 */
[----:B------:R-:W-:Y:S01]  /*00c0*/  VOTEU.ALL UP0, P0 ;  /* 0x00000000003f7886 */ /* 0x000fe20000000000 */
[----:B------:R-:W-:-:S04]  /*00d0*/  VOTEU.ALL UP1, P0 ;  /* 0x00000000003f7886 */ /* 0x000fc80000020000 */
[----:B------:R-:W2:Y:S01]  /*00e0*/  @!UP0 S2UR UR8, SR_CgaCtaId ;  /* 0x00000000000889c3 */ /* 0x000ea20000008800 */
[----:B------:R-:W-:Y:S01]  /*00f0*/  @!UP0 UMOV UR6, 0x400 ;  /* 0x0000040000068882 */ /* 0x000fe20000000000 */
[----:B------:R-:W-:-:S04]  /*0100*/  @!UP0 UIADD3 UR4, -UR4, 0x100000, URZ ;  /* 0x0010000004048890 */ /* 0x000fc8000fffe13f */
[----:B------:R-:W-:Y:S02]  /*0110*/  @!UP0 USHF.L.U32 UR5, UR4, 0xb, URZ ;  /* 0x0000000b04058899 */ /* 0x000fe4000800063f */
[----:B------:R-:W-:Y:S02]  /*0120*/  @!UP0 USHF.L.U32 UR4, UR4, 0x1, URZ ;  /* 0x0000000104048899 */ /* 0x000fe4000800063f */
[----:B--2---:R-:W-:Y:S02]  /*0130*/  @!UP0 ULEA UR8, UR8, UR6, 0x18 ;  /* 0x0000000608088291 */ /* 0x004fe4000f8ec03f */
[----:B------:R-:W-:-:S04]  /*0140*/  @!UP0 UIADD3 UR6, -UR7, 0x100000, URZ ;  /* 0x0010000007068890 */ /* 0x000fc8000fffe13f */
[----:B------:R-:W-:Y:S02]  /*0150*/  @!UP0 USHF.L.U32 UR7, UR6, 0xb, URZ ;  /* 0x0000000b06078899 */ /* 0x000fe4000800063f */
[----:B------:R-:W-:Y:S01]  /*0160*/  @!UP0 USHF.L.U32 UR6, UR6, 0x1, URZ ;  /* 0x0000000106068899 */ /* 0x000fe2000800063f */
[----:B------:R-:W-:-:S05]  /*0170*/  VOTEU.ALL UP0, P0 ;  /* 0x00000000003f7886 */ /* 0x000fca0000000000 */
[----:B------:R0:W2:Y:S06]  /*0180*/  @!UP0 SYNCS.EXCH.64 URZ, [UR8+0x2d800], UR4 ;  /* 0x02d80004083f85b2 */ /* 0x0000ac0008000100 */
[----:B------:R0:W3:Y:S02]  /*0190*/  @!UP1 SYNCS.EXCH.64 URZ, [UR8+0x2d820], UR6 ;  /* 0x02d82006083f95b2 */ /* 0x0000e40008000100 */
[----:B01----:R-:W-:Y:S05]  /*01a0*/  @P1 BRA `(.L_x_157) ;  /* 0x0000000000481947 */ /* 0x003fea0003800000 */
[----:B------:R-:W0:Y:S01]  /*01b0*/  S2UR UR5, SR_CgaCtaId ;  /* 0x00000000000579c3 */ /* 0x000e220000008800 */
[----:B------:R-:W-:Y:S01]  /*01c0*/  UMOV UR4, 0x400 ;  /* 0x0000040000047882 */ /* 0x000fe20000000000 */
[----:B------:R-:W-:Y:S01]  /*01d0*/  UMOV UR6, 0x80 ;  /* 0x0000008000067882 */ /* 0x000fe20000000000 */
[----:B------:R-:W-:Y:S01]  /*01e0*/  UMOV UR7, 0x180 ;  /* 0x0000018000077882 */ /* 0x000fe20000000000 */
[----:B------:R-:W-:Y:S01]  /*01f0*/  ELECT P0, URZ, PT ;  /* 0x00000000003f782f */ /* 0x000fe20003800000 */
[----:B0-----:R-:W-:Y:S02]  /*0200*/  ULEA UR8, UR5, UR4, 0x18 ;  /* 0x0000000405087291 */ /* 0x001fe4000f8ec03f */
[----:B------:R-:W-:-:S04]  /*0210*/  UIADD3 UR4, -UR6, 0x100000, URZ ;  /* 0x0010000006047890 */ /* 0x000fc8000fffe13f */
[----:B------:R-:W-:Y:S02]  /*0220*/  USHF.L.U32 UR5, UR4, 0xb, URZ ;  /* 0x0000000b04057899 */ /* 0x000fe4000800063f */
[----:B------:R-:W-:Y:S02]  /*0230*/  USHF.L.U32 UR4, UR4, 0x1, URZ ;  /* 0x0000000104047899 */ /* 0x000fe4000800063f */
[----:B------:R-:W-:-:S04]  /*0240*/  UIADD3 UR6, -UR7, 0x100000, URZ ;  /* 0x0010000007067890 */ /* 0x000fc8000fffe13f */
[----:B------:R-:W-:Y:S02]  /*0250*/  USHF.L.U32 UR7, UR6, 0xb, URZ ;  /* 0x0000000b06077899 */ /* 0x000fe4000800063f */
[----:B------:R-:W-:Y:S01]  /*0260*/  USHF.L.U32 UR6, UR6, 0x1, URZ ;  /* 0x0000000106067899 */ /* 0x000fe2000800063f */
[----:B------:R-:W0:Y:S03]  /*0270*/  FENCE.VIEW.ASYNC.S ;  /* 0x00000000000073c6 */ /* 0x000e260000000000 */
[----:B0-----:R0:W1:Y:S08]  /*0280*/  SYNCS.EXCH.64 URZ, [UR8+0x2d830], UR4 ;  /* 0x02d83004083f75b2 */ /* 0x0010700008000100 */
[----:B------:R0:W4:Y:S01]  /*0290*/  SYNCS.EXCH.64 URZ, [UR8+0x2d840], UR6 ;  /* 0x02d84006083f75b2 */ /* 0x0001220008000100 */
[----:B------:R0:W0:Y:S01]  /*02a0*/  SYNCS.EXCH.64 URZ, [UR8+0x2d838], UR4 ;  /* 0x02d83804083f75b2 */ /* 0x0000220008000100 */
[----:B------:R0:W0:Y:S01]  /*02b0*/  SYNCS.EXCH.64 URZ, [UR8+0x2d848], UR6 ;  /* 0x02d84806083f75b2 */ /* 0x0000220008000100 */
[----:B------:R-:W-:Y:S01]  /*02c0*/  NOP ;  /* 0x0000000000007918 */ /* 0x000fe20000000000 */
.L_x_157:
[----:B------:R-:W5:Y:S01]  /*02d0*/  SHFL.IDX PT, R3, R0, RZ, 0x1f ;  /* 0x00001fff00037589 */ /* 0x000f6200000e0000 */
[----:B------:R-:W-:Y:S01]  /*02e0*/  NOP ;  /* 0x0000000000007918 */ /* 0x000fe20000000000 */
[----:B-----5:R-:W-:-:S13]  /*02f0*/  ISETP.NE.AND P0, PT, R3, RZ, PT ;  /* 0x000000ff0300720c */ /* 0x020fda0003f05270 */
[----:B------:R-:W-:Y:S05]  /*0300*/  @P0 BRA `(.L_x_158) ;  /* 0x0000000000480947 */ /* 0x000fea0003800000 */
[----:B0-----:R-:W0:Y:S01]  /*0310*/  S2UR UR5, SR_CgaCtaId ;  /* 0x00000000000579c3 */ /* 0x001e220000008800 */
        /* <DEDUP_REMOVED lines=12> */
[----:B0-----:R0:W0:Y:S08]  /*03e0*/  SYNCS.EXCH.64 URZ, [UR8+0x2d850], UR4 ;  /* 0x02d85004083f75b2 */ /* 0x0010300008000100 */
[----:B------:R0:W0:Y:S01]  /*03f0*/  SYNCS.EXCH.64 URZ, [UR8+0x2d860], UR6 ;  /* 0x02d86006083f75b2 */ /* 0x0000220008000100 */
[----:B------:R0:W0:Y:S01]  /*0400*/  SYNCS.EXCH.64 URZ, [UR8+0x2d858], UR4 ;  /* 0x02d85804083f75b2 */ /* 0x0000220008000100 */
[----:B------:R0:W0:Y:S01]  /*0410*/  SYNCS.EXCH.64 URZ, [UR8+0x2d868], UR6 ;  /* 0x02d86806083f75b2 */ /* 0x0000220008000100 */
[----:B------:R-:W-:Y:S01]  /*0420*/  NOP ;  /* 0x0000000000007918 */ /* 0x000fe20000000000 */
.L_x_158:
[----:B------:R-:W5:Y:S01]  /*0430*/  SHFL.IDX PT, R3, R0, RZ, 0x1f ;  /* 0x00001fff00037589 */ /* 0x000f6200000e0000 */
[----:B------:R-:W-:Y:S01]  /*0440*/  NOP ;  /* 0x0000000000007918 */ /* 0x000fe20000000000 */
[----:B-----5:R-:W-:-:S13]  /*0450*/  ISETP.NE.AND P0, PT, R3, RZ, PT ;  /* 0x000000ff0300720c */ /* 0x020fda0003f05270 */
[----:B------:R-:W-:Y:S05]  /*0460*/  @P0 BRA `(.L_x_159) ;  /* 0x0000000000380947 */ /* 0x000fea0003800000 */
[----:B0-----:R-:W0:Y:S01]  /*0470*/  S2UR UR5, SR_CgaCtaId ;  /* 0x00000000000579c3 */ /* 0x001e220000008800 */
[----:B------:R-:W-:Y:S01]  /*0480*/  UMOV UR4, 0x400 ;  /* 0x0000040000047882 */ /* 0x000fe20000000000 */
[----:B------:R-:W-:Y:S01]  /*0490*/  UMOV UR7, 0x80 ;  /* 0x0000008000077882 */ /* 0x000fe20000000000 */
[----:B------:R-:W-:Y:S01]  /*04a0*/  ELECT P0, URZ, PT ;  /* 0x00000000003f782f */ /* 0x000fe20003800000 */
[----:B0-----:R-:W-:Y:S02]  /*04b0*/  ULEA UR6, UR5, UR4, 0x18 ;  /* 0x0000000405067291 */ /* 0x001fe4000f8ec03f */
[----:B------:R-:W-:-:S04]  /*04c0*/  UIADD3 UR4, -UR7, 0x100000, URZ ;  /* 0x0010000007047890 */ /* 0x000fc8000fffe13f */
[----:B------:R-:W-:Y:S02]  /*04d0*/  USHF.L.U32 UR5, UR4, 0xb, URZ ;  /* 0x0000000b04057899 */ /* 0x000fe4000800063f */
[----:B------:R-:W-:Y:S01]  /*04e0*/  USHF.L.U32 UR4, UR4, 0x1, URZ ;  /* 0x0000000104047899 */ /* 0x000fe2000800063f */
[----:B------:R-:W0:Y:S11]  /*04f0*/  FENCE.VIEW.ASYNC.S ;  /* 0x00000000000073c6 */ /* 0x000e360000000000 */
[----:B0-----:R0:W0:Y:S01]  /*0500*/  SYNCS.EXCH.64 URZ, [UR6+0x2d870], UR4 ;  /* 0x02d87004063f75b2 */ /* 0x0010220008000100 */
[----:B------:R0:W0:Y:S01]  /*0510*/  SYNCS.EXCH.64 URZ, [UR6+0x2d880], UR4 ;  /* 0x02d88004063f75b2 */ /* 0x0000220008000100 */
[----:B------:R0:W0:Y:S01]  /*0520*/  SYNCS.EXCH.64 URZ, [UR6+0x2d878], UR4 ;  /* 0x02d87804063f75b2 */ /* 0x0000220008000100 */
[----:B------:R0:W0:Y:S01]  /*0530*/  SYNCS.EXCH.64 URZ, [UR6+0x2d888], UR4 ;  /* 0x02d88804063f75b2 */ /* 0x0000220008000100 */
[----:B------:R-:W-:Y:S01]  /*0540*/  NOP ;  /* 0x0000000000007918 */ /* 0x000fe20000000000 */
.L_x_159:
        /* <DEDUP_REMOVED lines=22> */
.L_x_160:
        /* <DEDUP_REMOVED lines=22> */
.L_x_161:
[----:B------:R-:W-:Y:S01]  /*0810*/  ISETP.NE.AND P0, PT, R2, RZ, PT ;  /* 0x000000ff0200720c */ /* 0x000fe20003f05270 */
[----:B------:R-:W-:Y:S01]  /*0820*/  IMAD.MOV.U32 R2, RZ, RZ, 0x1 ;  /* 0x00000001ff027424 */ /* 0x000fe200078e00ff */
[----:B------:R-:W-:Y:S01]  /*0830*/  NOP ;  /* 0x0000000000007918 */ /* 0x000fe20000000000 */
[----:B------:R-:W-:-:S03]  /*0840*/  ULDC.64 UR36, c[0x0][0x208] ;  /* 0x0000820000247ab9 */ /* 0x000fc60000000a00 */
[----:B------:R-:W-:-:S05]  /*0850*/  SEL R2, R2, 0x2, !P0 ;  /* 0x0000000202027807 */ /* 0x000fca0004000000 */
[----:B------:R0:W-:Y:S02]  /*0860*/  STL [R1+0x20], R2 ;  /* 0x0000200201007387 */ /* 0x0001e40000100800 */
[----:B01234-:R-:W-:Y:S06]  /*0870*/  BAR.SYNC.DEFER_BLOCKING 0x0 ;  /* 0x0000000000007b1d */ /* 0x01ffec0000010000 */
[----:B------:R-:W-:Y:S05]  /*0880*/  @!P0 BRA `(.L_x_162) ;  /* 0x0000009400ac8947 */ /* 0x000fea0003800000 */
.L_x_163:
[----:B------:R-:W-:-:S08]  /*0890*/  NOP ;  /* 0x0000000000007918 */ /* 0x000fd00000000000 */
[----:B------:R-:W0:Y:S02]  /*08a0*/  USETMAXREG.TRY_ALLOC.CTAPOOL UP0, 0xa0 ;  /* 0x000000a0000079c8 */ /* 0x000e240008000600 */
[----:B0-----:R-:W-:-:S13]  /*08b0*/  PLOP3.LUT P0, PT, PT, PT, UP0, 0x80, 0x0 ;  /* 0x000000000000781c */ /* 0x001fda0003f0f008 */
[----:B------:R-:W-:Y:S05]  /*08c0*/  @!P0 BRA `(.L_x_163) ;  /* 0xfffffffc00f08947 */ /* 0x000fea000383ffff */
[----:B------:R-:W0:Y:S01]  /*08d0*/  S2R R2, SR_TID.X ;  /* 0x0000000000027919 */ /* 0x000e220000002100 */
[----:B------:R-:W1:Y:S01]  /*08e0*/  S2UR UR42, SR_CgaCtaId ;  /* 0x00000000002a79c3 */ /* 0x000e620000008800 */
[----:B------:R-:W-:Y:S01]  /*08f0*/  UMOV UR41, 0x400 ;  /* 0x0000040000297882 */ /* 0x000fe20000000000 */
[----:B------:R-:W-:Y:S01]  /*0900*/  ULDC UR4, c[0x0][0xc3c] ;  /* 0x00030f0000047ab9 */ /* 0x000fe20000000800 */
[----:B-1----:R-:W-:-:S05]  /*0910*/  ULEA UR41, UR42, UR41, 0x18 ;  /* 0x000000292a297291 */ /* 0x002fca000f8ec03f */
[----:B------:R-:W-:Y:S06]  /*0920*/  BAR.ARV 0x8, 0x200 ;  /* 0x0208000000007b1d */ /* 0x000fec0000002000 */
[----:B0-----:R-:W-:-:S04]  /*0930*/  LOP3.LUT R0, R2, 0xffffff80, RZ, 0xc0, !PT ;  /* 0xffffff8002007812 */ /* 0x001fc800078ec0ff */
[----:B------:R-:W-:-:S13]  /*0940*/  ISETP.NE.AND P0, PT, R0, 0x80, PT ;  /* 0x000000800000780c */ /* 0x000fda0003f05270 */
[----:B------:R-:W-:Y:S08]  /*0950*/  @!P0 BAR.ARV 0x9, 0x100 ;  /* 0x0244000000008b1d */ /* 0x000ff00000002000 */
[----:B------:R-:W-:Y:S06]  /*0960*/  BAR.SYNC.DEFER_BLOCKING 0x5, 0x200 ;  /* 0x0148000000007b1d */ /* 0x000fec0000010000 */
[----:B------:R-:W0:Y:S02]  /*0970*/  LDS.128 R8, [UR41+0x2d8d0] ;  /* 0x02d8d029ff087984 */ /* 0x000e240008000c00 */
[----:B------:R-:W-:Y:S06]  /*0980*/  BAR.ARV 0x4, 0x200 ;  /* 0x0108000000007b1d */ /* 0x000fec0000002000 */
[----:B0-----:R-:W-:-:S13]  /*0990*/  ISETP.GE.AND P0, PT, R11, UR4, PT ;  /* 0x000000040b007c0c */ /* 0x001fda000bf06270 */
[----:B------:R-:W-:Y:S05]  /*09a0*/  @P0 EXIT ;  /* 0x000000000000094d */ /* 0x000fea0003800000 */
[----:B------:R-:W2:Y:S01]  /*09b0*/  LDL R19, [R1+0x20] ;  /* 0x0000200001137983 */ /* 0x000ea20000100800 */
[----:B------:R-:W-:-:S05]  /*09c0*/  VIADD R17, R2, 0xffffff80 ;  /* 0xffffff8002117836 */ /* 0x000fca0000000000 */
[----:B------:R-:W-:-:S04]  /*09d0*/  SHF.R.S32.HI R0, RZ, 0x1f, R17 ;  /* 0x0000001fff007819 */ /* 0x000fc80000011411 */
[CC--:B------:R-:W-:Y:S02]  /*09e0*/  LEA.HI R2, R0.reuse, R17.reuse, RZ, 0x7 ;  /* 0x0000001100027211 */ /* 0x0c0fe400078f38ff */
[----:B------:R-:W-:Y:S02]  /*09f0*/  LEA.HI R3, R0, R17, RZ, 0x4 ;  /* 0x0000001100037211 */ /* 0x000fe400078f20ff */
[----:B------:R-:W-:-:S05]  /*0a00*/  LOP3.LUT R4, R2, 0xffffff80, RZ, 0xc0, !PT ;  /* 0xffffff8002047812 */ /* 0x000fca00078ec0ff */
[----:B------:R-:W-:Y:S01]  /*0a10*/  IMAD.IADD R18, R17, 0x1, -R4 ;  /* 0x0000000111127824 */ /* 0x000fe200078e0a04 */
[----:B------:R-:W-:-:S05]  /*0a20*/  LOP3.LUT R4, R3, 0xfffffff0, RZ, 0xc0, !PT ;  /* 0xfffffff003047812 */ /* 0x000fca00078ec0ff */
[----:B------:R-:W-:Y:S01]  /*0a30*/  IMAD.IADD R4, R17, 0x1, -R4 ;  /* 0x0000000111047824 */ /* 0x000fe200078e0a04 */
[----:B------:R-:W-:Y:S02]  /*0a40*/  SHF.R.S32.HI R6, RZ, 0x4, R3 ;  /* 0x00000004ff067819 */ /* 0x000fe40000011403 */
[----:B------:R-:W-:Y:S02]  /*0a50*/  LEA.HI R7, R0, R17, RZ, 0x5 ;  /* 0x0000001100077211 */ /* 0x000fe400078f28ff */
[----:B------:R-:W-:Y:S02]  /*0a60*/  SHF.R.S32.HI R5, RZ, 0x1f, R4 ;  /* 0x0000001fff057819 */ /* 0x000fe40000011404 */
[----:B------:R-:W-:Y:S02]  /*0a70*/  LEA.HI R3, R3, R6, RZ, 0x1 ;  /* 0x0000000603037211 */ /* 0x000fe400078f08ff */
[----:B------:R-:W-:Y:S02]  /*0a80*/  LEA.HI R5, R5, R4, RZ, 0x3 ;  /* 0x0000000405057211 */ /* 0x000fe400078f18ff */
[----:B------:R-:W-:-:S02]  /*0a90*/  SHF.R.S32.HI R16, RZ, 0x7, R2 ;  /* 0x00000007ff107819 */ /* 0x000fc40000011402 */
[----:B------:R-:W-:Y:S02]  /*0aa0*/  SHF.R.S32.HI R8, RZ, 0x5, R7 ;  /* 0x00000005ff087819 */ /* 0x000fe40000011407 */
[----:B------:R-:W-:Y:S02]  /*0ab0*/  LOP3.LUT R7, R3, 0x1ffffffe, RZ, 0xc0, !PT ;  /* 0x1ffffffe03077812 */ /* 0x000fe400078ec0ff */
[----:B------:R-:W-:Y:S01]  /*0ac0*/  LOP3.LUT R3, R5, 0xfffffff8, RZ, 0xc0, !PT ;  /* 0xfffffff805037812 */ /* 0x000fe200078ec0ff */
[----:B------:R-:W-:Y:S01]  /*0ad0*/  IMAD.HI R2, R16, 0x55555556, RZ ;  /* 0x5555555610027827 */ /* 0x000fe200078e02ff */
[----:B------:R-:W-:-:S03]  /*0ae0*/  SHF.R.S32.HI R12, RZ, 0x1f, R18 ;  /* 0x0000001fff0c7819 */ /* 0x000fc60000011412 */
[----:B------:R-:W-:Y:S01]  /*0af0*/  IMAD.IADD R3, R4, 0x1, -R3 ;  /* 0x0000000104037824 */ /* 0x000fe200078e0a03 */
[----:B------:R-:W-:Y:S01]  /*0b00*/  LEA.HI R13, R12, R18, RZ, 0x2 ;  /* 0x000000120c0d7211 */ /* 0x000fe200078f10ff */
[----:B------:R-:W-:Y:S02]  /*0b10*/  IMAD.IADD R7, R6, 0x1, -R7 ;  /* 0x0000000106077824 */ /* 0x000fe400078e0a07 */
[----:B------:R-:W-:Y:S01]  /*0b20*/  IMAD R6, R8, 0x10, R4 ;  /* 0x0000001008067824 */ /* 0x000fe200078e0204 */
[----:B------:R-:W-:Y:S01]  /*0b30*/  LEA.HI R4, R2, R2, RZ, 0x1 ;  /* 0x0000000202047211 */ /* 0x000fe200078f08ff */
[----:B------:R-:W-:Y:S01]  /*0b40*/  IMAD.SHL.U32 R2, R3, 0x40, RZ ;  /* 0x0000004003027824 */ /* 0x000fe200078e00ff */
[--C-:B------:R-:W-:Y:S02]  /*0b50*/  SHF.R.S32.HI R14, RZ, 0x2, R13.reuse ;  /* 0x00000002ff0e7819 */ /* 0x100fe4000001140d */
[----:B------:R-:W-:Y:S01]  /*0b60*/  SHF.R.S32.HI R15, RZ, 0x1f, R13 ;  /* 0x0000001fff0f7819 */ /* 0x000fe2000001140d */
[----:B------:R-:W-:Y:S01]  /*0b70*/  IMAD.SHL.U32 R7, R7, 0x8, RZ ;  /* 0x0000000807077824 */ /* 0x000fe200078e00ff */
[----:B------:R-:W-:Y:S01]  /*0b80*/  LOP3.LUT R2, R2, 0x1c0, RZ, 0xc0, !PT ;  /* 0x000001c002027812 */ /* 0x000fe200078ec0ff */
[----:B------:R-:W-:Y:S01]  /*0b90*/  IMAD.SHL.U32 R5, R5, 0x40, RZ ;  /* 0x0000004005057824 */ /* 0x000fe200078e00ff */
[----:B------:R-:W-:Y:S01]  /*0ba0*/  LEA.HI R15, R15, R14, RZ, 0x3 ;  /* 0x0000000e0f0f7211 */ /* 0x000fe200078f18ff */
[--C-:B------:R-:W-:Y:S01]  /*0bb0*/  IMAD.U32 R6, R6, 0x20, R7.reuse ;  /* 0x0000002006067824 */ /* 0x100fe200078e0007 */
[----:B------:R-:W-:-:S02]  /*0bc0*/  LOP3.LUT R7, R2, 0x8, R7, 0xf8, !PT ;  /* 0x0000000802077812 */ /* 0x000fc400078ef807 */
[----:B------:R-:W-:Y:S02]  /*0bd0*/  LOP3.LUT R15, R15, 0xfffffff8, RZ, 0xc0, !PT ;  /* 0xfffffff80f0f7812 */ /* 0x000fe400078ec0ff */
[----:B------:R-:W-:Y:S02]  /*0be0*/  LEA.HI R12, R12, R18, RZ, 0x5 ;  /* 0x000000120c0c7211 */ /* 0x000fe400078f28ff */
[----:B------:R-:W-:Y:S02]  /*0bf0*/  LOP3.LUT R5, R5, 0x7ffffe00, RZ, 0xc0, !PT ;  /* 0x7ffffe0005057812 */ /* 0x000fe400078ec0ff */
[----:B------:R-:W-:Y:S02]  /*0c00*/  SHF.R.U32.HI R2, RZ, 0x3, R2 ;  /* 0x00000003ff027819 */ /* 0x000fe40000011602 */
[----:B------:R-:W-:Y:S01]  /*0c10*/  IADD3 R15, R14, -R15, RZ ;  /* 0x8000000f0e0f7210 */ /* 0x000fe20007ffe0ff */
[----:B------:R-:W-:Y:S01]  /*0c20*/  IMAD R5, R8, 0x400, R5 ;  /* 0x0000040008057824 */ /* 0x000fe200078e0205 */
[----:B------:R-:W-:-:S02]  /*0c30*/  SHF.R.S32.HI R12, RZ, 0x5, R12 ;  /* 0x00000005ff0c7819 */ /* 0x000fc4000001140c */
[----:B------:R-:W-:Y:S02]  /*0c40*/  LOP3.LUT R2, R7, R2, RZ, 0x3c, !PT ;  /* 0x0000000207027212 */ /* 0x000fe400078e3cff */
[----:B------:R-:W-:Y:S01]  /*0c50*/  LEA.HI R0, R0, R17, RZ, 0x2 ;  /* 0x0000001100007211 */ /* 0x000fe200078f10ff */
[----:B------:R-:W-:Y:S02]  /*0c60*/  IMAD R4, R4, -0x3, R16 ;  /* 0xfffffffd04047824 */ /* 0x000fe400078e0210 */
[----:B------:R-:W-:Y:S02]  /*0c70*/  IMAD R15, R12, 0x10, R15 ;  /* 0x000000100c0f7824 */ /* 0x000fe400078e020f */
[----:B------:R-:W-:Y:S01]  /*0c80*/  IMAD.IADD R16, R5, 0x1, R2 ;  /* 0x0000000105107824 */ /* 0x000fe200078e0202 */
[----:B------:R-:W-:Y:S02]  /*0c90*/  LOP3.LUT R2, R0, 0xfffffffc, RZ, 0xc0, !PT ;  /* 0xfffffffc00027812 */ /* 0x000fe400078ec0ff */
[----:B------:R-:W-:-:S02]  /*0ca0*/  LOP3.LUT R13, R13, 0x7ffffffc, RZ, 0xc0, !PT ;  /* 0x7ffffffc0d0d7812 */ /* 0x000fc400078ec0ff */
[----:B------:R-:W-:Y:S01]  /*0cb0*/  LEA R8, R4, R15, 0x6 ;  /* 0x0000000f04087211 */ /* 0x000fe200078e30ff */
[----:B------:R-:W-:Y:S02]  /*0cc0*/  IMAD.IADD R4, R17, 0x1, -R2 ;  /* 0x0000000111047824 */ /* 0x000fe400078e0a02 */
[----:B------:R-:W-:Y:S01]  /*0cd0*/  IMAD.IADD R13, R18, 0x1, -R13 ;  /* 0x00000001120d7824 */ /* 0x000fe200078e0a0d */
[----:B------:R-:W-:Y:S02]  /*0ce0*/  R2P PR, R3, 0x6 ;  /* 0x0000000603007804 */ /* 0x000fe40000000000 */
[C---:B------:R-:W-:Y:S01]  /*0cf0*/  SHF.L.U32 R137, R4.reuse, 0x3, RZ ;  /* 0x0000000304897819 */ /* 0x040fe200000006ff */
[----:B------:R-:W-:Y:S01]  /*0d00*/  IMAD.SHL.U32 R157, R13, 0x2, RZ ;  /* 0x000000020d9d7824 */ /* 0x000fe200078e00ff */
[----:B------:R-:W-:-:S03]  /*0d10*/  LEA.HI R3, R4, R4, RZ, 0x1 ;  /* 0x0000000404037211 */ /* 0x000fc600078f08ff */
[----:B------:R-:W-:Y:S01]  /*0d20*/  VIADD R143, R137, 0x40 ;  /* 0x00000040898f7836 */ /* 0x000fe20000000000 */
[----:B------:R-:W-:Y:S01]  /*0d30*/  LOP3.LUT R3, R3, 0x1ffffffe, RZ, 0xc0, !PT ;  /* 0x1ffffffe03037812 */ /* 0x000fe200078ec0ff */
[C---:B------:R-:W-:Y:S02]  /*0d40*/  VIADD R154, R157.reuse, 0x8 ;  /* 0x000000089d9a7836 */ /* 0x040fe40000000000 */
[C---:B------:R-:W-:Y:S01]  /*0d50*/  VIADD R151, R157.reuse, 0x20 ;  /* 0x000000209d977836 */ /* 0x040fe20000000000 */
[----:B------:R-:W-:Y:S01]  /*0d60*/  SHF.R.S32.HI R0, RZ, 0x2, R0 ;  /* 0x00000002ff007819 */ /* 0x000fe20000011400 */
[C---:B------:R-:W-:Y:S01]  /*0d70*/  VIADD R148, R157.reuse, 0x38 ;  /* 0x000000389d947836 */ /* 0x040fe20000000000 */
[----:B------:R-:W-:Y:S01]  /*0d80*/  SHF.R.S32.HI R0, RZ, 0x1f, R143 ;  /* 0x0000001fff007819 */ /* 0x000fe2000001148f */
[----:B------:R-:W-:Y:S01]  /*0d90*/  VIADD R145, R157, 0x50 ;  /* 0x000000509d917836 */ /* 0x000fe20000000000 */
[----:B------:R-:W-:Y:S01]  /*0da0*/  SHF.R.S32.HI R0, RZ, 0x1f, R154 ;  /* 0x0000001fff007819 */ /* 0x000fe2000001149a */
[----:B------:R-:W-:Y:S01]  /*0db0*/  IMAD.IADD R3, R4, 0x1, -R3 ;  /* 0x0000000104037824 */ /* 0x000fe200078e0a03 */
[----:B------:R-:W-:-:S02]  /*0dc0*/  SHF.R.S32.HI R0, RZ, 0x1f, R151 ;  /* 0x0000001fff007819 */ /* 0x000fc40000011497 */
[----:B------:R-:W-:Y:S02]  /*0dd0*/  SHF.R.S32.HI R0, RZ, 0x1f, R148 ;  /* 0x0000001fff007819 */ /* 0x000fe40000011494 */
[----:B------:R-:W-:Y:S01]  /*0de0*/  SHF.R.S32.HI R0, RZ, 0x1f, R145 ;  /* 0x0000001fff007819 */ /* 0x000fe20000011491 */
[----:B------:R-:W-:Y:S01]  /*0df0*/  IMAD R0, R3, 0x8, R8 ;  /* 0x0000000803007824 */ /* 0x000fe200078e0208 */
[----:B------:R0:W-:Y:S04]  /*0e00*/  STL [R1+0x44], R6 ;  /* 0x0000440601007387 */ /* 0x0001e80000100800 */
[----:B------:R1:W-:Y:S04]  /*0e10*/  STL [R1+0x3c], R8 ;  /* 0x00003c0801007387 */ /* 0x0003e80000100800 */
[----:B------:R1:W-:Y:S04]  /*0e20*/  STL [R1+0x8], RZ ;  /* 0x000008ff01007387 */ /* 0x0003e80000100800 */
[----:B------:R1:W-:Y:S01]  /*0e30*/  STL [R1+0x40], R0 ;  /* 0x0000400001007387 */ /* 0x0003e20000100800 */
[----:B------:R-:W-:Y:S01]  /*0e40*/  LEA R16, R16, UR41, 0x1 ;  /* 0x0000002910107c11 */ /* 0x000fe2000f8e08ff */
[----:B------:R-:W-:-:S02]  /*0e50*/  IMAD.MOV.U32 R17, RZ, RZ, 0x40 ;  /* 0x00000040ff117424 */ /* 0x000fc400078e00ff */
[----:B------:R-:W-:Y:S01]  /*0e60*/  VIADD R142, R137, 0x20 ;  /* 0x00000020898e7836 */ /* 0x000fe20000000000 */
[----:B------:R-:W-:Y:S01]  /*0e70*/  IADD3 R152, R157, 0x18, RZ ;  /* 0x000000189d987810 */ /* 0x000fe20007ffe0ff */
[C---:B------:R-:W-:Y:S01]  /*0e80*/  VIADD R18, R16.reuse, 0x21800 ;  /* 0x0002180010127836 */ /* 0x040fe20000000000 */
[----:B------:R-:W-:Y:S01]  /*0e90*/  SEL R17, R17, 0xffffffc0, !P2 ;  /* 0xffffffc011117807 */ /* 0x000fe20005000000 */
[C---:B------:R-:W-:Y:S02]  /*0ea0*/  VIADD R153, R157.reuse, 0x10 ;  /* 0x000000109d997836 */ /* 0x040fe40000000000 */
[C---:B------:R-:W-:Y:S02]  /*0eb0*/  VIADD R149, R157.reuse, 0x30 ;  /* 0x000000309d957836 */ /* 0x040fe40000000000 */
[C---:B------:R-:W-:Y:S02]  /*0ec0*/  VIADD R150, R157.reuse, 0x28 ;  /* 0x000000289d967836 */ /* 0x040fe40000000000 */
[C---:B------:R-:W-:Y:S01]  /*0ed0*/  VIADD R146, R157.reuse, 0x48 ;  /* 0x000000489d927836 */ /* 0x040fe20000000000 */
[----:B------:R-:W-:Y:S01]  /*0ee0*/  SHF.R.S32.HI R4, RZ, 0x1f, R142 ;  /* 0x0000001fff047819 */ /* 0x000fe2000001148e */
[C---:B------:R-:W-:Y:S01]  /*0ef0*/  VIADD R147, R157.reuse, 0x40 ;  /* 0x000000409d937836 */ /* 0x040fe20000000000 */
[----:B------:R-:W-:Y:S01]  /*0f00*/  IADD3 R144, R157, 0x58, RZ ;  /* 0x000000589d907810 */ /* 0x000fe20007ffe0ff */
[----:B------:R-:W-:Y:S01]  /*0f10*/  VIADD R23, R16, 0x21820 ;  /* 0x0002182010177836 */ /* 0x000fe20000000000 */
[----:B------:R-:W-:Y:S01]  /*0f20*/  SHF.R.S32.HI R4, RZ, 0x1f, R152 ;  /* 0x0000001fff047819 */ /* 0x000fe20000011498 */
[C---:B------:R-:W-:Y:S01]  /*0f30*/  @P1 VIADD R23, R18.reuse, 0xffffffe0 ;  /* 0xffffffe012171836 */ /* 0x040fe20000000000 */
[----:B------:R-:W-:Y:S01]  /*0f40*/  SHF.R.S32.HI R4, RZ, 0x1f, R149 ;  /* 0x0000001fff047819 */ /* 0x000fe20000011495 */
[----:B------:R-:W-:Y:S01]  /*0f50*/  IMAD.MOV.U32 R5, RZ, RZ, R9 ;  /* 0x000000ffff057224 */ /* 0x000fe200078e0009 */
[----:B------:R-:W-:Y:S01]  /*0f60*/  SHF.R.S32.HI R9, RZ, 0x1f, R153 ;  /* 0x0000001fff097819 */ /* 0x000fe20000011499 */
[----:B------:R-:W-:Y:S01]  /*0f70*/  IMAD.IADD R18, R18, 0x1, R17 ;  /* 0x0000000112127824 */ /* 0x000fe200078e0211 */
[----:B------:R-:W-:Y:S01]  /*0f80*/  SHF.R.S32.HI R9, RZ, 0x1f, R150 ;  /* 0x0000001fff097819 */ /* 0x000fe20000011496 */
[----:B0-----:R-:W-:Y:S01]  /*0f90*/  IMAD.MOV.U32 R6, RZ, RZ, R10 ;  /* 0x000000ffff067224 */ /* 0x001fe200078e000a */
[----:B------:R-:W-:Y:S01]  /*0fa0*/  SHF.R.S32.HI R4, RZ, 0x1f, R146 ;  /* 0x0000001fff047819 */ /* 0x000fe20000011492 */
[----:B------:R-:W-:Y:S01]  /*0fb0*/  IMAD.MOV.U32 R7, RZ, RZ, R11 ;  /* 0x000000ffff077224 */ /* 0x000fe200078e000b */
[----:B------:R-:W-:Y:S01]  /*0fc0*/  SHF.R.S32.HI R9, RZ, 0x1f, R147 ;  /* 0x0000001fff097819 */ /* 0x000fe20000011493 */
[----:B------:R-:W-:Y:S01]  /*0fd0*/  IMAD.MOV.U32 R2, RZ, RZ, RZ ;  /* 0x000000ffff027224 */ /* 0x000fe200078e00ff */
[----:B------:R-:W-:Y:S01]  /*0fe0*/  SHF.R.S32.HI R4, RZ, 0x1f, R144 ;  /* 0x0000001fff047819 */ /* 0x000fe20000011490 */
[----:B------:R-:W-:-:S02]  /*0ff0*/  IMAD.IADD R17, R17, 0x1, R23 ;  /* 0x0000000111117824 */ /* 0x000fc400078e0217 */
[----:B------:R-:W-:Y:S01]  /*1000*/  VIADD R136, R23, 0x6000 ;  /* 0x0000600017887836 */ /* 0x000fe20000000000 */
[----:B------:R-:W-:Y:S01]  /*1010*/  UMOV UR38, URZ ;  /* 0x0000003f00267c82 */ /* 0x000fe20008000000 */
[----:B-12---:R-:W-:-:S07]  /*1020*/  LOP3.LUT R19, R19, 0x1, RZ, 0xfc, !PT ;  /* 0x0000000113137812 */ /* 0x006fce00078efcff */
.L_x_205:
[----:B0-----:R-:W0:Y:S01]  /*1030*/  LDC.64 R138, c[0x0][0xc88] ;  /* 0x00032200ff8a7b82 */ /* 0x001e220000000a00 */
[----:B------:R-:W-:-:S07]  /*1040*/  ULDC.64 UR4, c[0x0][0xa28] ;  /* 0x00028a0000047ab9 */ /* 0x000fce0000000a00 */
[----:B-1234-:R-:W1:Y:S08]  /*1050*/  LDC.64 R10, c[0x0][0x418] ;  /* 0x00010600ff0a7b82 */ /* 0x01ee700000000a00 */
[----:B------:R-:W2:Y:S01]  /*1060*/  LDC R0, c[0x0][0x424] ;  /* 0x00010900ff007b82 */ /* 0x000ea20000000800 */
[----:B0-----:R-:W-:-:S07]  /*1070*/  IMAD.WIDE R138, R7, 0x4, R138 ;  /* 0x00000004078a7825 */ /* 0x001fce00078e028a */
[----:B------:R-:W0:Y:S01]  /*1080*/  LDC R89, c[0x0][0x2f0] ;  /* 0x0000bc00ff597b82 */ /* 0x000e220000000800 */
[----:B------:R-:W3:Y:S01]  /*1090*/  LDG.E R138, desc[UR36][R138.64] ;  /* 0x000000248a8a7981 */ /* 0x000ee2000c1e1900 */
[----:B------:R-:W-:Y:S02]  /*10a0*/  ISETP.NE.U32.AND P0, PT, RZ, UR4, PT ;  /* 0x00000004ff007c0c */ /* 0x000fe4000bf05070 */
[----:B------:R-:W-:Y:S02]  /*10b0*/  MOV R4, RZ ;  /* 0x000000ff00047202 */ /* 0x000fe40000000f00 */
[----:B------:R-:W-:Y:S02]  /*10c0*/  ISETP.NE.AND.EX P0, PT, RZ, UR5, PT, P0 ;  /* 0x00000005ff007c0c */ /* 0x000fe4000bf05300 */
[----:B---3--:R-:W-:-:S11]  /*10d0*/  SHF.R.S32.HI R156, RZ, 0x1f, R138 ;  /* 0x0000001fff9c7819 */ /* 0x008fd6000001148a */
[----:B------:R-:W-:-:S04]  /*10e0*/  @P0 LEA R8, P1, R138, UR4, 0x2 ;  /* 0x000000048a080c11 */ /* 0x000fc8000f8210ff */
[----:B------:R-:W-:Y:S01]  /*10f0*/  @P0 LEA.HI.X R9, R138, UR5, R156, 0x2, P1 ;  /* 0x000000058a090c11 */ /* 0x000fe200088f149c */
[----:B------:R-:W-:Y:S02]  /*1100*/  ULDC.64 UR4, c[0x0][0xa20] ;  /* 0x0002880000047ab9 */ /* 0x000fe40000000a00 */
[----:B------:R-:W-:Y:S02]  /*1110*/  ISETP.NE.U32.AND P1, PT, RZ, UR4, PT ;  /* 0x00000004ff007c0c */ /* 0x000fe4000bf25070 */
[----:B------:R3:W5:Y:S01]  /*1120*/  @P0 LDG.E R4, desc[UR36][R8.64] ;  /* 0x0000002408040981 */ /* 0x000762000c1e1900 */
[----:B-1----:R-:W-:Y:S02]  /*1130*/  ISETP.NE.U32.AND P0, PT, R10, RZ, PT ;  /* 0x000000ff0a00720c */ /* 0x002fe40003f05070 */
[----:B------:R-:W-:Y:S02]  /*1140*/  ISETP.NE.AND.EX P1, PT, RZ, UR5, PT, P1 ;  /* 0x00000005ff007c0c */ /* 0x000fe4000bf25310 */
[----:B------:R-:W-:-:S04]  /*1150*/  ISETP.NE.AND.EX P0, PT, R11, RZ, PT, P0 ;  /* 0x000000ff0b00720c */ /* 0x000fc80003f05300 */
[----:B--2---:R-:W-:-:S05]  /*1160*/  SEL R0, R0, 0x1, P0 ;  /* 0x0000000100007807 */ /* 0x004fca0000000000 */
[----:B0-----:R-:W-:Y:S02]  /*1170*/  IMAD R89, R0, R89, RZ ;  /* 0x0000005900597224 */ /* 0x001fe400078e02ff */
[----:B------:R-:W-:-:S04]  /*1180*/  @P1 LEA R10, P2, R138, UR4, 0x2 ;  /* 0x000000048a0a1c11 */ /* 0x000fc8000f8410ff */
[----:B------:R-:W-:-:S05]  /*1190*/  @P1 LEA.HI.X R11, R138, UR5, R156, 0x2, P2 ;  /* 0x000000058a0b1c11 */ /* 0x000fca00090f149c */
[----:B------:R3:W5:Y:S01]  /*11a0*/  @P1 LDG.E R89, desc[UR36][R10.64] ;  /* 0x000000240a591981 */ /* 0x000762000c1e1900 */
[----:B------:R-:W-:Y:S05]  /*11b0*/  @P1 BRA `(.L_x_164) ;  /* 0x0000000000241947 */ /* 0x000fea0003800000 */
[----:B------:R-:W-:Y:S02]  /*11c0*/  ULDC.64 UR4, c[0x0][0xa08] ;  /* 0x0002820000047ab9 */ /* 0x000fe40000000a00 */
[----:B------:R-:W-:-:S04]  /*11d0*/  ISETP.NE.U32.AND P0, PT, RZ, UR4, PT ;  /* 0x00000004ff007c0c */ /* 0x000fc8000bf05070 */
[----:B------:R-:W-:-:S13]  /*11e0*/  ISETP.NE.AND.EX P0, PT, RZ, UR5, PT, P0 ;  /* 0x00000005ff007c0c */ /* 0x000fda000bf05300 */
[----:B------:R-:W-:Y:S05]  /*11f0*/  @!P0 BRA `(.L_x_164) ;  /* 0x0000000000148947 */ /* 0x000fea0003800000 */
[----:B---3--:R-:W0:Y:S02]  /*1200*/  LDC.64 R8, c[0x0][0xa08] ;  /* 0x00028200ff087b82 */ /* 0x008e240000000a00 */
[----:B0-----:R-:W-:-:S05]  /*1210*/  IMAD.WIDE R8, R138, 0x4, R8 ;  /* 0x000000048a087825 */ /* 0x001fca00078e0208 */
[----:B-----5:R-:W2:Y:S04]  /*1220*/  LDG.E R89, desc[UR36][R8.64] ;  /* 0x0000002408597981 */ /* 0x020ea8000c1e1900 */
[----:B------:R-:W2:Y:S02]  /*1230*/  LDG.E R0, desc[UR36][R8.64+0x4] ;  /* 0x0000042408007981 */ /* 0x000ea4000c1e1900 */
[----:B--2---:R-:W-:-:S07]  /*1240*/  IMAD.IADD R89, R0, 0x1, -R89 ;  /* 0x0000000100597824 */ /* 0x004fce00078e0a59 */
.L_x_164:
[----:B-----5:R-:W-:Y:S01]  /*1250*/  IMAD.IADD R89, R89, 0x1, -R4 ;  /* 0x0000000159597824 */ /* 0x020fe200078e0a04 */
[C---:B------:R-:W-:Y:S01]  /*1260*/  LOP3.LUT R3, R6.reuse, 0xff000000, RZ, 0xc0, !PT ;  /* 0xff00000006037812 */ /* 0x040fe200078ec0ff */
[----:B------:R-:W-:Y:S01]  /*1270*/  IMAD.MOV.U32 R88, RZ, RZ, RZ ;  /* 0x000000ffff587224 */ /* 0x000fe200078e00ff */
[----:B------:R-:W-:Y:S01]  /*1280*/  LOP3.LUT R0, R6, 0xff0000, RZ, 0xc0, !PT ;  /* 0x00ff000006007812 */ /* 0x000fe200078ec0ff */
[C---:B------:R-:W-:Y:S01]  /*1290*/  VIADD R4, R89.reuse, 0x7f ;  /* 0x0000007f59047836 */ /* 0x040fe20000000000 */
[----:B------:R-:W-:Y:S02]  /*12a0*/  ISETP.GE.AND P0, PT, R89, 0x1, PT ;  /* 0x000000015900780c */ /* 0x000fe40003f06270 */
[----:B------:R-:W-:Y:S02]  /*12b0*/  SHF.R.U32.HI R3, RZ, 0x8, R3 ;  /* 0x00000008ff037819 */ /* 0x000fe40000011603 */
[----:B------:R-:W-:Y:S02]  /*12c0*/  SHF.R.S32.HI R7, RZ, 0x1f, R4 ;  /* 0x0000001fff077819 */ /* 0x000fe40000011404 */
[----:B------:R-:W-:-:S02]  /*12d0*/  LEA.HI R0, R0, R3, RZ, 0x10 ;  /* 0x0000000300007211 */ /* 0x000fc400078f80ff */
[----:B------:R-:W-:Y:S02]  /*12e0*/  LEA.HI R7, R7, R4, RZ, 0x7 ;  /* 0x0000000407077211 */ /* 0x000fe400078f38ff */
[----:B------:R-:W-:Y:S02]  /*12f0*/  LOP3.LUT R155, R0, 0xff, RZ, 0xc0, !PT ;  /* 0x000000ff009b7812 */ /* 0x000fe400078ec0ff */
[----:B------:R-:W-:Y:S02]  /*1300*/  SHF.R.U32.HI R140, RZ, 0x10, R0 ;  /* 0x00000010ff8c7819 */ /* 0x000fe40000011600 */
[----:B---3--:R-:W-:Y:S01]  /*1310*/  SHF.R.S32.HI R11, RZ, 0x7, R7 ;  /* 0x00000007ff0b7819 */ /* 0x008fe20000011407 */
[----:B------:R-:W-:Y:S06]  /*1320*/  @!P0 BRA `(.L_x_165) ;  /* 0x0000000000748947 */ /* 0x000fec0003800000 */
[----:B------:R-:W0:Y:S01]  /*1330*/  LDC R3, c[0x0][0x9f0] ;  /* 0x00027c00ff037b82 */ /* 0x000e220000000800 */
[----:B------:R-:W-:-:S04]  /*1340*/  ISETP.NE.AND P0, PT, R140, RZ, PT ;  /* 0x000000ff8c00720c */ /* 0x000fc80003f05270 */
[----:B0-----:R-:W-:-:S04]  /*1350*/  SEL R12, R140, R3, P0 ;  /* 0x000000038c0c7207 */ /* 0x001fc80000000000 */
[-C--:B------:R-:W-:Y:S02]  /*1360*/  IABS R4, R12.reuse ;  /* 0x0000000c00047213 */ /* 0x080fe40000000000 */
[----:B------:R-:W-:Y:S02]  /*1370*/  IADD3 R0, R11, -0x1, R12 ;  /* 0xffffffff0b007810 */ /* 0x000fe40007ffe00c */
[----:B------:R-:W0:Y:S01]  /*1380*/  I2F.RP R3, R4 ;  /* 0x0000000400037306 */ /* 0x000e220000209400 */
[----:B------:R-:W-:Y:S02]  /*1390*/  IABS R13, R12 ;  /* 0x0000000c000d7213 */ /* 0x000fe40000000000 */
[----:B------:R-:W-:Y:S02]  /*13a0*/  IABS R10, R0 ;  /* 0x00000000000a7213 */ /* 0x000fe40000000000 */
[----:B------:R-:W-:-:S04]  /*13b0*/  LOP3.LUT R0, R0, R12, RZ, 0x3c, !PT ;  /* 0x0000000c00007212 */ /* 0x000fc800078e3cff */
[----:B------:R-:W-:Y:S01]  /*13c0*/  ISETP.GE.AND P2, PT, R0, RZ, PT ;  /* 0x000000ff0000720c */ /* 0x000fe20003f46270 */
[----:B0-----:R-:W0:Y:S02]  /*13d0*/  MUFU.RCP R3, R3 ;  /* 0x0000000300037308 */ /* 0x001e240000001000 */
[----:B0-----:R-:W-:Y:S02]  /*13e0*/  VIADD R8, R3, 0xffffffe ;  /* 0x0ffffffe03087836 */ /* 0x001fe40000000000 */
[----:B------:R-:W-:-:S04]  /*13f0*/  IMAD.MOV R3, RZ, RZ, -R13 ;  /* 0x000000ffff037224 */ /* 0x000fc800078e0a0d */
[----:B------:R0:W1:Y:S02]  /*1400*/  F2I.FTZ.U32.TRUNC.NTZ R9, R8 ;  /* 0x0000000800097305 */ /* 0x000064000021f000 */
[----:B0-----:R-:W-:Y:S01]  /*1410*/  MOV R8, RZ ;  /* 0x000000ff00087202 */ /* 0x001fe20000000f00 */
[----:B-1----:R-:W-:-:S04]  /*1420*/  IMAD.MOV R7, RZ, RZ, -R9 ;  /* 0x000000ffff077224 */ /* 0x002fc800078e0a09 */
[----:B------:R-:W-:-:S04]  /*1430*/  IMAD R7, R7, R4, RZ ;  /* 0x0000000407077224 */ /* 0x000fc800078e02ff */
[----:B------:R-:W-:-:S06]  /*1440*/  IMAD.HI.U32 R9, R9, R7, R8 ;  /* 0x0000000709097227 */ /* 0x000fcc00078e0008 */
[----:B------:R-:W-:-:S04]  /*1450*/  IMAD.HI.U32 R9, R9, R10, RZ ;  /* 0x0000000a09097227 */ /* 0x000fc800078e00ff */
[----:B------:R-:W-:-:S05]  /*1460*/  IMAD R3, R9, R3, R10 ;  /* 0x0000000309037224 */ /* 0x000fca00078e020a */
[----:B------:R-:W-:-:S13]  /*1470*/  ISETP.GT.U32.AND P1, PT, R4, R3, PT ;  /* 0x000000030400720c */ /* 0x000fda0003f24070 */
[----:B------:R-:W-:Y:S02]  /*1480*/  @!P1 IMAD.IADD R3, R3, 0x1, -R4 ;  /* 0x0000000103039824 */ /* 0x000fe400078e0a04 */
[----:B------:R-:W-:Y:S01]  /*1490*/  @!P1 VIADD R9, R9, 0x1 ;  /* 0x0000000109099836 */ /* 0x000fe20000000000 */
[----:B------:R-:W-:Y:S02]  /*14a0*/  ISETP.NE.AND P1, PT, R12, RZ, PT ;  /* 0x000000ff0c00720c */ /* 0x000fe40003f25270 */
[----:B------:R-:W-:-:S13]  /*14b0*/  ISETP.GE.U32.AND P0, PT, R3, R4, PT ;  /* 0x000000040300720c */ /* 0x000fda0003f06070 */
[----:B------:R-:W-:-:S04]  /*14c0*/  @P0 VIADD R9, R9, 0x1 ;  /* 0x0000000109090836 */ /* 0x000fc80000000000 */
[----:B------:R-:W-:Y:S01]  /*14d0*/  @!P2 IMAD.MOV R9, RZ, RZ, -R9 ;  /* 0x000000ffff09a224 */ /* 0x000fe200078e0a09 */
[----:B------:R-:W-:-:S05]  /*14e0*/  @!P1 LOP3.LUT R9, RZ, R12, RZ, 0x33, !PT ;  /* 0x0000000cff099212 */ /* 0x000fca00078e33ff */
[----:B------:R-:W-:-:S07]  /*14f0*/  IMAD.MOV.U32 R88, RZ, RZ, R9 ;  /* 0x000000ffff587224 */ /* 0x000fce00078e0009 */
.L_x_165:
[-C--:B------:R-:W-:Y:S01]  /*1500*/  IMAD R22, R155, R88.reuse, RZ ;  /* 0x000000589b167224 */ /* 0x080fe200078e02ff */
[----:B------:R-:W-:Y:S01]  /*1510*/  LOP3.LUT R139, R6, 0xffff, RZ, 0xc0, !PT ;  /* 0x0000ffff068b7812 */ /* 0x000fe200078ec0ff */
[----:B------:R-:W-:Y:S01]  /*1520*/  IMAD.MOV.U32 R141, RZ, RZ, R5 ;  /* 0x000000ffff8d7224 */ /* 0x000fe200078e0005 */
[----:B------:R-:W-:Y:S01]  /*1530*/  PLOP3.LUT P0, PT, PT, PT, PT, 0x80, 0x0 ;  /* 0x000000000000781c */ /* 0x000fe20003f0f070 */
[----:B------:R-:W-:Y:S01]  /*1540*/  IMAD.MOV.U32 R3, RZ, RZ, RZ ;  /* 0x000000ffff037224 */ /* 0x000fe200078e00ff */
[----:B------:R-:W-:Y:S02]  /*1550*/  VIADDMNMX R88, R22, R88, R11, PT ;  /* 0x0000005816587246 */ /* 0x000fe4000380010b */
[----:B------:R-:W-:Y:S02]  /*1560*/  CS2R R134, SRZ ;  /* 0x0000000000867805 */ /* 0x000fe4000001ff00 */
[----:B------:R-:W-:Y:S02]  /*1570*/  MOV R0, RZ ;  /* 0x000000ff00007202 */ /* 0x000fe40000000f00 */
[----:B------:R-:W-:-:S02]  /*1580*/  CS2R R52, SRZ ;  /* 0x0000000000347805 */ /* 0x000fc4000001ff00 */
[----:B------:R-:W-:Y:S02]  /*1590*/  ISETP.GT.AND P1, PT, R88, R22, PT ;  /* 0x000000165800720c */ /* 0x000fe40003f24270 */
        /* <DEDUP_REMOVED lines=23> */
[----:B------:R-:W0:Y:S01]  /*1710*/  S2R R4, SR_TID.X ;  /* 0x0000000000047919 */ /* 0x000e220000002100 */
[----:B------:R-:W-:-:S04]  /*1720*/  UIADD3 UR6, UR41, 0x21800, URZ ;  /* 0x0002180029067890 */ /* 0x000fc8000fffe03f */
[----:B------:R-:W-:-:S06]  /*1730*/  ULOP3.LUT UP0, URZ, UR6, 0x3ff, URZ, 0xc0, !UPT ;  /* 0x000003ff063f7892 */ /* 0x000fcc000f80c03f */
[----:B------:R-:W-:Y:S01]  /*1740*/  PLOP3.LUT P0, PT, PT, PT, UP0, 0x80, 0x0 ;  /* 0x000000000000781c */ /* 0x000fe20003f0f008 */
[----:B0-----:R-:W-:-:S05]  /*1750*/  VIADD R7, R4, 0xffffff80 ;  /* 0xffffff8004077836 */ /* 0x001fca0000000000 */
[----:B------:R-:W-:-:S04]  /*1760*/  SHF.R.S32.HI R4, RZ, 0x1f, R7 ;  /* 0x0000001fff047819 */ /* 0x000fc80000011407 */
[----:B------:R-:W-:-:S04]  /*1770*/  LEA.HI R4, R4, R7, RZ, 0x7 ;  /* 0x0000000704047211 */ /* 0x000fc800078f38ff */
[----:B------:R-:W-:-:S05]  /*1780*/  SHF.R.S32.HI R4, RZ, 0x7, R4 ;  /* 0x00000007ff047819 */ /* 0x000fca0000011404 */
[----:B------:R-:W0:Y:S02]  /*1790*/  SHFL.IDX PT, R0, R4, RZ, 0x1f ;  /* 0x00001fff04007589 */ /* 0x000e2400000e0000 */
[----:B0-----:R-:W-:-:S13]  /*17a0*/  R2UR UR40, R0 ;  /* 0x00000000002872ca */ /* 0x001fda00000e0000 */
        /* <DEDUP_REMOVED lines=15> */
[----:B------:R-:W-:Y:S01]  /*18a0*/  MOV R8, 0x70 ;  /* 0x0000007000087802 */ /* 0x000fe20000000f00 */
[----:B------:R-:W-:Y:S02]  /*18b0*/  IMAD.U32 R6, RZ, RZ, UR4 ;  /* 0x00000004ff067e24 */ /* 0x000fe4000f8e00ff */
[----:B------:R-:W-:-:S02]  /*18c0*/  IMAD.U32 R7, RZ, RZ, UR5 ;  /* 0x00000005ff077e24 */ /* 0x000fc4000f8e00ff */
[----:B------:R-:W-:Y:S02]  /*18d0*/  IMAD.U32 R11, RZ, RZ, UR7 ;  /* 0x00000007ff0b7e24 */ /* 0x000fe4000f8e00ff */
[----:B------:R-:W-:Y:S02]  /*18e0*/  IMAD.MOV.U32 R12, RZ, RZ, 0x1 ;  /* 0x00000001ff0c7424 */ /* 0x000fe400078e00ff */
[----:B0-----:R-:W-:-:S07]  /*18f0*/  IMAD.MOV.U32 R13, RZ, RZ, RZ ;  /* 0x000000ffff0d7224 */ /* 0x001fce00078e00ff */
[----:B------:R-:W-:-:S07]  /*1900*/  LEPC R20, `(.L_x_167) ;  /* 0x000000001014794e */ /* 0x000fce0000000000 */
[----:B-1----:R-:W-:Y:S05]  /*1910*/  CALL.ABS.NOINC R14 ;  /* 0x000000000e007343 */ /* 0x002fea0003c00000 */
.L_x_167:
[----:B------:R-:W2:Y:S01]  /*1920*/  LDL R20, [R1+0x8] ;  /* 0x0000080001147983 */ /* 0x000ea20000100800 */
[----:B------:R-:W-:Y:S02]  /*1930*/  ISETP.NE.AND P0, PT, R19, 0x3, PT ;  /* 0x000000031300780c */ /* 0x000fe40003f05270 */
[----:B--2---:R-:W-:-:S04]  /*1940*/  LEA.HI R0, R20, R20, RZ, 0x1 ;  /* 0x0000001414007211 */ /* 0x004fc800078f08ff */
[----:B------:R-:W-:-:S05]  /*1950*/  LOP3.LUT R0, R0, 0xfffffffe, RZ, 0xc0, !PT ;  /* 0xfffffffe00007812 */ /* 0x000fca00078ec0ff */
[----:B------:R-:W-:-:S05]  /*1960*/  IMAD.IADD R0, R20, 0x1, -R0 ;  /* 0x0000000114007824 */ /* 0x000fca00078e0a00 */
[----:B------:R-:W-:-:S04]  /*1970*/  SHF.L.U32 R0, R0, 0x1f, RZ ;  /* 0x0000001f00007819 */ /* 0x000fc800000006ff */
[----:B------:R-:W0:Y:S02]  /*1980*/  SYNCS.PHASECHK.TRANS64.TRYWAIT P1, [UR41+0x2d800], R0 ;  /* 0x02d80000ff0075a7 */ /* 0x000e240008020169 */
[----:B0-----:R-:W-:Y:S05]  /*1990*/  @!P1 BRA `(.L_x_168) ;  /* 0x000000dc00b49947 */ /* 0x001fea0003800000 */
.L_x_288:
[----:B------:R-:W-:Y:S05]  /*19a0*/  @!P0 BRA `(.L_x_169) ;  /* 0x0000000000048947 */ /* 0x000fea0003800000 */
[----:B------:R-:W-:Y:S01]  /*19b0*/  BPT.TRAP 0x1 ;  /* 0x000000040000795c */ /* 0x000fe20000300000 */
.L_x_169:
[----:B0-----:R-:W-:Y:S01]  /*19c0*/  IMAD.U32 R0, RZ, RZ, UR38 ;  /* 0x00000026ff007e24 */ /* 0x001fe2000f8e00ff */
[----:B------:R-:W-:-:S04]  /*19d0*/  SHF.L.U32 R3, R2, 0x1f, RZ ;  /* 0x0000001f02037819 */ /* 0x000fc800000006ff */
[----:B------:R-:W-:-:S04]  /*19e0*/  LEA R0, R0, UR41, 0x3 ;  /* 0x0000002900007c11 */ /* 0x000fc8000f8e18ff */
[----:B------:R0:W1:Y:S01]  /*19f0*/  SYNCS.PHASECHK.TRANS64.TRYWAIT P1, [R0+URZ+0x2d830], R3 ;  /* 0x02d83003000075a7 */ /* 0x000062000802017f */
[----:B------:R-:W-:Y:S05]  /*1a00*/  @!P0 BRA `(.L_x_170) ;  /* 0x0000000000048947 */ /* 0x000fea0003800000 */
[----:B------:R-:W-:Y:S01]  /*1a10*/  BPT.TRAP 0x1 ;  /* 0x000000040000795c */ /* 0x000fe20000300000 */
.L_x_170:
[----:B------:R-:W-:Y:S01]  /*1a20*/  IMAD.MOV.U32 R135, RZ, RZ, RZ ;  /* 0x000000ffff877224 */ /* 0x000fe200078e00ff */
[----:B-1----:R-:W-:Y:S06]  /*1a30*/  @P1 BRA `(.L_x_171) ;  /* 0x0000000000081947 */ /* 0x002fec0003800000 */
[----:B------:R-:W1:Y:S02]  /*1a40*/  SYNCS.PHASECHK.TRANS64.TRYWAIT P1, [R0+URZ+0x2d830], R3 ;  /* 0x02d83003000075a7 */ /* 0x000e64000802017f */
[----:B-1----:R-:W-:Y:S05]  /*1a50*/  @!P1 BRA `(.L_x_172) ;  /* 0x000000dc009c9947 */ /* 0x002fea0003800000 */
.L_x_171:
[----:B------:R-:W-:Y:S05]  /*1a60*/  WARPSYNC.ALL ;  /* 0x0000000000007948 */ /* 0x000fea0003800000 */
[----:B------:R-:W-:Y:S01]  /*1a70*/  UIADD3 UR4, UR41, 0x15400, URZ ;  /* 0x0001540029047890 */ /* 0x000fe2000fffe03f */
[----:B------:R-:W-:Y:S01]  /*1a80*/  WARPGROUP.ARRIVE ;  /* 0x00000000000079c5 */ /* 0x000fe20000000000 */
[----:B------:R-:W-:Y:S02]  /*1a90*/  ULEA UR43, UR43, UR41, 0xc ;  /* 0x000000292b2b7291 */ /* 0x000fe4000f8e603f */
[----:B------:R-:W-:Y:S02]  /*1aa0*/  USHF.R.U32.HI UR4, URZ, 0x4, UR4 ;  /* 0x000000043f047899 */ /* 0x000fe40008011604 */
[----:B------:R-:W-:-:S02]  /*1ab0*/  UIADD3 UR43, UR43, 0xc400, URZ ;  /* 0x0000c4002b2b7890 */ /* 0x000fc4000fffe03f */
[----:B------:R-:W-:Y:S02]  /*1ac0*/  ULOP3.LUT UR4, UR4, 0x3fff, URZ, 0xc0, !UPT ;  /* 0x00003fff04047892 */ /* 0x000fe4000f8ec03f */
[----:B------:R-:W-:Y:S02]  /*1ad0*/  USHF.R.U32.HI UR43, URZ, 0x4, UR43 ;  /* 0x000000043f2b7899 */ /* 0x000fe4000801162b */
[----:B------:R-:W-:Y:S02]  /*1ae0*/  ULOP3.LUT UR28, UR4, 0x10000, URZ, 0xfc, !UPT ;  /* 0x00010000041c7892 */ /* 0x000fe4000f8efc3f */
[----:B------:R-:W-:Y:S02]  /*1af0*/  ULOP3.LUT UR43, UR43, 0x3fff, URZ, 0xc0, !UPT ;  /* 0x00003fff2b2b7892 */ /* 0x000fe4000f8ec03f */
[----:B------:R-:W-:Y:S02]  /*1b00*/  UIMAD UR6, UR38, 0x600, UR28 ;  /* 0x00000600260678a4 */ /* 0x000fe4000f8e021c */
[----:B------:R-:W-:Y:S01]  /*1b10*/  ULOP3.LUT UR4, UR43, 0x10000, URZ, 0xfc, !UPT ;  /* 0x000100002b047892 */ /* 0x000fe2000f8efc3f */
[----:B------:R-:W-:Y:S01]  /*1b20*/  UMOV UR7, 0x80000020 ;  /* 0x8000002000077882 */ /* 0x000fe20000000000 */
[----:B------:R-:W-:-:S02]  /*1b30*/  UMOV UR5, 0x80000020 ;  /* 0x8000002000057882 */ /* 0x000fc40000000000 */
[----:B------:R-:W-:Y:S02]  /*1b40*/  UIADD3 UR8, UR4, 0x2, URZ ;  /* 0x0000000204087890 */ /* 0x000fe4000fffe03f */
[----:B------:R-:W-:Y:S01]  /*1b50*/  UIADD3 UR10, UR6, 0x2, URZ ;  /* 0x00000002060a7890 */ /* 0x000fe2000fffe03f */
[----:B------:R-:W-:Y:S02]  /*1b60*/  UMOV UR9, 0x80000020 ;  /* 0x8000002000097882 */ /* 0x000fe40000000000 */
[----:B------:R-:W-:Y:S01]  /*1b70*/  HGMMA.64x128x16.F32.BF16 R24, gdesc[UR4], RZ, !UPT, gsb0 ;  /* 0x01e00000041879f0 */ /* 0x000fe2000c0018ff */
[----:B------:R-:W-:Y:S01]  /*1b80*/  UMOV UR11, 0x80000020 ;  /* 0x80000020000b7882 */ /* 0x000fe20000000000 */
[----:B------:R-:W-:Y:S02]  /*1b90*/  UIADD3 UR12, UR4, 0x300, URZ ;  /* 0x00000300040c7890 */ /* 0x000fe4000fffe03f */
[----:B------:R-:W-:Y:S01]  /*1ba0*/  UIADD3 UR14, UR6, 0x200, URZ ;  /* 0x00000200060e7890 */ /* 0x000fe2000fffe03f */
[----:B------:R-:W-:Y:S01]  /*1bb0*/  UMOV UR13, 0x80000020 ;  /* 0x80000020000d7882 */ /* 0x000fe20000000000 */
[----:B------:R-:W-:Y:S01]  /*1bc0*/  UMOV UR15, 0x80000020 ;  /* 0x80000020000f7882 */ /* 0x000fe20000000000 */
[----:B------:R-:W-:-:S02]  /*1bd0*/  UIADD3 UR16, UR4, 0x302, URZ ;  /* 0x0000030204107890 */ /* 0x000fc4000fffe03f */
[----:B------:R-:W-:Y:S01]  /*1be0*/  UIADD3 UR18, UR6, 0x202, URZ ;  /* 0x0000020206127890 */ /* 0x000fe2000fffe03f */
[----:B------:R-:W-:Y:S01]  /*1bf0*/  UMOV UR17, 0x80000020 ;  /* 0x8000002000117882 */ /* 0x000fe20000000000 */
[----:B------:R-:W-:Y:S01]  /*1c00*/  UMOV UR19, 0x80000020 ;  /* 0x8000002000137882 */ /* 0x000fe20000000000 */
[----:B------:R-:W-:Y:S02]  /*1c10*/  UIADD3 UR20, UR4, 0x600, URZ ;  /* 0x0000060004147890 */ /* 0x000fe4000fffe03f */
[----:B------:R-:W-:Y:S01]  /*1c20*/  UIADD3 UR22, UR6, 0x400, URZ ;  /* 0x0000040006167890 */ /* 0x000fe2000fffe03f */
[----:B------:R-:W-:Y:S01]  /*1c30*/  UMOV UR21, 0x80000020 ;  /* 0x8000002000157882 */ /* 0x000fe20000000000 */
[----:B------:R-:W-:Y:S01]  /*1c40*/  UMOV UR23, 0x80000020 ;  /* 0x8000002000177882 */ /* 0x000fe20000000000 */
[----:B------:R-:W-:Y:S02]  /*1c50*/  UIADD3 UR24, UR4, 0x602, URZ ;  /* 0x0000060204187890 */ /* 0x000fe4000fffe03f */
[----:B------:R-:W-:Y:S01]  /*1c60*/  UIADD3 UR26, UR6, 0x402, URZ ;  /* 0x00000402061a7890 */ /* 0x000fe2000fffe03f */
[----:B------:R-:W-:Y:S01]  /*1c70*/  UMOV UR25, 0x80000020 ;  /* 0x8000002000197882 */ /* 0x000fe20000000000 */
[----:B------:R-:W-:Y:S01]  /*1c80*/  UMOV UR27, 0x80000020 ;  /* 0x80000020001b7882 */ /* 0x000fe20000000000 */
[----:B------:R-:W-:-:S02]  /*1c90*/  WARPGROUP.DEPBAR.LE gsb0, 0x0 ;  /* 0x00008000000079c5 */ /* 0x000fc40000010000 */
        /* <DEDUP_REMOVED lines=15> */
[----:B------:R-:W-:Y:S05]  /*1d90*/  @!P0 BRA `(.L_x_173) ;  /* 0x0000000000048947 */ /* 0x000fea0003800000 */
[----:B------:R-:W-:Y:S01]  /*1da0*/  BPT.TRAP 0x1 ;  /* 0x000000040000795c */ /* 0x000fe20000300000 */
.L_x_173:
[----:B------:R-:W-:Y:S01]  /*1db0*/  ULDC UR6, c[0x0][0x9d8] ;  /* 0x0002760000067ab9 */ /* 0x000fe20000000800 */
[----:B------:R-:W-:Y:S01]  /*1dc0*/  IADD3 R89, R89, 0x80, -R157 ;  /* 0x0000008059597810 */ /* 0x000fe20007ffe89d */
[----:B01----:R-:W-:Y:S01]  /*1dd0*/  FMUL.FTZ R3, R24, UR6 ;  /* 0x0000000618037c20 */ /* 0x003fe20008410000 */
[----:B------:R-:W-:Y:S01]  /*1de0*/  FMUL.FTZ R4, R25, UR6 ;  /* 0x0000000619047c20 */ /* 0x000fe20008410000 */
[----:B------:R-:W-:Y:S01]  /*1df0*/  FMUL.FTZ R7, R28, UR6 ;  /* 0x000000061c077c20 */ /* 0x000fe20008410000 */
[----:B------:R-:W-:Y:S01]  /*1e00*/  FMUL.FTZ R8, R29, UR6 ;  /* 0x000000061d087c20 */ /* 0x000fe20008410000 */
[----:B------:R-:W-:Y:S01]  /*1e10*/  FMUL.FTZ R13, R34, UR6 ;  /* 0x00000006220d7c20 */ /* 0x000fe20008410000 */
[----:B------:R-:W-:Y:S01]  /*1e20*/  FMUL.FTZ R11, R32, UR6 ;  /* 0x00000006200b7c20 */ /* 0x000fe20008410000 */
[----:B------:R-:W0:Y:S01]  /*1e30*/  MUFU.TANH R3, R3 ;  /* 0x0000000300037308 */ /* 0x000e220000002400 */
[----:B------:R-:W-:Y:S01]  /*1e40*/  FMUL.FTZ R34, R49, UR6 ;  /* 0x0000000631227c20 */ /* 0x000fe20008410000 */
[----:B------:R-:W-:Y:S01]  /*1e50*/  FMUL.FTZ R49, R64, UR6 ;  /* 0x0000000640317c20 */ /* 0x000fe20008410000 */
[----:B------:R-:W-:-:S02]  /*1e60*/  IMAD R64, R88, -0x80, R89 ;  /* 0xffffff8058407824 */ /* 0x000fc400078e0259 */
[----:B------:R-:W-:Y:S01]  /*1e70*/  FMUL.FTZ R5, R26, UR6 ;  /* 0x000000061a057c20 */ /* 0x000fe20008410000 */
[----:B------:R-:W-:Y:S01]  /*1e80*/  FMUL.FTZ R12, R33, UR6 ;  /* 0x00000006210c7c20 */ /* 0x000fe20008410000 */
[----:B------:R-:W-:Y:S01]  /*1e90*/  FMUL.FTZ R6, R27, UR6 ;  /* 0x000000061b067c20 */ /* 0x000fe20008410000 */
[----:B------:R-:W-:Y:S01]  /*1ea0*/  FMUL.FTZ R15, R36, UR6 ;  /* 0x00000006240f7c20 */ /* 0x000fe20008410000 */
[----:B------:R-:W1:Y:S01]  /*1eb0*/  MUFU.TANH R4, R4 ;  /* 0x0000000400047308 */ /* 0x000e620000002400 */
[C---:B------:R-:W-:Y:S01]  /*1ec0*/  ISETP.GT.AND P2, PT, R64.reuse, RZ, PT ;  /* 0x000000ff4000720c */ /* 0x040fe20003f44270 */
[----:B------:R-:W-:Y:S01]  /*1ed0*/  FMUL.FTZ R36, R51, UR6 ;  /* 0x0000000633247c20 */ /* 0x000fe20008410000 */
[----:B------:R-:W-:Y:S01]  /*1ee0*/  ISETP.GT.AND P1, PT, R64, 0x1, PT ;  /* 0x000000014000780c */ /* 0x000fe20003f24270 */
[----:B------:R-:W-:Y:S01]  /*1ef0*/  FMUL.FTZ R51, R66, UR6 ;  /* 0x0000000642337c20 */ /* 0x000fe20008410000 */
[----:B------:R-:W-:Y:S01]  /*1f00*/  FMUL.FTZ R9, R30, UR6 ;  /* 0x000000061e097c20 */ /* 0x000fe20008410000 */
[----:B------:R-:W-:Y:S01]  /*1f10*/  ISETP.GT.AND P6, PT, R64, 0x8, PT ;  /* 0x000000084000780c */ /* 0x000fe20003fc4270 */
[----:B------:R-:W-:Y:S01]  /*1f20*/  FMUL.FTZ R20, R37, UR6 ;  /* 0x0000000625147c20 */ /* 0x000fe20008410000 */
[----:B------:R-:W2:Y:S01]  /*1f30*/  MUFU.TANH R7, R7 ;  /* 0x0000000700077308 */ /* 0x000ea20000002400 */
[----:B0-----:R-:W-:Y:S01]  /*1f40*/  FSEL R66, R3, -INF , P2 ;  /* 0xff80000003427808 */ /* 0x001fe20001000000 */
[----:B------:R-:W-:Y:S01]  /*1f50*/  FMUL.FTZ R21, R38, UR6 ;  /* 0x0000000626157c20 */ /* 0x000fe20008410000 */
[----:B------:R-:W-:Y:S01]  /*1f60*/  FMUL.FTZ R37, R52, UR6 ;  /* 0x0000000634257c20 */ /* 0x000fe20008410000 */
[----:B------:R-:W-:Y:S01]  /*1f70*/  FMUL.FTZ R38, R53, UR6 ;  /* 0x0000000635267c20 */ /* 0x000fe20008410000 */
[----:B------:R-:W-:Y:S01]  /*1f80*/  FMUL.FTZ R52, R67, UR6 ;  /* 0x0000000643347c20 */ /* 0x000fe20008410000 */
[----:B------:R-:W-:Y:S01]  /*1f90*/  FMUL.FTZ R53, R68, UR6 ;  /* 0x0000000644357c20 */ /* 0x000fe20008410000 */
[----:B------:R-:W-:Y:S01]  /*1fa0*/  FMUL.FTZ R10, R31, UR6 ;  /* 0x000000061f0a7c20 */ /* 0x000fe20008410000 */
[----:B------:R-:W0:Y:S01]  /*1fb0*/  MUFU.TANH R8, R8 ;  /* 0x0000000800087308 */ /* 0x000e220000002400 */
[----:B-1----:R-:W-:Y:S01]  /*1fc0*/  FSEL R4, R4, -INF , P1 ;  /* 0xff80000004047808 */ /* 0x002fe20000800000 */
[----:B------:R-:W-:Y:S01]  /*1fd0*/  FMUL.FTZ R25, R40, UR6 ;  /* 0x0000000628197c20 */ /* 0x000fe20008410000 */
[----:B------:R-:W-:Y:S01]  /*1fe0*/  ISETP.GT.AND P5, PT, R64, 0x9, PT ;  /* 0x000000094000780c */ /* 0x000fe20003fa4270 */
[----:B------:R-:W-:Y:S01]  /*1ff0*/  FMUL.FTZ R26, R41, UR6 ;  /* 0x00000006291a7c20 */ /* 0x000fe20008410000 */
[----:B------:R-:W-:Y:S01]  /*2000*/  FMNMX.FTZ R67, R66, R4, !PT ;  /* 0x0000000442437209 */ /* 0x000fe20007810000 */
[----:B------:R-:W-:Y:S01]  /*2010*/  FMUL.FTZ R27, R42, UR6 ;  /* 0x000000062a1b7c20 */ /* 0x000fe20008410000 */
[----:B------:R-:W-:Y:S01]  /*2020*/  ISETP.GT.AND P4, PT, R64, 0x10, PT ;  /* 0x000000104000780c */ /* 0x000fe20003f84270 */
[----:B------:R-:W1:Y:S01]  /*2030*/  MUFU.TANH R11, R11 ;  /* 0x0000000b000b7308 */ /* 0x000e620000002400 */
[----:B--2---:R-:W-:Y:S01]  /*2040*/  FSEL R68, R7, -INF , P6 ;  /* 0xff80000007447808 */ /* 0x004fe20003000000 */
[----:B------:R-:W-:Y:S01]  /*2050*/  FMUL.FTZ R42, R57, UR6 ;  /* 0x00000006392a7c20 */ /* 0x000fe20008410000 */
[----:B------:R-:W-:Y:S01]  /*2060*/  FMUL.FTZ R57, R72, UR6 ;  /* 0x0000000648397c20 */ /* 0x000fe20008410000 */
[----:B------:R-:W-:Y:S01]  /*2070*/  FMUL.FTZ R14, R35, UR6 ;  /* 0x00000006230e7c20 */ /* 0x000fe20008410000 */
[----:B------:R-:W-:Y:S01]  /*2080*/  FMNMX.FTZ R67, R68, R67, !PT ;  /* 0x0000004344437209 */ /* 0x000fe20007810000 */
[----:B------:R-:W-:Y:S01]  /*2090*/  FMUL.FTZ R29, R44, UR6 ;  /* 0x000000062c1d7c20 */ /* 0x000fe20008410000 */
[----:B------:R-:W-:Y:S01]  /*20a0*/  ISETP.GT.AND P3, PT, R64, 0x11, PT ;  /* 0x000000114000780c */ /* 0x000fe20003f64270 */
[----:B------:R-:W2:Y:S01]  /*20b0*/  MUFU.TANH R5, R5 ;  /* 0x0000000500057308 */ /* 0x000ea20000002400 */
[----:B0-----:R-:W-:Y:S01]  /*20c0*/  FSEL R8, R8, -INF , P5 ;  /* 0xff80000008087808 */ /* 0x001fe20002800000 */
[----:B------:R-:W-:Y:S01]  /*20d0*/  FMUL.FTZ R40, R55, UR6 ;  /* 0x0000000637287c20 */ /* 0x000fe20008410000 */
[----:B------:R-:W-:Y:S01]  /*20e0*/  FMUL.FTZ R55, R70, UR6 ;  /* 0x0000000646377c20 */ /* 0x000fe20008410000 */
[----:B------:R-:W-:Y:S01]  /*20f0*/  FMUL.FTZ R30, R45, UR6 ;  /* 0x000000062d1e7c20 */ /* 0x000fe20008410000 */
[----:B------:R-:W-:Y:S01]  /*2100*/  FMNMX.FTZ R67, R8, R67, !PT ;  /* 0x0000004308437209 */ /* 0x000fe20007810000 */
[----:B------:R-:W-:Y:S01]  /*2110*/  FMUL.FTZ R31, R46, UR6 ;  /* 0x000000062e1f7c20 */ /* 0x000fe20008410000 */
        /* <DEDUP_REMOVED lines=11> */
[----:B------:R-:W-:Y:S01]  /*21d0*/  FMUL.FTZ R84, R84, UR6 ;  /* 0x0000000654547c20 */ /* 0x000fe20008410000 */
[----:B------:R-:W-:Y:S01]  /*21e0*/  ISETP.GT.AND P2, PT, R64, 0x18, PT ;  /* 0x000000184000780c */ /* 0x000fe20003f44270 */
[----:B------:R-:W-:Y:S01]  /*21f0*/  FMUL.FTZ R28, R43, UR6 ;  /* 0x000000062b1c7c20 */ /* 0x000fe20008410000 */
[----:B------:R-:W-:Y:S01]  /*2200*/  FMUL.FTZ R48, R63, UR6 ;  /* 0x000000063f307c20 */ /* 0x000fe20008410000 */
[----:B------:R-:W-:Y:S01]  /*2210*/  FMUL.FTZ R63, R80, UR6 ;  /* 0x00000006503f7c20 */ /* 0x000fe20008410000 */
[----:B------:R-:W-:Y:S01]  /*2220*/  FMUL.FTZ R32, R47, UR6 ;  /* 0x000000062f207c20 */ /* 0x000fe20008410000 */
        /* <DEDUP_REMOVED lines=11> */
[----:B------:R-:W-:Y:S01]  /*22e0*/  ISETP.GT.AND P1, PT, R64, 0x19, PT ;  /* 0x000000194000780c */ /* 0x000fe20003f24270 */
[----:B------:R-:W-:Y:S01]  /*22f0*/  FMUL.FTZ R47, R62, UR6 ;  /* 0x000000063e2f7c20 */ /* 0x000fe20008410000 */
[----:B------:R-:W-:Y:S01]  /*2300*/  FMUL.FTZ R54, R69, UR6 ;  /* 0x0000000645367c20 */ /* 0x000fe20008410000 */
[----:B------:R-:W-:Y:S01]  /*2310*/  FMUL.FTZ R58, R73, UR6 ;  /* 0x00000006493a7c20 */ /* 0x000fe20008410000 */
[----:B------:R-:W-:Y:S01]  /*2320*/  FMUL.FTZ R62, R77, UR6 ;  /* 0x000000064d3e7c20 */ /* 0x000fe20008410000 */
[----:B------:R-:W1:Y:S01]  /*2330*/  MUFU.TANH R20, R20 ;  /* 0x0000001400147308 */ /* 0x000e620000002400 */
[----:B--2---:R-:W-:Y:S01]  /*2340*/  FSEL R76, R15, -INF , P2 ;  /* 0xff8000000f4c7808 */ /* 0x004fe20001000000 */
[----:B------:R-:W-:Y:S01]  /*2350*/  FMUL.FTZ R56, R71, UR6 ;  /* 0x0000000647387c20 */ /* 0x000fe20008410000 */
[----:B------:R-:W-:Y:S01]  /*2360*/  FMUL.FTZ R65, R81, UR6 ;  /* 0x0000000651417c20 */ /* 0x000fe20008410000 */
[----:B------:R-:W-:Y:S01]  /*2370*/  FMUL.FTZ R60, R75, UR6 ;  /* 0x000000064b3c7c20 */ /* 0x000fe20008410000 */
[----:B------:R-:W-:Y:S01]  /*2380*/  FMNMX.FTZ R67, R76, R67, !PT ;  /* 0x000000434c437209 */ /* 0x000fe20007810000 */
[----:B------:R-:W-:Y:S01]  /*2390*/  FMUL.FTZ R7, R85, UR6 ;  /* 0x0000000655077c20 */ /* 0x000fe20008410000 */
[----:B------:R-:W-:Y:S01]  /*23a0*/  ULDC UR7, c[0x0][0x988] ;  /* 0x0002620000077ab9 */ /* 0x000fe20000000800 */
[----:B------:R-:W2:Y:S01]  /*23b0*/  MUFU.TANH R10, R10 ;  /* 0x0000000a000a7308 */ /* 0x000ea20000002400 */
[----:B0-----:R-:W-:Y:S01]  /*23c0*/  FSEL R74, R9, -INF , P6 ;  /* 0xff800000094a7808 */ /* 0x001fe20003000000 */
[----:B------:R-:W-:Y:S01]  /*23d0*/  IMAD.U32 R71, RZ, RZ, UR7 ;  /* 0x00000007ff477e24 */ /* 0x000fe2000f8e00ff */
[----:B------:R-:W-:Y:S01]  /*23e0*/  ISETP.GT.AND P6, PT, R64, 0x20, PT ;  /* 0x000000204000780c */ /* 0x000fe20003fc4270 */
[--C-:B------:R-:W-:Y:S01]  /*23f0*/  IMAD.MOV.U32 R133, RZ, RZ, R135.reuse ;  /* 0x000000ffff857224 */ /* 0x100fe200078e0087 */
[----:B------:R-:W-:Y:S01]  /*2400*/  FMNMX.FTZ R9, R70, R6, !PT ;  /* 0x0000000646097209 */ /* 0x000fe20007810000 */
[--C-:B------:R-:W-:Y:S01]  /*2410*/  IMAD.MOV.U32 R131, RZ, RZ, R135.reuse ;  /* 0x000000ffff837224 */ /* 0x100fe200078e0087 */
[----:B------:R-:W-:Y:S01]  /*2420*/  P2R R90, PR, RZ, 0x1 ;  /* 0x00000001ff5a7803 */ /* 0x000fe20000000000 */
[----:B------:R-:W-:Y:S01]  /*2430*/  MUFU.TANH R25, R25 ;  /* 0x0000001900197308 */ /* 0x000fe20000002400 */
[----:B-1----:R-:W-:Y:S01]  /*2440*/  FSEL R20, R20, -INF , P1 ;  /* 0xff80000014147808 */ /* 0x002fe20000800000 */
[--C-:B------:R-:W-:Y:S01]  /*2450*/  IMAD.MOV.U32 R129, RZ, RZ, R135.reuse ;  /* 0x000000ffff817224 */ /* 0x100fe200078e0087 */
[----:B------:R-:W-:Y:S01]  /*2460*/  FMNMX.FTZ R9, R74, R9, !PT ;  /* 0x000000094a097209 */ /* 0x000fe20007810000 */
[--C-:B------:R-:W-:Y:S01]  /*2470*/  IMAD.MOV.U32 R127, RZ, RZ, R135.reuse ;  /* 0x000000ffff7f7224 */ /* 0x100fe200078e0087 */
[----:B------:R-:W-:Y:S01]  /*2480*/  FMNMX.FTZ R67, R20, R67, !PT ;  /* 0x0000004314437209 */ /* 0x000fe20007810000 */
[----:B------:R-:W-:-:S02]  /*2490*/  IMAD.MOV.U32 R125, RZ, RZ, R135 ;  /* 0x000000ffff7d7224 */ /* 0x000fc400078e0087 */
[----:B------:R-:W0:Y:S01]  /*24a0*/  MUFU.TANH R13, R13 ;  /* 0x0000000d000d7308 */ /* 0x000e220000002400 */
[----:B--2---:R-:W-:Y:S01]  /*24b0*/  FSEL R10, R10, -INF , P5 ;  /* 0xff8000000a0a7808 */ /* 0x004fe20002800000 */
[--C-:B------:R-:W-:Y:S01]  /*24c0*/  IMAD.MOV.U32 R123, RZ, RZ, R135.reuse ;  /* 0x000000ffff7b7224 */ /* 0x100fe200078e0087 */
[----:B------:R-:W-:Y:S01]  /*24d0*/  ISETP.GT.AND P5, PT, R64, 0x21, PT ;  /* 0x000000214000780c */ /* 0x000fe20003fa4270 */
[--C-:B------:R-:W-:Y:S01]  /*24e0*/  IMAD.MOV.U32 R121, RZ, RZ, R135.reuse ;  /* 0x000000ffff797224 */ /* 0x100fe200078e0087 */
[----:B------:R-:W-:Y:S01]  /*24f0*/  FMNMX.FTZ R9, R10, R9, !PT ;  /* 0x000000090a097209 */ /* 0x000fe20007810000 */
[--C-:B------:R-:W-:Y:S02]  /*2500*/  IMAD.MOV.U32 R119, RZ, RZ, R135.reuse ;  /* 0x000000ffff777224 */ /* 0x100fe400078e0087 */
[----:B------:R-:W1:Y:S01]  /*2510*/  MUFU.TANH R26, R26 ;  /* 0x0000001a001a7308 */ /* 0x000e620000002400 */
[--C-:B------:R-:W-:Y:S02]  /*2520*/  IMAD.MOV.U32 R117, RZ, RZ, R135.reuse ;  /* 0x000000ffff757224 */ /* 0x100fe400078e0087 */
[----:B------:R-:W-:-:S02]  /*2530*/  IMAD.MOV.U32 R115, RZ, RZ, R135 ;  /* 0x000000ffff737224 */ /* 0x000fc400078e0087 */
[--C-:B------:R-:W-:Y:S02]  /*2540*/  IMAD.MOV.U32 R113, RZ, RZ, R135.reuse ;  /* 0x000000ffff717224 */ /* 0x100fe400078e0087 */
[--C-:B------:R-:W-:Y:S01]  /*2550*/  IMAD.MOV.U32 R111, RZ, RZ, R135.reuse ;  /* 0x000000ffff6f7224 */ /* 0x100fe200078e0087 */
[----:B------:R-:W2:Y:S01]  /*2560*/  MUFU.TANH R14, R14 ;  /* 0x0000000e000e7308 */ /* 0x000ea20000002400 */
[----:B0-----:R-:W-:Y:S01]  /*2570*/  FSEL R80, R13, -INF , P4 ;  /* 0xff8000000d507808 */ /* 0x001fe20002000000 */
[--C-:B------:R-:W-:Y:S01]  /*2580*/  IMAD.MOV.U32 R109, RZ, RZ, R135.reuse ;  /* 0x000000ffff6d7224 */ /* 0x100fe200078e0087 */
[----:B------:R-:W-:Y:S01]  /*2590*/  ISETP.GT.AND P4, PT, R64, 0x28, PT ;  /* 0x000000284000780c */ /* 0x000fe20003f84270 */
[--C-:B------:R-:W-:Y:S01]  /*25a0*/  IMAD.MOV.U32 R107, RZ, RZ, R135.reuse ;  /* 0x000000ffff6b7224 */ /* 0x100fe200078e0087 */
[----:B------:R-:W-:Y:S01]  /*25b0*/  FMNMX.FTZ R9, R80, R9, !PT ;  /* 0x0000000950097209 */ /* 0x000fe20007810000 */
[--C-:B------:R-:W-:Y:S02]  /*25c0*/  IMAD.MOV.U32 R105, RZ, RZ, R135.reuse ;  /* 0x000000ffff697224 */ /* 0x100fe400078e0087 */
[----:B------:R-:W0:Y:S01]  /*25d0*/  MUFU.TANH R29, R29 ;  /* 0x0000001d001d7308 */ /* 0x000e220000002400 */
[----:B-1----:R-:W-:Y:S01]  /*25e0*/  FSEL R26, R26, -INF , P5 ;  /* 0xff8000001a1a7808 */ /* 0x002fe20002800000 */
[----:B------:R-:W-:-:S02]  /*25f0*/  IMAD.MOV.U32 R103, RZ, RZ, R135 ;  /* 0x000000ffff677224 */ /* 0x000fc400078e0087 */
[--C-:B------:R-:W-:Y:S02]  /*2600*/  IMAD.MOV.U32 R101, RZ, RZ, R135.reuse ;  /* 0x000000ffff657224 */ /* 0x100fe400078e0087 */
[--C-:B------:R-:W-:Y:S02]  /*2610*/  IMAD.MOV.U32 R99, RZ, RZ, R135.reuse ;  /* 0x000000ffff637224 */ /* 0x100fe400078e0087 */
[----:B------:R-:W1:Y:S01]  /*2620*/  MUFU.TANH R21, R21 ;  /* 0x0000001500157308 */ /* 0x000e620000002400 */
[----:B--2---:R-:W-:Y:S01]  /*2630*/  FSEL R14, R14, -INF , P3 ;  /* 0xff8000000e0e7808 */ /* 0x004fe20001800000 */
[--C-:B------:R-:W-:Y:S01]  /*2640*/  IMAD.MOV.U32 R97, RZ, RZ, R135.reuse ;  /* 0x000000ffff617224 */ /* 0x100fe200078e0087 */
[----:B------:R-:W-:Y:S01]  /*2650*/  ISETP.GT.AND P3, PT, R64, 0x29, PT ;  /* 0x000000294000780c */ /* 0x000fe20003f64270 */
[--C-:B------:R-:W-:Y:S01]  /*2660*/  IMAD.MOV.U32 R95, RZ, RZ, R135.reuse ;  /* 0x000000ffff5f7224 */ /* 0x100fe200078e0087 */
[----:B------:R-:W-:Y:S01]  /*2670*/  FMNMX.FTZ R11, R14, R9, !PT ;  /* 0x000000090e0b7209 */ /* 0x000fe20007810000 */
[----:B------:R-:W-:-:S02]  /*2680*/  IMAD.MOV.U32 R93, RZ, RZ, R135 ;  /* 0x000000ffff5d7224 */ /* 0x000fc400078e0087 */
[----:B------:R-:W2:Y:S01]  /*2690*/  MUFU.TANH R30, R30 ;  /* 0x0000001e001e7308 */ /* 0x000ea20000002400 */
[----:B0-----:R-:W-:Y:S01]  /*26a0*/  FSEL R94, R29, -INF , P4 ;  /* 0xff8000001d5e7808 */ /* 0x001fe20002000000 */
[--C-:B------:R-:W-:Y:S02]  /*26b0*/  IMAD.MOV.U32 R91, RZ, RZ, R135.reuse ;  /* 0x000000ffff5b7224 */ /* 0x100fe400078e0087 */
[----:B------:R-:W-:-:S04]  /*26c0*/  IMAD.MOV.U32 R89, RZ, RZ, R135 ;  /* 0x000000ffff597224 */ /* 0x000fc800078e0087 */
[----:B------:R-:W0:Y:S01]  /*26d0*/  MUFU.TANH R24, R24 ;  /* 0x0000001800187308 */ /* 0x000e220000002400 */
[----:B-1----:R-:W-:Y:S01]  /*26e0*/  FSEL R92, R21, -INF , P2 ;  /* 0xff800000155c7808 */ /* 0x002fe20001000000 */
[----:B------:R-:W-:Y:S01]  /*26f0*/  FMUL.FTZ R21, R78, UR6 ;  /* 0x000000064e157c20 */ /* 0x000fe20008410000 */
[----:B------:R-:W-:Y:S02]  /*2700*/  ISETP.GT.AND P2, PT, R64, 0x30, PT ;  /* 0x000000304000780c */ /* 0x000fe40003f44270 */
[----:B------:R-:W-:-:S03]  /*2710*/  FMNMX.FTZ R11, R92, R11, !PT ;  /* 0x0000000b5c0b7209 */ /* 0x000fc60007810000 */
[----:B------:R-:W1:Y:S01]  /*2720*/  MUFU.TANH R33, R33 ;  /* 0x0000002100217308 */ /* 0x000e620000002400 */
[----:B--2---:R-:W-:-:S07]  /*2730*/  FSEL R30, R30, -INF , P3 ;  /* 0xff8000001e1e7808 */ /* 0x004fce0001800000 */
[----:B------:R2:W-:Y:S01]  /*2740*/  MUFU.TANH R3, R84 ;  /* 0x0000005400037308 */ /* 0x0005e20000002400 */
[----:B0-----:R-:W-:Y:S02]  /*2750*/  FSEL R24, R24, -INF , P1 ;  /* 0xff80000018187808 */ /* 0x001fe40000800000 */
[----:B------:R-:W-:Y:S02]  /*2760*/  ISETP.GT.AND P1, PT, R64, 0x31, PT ;  /* 0x000000314000780c */ /* 0x000fe40003f24270 */
[----:B------:R-:W-:-:S03]  /*2770*/  FMNMX.FTZ R13, R24, R11, !PT ;  /* 0x0000000b180d7209 */ /* 0x000fc60007810000 */
[----:B------:R-:W0:Y:S01]  /*2780*/  MUFU.TANH R27, R27 ;  /* 0x0000001b001b7308 */ /* 0x000e220000002400 */
[----:B--2---:R-:W-:Y:S01]  /*2790*/  FSEL R84, R25, -INF , P6 ;  /* 0xff80000019547808 */ /* 0x004fe20003000000 */
[----:B------:R-:W-:Y:S01]  /*27a0*/  FMUL.FTZ R25, R82, UR6 ;  /* 0x0000000652197c20 */ /* 0x000fe20008410000 */
[----:B-1----:R-:W-:Y:S01]  /*27b0*/  FSEL R96, R33, -INF , P2 ;  /* 0xff80000021607808 */ /* 0x002fe20001000000 */
[----:B------:R-:W-:Y:S01]  /*27c0*/  FMUL.FTZ R33, R83, UR6 ;  /* 0x0000000653217c20 */ /* 0x000fe20008410000 */
[----:B------:R-:W-:-:S03]  /*27d0*/  FMNMX.FTZ R67, R84, R67, !PT ;  /* 0x0000004354437209 */ /* 0x000fc60007810000 */
[----:B------:R-:W1:Y:S01]  /*27e0*/  MUFU.TANH R34, R34 ;  /* 0x0000002200227308 */ /* 0x000e620000002400 */
[----:B------:R-:W-:-:S04]  /*27f0*/  FMNMX.FTZ R67, R26, R67, !PT ;  /* 0x000000431a437209 */ /* 0x000fc80007810000 */
[----:B------:R-:W-:-:S03]  /*2800*/  FMNMX.FTZ R67, R94, R67, !PT ;  /* 0x000000435e437209 */ /* 0x000fc60007810000 */
[----:B------:R-:W2:Y:S01]  /*2810*/  MUFU.TANH R28, R28 ;  /* 0x0000001c001c7308 */ /* 0x000ea20000002400 */
[----:B------:R-:W-:Y:S02]  /*2820*/  FMNMX.FTZ R67, R30, R67, !PT ;  /* 0x000000431e437209 */ /* 0x000fe40007810000 */
[----:B0-----:R-:W-:Y:S02]  /*2830*/  FSEL R98, R27, -INF , P6 ;  /* 0xff8000001b627808 */ /* 0x001fe40003000000 */
[----:B------:R-:W-:Y:S02]  /*2840*/  ISETP.GT.AND P6, PT, R64, 0x38, PT ;  /* 0x000000384000780c */ /* 0x000fe40003fc4270 */
[----:B------:R-:W-:Y:S01]  /*2850*/  FMNMX.FTZ R67, R96, R67, !PT ;  /* 0x0000004360437209 */ /* 0x000fe20007810000 */
[----:B------:R-:W0:Y:S01]  /*2860*/  MUFU.TANH R37, R37 ;  /* 0x0000002500257308 */ /* 0x000e220000002400 */
[----:B-1----:R-:W-:Y:S02]  /*2870*/  FSEL R34, R34, -INF , P1 ;  /* 0xff80000022227808 */ /* 0x002fe40000800000 */
[----:B------:R-:W-:-:S02]  /*2880*/  FMNMX.FTZ R13, R98, R13, !PT ;  /* 0x0000000d620d7209 */ /* 0x000fc40007810000 */
        /* <DEDUP_REMOVED lines=9> */
[----:B-1----:R-:W-:Y:S01]  /*2920*/  FSEL R100, R31, -INF , P4 ;  /* 0xff8000001f647808 */ /* 0x002fe20002000000 */
[----:B------:R-:W-:Y:S01]  /*2930*/  FMUL.FTZ R31, R79, UR6 ;  /* 0x000000064f1f7c20 */ /* 0x000fe20008410000 */
[----:B------:R-:W-:Y:S02]  /*2940*/  ISETP.GT.AND P4, PT, R64, 0x40, PT ;  /* 0x000000404000780c */ /* 0x000fe40003f84270 */
[----:B------:R-:W-:-:S03]  /*2950*/  FMNMX.FTZ R13, R100, R13, !PT ;  /* 0x0000000d640d7209 */ /* 0x000fc60007810000 */
[----:B------:R-:W1:Y:S01]  /*2960*/  MUFU.TANH R41, R41 ;  /* 0x0000002900297308 */ /* 0x000e620000002400 */
[----:B--2---:R-:W-:-:S04]  /*2970*/  FSEL R104, R38, -INF , P5 ;  /* 0xff80000026687808 */ /* 0x004fc80002800000 */
[----:B------:R-:W-:-:S03]  /*2980*/  FMNMX.FTZ R67, R104, R67, !PT ;  /* 0x0000004368437209 */ /* 0x000fc60007810000 */
[----:B------:R-:W2:Y:S01]  /*2990*/  MUFU.TANH R35, R35 ;  /* 0x0000002300237308 */ /* 0x000ea20000002400 */
[----:B0-----:R-:W-:Y:S02]  /*29a0*/  FSEL R32, R32, -INF , P3 ;  /* 0xff80000020207808 */ /* 0x001fe40001800000 */
[----:B------:R-:W-:Y:S02]  /*29b0*/  ISETP.GT.AND P3, PT, R64, 0x41, PT ;  /* 0x000000414000780c */ /* 0x000fe40003f64270 */
[----:B------:R-:W-:-:S03]  /*29c0*/  FMNMX.FTZ R13, R32, R13, !PT ;  /* 0x0000000d200d7209 */ /* 0x000fc60007810000 */
[----:B------:R-:W0:Y:S01]  /*29d0*/  MUFU.TANH R42, R42 ;  /* 0x0000002a002a7308 */ /* 0x000e220000002400 */
[----:B-1----:R-:W-:Y:S01]  /*29e0*/  FSEL R106, R41, -INF , P4 ;  /* 0xff800000296a7808 */ /* 0x002fe20002000000 */
[----:B------:R-:W-:-:S03]  /*29f0*/  FMUL.FTZ R41, R86, UR6 ;  /* 0x0000000656297c20 */ /* 0x000fc60008410000 */
[----:B------:R-:W-:-:S03]  /*2a00*/  FMNMX.FTZ R67, R106, R67, !PT ;  /* 0x000000436a437209 */ /* 0x000fc60007810000 */
[----:B------:R-:W1:Y:S01]  /*2a10*/  MUFU.TANH R36, R36 ;  /* 0x0000002400247308 */ /* 0x000e620000002400 */
[----:B--2---:R-:W-:Y:S01]  /*2a20*/  FSEL R38, R35, -INF , P2 ;  /* 0xff80000023267808 */ /* 0x004fe20001000000 */
[----:B------:R-:W-:Y:S01]  /*2a30*/  FMUL.FTZ R35, R87, UR6 ;  /* 0x0000000657237c20 */ /* 0x000fe20008410000 */
[----:B------:R-:W-:Y:S02]  /*2a40*/  ISETP.GT.AND P2, PT, R64, 0x48, PT ;  /* 0x000000484000780c */ /* 0x000fe40003f44270 */
[----:B------:R-:W-:Y:S02]  /*2a50*/  FMNMX.FTZ R13, R38, R13, !PT ;  /* 0x0000000d260d7209 */ /* 0x000fe40007810000 */
[----:B------:R-:W-:Y:S01]  /*2a60*/  R2UR UR6, R0 ;  /* 0x00000000000672ca */ /* 0x000fe200000e0000 */
[----:B------:R-:W2:Y:S01]  /*2a70*/  MUFU.TANH R45, R45 ;  /* 0x0000002d002d7308 */ /* 0x000ea20000002400 */
[----:B0-----:R-:W-:-:S04]  /*2a80*/  FSEL R108, R42, -INF , P3 ;  /* 0xff8000002a6c7808 */ /* 0x001fc80001800000 */
[----:B------:R-:W-:-:S03]  /*2a90*/  FMNMX.FTZ R67, R108, R67, !PT ;  /* 0x000000436c437209 */ /* 0x000fc60007810000 */
[----:B------:R-:W0:Y:S01]  /*2aa0*/  MUFU.TANH R39, R39 ;  /* 0x0000002700277308 */ /* 0x000e220000002400 */
[----:B-1----:R-:W-:Y:S02]  /*2ab0*/  FSEL R36, R36, -INF , P1 ;  /* 0xff80000024247808 */ /* 0x002fe40000800000 */
[----:B------:R-:W-:Y:S01]  /*2ac0*/  ISETP.GT.AND P1, PT, R64, 0x49, PT ;  /* 0x000000494000780c */ /* 0x000fe20003f24270 */
[----:B------:R-:W-:Y:S01]  /*2ad0*/  UIADD3 UR6, UR6, 0x2d840, URZ ;  /* 0x0002d84006067890 */ /* 0x000fe2000fffe03f */
[----:B------:R-:W-:-:S03]  /*2ae0*/  FMNMX.FTZ R13, R36, R13, !PT ;  /* 0x0000000d240d7209 */ /* 0x000fc60007810000 */
[----:B------:R-:W1:Y:S01]  /*2af0*/  MUFU.TANH R46, R46 ;  /* 0x0000002e002e7308 */ /* 0x000e620000002400 */
[----:B--2---:R-:W-:Y:S01]  /*2b00*/  FSEL R110, R45, -INF , P2 ;  /* 0xff8000002d6e7808 */ /* 0x004fe20001000000 */
[----:B------:R-:W-:-:S03]  /*2b10*/  UPRMT UR6, UR42, 0x654, UR6 ;  /* 0x000006542a067896 */ /* 0x000fc60008000006 */
[----:B------:R-:W-:-:S03]  /*2b20*/  FMNMX.FTZ R67, R110, R67, !PT ;  /* 0x000000436e437209 */ /* 0x000fc60007810000 */
[----:B------:R-:W2:Y:S01]  /*2b30*/  MUFU.TANH R40, R40 ;  /* 0x0000002800287308 */ /* 0x000ea20000002400 */
[----:B0-----:R-:W-:Y:S02]  /*2b40*/  FSEL R42, R39, -INF , P6 ;  /* 0xff800000272a7808 */ /* 0x001fe40003000000 */
[----:B------:R-:W-:Y:S01]  /*2b50*/  ISETP.GT.AND P6, PT, R64, 0x50, PT ;  /* 0x000000504000780c */ /* 0x000fe20003fc4270 */
[----:B------:R-:W-:Y:S01]  /*2b60*/  SYNCS.ARRIVE.TRANS64.RED.A1T0 RZ, [UR6], RZ ;  /* 0x000000ffffff79a7 */ /* 0x000fe20008100406 */
[----:B------:R-:W-:-:S03]  /*2b70*/  FMNMX.FTZ R13, R42, R13, !PT ;  /* 0x0000000d2a0d7209 */ /* 0x000fc60007810000 */
        /* <DEDUP_REMOVED lines=69> */
[----:B------:R-:W-:Y:S02]  /*2fd0*/  FMNMX.FTZ R37, R62, R37, !PT ;  /* 0x000000253e257209 */ /* 0x000fe40007810000 */
[----:B------:R-:W-:Y:S01]  /*2fe0*/  FSEL R134, R3, -INF , P2 ;  /* 0xff80000003867808 */ /* 0x000fe20001000000 */
[----:B------:R-:W2:Y:S01]  /*2ff0*/  MUFU.TANH R7, R7 ;  /* 0x0000000700077308 */ /* 0x000ea20000002400 */
[----:B0-----:R-:W-:-:S04]  /*3000*/  FSEL R132, R65, -INF , P3 ;  /* 0xff80000041847808 */ /* 0x001fc80001800000 */
[----:B------:R-:W-:-:S03]  /*3010*/  FMNMX.FTZ R67, R132, R67, !PT ;  /* 0x0000004384437209 */ /* 0x000fc60007810000 */
[----:B------:R-:W-:Y:S01]  /*3020*/  MUFU.TANH R21, R21 ;  /* 0x0000001500157308 */ /* 0x000fe20000002400 */
[----:B-1----:R-:W-:Y:S02]  /*3030*/  FSEL R60, R60, -INF , P1 ;  /* 0xff8000003c3c7808 */ /* 0x002fe40000800000 */
[----:B------:R-:W-:Y:S02]  /*3040*/  ISETP.GT.AND P1, PT, R64, 0x79, PT ;  /* 0x000000794000780c */ /* 0x000fe40003f24270 */
[----:B------:R-:W-:Y:S02]  /*3050*/  FMNMX.FTZ R67, R134, R67, !PT ;  /* 0x0000004386437209 */ /* 0x000fe40007810000 */
[----:B------:R-:W-:Y:S01]  /*3060*/  FMNMX.FTZ R37, R60, R37, !PT ;  /* 0x000000253c257209 */ /* 0x000fe20007810000 */
[----:B------:R-:W-:Y:S01]  /*3070*/  MUFU.TANH R31, R31 ;  /* 0x0000001f001f7308 */ /* 0x000fe20000002400 */
[----:B--2---:R-:W-:-:S04]  /*3080*/  FSEL R64, R7, -INF , P1 ;  /* 0xff80000007407808 */ /* 0x004fc80000800000 */
        /* <DEDUP_REMOVED lines=9> */
[----:B0-----:R-:W-:-:S04]  /*3120*/  FMNMX.FTZ R47, R5, R47, !PT ;  /* 0x0000002f052f7209 */ /* 0x001fc80007810000 */
[C---:B------:R-:W-:Y:S01]  /*3130*/  FSETP.NEU.FTZ.AND P0, PT, R47.reuse, -INF , PT ;  /* 0xff8000002f00780b */ /* 0x040fe20003f1d000 */
[----:B------:R-:W-:-:S05]  /*3140*/  FMUL.FTZ R3, R47, R71 ;  /* 0x000000472f037220 */ /* 0x000fca0000410000 */
[----:B------:R-:W-:Y:S02]  /*3150*/  FSEL R3, R3, RZ, P0 ;  /* 0x000000ff03037208 */ /* 0x000fe40000000000 */
[----:B------:R-:W-:-:S03]  /*3160*/  ISETP.NE.AND P0, PT, R90, RZ, PT ;  /* 0x000000ff5a00720c */ /* 0x000fc60003f05270 */
[-CC-:B------:R-:W-:Y:S01]  /*3170*/  FFMA.FTZ R12, R12, R71.reuse, -R3.reuse ;  /* 0x000000470c0c7223 */ /* 0x180fe20000010803 */
[-CC-:B------:R-:W-:Y:S01]  /*3180*/  FFMA.FTZ R7, R68, R71.reuse, -R3.reuse ;  /* 0x0000004744077223 */ /* 0x180fe20000010803 */
[-CC-:B------:R-:W-:Y:S01]  /*3190*/  FFMA.FTZ R76, R76, R71.reuse, -R3.reuse ;  /* 0x000000474c4c7223 */ /* 0x180fe20000010803 */
[-CC-:B------:R-:W-:Y:S01]  /*31a0*/  FFMA.FTZ R68, R20, R71.reuse, -R3.reuse ;  /* 0x0000004714447223 */ /* 0x180fe20000010803 */
[----:B------:R0:W-:Y:S01]  /*31b0*/  MUFU.EX2 R9, R12 ;  /* 0x0000000c00097308 */ /* 0x0001e20000000800 */
[-CC-:B------:R-:W-:Y:S01]  /*31c0*/  FFMA.FTZ R20, R102, R71.reuse, -R3.reuse ;  /* 0x0000004766147223 */ /* 0x180fe20000010803 */
[----:B------:R-:W-:Y:S01]  /*31d0*/  FSEL R102, R31, -INF , P5 ;  /* 0xff8000001f667808 */ /* 0x000fe20002800000 */
[-CC-:B------:R-:W-:Y:S01]  /*31e0*/  FFMA.FTZ R31, R106, R71.reuse, -R3.reuse ;  /* 0x000000476a1f7223 */ /* 0x180fe20000010803 */
[----:B------:R-:W-:Y:S01]  /*31f0*/  FSEL R106, R33, -INF , P3 ;  /* 0xff800000216a7808 */ /* 0x000fe20001800000 */
[-CC-:B------:R-:W-:Y:S01]  /*3200*/  FFMA.FTZ R27, R84, R71.reuse, -R3.reuse ;  /* 0x00000047541b7223 */ /* 0x180fe20000010803 */
[-CC-:B------:R-:W-:Y:S01]  /*3210*/  FFMA.FTZ R84, R108, R71.reuse, -R3.reuse ;  /* 0x000000476c547223 */ /* 0x180fe20000010803 */
[----:B--2---:R-:W-:Y:S01]  /*3220*/  FSEL R108, R35, -INF , P1 ;  /* 0xff800000236c7808 */ /* 0x004fe20000800000 */
[----:B------:R1:W-:Y:S01]  /*3230*/  MUFU.EX2 R11, R76 ;  /* 0x0000004c000b7308 */ /* 0x0003e20000000800 */
[-CC-:B0-----:R-:W-:Y:S01]  /*3240*/  FFMA.FTZ R12, R96, R71.reuse, -R3.reuse ;  /* 0x00000047600c7223 */ /* 0x181fe20000010803 */
[----:B------:R-:W-:Y:S01]  /*3250*/  FSEL R96, R21, -INF , P6 ;  /* 0xff80000015607808 */ /* 0x000fe20003000000 */
[-CC-:B------:R-:W-:Y:S01]  /*3260*/  FFMA.FTZ R5, R66, R71.reuse, -R3.reuse ;  /* 0x0000004742057223 */ /* 0x180fe20000010803 */
[-CC-:B------:R-:W-:Y:S01]  /*3270*/  FFMA.FTZ R4, R4, R71.reuse, -R3.reuse ;  /* 0x0000004704047223 */ /* 0x180fe20000010803 */
[--C-:B------:R-:W-:Y:S01]  /*3280*/  FFMA.FTZ R66, R8, R71, -R3.reuse ;  /* 0x0000004708427223 */ /* 0x100fe20000010803 */
[----:B------:R-:W-:Y:S01]  /*3290*/  FMNMX.FTZ R37, R96, R37, !PT ;  /* 0x0000002560257209 */ /* 0x000fe20007810000 */
[-CC-:B------:R-:W-:Y:S01]  /*32a0*/  FFMA.FTZ R8, R72, R71.reuse, -R3.reuse ;  /* 0x0000004748087223 */ /* 0x180fe20000010803 */
[----:B------:R0:W-:Y:S01]  /*32b0*/  MUFU.EX2 R15, R20 ;  /* 0x00000014000f7308 */ /* 0x0001e20000000800 */
[-CC-:B-1----:R-:W-:Y:S01]  /*32c0*/  FFMA.FTZ R76, R30, R71.reuse, -R3.reuse ;  /* 0x000000471e4c7223 */ /* 0x182fe20000010803 */
[-CC-:B------:R-:W-:Y:S01]  /*32d0*/  FFMA.FTZ R30, R104, R71.reuse, -R3.reuse ;  /* 0x00000047681e7223 */ /* 0x180fe20000010803 */
[----:B------:R-:W-:Y:S01]  /*32e0*/  FSEL R104, R25, -INF , P4 ;  /* 0xff80000019687808 */ /* 0x000fe20002000000 */
[--C-:B------:R-:W-:Y:S01]  /*32f0*/  FFMA.FTZ R34, R34, R71, -R3.reuse ;  /* 0x0000004722227223 */ /* 0x100fe20000010803 */
[----:B------:R-:W-:Y:S01]  /*3300*/  FMNMX.FTZ R37, R102, R37, !PT ;  /* 0x0000002566257209 */ /* 0x000fe20007810000 */
[-CC-:B------:R-:W-:Y:S01]  /*3310*/  FFMA.FTZ R72, R26, R71.reuse, -R3.reuse ;  /* 0x000000471a487223 */ /* 0x180fe20000010803 */
[--C-:B------:R-:W-:Y:S01]  /*3320*/  FFMA.FTZ R29, R94, R71, -R3.reuse ;  /* 0x000000475e1d7223 */ /* 0x100fe20000010803 */
[----:B------:R-:W-:Y:S01]  /*3330*/  MUFU.EX2 R5, R5 ;  /* 0x0000000500057308 */ /* 0x000fe20000000800 */
[----:B------:R-:W-:Y:S01]  /*3340*/  FMNMX.FTZ R37, R104, R37, !PT ;  /* 0x0000002568257209 */ /* 0x000fe20007810000 */
[-CC-:B------:R-:W-:Y:S01]  /*3350*/  FFMA.FTZ R90, R112, R71.reuse, -R3.reuse ;  /* 0x00000047705a7223 */ /* 0x180fe20000010803 */
[-CC-:B------:R-:W-:Y:S01]  /*3360*/  FFMA.FTZ R26, R116, R71.reuse, -R3.reuse ;  /* 0x00000047741a7223 */ /* 0x180fe20000010803 */
[--C-:B------:R-:W-:Y:S01]  /*3370*/  FFMA.FTZ R25, R118, R71, -R3.reuse ;  /* 0x0000004776197223 */ /* 0x100fe20000010803 */
[----:B0-----:R-:W-:Y:S01]  /*3380*/  FMNMX.FTZ R20, R106, R37, !PT ;  /* 0x000000256a147209 */ /* 0x001fe20007810000 */
[-CC-:B------:R-:W-:Y:S01]  /*3390*/  FFMA.FTZ R37, R110, R71.reuse, -R3.reuse ;  /* 0x000000476e257223 */ /* 0x180fe20000010803 */
[-CC-:B------:R-:W-:Y:S01]  /*33a0*/  FFMA.FTZ R82, R124, R71.reuse, -R3.reuse ;  /* 0x000000477c527223 */ /* 0x180fe20000010803 */
[----:B------:R-:W0:Y:S01]  /*33b0*/  MUFU.EX2 R4, R4 ;  /* 0x0000000400047308 */ /* 0x000e220000000800 */
[----:B------:R-:W-:Y:S01]  /*33c0*/  FMNMX.FTZ R21, R41, R20, !PT ;  /* 0x0000001429157209 */ /* 0x000fe20007810000 */
[-CC-:B------:R-:W-:Y:S01]  /*33d0*/  FFMA.FTZ R35, R126, R71.reuse, -R3.reuse ;  /* 0x000000477e237223 */ /* 0x180fe20000010803 */
[-CC-:B------:R-:W-:Y:S01]  /*33e0*/  FFMA.FTZ R86, R128, R71.reuse, -R3.reuse ;  /* 0x0000004780567223 */ /* 0x180fe20000010803 */
[--C-:B------:R-:W-:Y:S01]  /*33f0*/  FFMA.FTZ R39, R130, R71, -R3.reuse ;  /* 0x0000004782277223 */ /* 0x100fe20000010803 */
[----:B------:R-:W-:Y:S01]  /*3400*/  FMNMX.FTZ R20, R108, R21, !PT ;  /* 0x000000156c147209 */ /* 0x000fe20007810000 */
[-CC-:B------:R-:W-:Y:S01]  /*3410*/  FFMA.FTZ R21, R114, R71.reuse, -R3.reuse ;  /* 0x0000004772157223 */ /* 0x180fe20000010803 */
[----:B------:R-:W-:Y:S01]  /*3420*/  FFMA.FTZ R94, R132, R71, -R3 ;  /* 0x00000047845e7223 */ /* 0x000fe20000010803 */
[----:B------:R-:W1:Y:S01]  /*3430*/  MUFU.EX2 R7, R7 ;  /* 0x0000000700077308 */ /* 0x000e620000000800 */
[--C-:B------:R-:W-:Y:S01]  /*3440*/  IMAD.MOV.U32 R132, RZ, RZ, R135.reuse ;  /* 0x000000ffff847224 */ /* 0x100fe200078e0087 */
[----:B------:R-:W2:Y:S01]  /*3450*/  SHFL.BFLY PT, R33, R20, 0x2, 0x1f ;  /* 0x0c401f0014217f89 */ /* 0x000ea200000e0000 */
[--C-:B------:R-:W-:Y:S01]  /*3460*/  IMAD.MOV.U32 R130, RZ, RZ, R135.reuse ;  /* 0x000000ffff827224 */ /* 0x100fe200078e0087 */
[-C--:B------:R-:W-:Y:S01]  /*3470*/  MOV R126, R135.reuse ;  /* 0x00000087007e7202 */ /* 0x080fe20000000f00 */
[--C-:B------:R-:W-:Y:S01]  /*3480*/  IMAD.MOV.U32 R128, RZ, RZ, R135.reuse ;  /* 0x000000ffff807224 */ /* 0x100fe200078e0087 */
[----:B------:R-:W-:Y:S01]  /*3490*/  MOV R118, R135 ;  /* 0x0000008700767202 */ /* 0x000fe20000000f00 */
[--C-:B------:R-:W-:Y:S01]  /*34a0*/  IMAD.MOV.U32 R124, RZ, RZ, R135.reuse ;  /* 0x000000ffff7c7224 */ /* 0x100fe200078e0087 */
[----:B------:R-:W3:Y:S01]  /*34b0*/  MUFU.EX2 R66, R66 ;  /* 0x0000004200427308 */ /* 0x000ee20000000800 */
[----:B------:R-:W-:-:S02]  /*34c0*/  IMAD.MOV.U32 R116, RZ, RZ, R135 ;  /* 0x000000ffff747224 */ /* 0x000fc400078e0087 */
[--C-:B------:R-:W-:Y:S02]  /*34d0*/  IMAD.MOV.U32 R114, RZ, RZ, R135.reuse ;  /* 0x000000ffff727224 */ /* 0x100fe400078e0087 */
[----:B------:R-:W-:-:S03]  /*34e0*/  IMAD.MOV.U32 R112, RZ, RZ, R135 ;  /* 0x000000ffff707224 */ /* 0x000fc600078e0087 */
[----:B------:R-:W-:Y:S08]  /*34f0*/  MUFU.EX2 R8, R8 ;  /* 0x0000000800087308 */ /* 0x000ff00000000800 */
[----:B------:R4:W-:Y:S01]  /*3500*/  MUFU.EX2 R13, R34 ;  /* 0x00000022000d7308 */ /* 0x0009e20000000800 */
[----:B--2---:R-:W-:Y:S01]  /*3510*/  FMNMX.FTZ R43, R20, R33, !PT ;  /* 0x00000021142b7209 */ /* 0x004fe20007810000 */
[-CC-:B------:R-:W-:Y:S01]  /*3520*/  FFMA.FTZ R33, R122, R71.reuse, -R3.reuse ;  /* 0x000000477a217223 */ /* 0x180fe20000010803 */
[----:B------:R-:W-:Y:S01]  /*3530*/  FFMA.FTZ R20, R134, R71, -R3 ;  /* 0x0000004786147223 */ /* 0x000fe20000010803 */
[----:B------:R-:W-:Y:S01]  /*3540*/  MOV R134, R135 ;  /* 0x0000008700867202 */ /* 0x000fe20000000f00 */
[----:B------:R-:W-:Y:S01]  /*3550*/  IMAD.MOV.U32 R122, RZ, RZ, R135 ;  /* 0x000000ffff7a7224 */ /* 0x000fe200078e0087 */
[----:B------:R-:W2:Y:S02]  /*3560*/  SHFL.BFLY PT, R78, R43, 0x1, 0x1f ;  /* 0x0c201f002b4e7f89 */ /* 0x000ea400000e0000 */
[----:B------:R-:W-:Y:S01]  /*3570*/  MUFU.EX2 R68, R68 ;  /* 0x0000004400447308 */ /* 0x000fe20000000800 */
[-CC-:B----4-:R-:W-:Y:S01]  /*3580*/  FFMA.FTZ R34, R120, R71.reuse, -R3.reuse ;  /* 0x0000004778227223 */ /* 0x190fe20000010803 */
[----:B------:R-:W-:Y:S01]  /*3590*/  FFMA.FTZ R3, R64, R71, -R3 ;  /* 0x0000004740037223 */ /* 0x000fe20000010803 */
[----:B------:R-:W-:-:S05]  /*35a0*/  IMAD.MOV.U32 R120, RZ, RZ, R135 ;  /* 0x000000ffff787224 */ /* 0x000fca00078e0087 */
[----:B------:R-:W-:Y:S08]  /*35b0*/  MUFU.EX2 R27, R27 ;  /* 0x0000001b001b7308 */ /* 0x000ff00000000800 */
[----:B------:R-:W-:Y:S01]  /*35c0*/  MUFU.EX2 R72, R72 ;  /* 0x0000004800487308 */ /* 0x000fe20000000800 */
[----:B--2---:R-:W-:-:S07]  /*35d0*/  FMNMX.FTZ R78, R43, R78, !PT ;  /* 0x0000004e2b4e7209 */ /* 0x004fce0007810000 */
[----:B------:R-:W-:Y:S01]  /*35e0*/  MUFU.EX2 R29, R29 ;  /* 0x0000001d001d7308 */ /* 0x000fe20000000800 */
[C---:B------:R-:W-:Y:S01]  /*35f0*/  FSETP.NEU.FTZ.AND P1, PT, R78.reuse, -INF , PT ;  /* 0xff8000004e00780b */ /* 0x040fe20003f3d000 */
[----:B------:R-:W-:-:S06]  /*3600*/  FMUL.FTZ R49, R78, R71 ;  /* 0x000000474e317220 */ /* 0x000fcc0000410000 */
[----:B------:R-:W-:Y:S01]  /*3610*/  MUFU.EX2 R76, R76 ;  /* 0x0000004c004c7308 */ /* 0x000fe20000000800 */
[----:B------:R-:W-:-:S05]  /*3620*/  FSEL R49, R49, RZ, P1 ;  /* 0x000000ff31317208 */ /* 0x000fca0000800000 */
[-CC-:B------:R-:W-:Y:S01]  /*3630*/  FFMA.FTZ R57, R70, R71.reuse, -R49.reuse ;  /* 0x0000004746397223 */ /* 0x180fe20000010831 */
[-CC-:B------:R-:W-:Y:S01]  /*3640*/  FFMA.FTZ R110, R6, R71.reuse, -R49.reuse ;  /* 0x00000047066e7223 */ /* 0x180fe20000010831 */
[-CC-:B------:R-:W-:Y:S01]  /*3650*/  FFMA.FTZ R61, R74, R71.reuse, -R49.reuse ;  /* 0x000000474a3d7223 */ /* 0x180fe20000010831 */
[-CC-:B------:R-:W-:Y:S01]  /*3660*/  FFMA.FTZ R10, R10, R71.reuse, -R49.reuse ;  /* 0x000000470a0a7223 */ /* 0x180fe20000010831 */
[-CC-:B------:R-:W-:Y:S01]  /*3670*/  FFMA.FTZ R43, R80, R71.reuse, -R49.reuse ;  /* 0x00000047502b7223 */ /* 0x180fe20000010831 */
[-CC-:B------:R-:W-:Y:S01]  /*3680*/  FFMA.FTZ R14, R14, R71.reuse, -R49.reuse ;  /* 0x000000470e0e7223 */ /* 0x180fe20000010831 */
[----:B------:R-:W-:Y:S01]  /*3690*/  MUFU.EX2 R57, R57 ;  /* 0x0000003900397308 */ /* 0x000fe20000000800 */
[-CC-:B------:R-:W-:Y:S01]  /*36a0*/  FFMA.FTZ R64, R24, R71.reuse, -R49.reuse ;  /* 0x0000004718407223 */ /* 0x180fe20000010831 */
[----:B0-----:R-:W-:Y:S01]  /*36b0*/  FADD.FTZ R6, R5, R4 ;  /* 0x0000000405067221 */ /* 0x001fe20000010000 */
[-CC-:B------:R-:W-:Y:S01]  /*36c0*/  FFMA.FTZ R24, R38, R71.reuse, -R49.reuse ;  /* 0x0000004726187223 */ /* 0x180fe20000010831 */
[-CC-:B------:R-:W-:Y:S01]  /*36d0*/  FFMA.FTZ R51, R92, R71.reuse, -R49.reuse ;  /* 0x000000475c337223 */ /* 0x180fe20000010831 */
[--C-:B------:R-:W-:Y:S01]  /*36e0*/  FFMA.FTZ R70, R28, R71, -R49.reuse ;  /* 0x000000471c467223 */ /* 0x100fe20000010831 */
[----:B-1----:R-:W-:Y:S01]  /*36f0*/  FADD.FTZ R65, R7, R6 ;  /* 0x0000000607417221 */ /* 0x002fe20000010000 */
[----:B---3--:R-:W-:Y:S01]  /*3700*/  F2FP.BF16.F32.PACK_AB R6, R66, R7 ;  /* 0x000000074206723e */ /* 0x008fe200000010ff */
[----:B------:R-:W0:Y:S01]  /*3710*/  MUFU.EX2 R110, R110 ;  /* 0x0000006e006e7308 */ /* 0x000e220000000800 */
[-C--:B------:R-:W-:Y:S01]  /*3720*/  FFMA.FTZ R28, R42, R71.reuse, -R49 ;  /* 0x000000472a1c7223 */ /* 0x080fe20000010831 */
[----:B------:R-:W-:Y:S01]  /*3730*/  FADD.FTZ R65, R66, R65 ;  /* 0x0000004142417221 */ /* 0x000fe20000010000 */
[-CC-:B------:R-:W-:Y:S01]  /*3740*/  FFMA.FTZ R53, R98, R71.reuse, -R49.reuse ;  /* 0x0000004762357223 */ /* 0x180fe20000010831 */
[-CC-:B------:R-:W-:Y:S01]  /*3750*/  FFMA.FTZ R55, R100, R71.reuse, -R49.reuse ;  /* 0x0000004764377223 */ /* 0x180fe20000010831 */
[-CC-:B------:R-:W-:Y:S01]  /*3760*/  FFMA.FTZ R32, R32, R71.reuse, -R49.reuse ;  /* 0x0000004720207223 */ /* 0x180fe20000010831 */
[-CC-:B------:R-:W-:Y:S01]  /*3770*/  FFMA.FTZ R45, R36, R71.reuse, -R49.reuse ;  /* 0x00000047242d7223 */ /* 0x180fe20000010831 */
[-CC-:B------:R-:W-:Y:S01]  /*3780*/  FFMA.FTZ R59, R40, R71.reuse, -R49.reuse ;  /* 0x00000047283b7223 */ /* 0x180fe20000010831 */
[----:B------:R-:W1:Y:S01]  /*3790*/  MUFU.EX2 R61, R61 ;  /* 0x0000003d003d7308 */ /* 0x000e620000000800 */
[--C-:B------:R-:W-:Y:S01]  /*37a0*/  FFMA.FTZ R36, R46, R71, -R49.reuse ;  /* 0x000000472e247223 */ /* 0x100fe20000010831 */
[----:B------:R-:W-:Y:S01]  /*37b0*/  F2FP.BF16.F32.PACK_AB R4, R4, R5 ;  /* 0x000000050404723e */ /* 0x000fe200000010ff */
[-CC-:B------:R-:W-:Y:S01]  /*37c0*/  FFMA.FTZ R63, R44, R71.reuse, -R49.reuse ;  /* 0x000000472c3f7223 */ /* 0x180fe20000010831 */
[-CC-:B------:R-:W-:Y:S01]  /*37d0*/  FFMA.FTZ R0, R50, R71.reuse, -R49.reuse ;  /* 0x0000004732007223 */ /* 0x180fe20000010831 */
[-CC-:B------:R-:W-:Y:S01]  /*37e0*/  FFMA.FTZ R54, R54, R71.reuse, -R49.reuse ;  /* 0x0000004736367223 */ /* 0x180fe20000010831 */
[-CC-:B------:R-:W-:Y:S01]  /*37f0*/  FFMA.FTZ R40, R58, R71.reuse, -R49.reuse ;  /* 0x000000473a287223 */ /* 0x180fe20000010831 */
[--C-:B------:R-:W-:Y:S01]  /*3800*/  FFMA.FTZ R56, R56, R71, -R49.reuse ;  /* 0x0000004738387223 */ /* 0x100fe20000010831 */
[----:B------:R-:W2:Y:S01]  /*3810*/  MUFU.EX2 R10, R10 ;  /* 0x0000000a000a7308 */ /* 0x000ea20000000800 */
[----:B0-----:R-:W-:Y:S01]  /*3820*/  FADD.FTZ R38, R57, R110 ;  /* 0x0000006e39267221 */ /* 0x001fe20000010000 */
[----:B------:R-:W-:Y:S01]  /*3830*/  F2FP.BF16.F32.PACK_AB R5, R110, R57 ;  /* 0x000000396e05723e */ /* 0x000fe200000010ff */
[-CC-:B------:R-:W-:Y:S01]  /*3840*/  FFMA.FTZ R44, R62, R71.reuse, -R49.reuse ;  /* 0x000000473e2c7223 */ /* 0x180fe20000010831 */
[-CC-:B------:R-:W-:Y:S01]  /*3850*/  FFMA.FTZ R60, R60, R71.reuse, -R49.reuse ;  /* 0x000000473c3c7223 */ /* 0x180fe20000010831 */
[-CC-:B------:R-:W-:Y:S01]  /*3860*/  FFMA.FTZ R96, R96, R71.reuse, -R49.reuse ;  /* 0x0000004760607223 */ /* 0x180fe20000010831 */
[-CC-:B------:R-:W-:Y:S01]  /*3870*/  FFMA.FTZ R102, R102, R71.reuse, -R49.reuse ;  /* 0x0000004766667223 */ /* 0x180fe20000010831 */
[-CC-:B------:R-:W-:Y:S01]  /*3880*/  FFMA.FTZ R104, R104, R71.reuse, -R49.reuse ;  /* 0x0000004768687223 */ /* 0x180fe20000010831 */
[----:B------:R-:W0:Y:S01]  /*3890*/  MUFU.EX2 R43, R43 ;  /* 0x0000002b002b7308 */ /* 0x000e220000000800 */
[----:B-1----:R-:W-:Y:S01]  /*38a0*/  FADD.FTZ R7, R61, R38 ;  /* 0x000000263d077221 */ /* 0x002fe20000010000 */
[-CC-:B------:R-:W-:Y:S01]  /*38b0*/  FFMA.FTZ R38, R48, R71.reuse, -R49.reuse ;  /* 0x0000004730267223 */ /* 0x180fe20000010831 */
[----:B------:R-:W-:Y:S01]  /*38c0*/  FFMA.FTZ R106, R106, R71, -R49 ;  /* 0x000000476a6a7223 */ /* 0x000fe20000010831 */
[----:B------:R-:W-:Y:S01]  /*38d0*/  MOV R110, R135 ;  /* 0x00000087006e7202 */ /* 0x000fe20000000f00 */
[----:B------:R-:W-:-:S02]  /*38e0*/  IMAD.MOV.U32 R100, RZ, RZ, R135 ;  /* 0x000000ffff647224 */ /* 0x000fc400078e0087 */
[----:B------:R-:W-:Y:S01]  /*38f0*/  IMAD.MOV.U32 R98, RZ, RZ, R135 ;  /* 0x000000ffff627224 */ /* 0x000fe200078e0087 */
[----:B------:R-:W1:Y:S01]  /*3900*/  MUFU.EX2 R14, R14 ;  /* 0x0000000e000e7308 */ /* 0x000e620000000800 */
[C---:B--2---:R-:W-:Y:S01]  /*3910*/  FADD.FTZ R42, R10.reuse, R7 ;  /* 0x000000070a2a7221 */ /* 0x044fe20000010000 */
[----:B------:R-:W-:Y:S01]  /*3920*/  F2FP.BF16.F32.PACK_AB R7, R10, R61 ;  /* 0x0000003d0a07723e */ /* 0x000fe200000010ff */
[----:B------:R-:W-:Y:S01]  /*3930*/  FADD.FTZ R10, R8, R65 ;  /* 0x00000041080a7221 */ /* 0x000fe20000010000 */
[----:B------:R-:W-:Y:S01]  /*3940*/  FFMA.FTZ R61, R52, R71, -R49 ;  /* 0x00000047343d7223 */ /* 0x000fe20000010831 */
[----:B------:R-:W-:Y:S02]  /*3950*/  IMAD.MOV.U32 R92, RZ, RZ, R135 ;  /* 0x000000ffff5c7224 */ /* 0x000fe400078e0087 */
[----:B------:R-:W-:Y:S01]  /*3960*/  FADD.FTZ R10, R9, R10 ;  /* 0x0000000a090a7221 */ /* 0x000fe20000010000 */
[----:B------:R-:W2:Y:S01]  /*3970*/  MUFU.EX2 R51, R51 ;  /* 0x0000003300337308 */ /* 0x000ea20000000800 */
[----:B0-----:R-:W-:Y:S01]  /*3980*/  FADD.FTZ R65, R43, R42 ;  /* 0x0000002a2b417221 */ /* 0x001fe20000010000 */
[----:B------:R0:W-:Y:S01]  /*3990*/  STSM.16.M88.4 [R16+0x21800], R4 ;  /* 0x0218000410007844 */ /* 0x0001e20000000200 */
[----:B------:R-:W-:-:S04]  /*39a0*/  FADD.FTZ R67, R11, R10 ;  /* 0x0000000a0b437221 */ /* 0x000fc80000010000 */
[----:B------:R-:W-:Y:S01]  /*39b0*/  FADD.FTZ R42, R68, R67 ;  /* 0x00000043442a7221 */ /* 0x000fe20000010000 */
[----:B------:R-:W3:Y:S01]  /*39c0*/  MUFU.EX2 R64, R64 ;  /* 0x0000004000407308 */ /* 0x000ee20000000800 */
[----:B-1----:R-:W-:Y:S02]  /*39d0*/  FADD.FTZ R10, R14, R65 ;  /* 0x000000410e0a7221 */ /* 0x002fe40000010000 */
[----:B------:R-:W-:-:S04]  /*39e0*/  FADD.FTZ R67, R27, R42 ;  /* 0x0000002a1b437221 */ /* 0x000fc80000010000 */
[----:B------:R-:W-:Y:S01]  /*39f0*/  FADD.FTZ R42, R72, R67 ;  /* 0x00000043482a7221 */ /* 0x000fe20000010000 */
[----:B------:R-:W1:Y:S01]  /*3a00*/  MUFU.EX2 R53, R53 ;  /* 0x0000003500357308 */ /* 0x000e620000000800 */
[----:B--2---:R-:W-:Y:S01]  /*3a10*/  FADD.FTZ R65, R51, R10 ;  /* 0x0000000a33417221 */ /* 0x004fe20000010000 */
[----:B0-----:R-:W-:Y:S01]  /*3a20*/  F2FP.BF16.F32.PACK_AB R4, R9, R8 ;  /* 0x000000080904723e */ /* 0x001fe200000010ff */
[----:B------:R-:W-:Y:S01]  /*3a30*/  FADD.FTZ R67, R29, R42 ;  /* 0x0000002a1d437221 */ /* 0x000fe20000010000 */
[----:B------:R-:W-:Y:S01]  /*3a40*/  F2FP.BF16.F32.PACK_AB R6, R68, R11 ;  /* 0x0000000b4406723e */ /* 0x000fe200000010ff */
[----:B------:R-:W-:Y:S01]  /*3a50*/  FFMA.FTZ R42, R41, R71, -R49 ;  /* 0x00000047292a7223 */ /* 0x000fe20000010831 */
[----:B------:R-:W-:Y:S01]  /*3a60*/  F2FP.BF16.F32.PACK_AB R5, R14, R43 ;  /* 0x0000002b0e05723e */ /* 0x000fe200000010ff */
[----:B------:R-:W-:Y:S01]  /*3a70*/  FADD.FTZ R67, R76, R67 ;  /* 0x000000434c437221 */ /* 0x000fe20000010000 */
[----:B------:R-:W0:Y:S01]  /*3a80*/  MUFU.EX2 R70, R70 ;  /* 0x0000004600467308 */ /* 0x000e220000000800 */
[C---:B---3--:R-:W-:Y:S01]  /*3a90*/  FADD.FTZ R10, R64.reuse, R65 ;  /* 0x00000041400a7221 */ /* 0x048fe20000010000 */
[----:B------:R-:W-:Y:S01]  /*3aa0*/  F2FP.BF16.F32.PACK_AB R7, R64, R51 ;  /* 0x000000334007723e */ /* 0x000fe200000010ff */
[----:B------:R-:W-:Y:S01]  /*3ab0*/  FFMA.FTZ R49, R108, R71, -R49 ;  /* 0x000000476c317223 */ /* 0x000fe20000010831 */
[----:B------:R-:W-:Y:S01]  /*3ac0*/  F2FP.BF16.F32.PACK_AB R8, R72, R27 ;  /* 0x0000001b4808723e */ /* 0x000fe200000010ff */
[----:B------:R-:W-:-:S02]  /*3ad0*/  IMAD.MOV.U32 R108, RZ, RZ, R135 ;  /* 0x000000ffff6c7224 */ /* 0x000fc400078e0087 */
[----:B------:R2:W-:Y:S01]  /*3ae0*/  STSM.16.M88.4 [R23], R4 ;  /* 0x0000000417007844 */ /* 0x0005e20000000200 */
[----:B------:R-:W3:Y:S01]  /*3af0*/  MUFU.EX2 R55, R55 ;  /* 0x0000003700377308 */ /* 0x000ee20000000800 */
[----:B-1----:R-:W-:-:S07]  /*3b00*/  FADD.FTZ R65, R53, R10 ;  /* 0x0000000a35417221 */ /* 0x002fce0000010000 */
[----:B------:R-:W1:Y:S01]  /*3b10*/  MUFU.EX2 R12, R12 ;  /* 0x0000000c000c7308 */ /* 0x000e620000000800 */
[----:B0-----:R-:W-:-:S07]  /*3b20*/  FADD.FTZ R10, R70, R65 ;  /* 0x00000041460a7221 */ /* 0x001fce0000010000 */
[----:B------:R-:W0:Y:S01]  /*3b30*/  MUFU.EX2 R32, R32 ;  /* 0x0000002000207308 */ /* 0x000e220000000800 */
[----:B---3--:R-:W-:-:S07]  /*3b40*/  FADD.FTZ R65, R55, R10 ;  /* 0x0000000a37417221 */ /* 0x008fce0000010000 */
[----:B------:R-:W3:Y:S01]  /*3b50*/  MUFU.EX2 R24, R24 ;  /* 0x0000001800187308 */ /* 0x000ee20000000800 */
[----:B-1----:R-:W-:Y:S01]  /*3b60*/  FADD.FTZ R10, R12, R67 ;  /* 0x000000430c0a7221 */ /* 0x002fe20000010000 */
[----:B------:R-:W-:-:S03]  /*3b70*/  F2FP.BF16.F32.PACK_AB R12, R13, R12 ;  /* 0x0000000c0d0c723e */ /* 0x000fc600000010ff */
[----:B------:R-:W-:-:S03]  /*3b80*/  FADD.FTZ R46, R13, R10 ;  /* 0x0000000a0d2e7221 */ /* 0x000fc60000010000 */
[----:B------:R-:W1:Y:S01]  /*3b90*/  MUFU.EX2 R45, R45 ;  /* 0x0000002d002d7308 */ /* 0x000e620000000800 */
[----:B0-----:R-:W-:-:S07]  /*3ba0*/  FADD.FTZ R65, R32, R65 ;  /* 0x0000004120417221 */ /* 0x001fce0000010000 */
[----:B------:R-:W0:Y:S01]  /*3bb0*/  MUFU.EX2 R30, R30 ;  /* 0x0000001e001e7308 */ /* 0x000e220000000800 */
[----:B---3--:R-:W-:Y:S01]  /*3bc0*/  FADD.FTZ R10, R24, R65 ;  /* 0x00000041180a7221 */ /* 0x008fe20000010000 */
[----:B------:R-:W-:-:S06]  /*3bd0*/  FADD.FTZ R65, R15, R46 ;  /* 0x0000002e0f417221 */ /* 0x000fcc0000010000 */
[----:B------:R-:W3:Y:S01]  /*3be0*/  MUFU.EX2 R28, R28 ;  /* 0x0000001c001c7308 */ /* 0x000ee20000000800 */
[----:B-1----:R-:W-:Y:S01]  /*3bf0*/  FADD.FTZ R9, R45, R10 ;  /* 0x0000000a2d097221 */ /* 0x002fe20000010000 */
[----:B------:R-:W-:-:S06]  /*3c00*/  F2FP.BF16.F32.PACK_AB R10, R76, R29 ;  /* 0x0000001d4c0a723e */ /* 0x000fcc00000010ff */
[----:B------:R-:W1:Y:S01]  /*3c10*/  MUFU.EX2 R31, R31 ;  /* 0x0000001f001f7308 */ /* 0x000e620000000800 */
[----:B0-----:R-:W-:-:S07]  /*3c20*/  FADD.FTZ R48, R30, R65 ;  /* 0x000000411e307221 */ /* 0x001fce0000010000 */
[----:B------:R-:W0:Y:S01]  /*3c30*/  MUFU.EX2 R59, R59 ;  /* 0x0000003b003b7308 */ /* 0x000e220000000800 */
[----:B---3--:R-:W-:-:S07]  /*3c40*/  FADD.FTZ R46, R28, R9 ;  /* 0x000000091c2e7221 */ /* 0x008fce0000010000 */
[----:B------:R-:W3:Y:S01]  /*3c50*/  MUFU.EX2 R84, R84 ;  /* 0x0000005400547308 */ /* 0x000ee20000000800 */
[----:B-1----:R-:W-:-:S07]  /*3c60*/  FADD.FTZ R9, R31, R48 ;  /* 0x000000301f097221 */ /* 0x002fce0000010000 */
[----:B------:R-:W1:Y:S01]  /*3c70*/  MUFU.EX2 R36, R36 ;  /* 0x0000002400247308 */ /* 0x000e620000000800 */
[----:B0-----:R-:W-:-:S07]  /*3c80*/  FADD.FTZ R11, R59, R46 ;  /* 0x0000002e3b0b7221 */ /* 0x001fce0000010000 */
[----:B------:R-:W0:Y:S01]  /*3c90*/  MUFU.EX2 R37, R37 ;  /* 0x0000002500257308 */ /* 0x000e220000000800 */
[----:B---3--:R-:W-:Y:S01]  /*3ca0*/  FADD.FTZ R46, R84, R9 ;  /* 0x00000009542e7221 */ /* 0x008fe20000010000 */
[----:B------:R-:W-:Y:S02]  /*3cb0*/  F2FP.BF16.F32.PACK_AB R9, R70, R53 ;  /* 0x000000354609723e */ /* 0x000fe400000010ff */
[----:B--2---:R-:W-:-:S04]  /*3cc0*/  F2FP.BF16.F32.PACK_AB R4, R84, R31 ;  /* 0x0000001f5404723e */ /* 0x004fc800000010ff */
[----:B------:R-:W2:Y:S01]  /*3cd0*/  MUFU.EX2 R63, R63 ;  /* 0x0000003f003f7308 */ /* 0x000ea20000000800 */
[----:B-1----:R-:W-:Y:S01]  /*3ce0*/  FADD.FTZ R14, R36, R11 ;  /* 0x0000000b240e7221 */ /* 0x002fe20000010000 */
[----:B------:R-:W-:-:S05]  /*3cf0*/  F2FP.BF16.F32.PACK_AB R11, R32, R55 ;  /* 0x00000037200b723e */ /* 0x000fca00000010ff */
[----:B------:R1:W-:Y:S01]  /*3d00*/  STSM.16.M88.4 [R18], R8 ;  /* 0x0000000812007844 */ /* 0x0003e20000000200 */
[----:B------:R-:W3:Y:S01]  /*3d10*/  MUFU.EX2 R90, R90 ;  /* 0x0000005a005a7308 */ /* 0x000ee20000000800 */
[----:B0-----:R-:W-:-:S07]  /*3d20*/  FADD.FTZ R51, R37, R46 ;  /* 0x0000002e25337221 */ /* 0x001fce0000010000 */
[----:B------:R-:W0:Y:S01]  /*3d30*/  MUFU.EX2 R0, R0 ;  /* 0x0000000000007308 */ /* 0x000e220000000800 */
[----:B--2---:R-:W-:-:S07]  /*3d40*/  FADD.FTZ R43, R63, R14 ;  /* 0x0000000e3f2b7221 */ /* 0x004fce0000010000 */
[----:B------:R-:W2:Y:S01]  /*3d50*/  MUFU.EX2 R21, R21 ;  /* 0x0000001500157308 */ /* 0x000ea20000000800 */
[C---:B---3--:R-:W-:Y:S01]  /*3d60*/  FADD.FTZ R14, R90.reuse, R51 ;  /* 0x000000335a0e7221 */ /* 0x048fe20000010000 */
[----:B------:R-:W-:Y:S01]  /*3d70*/  F2FP.BF16.F32.PACK_AB R6, R90, R37 ;  /* 0x000000255a06723e */ /* 0x000fe200000010ff */
[----:B------:R-:W-:-:S05]  /*3d80*/  IMAD.MOV.U32 R90, RZ, RZ, R135 ;  /* 0x000000ffff5a7224 */ /* 0x000fca00078e0087 */
[----:B------:R-:W3:Y:S01]  /*3d90*/  MUFU.EX2 R57, R54 ;  /* 0x0000003600397308 */ /* 0x000ee20000000800 */
[----:B0-----:R-:W-:-:S07]  /*3da0*/  FADD.FTZ R32, R0, R43 ;  /* 0x0000002b00207221 */ /* 0x001fce0000010000 */
[----:B------:R-:W0:Y:S01]  /*3db0*/  MUFU.EX2 R26, R26 ;  /* 0x0000001a001a7308 */ /* 0x000e220000000800 */
[----:B--2---:R-:W-:Y:S01]  /*3dc0*/  FADD.FTZ R43, R21, R14 ;  /* 0x0000000e152b7221 */ /* 0x004fe20000010000 */
[----:B------:R-:W-:Y:S02]  /*3dd0*/  F2FP.BF16.F32.PACK_AB R14, R30, R15 ;  /* 0x0000000f1e0e723e */ /* 0x000fe400000010ff */
[----:B------:R-:W-:-:S04]  /*3de0*/  F2FP.BF16.F32.PACK_AB R15, R59, R28 ;  /* 0x0000001c3b0f723e */ /* 0x000fc800000010ff */
[----:B------:R-:W2:Y:S01]  /*3df0*/  MUFU.EX2 R38, R38 ;  /* 0x0000002600267308 */ /* 0x000ea20000000800 */
[----:B---3--:R-:W-:-:S07]  /*3e00*/  FADD.FTZ R13, R57, R32 ;  /* 0x00000020390d7221 */ /* 0x008fce0000010000 */
[----:B------:R-:W3:Y:S01]  /*3e10*/  MUFU.EX2 R25, R25 ;  /* 0x0000001900197308 */ /* 0x000ee20000000800 */
[----:B0-----:R-:W-:-:S07]  /*3e20*/  FADD.FTZ R32, R26, R43 ;  /* 0x0000002b1a207221 */ /* 0x001fce0000010000 */
[----:B------:R-:W0:Y:S01]  /*3e30*/  MUFU.EX2 R61, R61 ;  /* 0x0000003d003d7308 */ /* 0x000e220000000800 */
[----:B--2---:R-:W-:Y:S01]  /*3e40*/  FADD.FTZ R30, R38, R13 ;  /* 0x0000000d261e7221 */ /* 0x004fe20000010000 */
[----:B------:R-:W-:-:S05]  /*3e50*/  F2FP.BF16.F32.PACK_AB R13, R45, R24 ;  /* 0x000000182d0d723e */ /* 0x000fca00000010ff */
[----:B------:R-:W-:Y:S01]  /*3e60*/  STSM.16.M88.4 [R17], R12 ;  /* 0x0000000c11007844 */ /* 0x000fe20000000200 */
[----:B------:R-:W1:Y:S01]  /*3e70*/  MUFU.EX2 R34, R34 ;  /* 0x0000002200227308 */ /* 0x000e620000000800 */
[----:B---3--:R-:W-:-:S07]  /*3e80*/  FADD.FTZ R7, R25, R32 ;  /* 0x0000002019077221 */ /* 0x008fce0000010000 */
[----:B------:R-:W2:Y:S01]  /*3e90*/  MUFU.EX2 R40, R40 ;  /* 0x0000002800287308 */ /* 0x000ea20000000800 */
[----:B0-----:R-:W-:-:S07]  /*3ea0*/  FADD.FTZ R5, R61, R30 ;  /* 0x0000001e3d057221 */ /* 0x001fce0000010000 */
[----:B------:R-:W0:Y:S01]  /*3eb0*/  MUFU.EX2 R33, R33 ;  /* 0x0000002100217308 */ /* 0x000e220000000800 */
[----:B-1----:R-:W-:Y:S01]  /*3ec0*/  FADD.FTZ R10, R34, R7 ;  /* 0x00000007220a7221 */ /* 0x002fe20000010000 */
[----:B------:R-:W-:-:S06]  /*3ed0*/  F2FP.BF16.F32.PACK_AB R7, R57, R0 ;  /* 0x000000003907723e */ /* 0x000fcc00000010ff */
[----:B------:R-:W1:Y:S01]  /*3ee0*/  MUFU.EX2 R41, R56 ;  /* 0x0000003800297308 */ /* 0x000e620000000800 */
[----:B--2---:R-:W-:Y:S01]  /*3ef0*/  FADD.FTZ R8, R40, R5 ;  /* 0x0000000528087221 */ /* 0x004fe20000010000 */
[----:B------:R-:W-:-:S05]  /*3f00*/  F2FP.BF16.F32.PACK_AB R5, R63, R36 ;  /* 0x000000243f05723e */ /* 0x000fca00000010ff */
[----:B------:R2:W-:Y:S01]  /*3f10*/  STSM.16.M88.4 [R16+0x27800], R4 ;  /* 0x0278000410007844 */ /* 0x0005e20000000200 */
[----:B------:R-:W3:Y:S01]  /*3f20*/  MUFU.EX2 R82, R82 ;  /* 0x0000005200527308 */ /* 0x000ee20000000800 */
[----:B0-----:R-:W-:-:S07]  /*3f30*/  FADD.FTZ R11, R33, R10 ;  /* 0x0000000a210b7221 */ /* 0x001fce0000010000 */
[----:B------:R-:W0:Y:S01]  /*3f40*/  MUFU.EX2 R44, R44 ;  /* 0x0000002c002c7308 */ /* 0x000e220000000800 */
[----:B-1----:R-:W-:Y:S01]  /*3f50*/  FADD.FTZ R9, R41, R8 ;  /* 0x0000000829097221 */ /* 0x002fe20000010000 */
[----:B--2---:R-:W-:-:S06]  /*3f60*/  F2FP.BF16.F32.PACK_AB R4, R26, R21 ;  /* 0x000000151a04723e */ /* 0x004fcc00000010ff */
[----:B------:R-:W1:Y:S01]  /*3f70*/  MUFU.EX2 R35, R35 ;  /* 0x0000002300237308 */ /* 0x000e620000000800 */
[----:B---3--:R-:W-:Y:S01]  /*3f80*/  FADD.FTZ R8, R82, R11 ;  /* 0x0000000b52087221 */ /* 0x008fe20000010000 */
[----:B------:R-:W-:Y:S02]  /*3f90*/  F2FP.BF16.F32.PACK_AB R6, R34, R25 ;  /* 0x000000192206723e */ /* 0x000fe400000010ff */
[----:B------:R-:W-:Y:S02]  /*3fa0*/  F2FP.BF16.F32.PACK_AB R5, R61, R38 ;  /* 0x000000263d05723e */ /* 0x000fe400000010ff */
[----:B------:R-:W-:Y:S02]  /*3fb0*/  F2FP.BF16.F32.PACK_AB R7, R41, R40 ;  /* 0x000000282907723e */ /* 0x000fe400000010ff */
[----:B------:R-:W2:Y:S01]  /*3fc0*/  MUFU.EX2 R27, R60 ;  /* 0x0000003c001b7308 */ /* 0x000ea20000000800 */
[----:B0-----:R-:W-:Y:S02]  /*3fd0*/  FADD.FTZ R0, R44, R9 ;  /* 0x000000092c007221 */ /* 0x001fe40000010000 */
[----:B------:R0:W-:Y:S05]  /*3fe0*/  STSM.16.M88.4 [R136], R4 ;  /* 0x0000000488007844 */ /* 0x0001ea0000000200 */
[----:B------:R-:W3:Y:S01]  /*3ff0*/  MUFU.EX2 R86, R86 ;  /* 0x0000005600567308 */ /* 0x000ee20000000800 */
[----:B-1----:R-:W-:-:S07]  /*4000*/  FADD.FTZ R9, R35, R8 ;  /* 0x0000000823097221 */ /* 0x002fce0000010000 */
[----:B------:R1:W4:Y:S01]  /*4010*/  MUFU.EX2 R29, R96 ;  /* 0x00000060001d7308 */ /* 0x0003220000000800 */
[----:B--2---:R-:W-:-:S07]  /*4020*/  FADD.FTZ R0, R27, R0 ;  /* 0x000000001b007221 */ /* 0x004fce0000010000 */
[----:B------:R-:W2:Y:S01]  /*4030*/  MUFU.EX2 R39, R39 ;  /* 0x0000002700277308 */ /* 0x000ea20000000800 */
[C---:B---3--:R-:W-:Y:S01]  /*4040*/  FADD.FTZ R8, R86.reuse, R9 ;  /* 0x0000000956087221 */ /* 0x048fe20000010000 */
[----:B------:R-:W-:Y:S01]  /*4050*/  F2FP.BF16.F32.PACK_AB R10, R86, R35 ;  /* 0x00000023560a723e */ /* 0x000fe200000010ff */
[----:B-1----:R-:W-:-:S05]  /*4060*/  IMAD.MOV.U32 R96, RZ, RZ, R135 ;  /* 0x000000ffff607224 */ /* 0x002fca00078e0087 */
[----:B------:R-:W1:Y:S01]  /*4070*/  MUFU.EX2 R102, R102 ;  /* 0x0000006600667308 */ /* 0x000e620000000800 */
[----:B----4-:R-:W-:-:S07]  /*4080*/  FADD.FTZ R9, R29, R0 ;  /* 0x000000001d097221 */ /* 0x010fce0000010000 */
[----:B------:R-:W3:Y:S01]  /*4090*/  MUFU.EX2 R94, R94 ;  /* 0x0000005e005e7308 */ /* 0x000ee20000000800 */
[----:B--2---:R-:W-:Y:S01]  /*40a0*/  FADD.FTZ R11, R39, R8 ;  /* 0x00000008270b7221 */ /* 0x004fe20000010000 */
[----:B------:R-:W-:-:S06]  /*40b0*/  F2FP.BF16.F32.PACK_AB R8, R82, R33 ;  /* 0x000000215208723e */ /* 0x000fcc00000010ff */
[----:B------:R-:W2:Y:S01]  /*40c0*/  MUFU.EX2 R104, R104 ;  /* 0x0000006800687308 */ /* 0x000ea20000000800 */
[----:B-1----:R-:W-:-:S07]  /*40d0*/  FADD.FTZ R9, R102, R9 ;  /* 0x0000000966097221 */ /* 0x002fce0000010000 */
[----:B------:R-:W-:Y:S01]  /*40e0*/  MUFU.EX2 R20, R20 ;  /* 0x0000001400147308 */ /* 0x000fe20000000800 */
[----:B---3--:R-:W-:Y:S01]  /*40f0*/  FADD.FTZ R21, R94, R11 ;  /* 0x0000000b5e157221 */ /* 0x008fe20000010000 */
[----:B------:R-:W-:Y:S02]  /*4100*/  F2FP.BF16.F32.PACK_AB R11, R102, R29 ;  /* 0x0000001d660b723e */ /* 0x000fe400000010ff */
[----:B------:R-:W-:Y:S02]  /*4110*/  F2FP.BF16.F32.PACK_AB R12, R94, R39 ;  /* 0x000000275e0c723e */ /* 0x000fe400000010ff */
[----:B------:R-:W-:Y:S02]  /*4120*/  MOV R102, R135 ;  /* 0x0000008700667202 */ /* 0x000fe40000000f00 */
[----:B------:R-:W1:Y:S01]  /*4130*/  MUFU.EX2 R3, R3 ;  /* 0x0000000300037308 */ /* 0x000e620000000800 */
[----:B--2---:R-:W-:Y:S01]  /*4140*/  FADD.FTZ R0, R104, R9 ;  /* 0x0000000968007221 */ /* 0x004fe20000010000 */
[----:B------:R-:W-:-:S02]  /*4150*/  F2FP.BF16.F32.PACK_AB R9, R27, R44 ;  /* 0x0000002c1b09723e */ /* 0x000fc400000010ff */
[----:B------:R-:W-:-:S03]  /*4160*/  MOV R94, R135 ;  /* 0x00000087005e7202 */ /* 0x000fc60000000f00 */
[----:B------:R2:W-:Y:S01]  /*4170*/  STSM.16.M88.4 [R18+0x6000], R8 ;  /* 0x0060000812007844 */ /* 0x0005e20000000200 */
[----:B------:R3:W4:Y:S08]  /*4180*/  MUFU.EX2 R31, R106 ;  /* 0x0000006a001f7308 */ /* 0x0007300000000800 */
[----:B------:R-:W-:Y:S01]  /*4190*/  MUFU.EX2 R42, R42 ;  /* 0x0000002a002a7308 */ /* 0x000fe20000000800 */
[----:B-1----:R-:W-:Y:S01]  /*41a0*/  F2FP.BF16.F32.PACK_AB R14, R3, R20 ;  /* 0x00000014030e723e */ /* 0x002fe200000010ff */
[----:B------:R-:W-:Y:S01]  /*41b0*/  FADD.FTZ R20, R20, R21 ;  /* 0x0000001514147221 */ /* 0x000fe20000010000 */
[----:B---3--:R-:W-:-:S03]  /*41c0*/  IMAD.MOV.U32 R106, RZ, RZ, R135 ;  /* 0x000000ffff6a7224 */ /* 0x008fc600078e0087 */
[----:B0-----:R-:W-:Y:S01]  /*41d0*/  FADD.FTZ R5, R3, R20 ;  /* 0x0000001403057221 */ /* 0x001fe20000010000 */
[----:B------:R-:W-:Y:S01]  /*41e0*/  VIADD R3, R88, 0xfffffffe ;  /* 0xfffffffe58037836 */ /* 0x000fe20000000000 */
[----:B------:R-:W0:Y:S01]  /*41f0*/  MUFU.EX2 R49, R49 ;  /* 0x0000003100317308 */ /* 0x000e220000000800 */
[C---:B----4-:R-:W-:Y:S01]  /*4200*/  F2FP.BF16.F32.PACK_AB R13, R31.reuse, R104 ;  /* 0x000000681f0d723e */ /* 0x050fe200000010ff */
[----:B------:R-:W-:Y:S01]  /*4210*/  FADD.FTZ R25, R31, R0 ;  /* 0x000000001f197221 */ /* 0x000fe20000010000 */
[--C-:B------:R-:W-:Y:S01]  /*4220*/  IMAD.MOV.U32 R104, RZ, RZ, R135.reuse ;  /* 0x000000ffff687224 */ /* 0x100fe200078e0087 */
[----:B------:R-:W-:Y:S01]  /*4230*/  ISETP.GE.AND P1, PT, R3, R22, PT ;  /* 0x000000160300720c */ /* 0x000fe20003f26270 */
[----:B------:R-:W-:Y:S01]  /*4240*/  IMAD.MOV.U32 R88, RZ, RZ, R135 ;  /* 0x000000ffff587224 */ /* 0x000fe200078e0087 */
[----:B0-----:R-:W-:Y:S01]  /*4250*/  F2FP.BF16.F32.PACK_AB R15, R49, R42 ;  /* 0x0000002a310f723e */ /* 0x001fe200000010ff */
[----:B------:R-:W-:-:S04]  /*4260*/  FADD.FTZ R42, R42, R25 ;  /* 0x000000192a2a7221 */ /* 0x000fc80000010000 */
[----:B------:R2:W-:Y:S01]  /*4270*/  STSM.16.M88.4 [R17+0x6000], R12 ;  /* 0x0060000c11007844 */ /* 0x0005e20000000200 */
[----:B------:R-:W-:Y:S01]  /*4280*/  FADD.FTZ R6, R49, R42 ;  /* 0x0000002a31067221 */ /* 0x000fe20000010000 */
[----:B------:R0:W-:Y:S06]  /*4290*/  MEMBAR.ALL.CTA ;  /* 0x0000000000007992 */ /* 0x0001ec0000008000 */
[----:B0-----:R-:W0:Y:S02]  /*42a0*/  FENCE.VIEW.ASYNC.S ;  /* 0x00000000000073c6 */ /* 0x001e240000000000 */
[----:B0-----:R-:W-:Y:S01]  /*42b0*/  NOP ;  /* 0x0000000000007918 */ /* 0x001fe20000000000 */
[----:B------:R-:W-:Y:S05]  /*42c0*/  @!P1 BRA `(.L_x_174) ;  /* 0x0000002800a09947 */ /* 0x000fea0003800000 */
[----:B------:R-:W-:Y:S01]  /*42d0*/  IMAD.MOV.U32 R4, RZ, RZ, R78 ;  /* 0x000000ffff047224 */ /* 0x000fe200078e004e */
[----:B------:R-:W-:Y:S01]  /*42e0*/  MOV R0, R47 ;  /* 0x0000002f00007202 */ /* 0x000fe20000000f00 */
[----:B------:R-:W-:Y:S01]  /*42f0*/  IMAD.MOV.U32 R7, RZ, RZ, R2 ;  /* 0x000000ffff077224 */ /* 0x000fe200078e0002 */
        /* <DEDUP_REMOVED lines=24> */
[----:B------:R-:W-:Y:S01]  /*4480*/  UMOV UR11, UR38 ;  /* 0x00000026000b7c82 */ /* 0x000fe20008000000 */
[----:B------:R-:W-:-:S05]  /*4490*/  ULDC UR10, c[0x0][0x9d8] ;  /* 0x00027600000a7ab9 */ /* 0x000fca0000000800 */
.L_x_185:
[----:B------:R-:W-:Y:S01]  /*44a0*/  ISETP.NE.AND P2, PT, RZ, UR40, PT ;  /* 0x00000028ff007c0c */ /* 0x000fe2000bf45270 */
[----:B------:R-:W-:-:S04]  /*44b0*/  UISETP.NE.AND UP0, UPT, UR11, 0x1, UPT ;  /* 0x000000010b00788c */ /* 0x000fc8000bf05270 */
[----:B------:R-:W-:-:S06]  /*44c0*/  USEL UR6, URZ, 0x1, UP0 ;  /* 0x000000013f067887 */ /* 0x000fcc0008000000 */
[----:B------:R-:W-:Y:S02]  /*44d0*/  LOP3.LUT R2, R7, UR6, RZ, 0x3c, !PT ;  /* 0x0000000607027c12 */ /* 0x000fe4000f8e3cff */
[----:B------:R-:W-:Y:S05]  /*44e0*/  @P2 BRA `(.L_x_175) ;  /* 0x0000000000342947 */ /* 0x000fea0003800000 */
[----:B------:R-:W-:Y:S05]  /*44f0*/  @!P0 BRA `(.L_x_176) ;  /* 0x0000000000048947 */ /* 0x000fea0003800000 */
[----:B------:R-:W-:Y:S01]  /*4500*/  BPT.TRAP 0x1 ;  /* 0x000000040000795c */ /* 0x000fe20000300000 */
.L_x_176:
[----:B------:R-:W-:Y:S01]  /*4510*/  UIADD3 UR6, UR11, 0x1, URZ ;  /* 0x000000010b067890 */ /* 0x000fe2000fffe03f */
[----:B--2---:R-:W-:-:S03]  /*4520*/  SHF.L.U32 R8, R2, 0x1f, RZ ;  /* 0x0000001f02087819 */ /* 0x004fc600000006ff */
[----:B------:R-:W-:-:S04]  /*4530*/  UISETP.NE.AND UP0, UPT, UR6, 0x2, UPT ;  /* 0x000000020600788c */ /* 0x000fc8000bf05270 */
[----:B------:R-:W-:-:S04]  /*4540*/  USEL UR6, UR6, URZ, UP0 ;  /* 0x0000003f06067287 */ /* 0x000fc80008000000 */
[----:B------:R-:W-:-:S09]  /*4550*/  ULEA UR6, UR6, UR41, 0x3 ;  /* 0x0000002906067291 */ /* 0x000fd2000f8e183f */
[----:B------:R0:W1:Y:S01]  /*4560*/  SYNCS.PHASECHK.TRANS64.TRYWAIT P1, [UR6+0x2d830], R8 ;  /* 0x02d83008ff0075a7 */ /* 0x0000620008020146 */
[----:B------:R-:W-:Y:S05]  /*4570*/  @!P0 BRA `(.L_x_177) ;  /* 0x0000000000048947 */ /* 0x000fea0003800000 */
[----:B------:R-:W-:Y:S01]  /*4580*/  BPT.TRAP 0x1 ;  /* 0x000000040000795c */ /* 0x000fe20000300000 */
.L_x_177:
[----:B-1----:R-:W-:Y:S05]  /*4590*/  @P1 BRA `(.L_x_175) ;  /* 0x0000000000081947 */ /* 0x002fea0003800000 */
[----:B------:R-:W1:Y:S02]  /*45a0*/  SYNCS.PHASECHK.TRANS64.TRYWAIT P1, [UR6+0x2d830], R8 ;  /* 0x02d83008ff0075a7 */ /* 0x000e640008020146 */
[----:B-1----:R-:W-:Y:S05]  /*45b0*/  @!P1 BRA `(.L_x_178) ;  /* 0x000000b000d89947 */ /* 0x002fea0003800000 */
.L_x_175:
[----:B-12---:R-:W1:Y:S01]  /*45c0*/  S2R R9, SR_TID.X ;  /* 0x0000000000097919 */ /* 0x006e620000002100 */
[----:B------:R-:W-:Y:S01]  /*45d0*/  UIADD3 UR38, UR11, 0x1, URZ ;  /* 0x000000010b267890 */ /* 0x000fe2000fffe03f */
[----:B------:R-:W-:Y:S01]  /*45e0*/  UMOV UR7, 0x80000020 ;  /* 0x8000002000077882 */ /* 0x000fe20000000000 */
[----:B------:R-:W-:Y:S02]  /*45f0*/  UMOV UR32, UR8 ;  /* 0x0000000800207c82 */ /* 0x000fe40008000000 */
[----:B------:R-:W-:Y:S01]  /*4600*/  UISETP.NE.AND UP0, UPT, UR38, 0x2, UPT ;  /* 0x000000022600788c */ /* 0x000fe2000bf05270 */
[----:B------:R-:W-:Y:S01]  /*4610*/  UMOV UR33, UR9 ;  /* 0x0000000900217c82 */ /* 0x000fe20008000000 */
[----:B------:R-:W-:Y:S02]  /*4620*/  UMOV UR35, 0x80000020 ;  /* 0x8000002000237882 */ /* 0x000fe40000000000 */
[----:B------:R-:W-:Y:S01]  /*4630*/  USEL UR38, UR38, URZ, UP0 ;  /* 0x0000003f26267287 */ /* 0x000fe20008000000 */
[----:B------:R-:W-:Y:S01]  /*4640*/  UMOV UR15, 0x80000020 ;  /* 0x80000020000f7882 */ /* 0x000fe20000000000 */
[----:B------:R-:W-:-:S02]  /*4650*/  UMOV UR19, 0x80000020 ;  /* 0x8000002000137882 */ /* 0x000fc40000000000 */
[----:B------:R-:W-:Y:S01]  /*4660*/  UIMAD UR6, UR38, 0x600, UR28 ;  /* 0x00000600260678a4 */ /* 0x000fe2000f8e021c */
[----:B------:R-:W-:Y:S01]  /*4670*/  UMOV UR23, 0x80000020 ;  /* 0x8000002000177882 */ /* 0x000fe20000000000 */
[----:B------:R-:W-:Y:S02]  /*4680*/  UMOV UR27, 0x80000020 ;  /* 0x80000020001b7882 */ /* 0x000fe40000000000 */
[----:B------:R-:W-:Y:S02]  /*4690*/  UIADD3 UR34, UR6, 0x2, URZ ;  /* 0x0000000206227890 */ /* 0x000fe4000fffe03f */
[----:B------:R-:W-:Y:S02]  /*46a0*/  UIADD3 UR14, UR6, 0x200, URZ ;  /* 0x00000200060e7890 */ /* 0x000fe4000fffe03f */
[----:B------:R-:W-:Y:S02]  /*46b0*/  UIADD3 UR18, UR6, 0x202, URZ ;  /* 0x0000020206127890 */ /* 0x000fe4000fffe03f */
[----:B------:R-:W-:-:S02]  /*46c0*/  UIADD3 UR22, UR6, 0x400, URZ ;  /* 0x0000040006167890 */ /* 0x000fc4000fffe03f */
[----:B------:R-:W-:Y:S01]  /*46d0*/  UIADD3 UR26, UR6, 0x402, URZ ;  /* 0x00000402061a7890 */ /* 0x000fe2000fffe03f */
[----:B-1----:R-:W-:-:S05]  /*46e0*/  SHF.R.U32.HI R9, RZ, 0x7, R9 ;  /* 0x00000007ff097819 */ /* 0x002fca0000011609 */
[----:B0-----:R-:W-:-:S05]  /*46f0*/  VIADD R8, R9, 0x8 ;  /* 0x0000000809087836 */ /* 0x001fca0000000000 */
[----:B------:R0:W-:Y:S06]  /*4700*/  BAR.SYNC.DEFER_BLOCKING R8, 0x100 ;  /* 0x000400080000751d */ /* 0x0001ec0000010000 */
[----:B------:R-:W-:-:S06]  /*4710*/  WARPGROUP.ARRIVE ;  /* 0x00000000000079c5 */ /* 0x000fcc0000000000 */
        /* <DEDUP_REMOVED lines=17> */
[----:B0-----:R-:W-:Y:S05]  /*4830*/  @P2 BRA `(.L_x_179) ;  /* 0x0000000000282947 */ /* 0x001fea0003800000 */
[----:B------:R-:W-:Y:S05]  /*4840*/  @!P0 BRA `(.L_x_180) ;  /* 0x0000000000048947 */ /* 0x000fea0003800000 */
[----:B------:R-:W-:Y:S01]  /*4850*/  BPT.TRAP 0x1 ;  /* 0x000000040000795c */ /* 0x000fe20000300000 */
.L_x_180:
[----:B------:R-:W-:Y:S01]  /*4860*/  ULEA UR6, UR11, UR41, 0x3 ;  /* 0x000000290b067291 */ /* 0x000fe2000f8e183f */
[----:B------:R-:W-:-:S08]  /*4870*/  SHF.L.U32 R7, R7, 0x1f, RZ ;  /* 0x0000001f07077819 */ /* 0x000fd000000006ff */
[----:B------:R0:W1:Y:S01]  /*4880*/  SYNCS.PHASECHK.TRANS64.TRYWAIT P1, [UR6+0x2d850], R7 ;  /* 0x02d85007ff0075a7 */ /* 0x0000620008020146 */
[----:B------:R-:W-:Y:S05]  /*4890*/  @!P0 BRA `(.L_x_181) ;  /* 0x0000000000048947 */ /* 0x000fea0003800000 */
[----:B------:R-:W-:Y:S01]  /*48a0*/  BPT.TRAP 0x1 ;  /* 0x000000040000795c */ /* 0x000fe20000300000 */
.L_x_181:
[----:B-1----:R-:W-:Y:S05]  /*48b0*/  @P1 BRA `(.L_x_179) ;  /* 0x0000000000081947 */ /* 0x002fea0003800000 */
[----:B------:R-:W1:Y:S02]  /*48c0*/  SYNCS.PHASECHK.TRANS64.TRYWAIT P1, [UR6+0x2d850], R7 ;  /* 0x02d85007ff0075a7 */ /* 0x000e640008020146 */
[----:B-1----:R-:W-:Y:S05]  /*48d0*/  @!P1 BRA `(.L_x_182) ;  /* 0x000000b000289947 */ /* 0x002fea0003800000 */
.L_x_179:
[----:B------:R-:W-:Y:S01]  /*48e0*/  UIADD3 UR6, UR41, 0x400, URZ ;  /* 0x0000040029067890 */ /* 0x000fe2000fffe03f */
[----:B------:R-:W-:Y:S01]  /*48f0*/  WARPGROUP.ARRIVE ;  /* 0x00000000000079c5 */ /* 0x000fe20000000000 */
[----:B------:R-:W-:-:S05]  /*4900*/  ULOP3.LUT UR7, UR39, 0x10000, URZ, 0xfc, !UPT ;  /* 0x0001000027077892 */ /* 0x000fca000f8efc3f */
[----:B------:R-:W1:Y:S01]  /*4910*/  S2R R9, SR_TID.X ;  /* 0x0000000000097919 */ /* 0x000e620000002100 */
[----:B------:R-:W-:Y:S01]  /*4920*/  USHF.R.U32.HI UR6, URZ, 0x4, UR6 ;  /* 0x000000043f067899 */ /* 0x000fe20008011606 */
[----:B------:R-:W-:Y:S01]  /*4930*/  UMOV UR33, 0x40000040 ;  /* 0x4000004000217882 */ /* 0x000fe20000000000 */
[----:B------:R-:W-:Y:S02]  /*4940*/  UMOV UR35, 0x80000020 ;  /* 0x8000002000237882 */ /* 0x000fe40000000000 */
[----:B------:R-:W-:Y:S01]  /*4950*/  ULOP3.LUT UR6, UR6, 0x3fff, URZ, 0xc0, !UPT ;  /* 0x00003fff06067892 */ /* 0x000fe2000f8ec03f */
[----:B------:R-:W-:-:S03]  /*4960*/  UMOV UR32, UR7 ;  /* 0x0000000700207c82 */ /* 0x000fc60008000000 */
        /* <DEDUP_REMOVED lines=8> */
[----:B-1----:R-:W-:Y:S02]  /*49f0*/  SHF.R.U32.HI R8, RZ, 0x7, R9 ;  /* 0x00000007ff087819 */ /* 0x002fe40000011609 */
[----:B------:R-:W-:-:S03]  /*4a00*/  ISETP.GE.U32.AND P1, PT, R9, 0x180, PT ;  /* 0x000001800900780c */ /* 0x000fc60003f26070 */
[----:B0-----:R-:W-:-:S05]  /*4a10*/  VIADD R7, R8, 0x9 ;  /* 0x0000000908077836 */ /* 0x001fca0000000000 */
[----:B------:R-:W-:Y:S01]  /*4a20*/  SEL R7, R7, 0x9, !P1 ;  /* 0x0000000907077807 */ /* 0x000fe20004800000 */
        /* <DEDUP_REMOVED lines=49> */
.L_x_183:
[----:B0-----:R-:W-:Y:S01]  /*4d40*/  FMUL.FTZ R7, R24, UR10 ;  /* 0x0000000a18077c20 */ /* 0x001fe20008410000 */
        /* <DEDUP_REMOVED lines=71> */
[----:B------:R-:W-:-:S04]  /*51c0*/  ULEA UR6, UR38, UR41, 0x3 ;  /* 0x0000002926067291 */ /* 0x000fc8000f8e183f */
[----:B------:R-:W-:Y:S02]  /*51d0*/  UIADD3 UR6, UR6, 0x2d840, URZ ;  /* 0x0002d84006067890 */ /* 0x000fe4000fffe03f */
[----:B------:R-:W0:Y:S01]  /*51e0*/  MUFU.TANH R28, R28 ;  /* 0x0000001c001c7308 */ /* 0x000e220000002400 */
[----:B-1----:R-:W-:Y:S01]  /*51f0*/  FMNMX.FTZ R48, R26, R45, !PT ;  /* 0x0000002d1a307209 */ /* 0x002fe20007810000 */
[----:B------:R-:W-:-:S06]  /*5200*/  UPRMT UR6, UR42, 0x654, UR6 ;  /* 0x000006542a067896 */ /* 0x000fcc0008000006 */
[----:B------:R-:W1:Y:S01]  /*5210*/  MUFU.TANH R29, R29 ;  /* 0x0000001d001d7308 */ /* 0x000e620000002400 */
[----:B--2---:R-:W-:Y:S02]  /*5220*/  FMNMX.FTZ R48, R27, R48, !PT ;  /* 0x000000301b307209 */ /* 0x004fe40007810000 */
[----:B------:R-:W-:Y:S05]  /*5230*/  SYNCS.ARRIVE.TRANS64.RED.A1T0 RZ, [UR6], RZ ;  /* 0x000000ffffff79a7 */ /* 0x000fea0008100406 */
        /* <DEDUP_REMOVED lines=26> */
[----:B------:R0:W3:Y:S01]  /*53e0*/  MUFU.TANH R49, R72 ;  /* 0x0000004800317308 */ /* 0x0000e20000002400 */
[----:B-1----:R-:W-:-:S07]  /*53f0*/  FMNMX.FTZ R61, R45, R61, !PT ;  /* 0x0000003d2d3d7209 */ /* 0x002fce0007810000 */
[----:B------:R1:W4:Y:S01]  /*5400*/  MUFU.TANH R52, R73 ;  /* 0x0000004900347308 */ /* 0x0003220000002400 */
[----:B--2---:R-:W-:Y:S01]  /*5410*/  FMNMX.FTZ R64, R48, R61, !PT ;  /* 0x0000003d30407209 */ /* 0x004fe20007810000 */
[----:B0-----:R-:W-:Y:S01]  /*5420*/  FMUL.FTZ R72, R75, UR10 ;  /* 0x0000000a4b487c20 */ /* 0x001fe20008410000 */
[----:B------:R-:W-:-:S05]  /*5430*/  FMUL.FTZ R75, R82, UR10 ;  /* 0x0000000a524b7c20 */ /* 0x000fca0008410000 */
[----:B------:R0:W2:Y:S01]  /*5440*/  MUFU.TANH R53, R76 ;  /* 0x0000004c00357308 */ /* 0x0000a20000002400 */
[----:B---3--:R-:W-:Y:S01]  /*5450*/  FMNMX.FTZ R64, R49, R64, !PT ;  /* 0x0000004031407209 */ /* 0x008fe20007810000 */
[----:B-1----:R-:W-:-:S06]  /*5460*/  FMUL.FTZ R73, R78, UR10 ;  /* 0x0000000a4e497c20 */ /* 0x002fcc0008410000 */
[----:B------:R1:W3:Y:S01]  /*5470*/  MUFU.TANH R56, R77 ;  /* 0x0000004d00387308 */ /* 0x0002e20000002400 */
[----:B----4-:R-:W-:Y:S01]  /*5480*/  FMNMX.FTZ R65, R52, R64, !PT ;  /* 0x0000004034417209 */ /* 0x010fe20007810000 */
[----:B0-----:R-:W-:-:S06]  /*5490*/  FMUL.FTZ R76, R83, UR10 ;  /* 0x0000000a534c7c20 */ /* 0x001fcc0008410000 */
[----:B------:R-:W0:Y:S01]  /*54a0*/  MUFU.TANH R57, R80 ;  /* 0x0000005000397308 */ /* 0x000e220000002400 */
[----:B--2---:R-:W-:Y:S01]  /*54b0*/  FMNMX.FTZ R65, R53, R65, !PT ;  /* 0x0000004135417209 */ /* 0x004fe20007810000 */
[----:B-1----:R-:W-:-:S06]  /*54c0*/  FMUL.FTZ R77, R86, UR10 ;  /* 0x0000000a564d7c20 */ /* 0x002fcc0008410000 */
[----:B------:R-:W1:Y:S01]  /*54d0*/  MUFU.TANH R60, R81 ;  /* 0x00000051003c7308 */ /* 0x000e620000002400 */
[----:B---3--:R-:W-:-:S07]  /*54e0*/  FMNMX.FTZ R65, R56, R65, !PT ;  /* 0x0000004138417209 */ /* 0x008fce0007810000 */
        /* <DEDUP_REMOVED lines=8> */
[----:B------:R-:W-:-:S04]  /*5570*/  FMUL.FTZ R65, R47, UR10 ;  /* 0x0000000a2f417c20 */ /* 0x000fc80008410000 */
[----:B------:R-:W0:Y:S02]  /*5580*/  SHFL.BFLY PT, R69, R68, 0x2, 0x1f ;  /* 0x0c401f0044457f89 */ /* 0x000e2400000e0000 */
[----:B------:R-:W3:Y:S08]  /*5590*/  MUFU.TANH R13, R13 ;  /* 0x0000000d000d7308 */ /* 0x000ef00000002400 */
[----:B------:R-:W4:Y:S08]  /*55a0*/  MUFU.TANH R14, R14 ;  /* 0x0000000e000e7308 */ /* 0x000f300000002400 */
[----:B------:R-:W5:Y:S01]  /*55b0*/  MUFU.TANH R21, R21 ;  /* 0x0000001500157308 */ /* 0x000f620000002400 */
[----:B0-----:R-:W-:-:S07]  /*55c0*/  FMNMX.FTZ R47, R68, R69, !PT ;  /* 0x00000045442f7209 */ /* 0x001fce0007810000 */
[----:B------:R-:W0:Y:S01]  /*55d0*/  MUFU.TANH R24, R24 ;  /* 0x0000001800187308 */ /* 0x000e220000002400 */
[----:B------:R-:W1:Y:S07]  /*55e0*/  SHFL.BFLY PT, R68, R47, 0x1, 0x1f ;  /* 0x0c201f002f447f89 */ /* 0x000e6e00000e0000 */
[----:B------:R-:W0:Y:S08]  /*55f0*/  MUFU.TANH R38, R38 ;  /* 0x0000002600267308 */ /* 0x000e300000002400 */
[----:B------:R-:W0:Y:S08]  /*5600*/  MUFU.TANH R39, R39 ;  /* 0x0000002700277308 */ /* 0x000e300000002400 */
[----:B------:R-:W0:Y:S01]  /*5610*/  MUFU.TANH R42, R42 ;  /* 0x0000002a002a7308 */ /* 0x000e220000002400 */
[----:B-1----:R-:W-:-:S02]  /*5620*/  FMNMX.FTZ R47, R47, R68, !PT ;  /* 0x000000442f2f7209 */ /* 0x002fc40007810000 */
[----:B------:R-:W-:-:S05]  /*5630*/  FMNMX.FTZ R68, R9, R4, !PT ;  /* 0x0000000409447209 */ /* 0x000fca0007810000 */
[----:B------:R-:W1:Y:S01]  /*5640*/  MUFU.TANH R43, R43 ;  /* 0x0000002b002b7308 */ /* 0x000e620000002400 */
[----:B--2---:R-:W-:Y:S01]  /*5650*/  FMNMX.FTZ R68, R10, R68, !PT ;  /* 0x000000440a447209 */ /* 0x004fe20007810000 */
[----:B------:R-:W-:-:S03]  /*5660*/  FADD.FTZ R80, -R47, R0 ;  /* 0x000000002f507221 */ /* 0x000fc60000010100 */
[----:B---3--:R-:W-:-:S03]  /*5670*/  FMNMX.FTZ R68, R13, R68, !PT ;  /* 0x000000440d447209 */ /* 0x008fc60007810000 */
[----:B------:R-:W2:Y:S01]  /*5680*/  MUFU.TANH R46, R46 ;  /* 0x0000002e002e7308 */ /* 0x000ea20000002400 */
[----:B----4-:R-:W-:-:S04]  /*5690*/  FMNMX.FTZ R68, R14, R68, !PT ;  /* 0x000000440e447209 */ /* 0x010fc80007810000 */
[----:B-----5:R-:W-:-:S03]  /*56a0*/  FMNMX.FTZ R68, R21, R68, !PT ;  /* 0x0000004415447209 */ /* 0x020fc60007810000 */
[----:B------:R-:W3:Y:S01]  /*56b0*/  MUFU.TANH R65, R65 ;  /* 0x0000004100417308 */ /* 0x000ee20000002400 */
[----:B0-----:R-:W-:-:S04]  /*56c0*/  FMNMX.FTZ R68, R24, R68, !PT ;  /* 0x0000004418447209 */ /* 0x001fc80007810000 */
[----:B------:R-:W-:-:S03]  /*56d0*/  FMNMX.FTZ R68, R38, R68, !PT ;  /* 0x0000004426447209 */ /* 0x000fc60007810000 */
[----:B------:R-:W0:Y:S01]  /*56e0*/  MUFU.TANH R50, R50 ;  /* 0x0000003200327308 */ /* 0x000e220000002400 */
[----:B------:R-:W-:-:S04]  /*56f0*/  FMNMX.FTZ R68, R39, R68, !PT ;  /* 0x0000004427447209 */ /* 0x000fc80007810000 */
[----:B------:R-:W-:-:S03]  /*5700*/  FMNMX.FTZ R69, R42, R68, !PT ;  /* 0x000000442a457209 */ /* 0x000fc60007810000 */
[----:B------:R-:W4:Y:S01]  /*5710*/  MUFU.TANH R51, R51 ;  /* 0x0000003300337308 */ /* 0x000f220000002400 */
[----:B-1----:R-:W-:-:S07]  /*5720*/  FMNMX.FTZ R69, R43, R69, !PT ;  /* 0x000000452b457209 */ /* 0x002fce0007810000 */
[----:B------:R-:W1:Y:S08]  /*5730*/  MUFU.TANH R54, R54 ;  /* 0x0000003600367308 */ /* 0x000e700000002400 */
[----:B------:R2:W-:Y:S08]  /*5740*/  MUFU.TANH R68, R70 ;  /* 0x0000004600447308 */ /* 0x0005f00000002400 */
[----:B------:R-:W5:Y:S01]  /*5750*/  MUFU.TANH R55, R55 ;  /* 0x0000003700377308 */ /* 0x000f620000002400 */
[----:B--2---:R-:W-:-:S04]  /*5760*/  FMNMX.FTZ R70, R46, R69, !PT ;  /* 0x000000452e467209 */ /* 0x004fc80007810000 */
[----:B---3--:R-:W-:-:S03]  /*5770*/  FMNMX.FTZ R70, R65, R70, !PT ;  /* 0x0000004641467209 */ /* 0x008fc60007810000 */
[----:B------:R-:W2:Y:S08]  /*5780*/  MUFU.TANH R58, R58 ;  /* 0x0000003a003a7308 */ /* 0x000eb00000002400 */
[----:B------:R0:W-:Y:S08]  /*5790*/  MUFU.TANH R69, R71 ;  /* 0x0000004700457308 */ /* 0x0001f00000002400 */
[----:B------:R-:W3:Y:S01]  /*57a0*/  MUFU.TANH R59, R59 ;  /* 0x0000003b003b7308 */ /* 0x000ee20000002400 */
[----:B0-----:R-:W-:-:S04]  /*57b0*/  FMNMX.FTZ R71, R50, R70, !PT ;  /* 0x0000004632477209 */ /* 0x001fc80007810000 */
[----:B----4-:R-:W-:-:S03]  /*57c0*/  FMNMX.FTZ R71, R51, R71, !PT ;  /* 0x0000004733477209 */ /* 0x010fc60007810000 */
[----:B------:R-:W0:Y:S01]  /*57d0*/  MUFU.TANH R62, R62 ;  /* 0x0000003e003e7308 */ /* 0x000e220000002400 */
[----:B-1----:R-:W-:-:S04]  /*57e0*/  FMNMX.FTZ R71, R54, R71, !PT ;  /* 0x0000004736477209 */ /* 0x002fc80007810000 */
[----:B-----5:R-:W-:-:S03]  /*57f0*/  FMNMX.FTZ R71, R55, R71, !PT ;  /* 0x0000004737477209 */ /* 0x020fc60007810000 */
[----:B------:R-:W1:Y:S01]  /*5800*/  MUFU.TANH R63, R63 ;  /* 0x0000003f003f7308 */ /* 0x000e620000002400 */
[----:B--2---:R-:W-:-:S04]  /*5810*/  FMNMX.FTZ R71, R58, R71, !PT ;  /* 0x000000473a477209 */ /* 0x004fc80007810000 */
[----:B---3--:R-:W-:-:S03]  /*5820*/  FMNMX.FTZ R71, R59, R71, !PT ;  /* 0x000000473b477209 */ /* 0x008fc60007810000 */
[----:B------:R-:W2:Y:S01]  /*5830*/  MUFU.TANH R66, R66 ;  /* 0x0000004200427308 */ /* 0x000ea20000002400 */
[----:B0-----:R-:W-:-:S07]  /*5840*/  FMNMX.FTZ R71, R62, R71, !PT ;  /* 0x000000473e477209 */ /* 0x001fce0007810000 */
[----:B------:R-:W0:Y:S01]  /*5850*/  MUFU.TANH R67, R67 ;  /* 0x0000004300437308 */ /* 0x000e220000002400 */
[----:B-1----:R-:W-:-:S07]  /*5860*/  FMNMX.FTZ R71, R63, R71, !PT ;  /* 0x000000473f477209 */ /* 0x002fce0007810000 */
[----:B------:R1:W3:Y:S01]  /*5870*/  MUFU.TANH R70, R74 ;  /* 0x0000004a00467308 */ /* 0x0002e20000002400 */
[----:B--2---:R-:W-:-:S07]  /*5880*/  FMNMX.FTZ R71, R66, R71, !PT ;  /* 0x0000004742477209 */ /* 0x004fce0007810000 */
[----:B------:R-:W2:Y:S01]  /*5890*/  MUFU.TANH R72, R72 ;  /* 0x0000004800487308 */ /* 0x000ea20000002400 */
[----:B0-----:R-:W-:Y:S01]  /*58a0*/  FMNMX.FTZ R71, R67, R71, !PT ;  /* 0x0000004743477209 */ /* 0x001fe20007810000 */
[----:B-1----:R-:W-:Y:S01]  /*58b0*/  FMUL.FTZ R74, R79, UR10 ;  /* 0x0000000a4f4a7c20 */ /* 0x002fe20008410000 */
[----:B------:R-:W-:Y:S02]  /*58c0*/  FMUL.FTZ R79, R87, UR10 ;  /* 0x0000000a574f7c20 */ /* 0x000fe40008410000 */
[----:B------:R-:W-:-:S03]  /*58d0*/  FMNMX.FTZ R71, R68, R71, !PT ;  /* 0x0000004744477209 */ /* 0x000fc60007810000 */
[----:B------:R-:W0:Y:S01]  /*58e0*/  MUFU.TANH R73, R73 ;  /* 0x0000004900497308 */ /* 0x000e220000002400 */
[----:B------:R-:W-:-:S04]  /*58f0*/  FMNMX.FTZ R71, R69, R71, !PT ;  /* 0x0000004745477209 */ /* 0x000fc80007810000 */
[----:B---3--:R-:W-:-:S03]  /*5900*/  FMNMX.FTZ R71, R70, R71, !PT ;  /* 0x0000004746477209 */ /* 0x008fc60007810000 */
        /* <DEDUP_REMOVED lines=9> */
[----:B0-----:R-:W-:-:S04]  /*59a0*/  FMNMX.FTZ R71, R76, R71, !PT ;  /* 0x000000474c477209 */ /* 0x001fc80007810000 */
[----:B-1----:R-:W-:-:S04]  /*59b0*/  FMNMX.FTZ R71, R77, R71, !PT ;  /* 0x000000474d477209 */ /* 0x002fc80007810000 */
[----:B--2---:R-:W-:-:S05]  /*59c0*/  FMNMX.FTZ R71, R79, R71, !PT ;  /* 0x000000474f477209 */ /* 0x004fca0007810000 */
[----:B------:R-:W0:Y:S02]  /*59d0*/  SHFL.BFLY PT, R78, R71, 0x2, 0x1f ;  /* 0x0c401f00474e7f89 */ /* 0x000e2400000e0000 */
[----:B0-----:R-:W-:-:S05]  /*59e0*/  FMNMX.FTZ R78, R71, R78, !PT ;  /* 0x0000004e474e7209 */ /* 0x001fca0007810000 */
[----:B------:R-:W0:Y:S02]  /*59f0*/  SHFL.BFLY PT, R71, R78, 0x1, 0x1f ;  /* 0x0c201f004e477f89 */ /* 0x000e2400000e0000 */
[----:B0-----:R-:W-:Y:S02]  /*5a00*/  FMNMX.FTZ R78, R78, R71, !PT ;  /* 0x000000474e4e7209 */ /* 0x001fe40007810000 */
[----:B------:R-:W0:Y:S03]  /*5a10*/  LDC R71, c[0x0][0x988] ;  /* 0x00026200ff477b82 */ /* 0x000e260000000800 */
[----:B------:R-:W-:Y:S01]  /*5a20*/  FADD.FTZ R81, -R78, R4 ;  /* 0x000000044e517221 */ /* 0x000fe20000010100 */
[-C--:B0-----:R-:W-:Y:S01]  /*5a30*/  FMUL.FTZ R0, R47, R71.reuse ;  /* 0x000000472f007220 */ /* 0x081fe20000410000 */
[-C--:B------:R-:W-:Y:S02]  /*5a40*/  FMUL.FTZ R4, R80, R71.reuse ;  /* 0x0000004750047220 */ /* 0x080fe40000410000 */
[-C--:B------:R-:W-:Y:S01]  /*5a50*/  FMUL.FTZ R81, R81, R71.reuse ;  /* 0x0000004751517220 */ /* 0x080fe20000410000 */
[-CC-:B------:R-:W-:Y:S01]  /*5a60*/  FFMA.FTZ R7, R7, R71.reuse, -R0.reuse ;  /* 0x0000004707077223 */ /* 0x180fe20000010800 */
        /* <DEDUP_REMOVED lines=30> */
[-C--:B------:R-:W-:Y:S01]  /*5c50*/  FFMA.FTZ R0, R64, R71.reuse, -R0 ;  /* 0x0000004740007223 */ /* 0x080fe20000010800 */
[-C--:B------:R-:W-:Y:S01]  /*5c60*/  FMUL.FTZ R64, R78, R71.reuse ;  /* 0x000000474e407220 */ /* 0x080fe20000410000 */
[----:B------:R-:W-:Y:S03]  /*5c70*/  MUFU.EX2 R4, R4 ;  /* 0x0000000400047308 */ /* 0x000fe60000000800 */
[-CC-:B------:R-:W-:Y:S01]  /*5c80*/  FFMA.FTZ R9, R9, R71.reuse, -R64.reuse ;  /* 0x0000004709097223 */ /* 0x180fe20000010840 */
[-CC-:B------:R-:W-:Y:S01]  /*5c90*/  FFMA.FTZ R10, R10, R71.reuse, -R64.reuse ;  /* 0x000000470a0a7223 */ /* 0x180fe20000010840 */
[-CC-:B------:R-:W-:Y:S01]  /*5ca0*/  FFMA.FTZ R13, R13, R71.reuse, -R64.reuse ;  /* 0x000000470d0d7223 */ /* 0x180fe20000010840 */
[-CC-:B------:R-:W-:Y:S01]  /*5cb0*/  FFMA.FTZ R14, R14, R71.reuse, -R64.reuse ;  /* 0x000000470e0e7223 */ /* 0x180fe20000010840 */
[-CC-:B------:R-:W-:Y:S01]  /*5cc0*/  FFMA.FTZ R21, R21, R71.reuse, -R64.reuse ;  /* 0x0000004715157223 */ /* 0x180fe20000010840 */
[----:B------:R-:W-:Y:S01]  /*5cd0*/  MUFU.EX2 R49, R81 ;  /* 0x0000005100317308 */ /* 0x000fe20000000800 */
[-CC-:B------:R-:W-:Y:S01]  /*5ce0*/  FFMA.FTZ R24, R24, R71.reuse, -R64.reuse ;  /* 0x0000004718187223 */ /* 0x180fe20000010840 */
[-CC-:B------:R-:W-:Y:S01]  /*5cf0*/  FFMA.FTZ R38, R38, R71.reuse, -R64.reuse ;  /* 0x0000004726267223 */ /* 0x180fe20000010840 */
[-CC-:B------:R-:W-:Y:S01]  /*5d00*/  FFMA.FTZ R39, R39, R71.reuse, -R64.reuse ;  /* 0x0000004727277223 */ /* 0x180fe20000010840 */
[-CC-:B------:R-:W-:Y:S01]  /*5d10*/  FFMA.FTZ R42, R42, R71.reuse, -R64.reuse ;  /* 0x000000472a2a7223 */ /* 0x180fe20000010840 */
[-CC-:B------:R-:W-:Y:S01]  /*5d20*/  FFMA.FTZ R43, R43, R71.reuse, -R64.reuse ;  /* 0x000000472b2b7223 */ /* 0x180fe20000010840 */
[-CC-:B------:R-:W-:Y:S01]  /*5d30*/  FFMA.FTZ R46, R46, R71.reuse, -R64.reuse ;  /* 0x000000472e2e7223 */ /* 0x180fe20000010840 */
[-CC-:B------:R-:W-:Y:S01]  /*5d40*/  FFMA.FTZ R65, R65, R71.reuse, -R64.reuse ;  /* 0x0000004741417223 */ /* 0x180fe20000010840 */
[----:B------:R-:W0:Y:S01]  /*5d50*/  MUFU.EX2 R7, R7 ;  /* 0x0000000700077308 */ /* 0x000e220000000800 */
[-CC-:B------:R-:W-:Y:S01]  /*5d60*/  FFMA.FTZ R50, R50, R71.reuse, -R64.reuse ;  /* 0x0000004732327223 */ /* 0x180fe20000010840 */
[-CC-:B------:R-:W-:Y:S01]  /*5d70*/  FFMA.FTZ R51, R51, R71.reuse, -R64.reuse ;  /* 0x0000004733337223 */ /* 0x180fe20000010840 */
[-CC-:B------:R-:W-:Y:S01]  /*5d80*/  FFMA.FTZ R54, R54, R71.reuse, -R64.reuse ;  /* 0x0000004736367223 */ /* 0x180fe20000010840 */
[-CC-:B------:R-:W-:Y:S01]  /*5d90*/  FFMA.FTZ R55, R55, R71.reuse, -R64.reuse ;  /* 0x0000004737377223 */ /* 0x180fe20000010840 */
[-CC-:B------:R-:W-:Y:S01]  /*5da0*/  FFMA.FTZ R58, R58, R71.reuse, -R64.reuse ;  /* 0x000000473a3a7223 */ /* 0x180fe20000010840 */
[-CC-:B------:R-:W-:Y:S01]  /*5db0*/  FFMA.FTZ R59, R59, R71.reuse, -R64.reuse ;  /* 0x000000473b3b7223 */ /* 0x180fe20000010840 */
[-CC-:B------:R-:W-:Y:S01]  /*5dc0*/  FFMA.FTZ R62, R62, R71.reuse, -R64.reuse ;  /* 0x000000473e3e7223 */ /* 0x180fe20000010840 */
[----:B------:R-:W1:Y:S01]  /*5dd0*/  MUFU.EX2 R9, R9 ;  /* 0x0000000900097308 */ /* 0x000e620000000800 */
[-CC-:B------:R-:W-:Y:S01]  /*5de0*/  FFMA.FTZ R63, R63, R71.reuse, -R64.reuse ;  /* 0x000000473f3f7223 */ /* 0x180fe20000010840 */
[-CC-:B------:R-:W-:Y:S01]  /*5df0*/  FFMA.FTZ R66, R66, R71.reuse, -R64.reuse ;  /* 0x0000004742427223 */ /* 0x180fe20000010840 */
[-CC-:B------:R-:W-:Y:S01]  /*5e00*/  FFMA.FTZ R67, R67, R71.reuse, -R64.reuse ;  /* 0x0000004743437223 */ /* 0x180fe20000010840 */
[-CC-:B------:R-:W-:Y:S01]  /*5e10*/  FFMA.FTZ R68, R68, R71.reuse, -R64.reuse ;  /* 0x0000004744447223 */ /* 0x180fe20000010840 */
[-CC-:B------:R-:W-:Y:S01]  /*5e20*/  FFMA.FTZ R69, R69, R71.reuse, -R64.reuse ;  /* 0x0000004745457223 */ /* 0x180fe20000010840 */
[-CC-:B------:R-:W-:Y:S01]  /*5e30*/  FFMA.FTZ R70, R70, R71.reuse, -R64.reuse ;  /* 0x0000004746467223 */ /* 0x180fe20000010840 */
[--C-:B------:R-:W-:Y:S01]  /*5e40*/  FFMA.FTZ R72, R72, R71, -R64.reuse ;  /* 0x0000004748487223 */ /* 0x100fe20000010840 */
[----:B------:R-:W2:Y:S01]  /*5e50*/  MUFU.EX2 R8, R8 ;  /* 0x0000000800087308 */ /* 0x000ea20000000800 */
[----:B0-----:R-:W-:Y:S01]  /*5e60*/  FFMA.FTZ R5, R4, R5, R7 ;  /* 0x0000000504057223 */ /* 0x001fe20000010007 */
[-CC-:B------:R-:W-:Y:S01]  /*5e70*/  FFMA.FTZ R73, R73, R71.reuse, -R64.reuse ;  /* 0x0000004749497223 */ /* 0x180fe20000010840 */
[-CC-:B------:R-:W-:Y:S01]  /*5e80*/  FFMA.FTZ R74, R74, R71.reuse, -R64.reuse ;  /* 0x000000474a4a7223 */ /* 0x180fe20000010840 */
[-CC-:B------:R-:W-:Y:S01]  /*5e90*/  FFMA.FTZ R75, R75, R71.reuse, -R64.reuse ;  /* 0x000000474b4b7223 */ /* 0x180fe20000010840 */
[-CC-:B------:R-:W-:Y:S01]  /*5ea0*/  FFMA.FTZ R76, R76, R71.reuse, -R64.reuse ;  /* 0x000000474c4c7223 */ /* 0x180fe20000010840 */
[-CC-:B------:R-:W-:Y:S01]  /*5eb0*/  FFMA.FTZ R77, R77, R71.reuse, -R64.reuse ;  /* 0x000000474d4d7223 */ /* 0x180fe20000010840 */
[----:B------:R-:W-:Y:S01]  /*5ec0*/  FFMA.FTZ R64, R79, R71, -R64 ;  /* 0x000000474f407223 */ /* 0x000fe20000010840 */
[----:B------:R-:W0:Y:S01]  /*5ed0*/  MUFU.EX2 R10, R10 ;  /* 0x0000000a000a7308 */ /* 0x000e220000000800 */
[----:B-1----:R-:W-:-:S07]  /*5ee0*/  FFMA.FTZ R6, R49, R6, R9 ;  /* 0x0000000631067223 */ /* 0x002fce0000010009 */
[----:B------:R-:W1:Y:S01]  /*5ef0*/  MUFU.EX2 R11, R11 ;  /* 0x0000000b000b7308 */ /* 0x000e620000000800 */
[----:B--2---:R-:W-:-:S07]  /*5f00*/  FADD.FTZ R5, R8, R5 ;  /* 0x0000000508057221 */ /* 0x004fce0000010000 */
[----:B------:R-:W2:Y:S01]  /*5f10*/  MUFU.EX2 R13, R13 ;  /* 0x0000000d000d7308 */ /* 0x000ea20000000800 */
[----:B0-----:R-:W-:-:S07]  /*5f20*/  FADD.FTZ R6, R10, R6 ;  /* 0x000000060a067221 */ /* 0x001fce0000010000 */
[----:B------:R-:W0:Y:S01]  /*5f30*/  MUFU.EX2 R12, R12 ;  /* 0x0000000c000c7308 */ /* 0x000e220000000800 */
[----:B-1----:R-:W-:-:S07]  /*5f40*/  FADD.FTZ R5, R11, R5 ;  /* 0x000000050b057221 */ /* 0x002fce0000010000 */
        /* <DEDUP_REMOVED lines=113> */
[----:B-1----:R-:W-:Y:S01]  /*6660*/  FADD.FTZ R6, R77, R6 ;  /* 0x000000064d067221 */ /* 0x002fe20000010000 */
[----:B--2---:R-:W-:-:S03]  /*6670*/  FADD.FTZ R5, R0, R5 ;  /* 0x0000000500057221 */ /* 0x004fc60000010000 */
[----:B0-----:R-:W-:Y:S01]  /*6680*/  FADD.FTZ R6, R64, R6 ;  /* 0x0000000640067221 */ /* 0x001fe20000010000 */
[----:B------:R-:W-:Y:S06]  /*6690*/  @!P0 BRA `(.L_x_184) ;  /* 0x0000000000048947 */ /* 0x000fec0003800000 */
[----:B------:R-:W-:Y:S01]  /*66a0*/  BPT.TRAP 0x1 ;  /* 0x000000040000795c */ /* 0x000fe20000300000 */
.L_x_184:
[----:B------:R-:W-:Y:S01]  /*66b0*/  ULEA UR6, UR11, UR41, 0x3 ;  /* 0x000000290b067291 */ /* 0x000fe2000f8e183f */
[----:B------:R-:W-:Y:S01]  /*66c0*/  F2FP.BF16.F32.PACK_AB R9, R10, R9 ;  /* 0x000000090a09723e */ /* 0x000fe200000010ff */
[-C--:B------:R-:W-:Y:S01]  /*66d0*/  FMUL.FTZ R88, R88, R4.reuse ;  /* 0x0000000458587220 */ /* 0x080fe20000410000 */
        /* <DEDUP_REMOVED lines=11> */
[----:B------:R-:W-:Y:S01]  /*6790*/  FMUL.FTZ R93, R93, R4 ;  /* 0x000000045d5d7220 */ /* 0x000fe20000410000 */
        /* <DEDUP_REMOVED lines=11> */
[----:B------:R-:W-:Y:S01]  /*6850*/  FMUL.FTZ R100, R100, R4 ;  /* 0x0000000464647220 */ /* 0x000fe20000410000 */
[----:B------:R-:W-:Y:S01]  /*6860*/  F2FP.BF16.F32.PACK_AB R29, R51, R50 ;  /* 0x00000032331d723e */ /* 0x000fe200000010ff */
[----:B------:R2:W-:Y:S01]  /*6870*/  STSM.16.M88.4 [R18], R24 ;  /* 0x0000001812007844 */ /* 0x0005e20000000200 */
[----:B------:R-:W-:Y:S01]  /*6880*/  F2FP.BF16.F32.PACK_AB R30, R34, R33 ;  /* 0x00000021221e723e */ /* 0x000fe200000010ff */
[----:B------:R-:W-:Y:S01]  /*6890*/  FMUL.FTZ R101, R101, R4 ;  /* 0x0000000465657220 */ /* 0x000fe20000410000 */
[----:B------:R-:W-:Y:S01]  /*68a0*/  F2FP.BF16.F32.PACK_AB R31, R55, R54 ;  /* 0x00000036371f723e */ /* 0x000fe200000010ff */
[----:B------:R-:W-:Y:S01]  /*68b0*/  FMUL.FTZ R104, R104, R4 ;  /* 0x0000000468687220 */ /* 0x000fe20000410000 */
[----:B------:R-:W-:Y:S01]  /*68c0*/  F2FP.BF16.F32.PACK_AB R80, R52, R80 ;  /* 0x000000503450723e */ /* 0x000fe200000010ff */
[----:B------:R-:W-:Y:S01]  /*68d0*/  FMUL.FTZ R105, R105, R4 ;  /* 0x0000000469697220 */ /* 0x000fe20000410000 */
[----:B------:R-:W-:Y:S01]  /*68e0*/  F2FP.BF16.F32.PACK_AB R81, R72, R70 ;  /* 0x000000464851723e */ /* 0x000fe200000010ff */
[----:B------:R3:W-:Y:S01]  /*68f0*/  STSM.16.M88.4 [R17], R28 ;  /* 0x0000001c11007844 */ /* 0x0007e20000000200 */
[----:B0-----:R-:W-:Y:S01]  /*6900*/  F2FP.BF16.F32.PACK_AB R8, R36, R35 ;  /* 0x000000232408723e */ /* 0x001fe200000010ff */
[----:B------:R-:W-:Y:S01]  /*6910*/  FMUL.FTZ R108, R108, R4 ;  /* 0x000000046c6c7220 */ /* 0x000fe20000410000 */
[----:B------:R-:W-:Y:S01]  /*6920*/  F2FP.BF16.F32.PACK_AB R9, R59, R58 ;  /* 0x0000003a3b09723e */ /* 0x000fe200000010ff */
[-C--:B------:R-:W-:Y:S01]  /*6930*/  FMUL.FTZ R109, R109, R4.reuse ;  /* 0x000000046d6d7220 */ /* 0x080fe20000410000 */
[----:B------:R-:W-:Y:S01]  /*6940*/  F2FP.BF16.F32.PACK_AB R10, R40, R37 ;  /* 0x00000025280a723e */ /* 0x000fe200000010ff */
[----:B------:R-:W-:Y:S01]  /*6950*/  FMUL.FTZ R112, R112, R4 ;  /* 0x0000000470707220 */ /* 0x000fe20000410000 */
[----:B------:R-:W-:Y:S01]  /*6960*/  F2FP.BF16.F32.PACK_AB R11, R63, R62 ;  /* 0x0000003e3f0b723e */ /* 0x000fe200000010ff */
[-C--:B------:R-:W-:Y:S01]  /*6970*/  FMUL.FTZ R113, R113, R4.reuse ;  /* 0x0000000471717220 */ /* 0x080fe20000410000 */
[----:B-1----:R-:W-:Y:S01]  /*6980*/  F2FP.BF16.F32.PACK_AB R12, R44, R41 ;  /* 0x000000292c0c723e */ /* 0x002fe200000010ff */
[----:B------:R-:W-:Y:S01]  /*6990*/  FMUL.FTZ R116, R116, R4 ;  /* 0x0000000474747220 */ /* 0x000fe20000410000 */
[----:B------:R-:W-:Y:S01]  /*69a0*/  F2FP.BF16.F32.PACK_AB R13, R67, R66 ;  /* 0x00000042430d723e */ /* 0x000fe200000010ff */
[----:B------:R3:W-:Y:S01]  /*69b0*/  STSM.16.M88.4 [R16+0x27800], R8 ;  /* 0x0278000810007844 */ /* 0x0007e20000000200 */
[----:B------:R-:W-:Y:S01]  /*69c0*/  F2FP.BF16.F32.PACK_AB R14, R48, R45 ;  /* 0x0000002d300e723e */ /* 0x000fe200000010ff */
[----:B------:R-:W-:Y:S01]  /*69d0*/  FMUL.FTZ R117, R117, R4 ;  /* 0x0000000475757220 */ /* 0x000fe20000410000 */
[----:B------:R-:W-:Y:S01]  /*69e0*/  F2FP.BF16.F32.PACK_AB R15, R69, R68 ;  /* 0x00000044450f723e */ /* 0x000fe200000010ff */
[-C--:B------:R-:W-:Y:S01]  /*69f0*/  FMUL.FTZ R120, R120, R4.reuse ;  /* 0x0000000478787220 */ /* 0x080fe20000410000 */
[----:B------:R-:W-:Y:S01]  /*6a00*/  F2FP.BF16.F32.PACK_AB R82, R56, R53 ;  /* 0x000000353852723e */ /* 0x000fe200000010ff */
[-C--:B------:R-:W-:Y:S01]  /*6a10*/  FMUL.FTZ R121, R121, R4.reuse ;  /* 0x0000000479797220 */ /* 0x080fe20000410000 */
[----:B------:R-:W-:Y:S01]  /*6a20*/  F2FP.BF16.F32.PACK_AB R83, R74, R73 ;  /* 0x000000494a53723e */ /* 0x000fe200000010ff */
[----:B------:R3:W-:Y:S01]  /*6a30*/  STSM.16.M88.4 [R136], R12 ;  /* 0x0000000c88007844 */ /* 0x0007e20000000200 */
[----:B--2---:R-:W-:Y:S01]  /*6a40*/  F2FP.BF16.F32.PACK_AB R24, R60, R57 ;  /* 0x000000393c18723e */ /* 0x004fe200000010ff */
[-C--:B------:R-:W-:Y:S01]  /*6a50*/  FMUL.FTZ R124, R124, R4.reuse ;  /* 0x000000047c7c7220 */ /* 0x080fe20000410000 */
[----:B------:R-:W-:Y:S01]  /*6a60*/  F2FP.BF16.F32.PACK_AB R25, R76, R75 ;  /* 0x0000004b4c19723e */ /* 0x000fe200000010ff */
[----:B------:R3:W-:Y:S01]  /*6a70*/  STSM.16.M88.4 [R18+0x6000], R80 ;  /* 0x0060005012007844 */ /* 0x0007e20000000200 */
[----:B------:R-:W-:Y:S01]  /*6a80*/  F2FP.BF16.F32.PACK_AB R26, R0, R61 ;  /* 0x0000003d001a723e */ /* 0x000fe200000010ff */
[-C--:B------:R-:W-:Y:S01]  /*6a90*/  FMUL.FTZ R125, R125, R4.reuse ;  /* 0x000000047d7d7220 */ /* 0x080fe20000410000 */
[----:B------:R-:W-:Y:S01]  /*6aa0*/  F2FP.BF16.F32.PACK_AB R27, R64, R77 ;  /* 0x0000004d401b723e */ /* 0x000fe200000010ff */
[----:B------:R-:W-:Y:S01]  /*6ab0*/  FMUL.FTZ R128, R128, R4 ;  /* 0x0000000480807220 */ /* 0x000fe20000410000 */
[----:B------:R-:W-:Y:S01]  /*6ac0*/  ISETP.GT.AND P1, PT, R3, R22, PT ;  /* 0x000000160300720c */ /* 0x000fe20003f24270 */
[-C--:B------:R-:W-:Y:S01]  /*6ad0*/  FMUL.FTZ R129, R129, R4.reuse ;  /* 0x0000000481817220 */ /* 0x080fe20000410000 */
[-C--:B------:R-:W-:Y:S01]  /*6ae0*/  FMUL.FTZ R132, R132, R4.reuse ;  /* 0x0000000484847220 */ /* 0x080fe20000410000 */
[----:B------:R3:W-:Y:S01]  /*6af0*/  STSM.16.M88.4 [R17+0x6000], R24 ;  /* 0x0060001811007844 */ /* 0x0007e20000000200 */
[----:B------:R-:W-:Y:S01]  /*6b00*/  FMUL.FTZ R133, R133, R4 ;  /* 0x0000000485857220 */ /* 0x000fe20000410000 */
[-C--:B------:R-:W-:Y:S01]  /*6b10*/  FMUL.FTZ R90, R90, R49.reuse ;  /* 0x000000315a5a7220 */ /* 0x080fe20000410000 */
[-C--:B------:R-:W-:Y:S01]  /*6b20*/  FMUL.FTZ R91, R91, R49.reuse ;  /* 0x000000315b5b7220 */ /* 0x080fe20000410000 */
[----:B------:R-:W-:Y:S01]  /*6b30*/  @!PT LDS RZ, [RZ] ;  /* 0x00000000fffff984 */ /* 0x000fe20000000800 */
[----:B------:R-:W-:Y:S01]  /*6b40*/  @!PT LDS RZ, [RZ] ;  /* 0x00000000fffff984 */ /* 0x000fe20000000800 */
[----:B------:R-:W-:Y:S01]  /*6b50*/  @!PT LDS RZ, [RZ] ;  /* 0x00000000fffff984 */ /* 0x000fe20000000800 */
[----:B------:R-:W-:Y:S01]  /*6b60*/  @!PT LDS RZ, [RZ] ;  /* 0x00000000fffff984 */ /* 0x000fe20000000800 */
[----:B------:R0:W-:Y:S06]  /*6b70*/  MEMBAR.ALL.CTA ;  /* 0x0000000000007992 */ /* 0x0001ec0000008000 */
[----:B0-----:R-:W0:Y:S01]  /*6b80*/  FENCE.VIEW.ASYNC.S ;  /* 0x00000000000073c6 */ /* 0x001e220000000000 */
        /* <DEDUP_REMOVED lines=22> */
[----:B------:R-:W-:-:S02]  /*6cf0*/  VIADD R3, R3, 0xffffffff ;  /* 0xffffffff03037836 */ /* 0x000fc40000000000 */
[----:B------:R-:W-:Y:S02]  /*6d00*/  IMAD.MOV.U32 R4, RZ, RZ, R78 ;  /* 0x000000ffff047224 */ /* 0x000fe400078e004e */
[----:B------:R-:W-:Y:S02]  /*6d10*/  IMAD.MOV.U32 R0, RZ, RZ, R47 ;  /* 0x000000ffff007224 */ /* 0x000fe400078e002f */
[----:B------:R-:W-:Y:S01]  /*6d20*/  IMAD.MOV.U32 R7, RZ, RZ, R2 ;  /* 0x000000ffff077224 */ /* 0x000fe200078e0002 */
[----:B0-----:R-:W-:Y:S01]  /*6d30*/  NOP ;  /* 0x0000000000007918 */ /* 0x001fe20000000000 */
[----:B---3--:R-:W-:Y:S05]  /*6d40*/  @P1 BRA `(.L_x_185) ;  /* 0xffffffd400d41947 */ /* 0x008fea000383ffff */
.L_x_174:
[----:B------:R-:W-:Y:S06]  /*6d50*/  BAR.ARV 0x8, 0x200 ;  /* 0x0208000000007b1d */ /* 0x000fec0000002000 */
[----:B------:R-:W-:Y:S05]  /*6d60*/  @!P0 BRA `(.L_x_186) ;  /* 0x0000000000048947 */ /* 0x000fea0003800000 */
[----:B------:R-:W-:Y:S01]  /*6d70*/  BPT.TRAP 0x1 ;  /* 0x000000040000795c */ /* 0x000fe20000300000 */
.L_x_186:
[----:B------:R-:W-:Y:S01]  /*6d80*/  ULEA UR4, UR38, UR41, 0x3 ;  /* 0x0000002926047291 */ /* 0x000fe2000f8e183f */
[----:B------:R-:W-:-:S08]  /*6d90*/  SHF.L.U32 R0, R2, 0x1f, RZ ;  /* 0x0000001f02007819 */ /* 0x000fd000000006ff */
[----:B------:R0:W1:Y:S01]  /*6da0*/  SYNCS.PHASECHK.TRANS64.TRYWAIT P1, [UR4+0x2d850], R0 ;  /* 0x02d85000ff0075a7 */ /* 0x0000620008020144 */
[----:B------:R-:W-:Y:S05]  /*6db0*/  @!P0 BRA `(.L_x_187) ;  /* 0x0000000000048947 */ /* 0x000fea0003800000 */
[----:B------:R-:W-:Y:S01]  /*6dc0*/  BPT.TRAP 0x1 ;  /* 0x000000040000795c */ /* 0x000fe20000300000 */
.L_x_187:
[----:B-1----:R-:W-:Y:S05]  /*6dd0*/  @P1 BRA `(.L_x_188) ;  /* 0x0000000000081947 */ /* 0x002fea0003800000 */
[----:B------:R-:W1:Y:S02]  /*6de0*/  SYNCS.PHASECHK.TRANS64.TRYWAIT P1, [UR4+0x2d850], R0 ;  /* 0x02d85000ff0075a7 */ /* 0x000e640008020144 */
[----:B-1----:R-:W-:Y:S05]  /*6df0*/  @!P1 BRA `(.L_x_189) ;  /* 0x0000008800f89947 */ /* 0x002fea0003800000 */
.L_x_188:
[----:B------:R-:W-:Y:S01]  /*6e00*/  UIADD3 UR41, UR41, 0x400, URZ ;  /* 0x0000040029297890 */ /* 0x000fe2000fffe03f */
[----:B------:R-:W-:Y:S01]  /*6e10*/  WARPGROUP.ARRIVE ;  /* 0x00000000000079c5 */ /* 0x000fe20000000000 */
[----:B------:R-:W-:Y:S01]  /*6e20*/  ULOP3.LUT UR39, UR39, 0x10000, URZ, 0xfc, !UPT ;  /* 0x0001000027277892 */ /* 0x000fe2000f8efc3f */
[----:B01----:R-:W0:Y:S01]  /*6e30*/  SHFL.BFLY PT, R0, R5, 0x2, 0x1f ;  /* 0x0c401f0005007f89 */ /* 0x003e2200000e0000 */
[----:B------:R-:W-:Y:S01]  /*6e40*/  USHF.R.U32.HI UR41, URZ, 0x4, UR41 ;  /* 0x000000043f297899 */ /* 0x000fe20008011629 */
[----:B------:R-:W-:Y:S01]  /*6e50*/  MOV R53, RZ ;  /* 0x000000ff00357202 */ /* 0x000fe20000000f00 */
[----:B------:R-:W-:Y:S01]  /*6e60*/  UMOV UR9, 0x40000040 ;  /* 0x4000004000097882 */ /* 0x000fe20000000000 */
[----:B------:R-:W-:Y:S01]  /*6e70*/  UMOV UR11, 0x80000020 ;  /* 0x80000020000b7882 */ /* 0x000fe20000000000 */
[----:B------:R-:W-:Y:S01]  /*6e80*/  ULOP3.LUT UR41, UR41, 0x3fff, URZ, 0xc0, !UPT ;  /* 0x00003fff29297892 */ /* 0x000fe2000f8ec03f */
[----:B------:R-:W1:Y:S01]  /*6e90*/  SHFL.BFLY PT, R3, R6, 0x2, 0x1f ;  /* 0x0c401f0006037f89 */ /* 0x000e6200000e0000 */
[----:B------:R-:W-:-:S02]  /*6ea0*/  UMOV UR8, UR39 ;  /* 0x0000002700087c82 */ /* 0x000fc40008000000 */
[----:B------:R-:W-:-:S04]  /*6eb0*/  ULOP3.LUT UR5, UR41, 0x2000000, URZ, 0xfc, !UPT ;  /* 0x0200000029057892 */ /* 0x000fc8000f8efc3f */
[----:B------:R-:W-:-:S07]  /*6ec0*/  UIMAD UR5, UR38, 0x600, UR5 ;  /* 0x00000600260578a4 */ /* 0x000fce000f8e0205 */
[----:B------:R-:W-:Y:S02]  /*6ed0*/  UMOV UR10, UR5 ;  /* 0x00000005000a7c82 */ /* 0x000fe40008000000 */
[----:B------:R-:W-:Y:S01]  /*6ee0*/  HGMMA.64x96x16.F32.BF16 R88, gdesc[UR8].tnspB, R88, gsb0 ;  /* 0x41600000085879f0 */ /* 0x000fe20008001858 */
[----:B------:R-:W-:Y:S01]  /*6ef0*/  UIADD3 UR8, UR39, 0x2, URZ ;  /* 0x0000000227087890 */ /* 0x000fe2000fffe03f */
[----:B0-----:R-:W-:Y:S01]  /*6f00*/  FADD.FTZ R0, R0, R5 ;  /* 0x0000000500007221 */ /* 0x001fe20000010000 */
[----:B------:R-:W-:Y:S01]  /*6f10*/  UIADD3 UR10, UR5, 0x40, URZ ;  /* 0x00000040050a7890 */ /* 0x000fe2000fffe03f */
[----:B------:R-:W-:Y:S01]  /*6f20*/  UMOV UR9, 0x40000040 ;  /* 0x4000004000097882 */ /* 0x000fe20000000000 */
[----:B------:R-:W-:Y:S01]  /*6f30*/  UMOV UR11, 0x80000020 ;  /* 0x80000020000b7882 */ /* 0x000fe20000000000 */
[----:B-1----:R-:W-:Y:S02]  /*6f40*/  FADD.FTZ R7, R3, R6 ;  /* 0x0000000603077221 */ /* 0x002fe40000010000 */
[----:B------:R-:W2:Y:S04]  /*6f50*/  SHFL.BFLY PT, R3, R0, 0x1, 0x1f ;  /* 0x0c201f0000037f89 */ /* 0x000ea800000e0000 */
[----:B------:R-:W0:Y:S01]  /*6f60*/  SHFL.BFLY PT, R4, R7, 0x1, 0x1f ;  /* 0x0c201f0007047f89 */ /* 0x000e2200000e0000 */
[----:B--2---:R-:W-:Y:S01]  /*6f70*/  FADD.FTZ R9, R0, R3 ;  /* 0x0000000300097221 */ /* 0x004fe20000010000 */
[----:B------:R-:W-:-:S02]  /*6f80*/  IMAD.MOV.U32 R0, RZ, RZ, -0x800000 ;  /* 0xff800000ff007424 */ /* 0x000fc400078e00ff */
[----:B------:R-:W-:Y:S02]  /*6f90*/  IMAD.MOV.U32 R3, RZ, RZ, -0x800000 ;  /* 0xff800000ff037424 */ /* 0x000fe400078e00ff */
[----:B0-----:R-:W-:Y:S01]  /*6fa0*/  FADD.FTZ R10, R7, R4 ;  /* 0x00000004070a7221 */ /* 0x001fe20000010000 */
[----:B------:R-:W-:Y:S01]  /*6fb0*/  FSETP.NE.FTZ.AND P1, PT, R9, RZ, PT ;  /* 0x000000ff0900720b */ /* 0x000fe20003f35000 */
[----:B------:R-:W-:-:S03]  /*6fc0*/  IMAD.MOV.U32 R4, RZ, RZ, RZ ;  /* 0x000000ffff047224 */ /* 0x000fc600078e00ff */
[----:B------:R-:W-:-:S09]  /*6fd0*/  FSETP.NE.FTZ.AND P2, PT, R10, RZ, PT ;  /* 0x000000ff0a00720b */ /* 0x000fd20003f55000 */
[----:B------:R-:W0:Y:S01]  /*6fe0*/  @P1 MUFU.LG2 R5, R9 ;  /* 0x0000000900051308 */ /* 0x000e220000000c00 */
[----:B------:R-:W-:-:S03]  /*6ff0*/  @P1 FMUL.FTZ R6, R71, 0.69314718246459960938 ;  /* 0x3f31721847061820 */ /* 0x000fc60000410000 */
[----:B------:R-:W-:-:S04]  /*7000*/  @P2 FMUL.FTZ R12, R71, 0.69314718246459960938 ;  /* 0x3f317218470c2820 */ /* 0x000fc80000410000 */
        /* <DEDUP_REMOVED lines=55> */
.L_x_190:
[----:B------:R-:W2:Y:S01]  /*7380*/  LDL.LU R5, [R1+0x8] ;  /* 0x0000080001057983 */ /* 0x000ea20000300800 */
[----:B------:R-:W-:Y:S01]  /*7390*/  UIADD3 UR4, UR4, 0x2d860, URZ ;  /* 0x0002d86004047890 */ /* 0x000fe2000fffe03f */
[-C--:B------:R-:W-:Y:S01]  /*73a0*/  FMUL.FTZ R20, R88, R53.reuse ;  /* 0x0000003558147220 */ /* 0x080fe20000410000 */
[----:B------:R-:W-:Y:S01]  /*73b0*/  UIADD3 UR38, UR38, 0x1, URZ ;  /* 0x0000000126267890 */ /* 0x000fe2000fffe03f */
[-C--:B------:R-:W-:Y:S01]  /*73c0*/  FMUL.FTZ R21, R89, R53.reuse ;  /* 0x0000003559157220 */ /* 0x080fe20000410000 */
[----:B------:R-:W-:Y:S01]  /*73d0*/  UPRMT UR4, UR42, 0x654, UR4 ;  /* 0x000006542a047896 */ /* 0x000fe20008000004 */
[-C--:B------:R-:W-:Y:S01]  /*73e0*/  FMUL.FTZ R32, R92, R53.reuse ;  /* 0x000000355c207220 */ /* 0x080fe20000410000 */
[----:B------:R-:W-:Y:S01]  /*73f0*/  UISETP.NE.AND UP0, UPT, UR38, 0x2, UPT ;  /* 0x000000022600788c */ /* 0x000fe2000bf05270 */
[-C--:B------:R-:W-:Y:S01]  /*7400*/  FMUL.FTZ R33, R93, R53.reuse ;  /* 0x000000355d217220 */ /* 0x080fe20000410000 */
[-C--:B------:R-:W-:Y:S01]  /*7410*/  FMUL.FTZ R34, R96, R53.reuse ;  /* 0x0000003560227220 */ /* 0x080fe20000410000 */
[-C--:B------:R-:W-:Y:S01]  /*7420*/  FMUL.FTZ R35, R97, R53.reuse ;  /* 0x0000003561237220 */ /* 0x080fe20000410000 */
[-C--:B------:R-:W-:Y:S01]  /*7430*/  FMUL.FTZ R36, R100, R53.reuse ;  /* 0x0000003564247220 */ /* 0x080fe20000410000 */
[-C--:B------:R-:W-:Y:S01]  /*7440*/  FMUL.FTZ R37, R101, R53.reuse ;  /* 0x0000003565257220 */ /* 0x080fe20000410000 */
[-C--:B------:R-:W-:Y:S01]  /*7450*/  FMUL.FTZ R38, R104, R53.reuse ;  /* 0x0000003568267220 */ /* 0x080fe20000410000 */
[----:B------:R-:W-:Y:S01]  /*7460*/  SYNCS.ARRIVE.TRANS64.RED.A1T0 RZ, [UR4], RZ ;  /* 0x000000ffffff79a7 */ /* 0x000fe20008100404 */
[----:B------:R-:W-:Y:S01]  /*7470*/  USEL UR4, URZ, 0x1, UP0 ;  /* 0x000000013f047887 */ /* 0x000fe20008000000 */
        /* <DEDUP_REMOVED lines=40> */
[----:B------:R-:W-:Y:S01]  /*7700*/  LOP3.LUT R2, R2, UR4, RZ, 0x3c, !PT ;  /* 0x0000000402027c12 */ /* 0x000fe2000f8e3cff */
[----:B------:R-:W-:Y:S01]  /*7710*/  USEL UR38, UR38, URZ, UP0 ;  /* 0x0000003f26267287 */ /* 0x000fe20008000000 */
[----:B--2---:R-:W-:-:S05]  /*7720*/  VIADD R5, R5, 0x1 ;  /* 0x0000000105057836 */ /* 0x004fca0000000000 */
[----:B------:R0:W-:Y:S06]  /*7730*/  STL [R1+0x8], R5 ;  /* 0x0000080501007387 */ /* 0x0001ec0000100800 */
.L_x_166:
[----:B------:R-:W1:Y:S08]  /*7740*/  S2UR UR42, SR_CgaCtaId ;  /* 0x00000000002a79c3 */ /* 0x000e700000008800 */
[----:B------:R-:W-:Y:S06]  /*7750*/  BAR.SYNC.DEFER_BLOCKING 0x5, 0x200 ;  /* 0x0148000000007b1d */ /* 0x000fec0000010000 */
[----:B------:R-:W-:Y:S01]  /*7760*/  UMOV UR41, 0x400 ;  /* 0x0000040000297882 */ /* 0x000fe20000000000 */
[----:B------:R-:W-:Y:S01]  /*7770*/  BSSY B0, `(.L_x_191) ;  /* 0x0000278000007945 */ /* 0x000fe20003800000 */
[----:B-1----:R-:W-:-:S09]  /*7780*/  ULEA UR41, UR42, UR41, 0x18 ;  /* 0x000000292a297291 */ /* 0x002fd2000f8ec03f */
[----:B0-----:R-:W0:Y:S01]  /*7790*/  LDS.128 R4, [UR41+0x2d8d0] ;  /* 0x02d8d029ff047984 */ /* 0x001e220008000c00 */
[----:B------:R-:W-:Y:S06]  /*77a0*/  BAR.ARV 0x4, 0x200 ;  /* 0x0108000000007b1d */ /* 0x000fec0000002000 */
[----:B------:R-:W-:Y:S05]  /*77b0*/  @P0 BRA `(.L_x_192) ;  /* 0x0000001c00300947 */ /* 0x000fea0003800000 */
[----:B------:R-:W2:Y:S01]  /*77c0*/  LDL R8, [R1+0x44] ;  /* 0x0000440001087983 */ /* 0x000ea20000100800 */
[----:B------:R-:W1:Y:S03]  /*77d0*/  S2UR UR6, SR_SWINHI ;  /* 0x00000000000679c3 */ /* 0x000e660000002f00 */
[----:B------:R-:W3:Y:S01]  /*77e0*/  LDL R86, [R1+0x40] ;  /* 0x0000400001567983 */ /* 0x000ee20000100800 */
[----:B------:R-:W-:Y:S01]  /*77f0*/  UMOV UR4, UR41 ;  /* 0x0000002900047c82 */ /* 0x000fe20008000000 */
[----:B-1----:R-:W-:Y:S01]  /*7800*/  UMOV UR5, UR6 ;  /* 0x0000000600057c82 */ /* 0x002fe20008000000 */
[----:B------:R-:W-:Y:S02]  /*7810*/  IMAD.U32 R76, RZ, RZ, UR4 ;  /* 0x00000004ff4c7e24 */ /* 0x000fe4000f8e00ff */
[----:B------:R-:W-:Y:S01]  /*7820*/  IMAD.U32 R77, RZ, RZ, UR5 ;  /* 0x00000005ff4d7e24 */ /* 0x000fe2000f8e00ff */
[----:B------:R-:W-:Y:S01]  /*7830*/  SHF.L.U64.HI R84, R138, 0x2, R156 ;  /* 0x000000028a547819 */ /* 0x000fe2000001029c */
[----:B------:R-:W-:Y:S01]  /*7840*/  ULDC.64 UR4, c[0x0][0xc08] ;  /* 0x0003020000047ab9 */ /* 0x000fe20000000a00 */
[----:B------:R-:W-:Y:S01]  /*7850*/  BAR.SYNC.DEFER_BLOCKING 0x1, 0x180 ;  /* 0x0046000000007b1d */ /* 0x000fe20000010000 */
[----:B--2---:R-:W-:-:S03]  /*7860*/  IMAD.WIDE R8, R8, 0x2, R76 ;  /* 0x0000000208087825 */ /* 0x004fc600078e024c */
[----:B------:R-:W-:-:S04]  /*7870*/  IADD3 R83, P1, R8, 0x6000, RZ ;  /* 0x0000600008537810 */ /* 0x000fc80007f3e0ff */
[----:B0-----:R-:W-:Y:S02]  /*7880*/  LOP3.LUT R4, R83, 0x180, RZ, 0xc0, !PT ;  /* 0x0000018053047812 */ /* 0x001fe400078ec0ff */
[----:B------:R-:W-:Y:S02]  /*7890*/  IADD3 R79, P3, R8, 0x3000, RZ ;  /* 0x00003000084f7810 */ /* 0x000fe40007f7e0ff */
[----:B------:R-:W-:Y:S02]  /*78a0*/  SHF.R.U64 R4, R4, 0x3, RZ ;  /* 0x0000000304047819 */ /* 0x000fe400000012ff */
[C---:B------:R-:W-:Y:S02]  /*78b0*/  IADD3 R85, P0, R8.reuse, 0x6020, RZ ;  /* 0x0000602008557810 */ /* 0x040fe40007f1e0ff */
[C---:B------:R-:W-:Y:S02]  /*78c0*/  IADD3 R31, P4, R8.reuse, 0x20, RZ ;  /* 0x00000020081f7810 */ /* 0x040fe40007f9e0ff */
[----:B------:R-:W-:-:S02]  /*78d0*/  LOP3.LUT R11, R8, 0x180, RZ, 0xc0, !PT ;  /* 0x00000180080b7812 */ /* 0x000fc400078ec0ff */
[----:B------:R-:W-:Y:S02]  /*78e0*/  LOP3.LUT R12, R4, R83, RZ, 0x3c, !PT ;  /* 0x00000053040c7212 */ /* 0x000fe400078e3cff */
[----:B------:R-:W-:Y:S02]  /*78f0*/  LOP3.LUT R22, R79, 0x180, RZ, 0xc0, !PT ;  /* 0x000001804f167812 */ /* 0x000fe400078ec0ff */
[----:B------:R-:W-:Y:S02]  /*7900*/  LOP3.LUT R10, R85, 0x180, RZ, 0xc0, !PT ;  /* 0x00000180550a7812 */ /* 0x000fe400078ec0ff */
[----:B------:R-:W-:Y:S02]  /*7910*/  LOP3.LUT R4, R31, 0x180, RZ, 0xc0, !PT ;  /* 0x000001801f047812 */ /* 0x000fe400078ec0ff */
[----:B------:R-:W-:Y:S02]  /*7920*/  IADD3 R81, P2, R8, 0x3020, RZ ;  /* 0x0000302008517810 */ /* 0x000fe40007f5e0ff */
[----:B------:R-:W-:-:S02]  /*7930*/  SHF.R.U64 R11, R11, 0x3, RZ ;  /* 0x000000030b0b7819 */ /* 0x000fc400000012ff */
[----:B------:R-:W-:Y:S02]  /*7940*/  SHF.R.U64 R22, R22, 0x3, RZ ;  /* 0x0000000316167819 */ /* 0x000fe400000012ff */
[----:B------:R-:W-:Y:S02]  /*7950*/  SHF.R.U64 R10, R10, 0x3, RZ ;  /* 0x000000030a0a7819 */ /* 0x000fe400000012ff */
[----:B------:R-:W-:Y:S02]  /*7960*/  SHF.R.U64 R4, R4, 0x3, RZ ;  /* 0x0000000304047819 */ /* 0x000fe400000012ff */
[----:B------:R-:W-:Y:S02]  /*7970*/  LOP3.LUT R8, R11, R8, RZ, 0x3c, !PT ;  /* 0x000000080b087212 */ /* 0x000fe400078e3cff */
[----:B------:R-:W-:Y:S01]  /*7980*/  LOP3.LUT R14, R81, 0x180, RZ, 0xc0, !PT ;  /* 0x00000180510e7812 */ /* 0x000fe200078ec0ff */
[--C-:B------:R-:W-:Y:S01]  /*7990*/  IMAD.X R27, RZ, RZ, R9.reuse, P0 ;  /* 0x000000ffff1b7224 */ /* 0x100fe200000e0609 */
[----:B------:R-:W-:Y:S01]  /*79a0*/  LOP3.LUT R28, R22, R79, RZ, 0x3c, !PT ;  /* 0x0000004f161c7212 */ /* 0x000fe200078e3cff */
[--C-:B------:R-:W-:Y:S01]  /*79b0*/  IMAD.X R25, RZ, RZ, R9.reuse, P4 ;  /* 0x000000ffff197224 */ /* 0x100fe200020e0609 */
[----:B------:R-:W-:Y:S01]  /*79c0*/  LOP3.LUT R26, R10, R85, RZ, 0x3c, !PT ;  /* 0x000000550a1a7212 */ /* 0x000fe200078e3cff */
[----:B------:R-:W0:Y:S01]  /*79d0*/  LDC.64 R78, c[0x0][0xc00] ;  /* 0x00030000ff4e7b82 */ /* 0x000e220000000a00 */
[----:B------:R-:W-:Y:S01]  /*79e0*/  LOP3.LUT R24, R4, R31, RZ, 0x3c, !PT ;  /* 0x0000001f04187212 */ /* 0x000fe200078e3cff */
[--C-:B------:R-:W-:Y:S01]  /*79f0*/  IMAD.X R15, RZ, RZ, R9.reuse, P2 ;  /* 0x000000ffff0f7224 */ /* 0x100fe200010e0609 */
[-C--:B------:R-:W-:Y:S01]  /*7a00*/  IADD3.X R13, RZ, R9.reuse, RZ, P1, !PT ;  /* 0x00000009ff0d7210 */ /* 0x080fe20000ffe4ff */
[----:B------:R-:W-:Y:S01]  /*7a10*/  IMAD.X R29, RZ, RZ, R9, P3 ;  /* 0x000000ffff1d7224 */ /* 0x000fe200018e0609 */
[----:B------:R-:W-:-:S02]  /*7a20*/  MOV R30, R8 ;  /* 0x00000008001e7202 */ /* 0x000fc40000000f00 */
[----:B------:R-:W-:Y:S02]  /*7a30*/  SHF.R.U64 R14, R14, 0x3, RZ ;  /* 0x000000030e0e7819 */ /* 0x000fe400000012ff */
[----:B------:R-:W-:Y:S02]  /*7a40*/  F2FP.BF16.F32.PACK_AB R8, R21, R20 ;  /* 0x000000141508723e */ /* 0x000fe400000010ff */
[----:B------:R-:W-:Y:S02]  /*7a50*/  F2FP.BF16.F32.PACK_AB R9, R55, R54 ;  /* 0x000000363709723e */ /* 0x000fe400000010ff */
[----:B------:R-:W-:Y:S02]  /*7a60*/  F2FP.BF16.F32.PACK_AB R10, R33, R32 ;  /* 0x00000020210a723e */ /* 0x000fe400000010ff */
[----:B------:R-:W-:Y:S02]  /*7a70*/  F2FP.BF16.F32.PACK_AB R11, R57, R56 ;  /* 0x00000038390b723e */ /* 0x000fe400000010ff */
[----:B------:R-:W-:-:S02]  /*7a80*/  MOV R22, R26 ;  /* 0x0000001a00167202 */ /* 0x000fc40000000f00 */
[----:B------:R-:W-:Y:S02]  /*7a90*/  MOV R82, R24 ;  /* 0x0000001800527202 */ /* 0x000fe40000000f00 */
[----:B------:R-:W-:Y:S02]  /*7aa0*/  LOP3.LUT R14, R14, R81, RZ, 0x3c, !PT ;  /* 0x000000510e0e7212 */ /* 0x000fe400078e3cff */
[----:B------:R-:W-:Y:S02]  /*7ab0*/  F2FP.BF16.F32.PACK_AB R24, R35, R34 ;  /* 0x000000222318723e */ /* 0x000fe400000010ff */
[----:B------:R-:W-:Y:S02]  /*7ac0*/  F2FP.BF16.F32.PACK_AB R25, R59, R58 ;  /* 0x0000003a3b19723e */ /* 0x000fe400000010ff */
[----:B------:R-:W-:Y:S02]  /*7ad0*/  F2FP.BF16.F32.PACK_AB R26, R37, R36 ;  /* 0x00000024251a723e */ /* 0x000fe400000010ff */
[----:B------:R-:W-:Y:S01]  /*7ae0*/  F2FP.BF16.F32.PACK_AB R27, R61, R60 ;  /* 0x0000003c3d1b723e */ /* 0x000fe200000010ff */
[----:B------:R1:W-:Y:S01]  /*7af0*/  STSM.16.M88.4 [R30], R8 ;  /* 0x000000081e007844 */ /* 0x0003e20000000200 */
[----:B------:R-:W-:-:S02]  /*7b00*/  MOV R4, R28 ;  /* 0x0000001c00047202 */ /* 0x000fc40000000f00 */
[----:B------:R-:W-:Y:S02]  /*7b10*/  F2FP.BF16.F32.PACK_AB R28, R39, R38 ;  /* 0x00000026271c723e */ /* 0x000fe400000010ff */
[----:B------:R-:W-:Y:S02]  /*7b20*/  F2FP.BF16.F32.PACK_AB R29, R63, R62 ;  /* 0x0000003e3f1d723e */ /* 0x000fe400000010ff */
[----:B------:R-:W-:Y:S01]  /*7b30*/  F2FP.BF16.F32.PACK_AB R31, R65, R64 ;  /* 0x00000040411f723e */ /* 0x000fe200000010ff */
[----:B------:R2:W-:Y:S01]  /*7b40*/  STSM.16.M88.4 [R82], R24 ;  /* 0x0000001852007844 */ /* 0x0005e20000000200 */
[----:B------:R-:W-:Y:S02]  /*7b50*/  MOV R80, R12 ;  /* 0x0000000c00507202 */ /* 0x000fe40000000f00 */
[----:B------:R-:W-:Y:S02]  /*7b60*/  MOV R81, R14 ;  /* 0x0000000e00517202 */ /* 0x000fe40000000f00 */
[----:B------:R-:W-:-:S02]  /*7b70*/  F2FP.BF16.F32.PACK_AB R12, R47, R46 ;  /* 0x0000002e2f0c723e */ /* 0x000fc400000010ff */
[----:B-1----:R-:W-:Y:S02]  /*7b80*/  F2FP.BF16.F32.PACK_AB R30, R41, R40 ;  /* 0x00000028291e723e */ /* 0x002fe400000010ff */
[----:B------:R-:W-:Y:S02]  /*7b90*/  F2FP.BF16.F32.PACK_AB R8, R43, R42 ;  /* 0x0000002a2b08723e */ /* 0x000fe400000010ff */
[----:B------:R-:W-:Y:S02]  /*7ba0*/  F2FP.BF16.F32.PACK_AB R9, R67, R66 ;  /* 0x000000424309723e */ /* 0x000fe400000010ff */
[----:B------:R-:W-:Y:S02]  /*7bb0*/  F2FP.BF16.F32.PACK_AB R10, R45, R44 ;  /* 0x0000002c2d0a723e */ /* 0x000fe400000010ff */
[----:B------:R-:W-:Y:S02]  /*7bc0*/  F2FP.BF16.F32.PACK_AB R11, R69, R68 ;  /* 0x00000044450b723e */ /* 0x000fe400000010ff */
[----:B------:R-:W-:-:S02]  /*7bd0*/  F2FP.BF16.F32.PACK_AB R13, R71, R70 ;  /* 0x00000046470d723e */ /* 0x000fc400000010ff */
[----:B------:R-:W-:Y:S02]  /*7be0*/  F2FP.BF16.F32.PACK_AB R14, R49, R48 ;  /* 0x00000030310e723e */ /* 0x000fe400000010ff */
[----:B------:R-:W-:Y:S02]  /*7bf0*/  F2FP.BF16.F32.PACK_AB R15, R73, R72 ;  /* 0x00000048490f723e */ /* 0x000fe400000010ff */
[----:B--2---:R-:W-:Y:S02]  /*7c00*/  F2FP.BF16.F32.PACK_AB R24, R51, R50 ;  /* 0x000000323318723e */ /* 0x004fe400000010ff */
[----:B------:R-:W-:Y:S02]  /*7c10*/  F2FP.BF16.F32.PACK_AB R25, R75, R74 ;  /* 0x0000004a4b19723e */ /* 0x000fe400000010ff */
[----:B------:R-:W-:Y:S02]  /*7c20*/  F2FP.BF16.F32.PACK_AB R26, R53, R52 ;  /* 0x00000034351a723e */ /* 0x000fe400000010ff */
[----:B------:R-:W-:Y:S01]  /*7c30*/  F2FP.BF16.F32.PACK_AB R27, R135, R134 ;  /* 0x00000086871b723e */ /* 0x000fe200000010ff */
[----:B------:R1:W-:Y:S04]  /*7c40*/  STSM.16.M88.4 [R4], R28 ;  /* 0x0000001c04007844 */ /* 0x0003e80000000200 */
[----:B------:R2:W-:Y:S04]  /*7c50*/  STSM.16.M88.4 [R81], R8 ;  /* 0x0000000851007844 */ /* 0x0005e80000000200 */
[----:B------:R-:W-:Y:S04]  /*7c60*/  STSM.16.M88.4 [R80], R12 ;  /* 0x0000000c50007844 */ /* 0x000fe80000000200 */
[----:B------:R4:W-:Y:S01]  /*7c70*/  STSM.16.M88.4 [R22], R24 ;  /* 0x0000001816007844 */ /* 0x0009e20000000200 */
[----:B0-----:R-:W-:Y:S01]  /*7c80*/  ISETP.NE.U32.AND P0, PT, R78, RZ, PT ;  /* 0x000000ff4e00720c */ /* 0x001fe20003f05070 */
[----:B------:R-:W-:-:S03]  /*7c90*/  IMAD.SHL.U32 R83, R138, 0x4, RZ ;  /* 0x000000048a537824 */ /* 0x000fc600078e00ff */
[----:B------:R-:W-:Y:S01]  /*7ca0*/  ISETP.NE.AND.EX P0, PT, R79, RZ, PT, P0 ;  /* 0x000000ff4f00720c */ /* 0x000fe20003f05300 */
[----:B------:R-:W-:Y:S01]  /*7cb0*/  BAR.SYNC.DEFER_BLOCKING 0x1, 0x180 ;  /* 0x0046000000007b1d */ /* 0x000fe20000010000 */
[----:B-1----:R-:W-:Y:S01]  /*7cc0*/  IADD3 R28, P1, R83, R78, RZ ;  /* 0x0000004e531c7210 */ /* 0x002fe20007f3e0ff */
[----:B------:R-:W-:-:S04]  /*7cd0*/  IMAD.MOV.U32 R4, RZ, RZ, RZ ;  /* 0x000000ffff047224 */ /* 0x000fc800078e00ff */
[----:B------:R-:W-:Y:S02]  /*7ce0*/  IMAD.X R29, R84, 0x1, R79, P1 ;  /* 0x00000001541d7824 */ /* 0x000fe400008e064f */
[----:B--2---:R-:W0:Y:S08]  /*7cf0*/  LDC R11, c[0x0][0xad4] ;  /* 0x0002b500ff0b7b82 */ /* 0x004e300000000800 */
[----:B----4-:R-:W1:Y:S08]  /*7d00*/  LDC R22, c[0x0][0xbe8] ;  /* 0x0002fa00ff167b82 */ /* 0x010e700000000800 */
[----:B------:R-:W2:Y:S01]  /*7d10*/  LDC.64 R14, c[0x0][0xba8] ;  /* 0x0002ea00ff0e7b82 */ /* 0x000ea20000000a00 */
[----:B------:R-:W4:Y:S01]  /*7d20*/  @P0 LDG.E R4, desc[UR36][R28.64] ;  /* 0x000000241c040981 */ /* 0x000f22000c1e1900 */
[----:B------:R-:W-:-:S04]  /*7d30*/  ISETP.NE.U32.AND P1, PT, RZ, UR4, PT ;  /* 0x00000004ff007c0c */ /* 0x000fc8000bf25070 */
[----:B------:R-:W-:-:S13]  /*7d40*/  ISETP.NE.AND.EX P1, PT, RZ, UR5, PT, P1 ;  /* 0x00000005ff007c0c */ /* 0x000fda000bf25310 */
[----:B------:R-:W-:-:S04]  /*7d50*/  @P1 IADD3 R8, P2, R83, UR4, RZ ;  /* 0x0000000453081c10 */ /* 0x000fc8000ff5e0ff */
[----:B------:R-:W-:Y:S02]  /*7d60*/  @P1 IADD3.X R9, R84, UR5, RZ, P2, !PT ;  /* 0x0000000554091c10 */ /* 0x000fe400097fe4ff */
[----:B------:R-:W-:Y:S01]  /*7d70*/  ISETP.NE.AND P2, PT, R140, RZ, PT ;  /* 0x000000ff8c00720c */ /* 0x000fe20003f45270 */
[----:B------:R-:W-:-:S03]  /*7d80*/  ULDC UR4, c[0x0][0xa88] ;  /* 0x0002a20000047ab9 */ /* 0x000fc60000000800 */
[----:B0-----:R-:W-:Y:S01]  /*7d90*/  SEL R11, R140, R11, P2 ;  /* 0x0000000b8c0b7207 */ /* 0x001fe20001000000 */
[----:B------:R-:W-:Y:S01]  /*7da0*/  IMAD.U32 R31, RZ, RZ, UR4 ;  /* 0x00000004ff1f7e24 */ /* 0x000fe2000f8e00ff */
[----:B------:R-:W-:Y:S02]  /*7db0*/  MOV R24, 0x9b8 ;  /* 0x000009b800187802 */ /* 0x000fe40000000f00 */
[----:B------:R-:W-:Y:S02]  /*7dc0*/  ISETP.GT.AND P3, PT, R11, 0x1, PT ;  /* 0x000000010b00780c */ /* 0x000fe40003f64270 */
[----:B-1----:R-:W-:Y:S01]  /*7dd0*/  ISETP.NE.AND P4, PT, R22, 0x1, PT ;  /* 0x000000011600780c */ /* 0x002fe20003f85270 */
[----:B------:R0:W5:Y:S01]  /*7de0*/  @P1 LDG.E R31, desc[UR36][R8.64] ;  /* 0x00000024081f1981 */ /* 0x000162000c1e1900 */
[----:B------:R-:W-:-:S04]  /*7df0*/  SEL R24, R24, 0x978, P3 ;  /* 0x0000097818187807 */ /* 0x000fc80001800000 */
[----:B------:R-:W1:Y:S08]  /*7e00*/  LDC.64 R10, c[0x0][R24+0x218] ;  /* 0x00008600180a7b82 */ /* 0x000e700000000a00 */
[----:B0-----:R-:W0:Y:S01]  /*7e10*/  LDC.64 R8, c[0x0][R24+0x220] ;  /* 0x0000880018087b82 */ /* 0x001e220000000a00 */
[----:B------:R-:W-:-:S07]  /*7e20*/  ISETP.NE.U32.AND P2, PT, R78, RZ, PT ;  /* 0x000000ff4e00720c */ /* 0x000fce0003f45070 */
[----:B------:R-:W4:Y:S01]  /*7e30*/  @P4 LDC R26, c[0x0][0xbec] ;  /* 0x0002fb00ff1a4b82 */ /* 0x000f220000000800 */
[----:B------:R-:W-:-:S04]  /*7e40*/  ISETP.NE.AND.EX P2, PT, R79, RZ, PT, P2 ;  /* 0x000000ff4f00720c */ /* 0x000fc80003f45320 */
[----:B------:R-:W-:-:S03]  /*7e50*/  SEL R138, R138, RZ, !P2 ;  /* 0x000000ff8a8a7207 */ /* 0x000fc60005000000 */
[----:B------:R-:W4:Y:S01]  /*7e60*/  @P4 LDC R85, c[0x0][0xbf0] ;  /* 0x0002fc00ff554b82 */ /* 0x000f220000000800 */
[----:B------:R-:W-:-:S07]  /*7e70*/  SEL R25, R156, RZ, !P2 ;  /* 0x000000ff9c197207 */ /* 0x000fce0005000000 */
[----:B------:R3:W2:Y:S01]  /*7e80*/  LDC.64 R12, c[0x0][R24+0x228] ;  /* 0x00008a00180c7b82 */ /* 0x0006a20000000a00 */
[-C--:B0-----:R-:W-:Y:S02]  /*7e90*/  IMAD R9, R9, R138.reuse, RZ ;  /* 0x0000008a09097224 */ /* 0x081fe400078e02ff */
[----:B-1----:R-:W-:Y:S02]  /*7ea0*/  IMAD R81, R11, R139, RZ ;  /* 0x0000008b0b517224 */ /* 0x002fe400078e02ff */
[----:B------:R-:W-:Y:S02]  /*7eb0*/  IMAD R83, R8, R25, R9 ;  /* 0x0000001908537224 */ /* 0x000fe400078e0209 */
[----:B------:R-:W-:Y:S01]  /*7ec0*/  IMAD.WIDE.U32 R10, R10, R139, RZ ;  /* 0x0000008b0a0a7225 */ /* 0x000fe200078e00ff */
[----:B---3--:R-:W0:Y:S03]  /*7ed0*/  LDC.64 R24, c[0x0][R24+0x210] ;  /* 0x0000840018187b82 */ /* 0x008e260000000a00 */
[----:B------:R-:W-:-:S04]  /*7ee0*/  IMAD.WIDE.U32 R8, R8, R138, RZ ;  /* 0x0000008a08087225 */ /* 0x000fc800078e00ff */
[----:B------:R-:W-:Y:S01]  /*7ef0*/  IMAD R27, R141, 0xc0, R86 ;  /* 0x000000c08d1b7824 */ /* 0x000fe200078e0256 */
[----:B------:R-:W-:Y:S01]  /*7f00*/  SEL R79, R155, RZ, P3 ;  /* 0x000000ff9b4f7207 */ /* 0x000fe20001800000 */
[----:B------:R-:W-:Y:S01]  /*7f10*/  IMAD.IADD R83, R9, 0x1, R83 ;  /* 0x0000000109537824 */ /* 0x000fe200078e0253 */
[----:B--2---:R-:W1:Y:S01]  /*7f20*/  @!P3 LDC R14, c[0x0][0xb50] ;  /* 0x0002d400ff0ebb82 */ /* 0x004e620000000800 */
[----:B------:R-:W-:Y:S02]  /*7f30*/  IMAD.MOV.U32 R9, RZ, RZ, R27 ;  /* 0x000000ffff097224 */ /* 0x000fe400078e001b */
[----:B------:R-:W-:Y:S02]  /*7f40*/  IMAD.IADD R11, R11, 0x1, R81 ;  /* 0x000000010b0b7824 */ /* 0x000fe400078e0251 */
[-C--:B------:R-:W-:Y:S02]  /*7f50*/  IMAD R81, R13, R79.reuse, RZ ;  /* 0x0000004f0d517224 */ /* 0x080fe400078e02ff */
[----:B------:R-:W-:Y:S01]  /*7f60*/  IMAD.WIDE.U32 R12, R12, R79, RZ ;  /* 0x0000004f0c0c7225 */ /* 0x000fe200078e00ff */
[----:B------:R-:W2:Y:S03]  /*7f70*/  @!P3 LDC R15, c[0x0][0xb54] ;  /* 0x0002d500ff0fbb82 */ /* 0x000ea60000000800 */
[----:B------:R-:W-:Y:S01]  /*7f80*/  IMAD.IADD R81, R13, 0x1, R81 ;  /* 0x000000010d517824 */ /* 0x000fe200078e0251 */
[--C-:B----4-:R-:W-:Y:S01]  /*7f90*/  IADD3 R10, P2, P5, R8, R10, R4.reuse ;  /* 0x0000000a080a7210 */ /* 0x110fe20007d5e004 */
[----:B------:R-:W-:Y:S01]  /*7fa0*/  @P4 IMAD.HI.U32 R8, R27, R26, RZ ;  /* 0x0000001a1b084227 */ /* 0x000fe200078e00ff */
[----:B------:R-:W-:-:S04]  /*7fb0*/  SHF.R.S32.HI R78, RZ, 0x1f, R4 ;  /* 0x0000001fff4e7819 */ /* 0x000fc80000011404 */
[----:B------:R-:W-:Y:S02]  /*7fc0*/  @P4 SHF.R.U32.HI R9, RZ, R85, R8 ;  /* 0x00000055ff094219 */ /* 0x000fe40000011608 */
[----:B------:R-:W-:-:S03]  /*7fd0*/  IADD3.X R11, R83, R11, R78, P2, P5 ;  /* 0x0000000b530b7210 */ /* 0x000fc600017ea44e */
[--C-:B------:R-:W-:Y:S01]  /*7fe0*/  IMAD.MOV R26, RZ, RZ, -R9.reuse ;  /* 0x000000ffff1a7224 */ /* 0x100fe200078e0a09 */
[----:B------:R-:W-:Y:S02]  /*7ff0*/  IADD3 R12, P2, P5, R9, R10, R12 ;  /* 0x0000000a090c7210 */ /* 0x000fe40007d5e00c */
[----:B------:R-:W-:Y:S01]  /*8000*/  SHF.R.S32.HI R8, RZ, 0x1f, R9 ;  /* 0x0000001fff087819 */ /* 0x000fe20000011409 */
[----:B------:R-:W-:-:S03]  /*8010*/  IMAD R9, R22, R26, R27 ;  /* 0x0000001a16097224 */ /* 0x000fc600078e021b */
[----:B------:R-:W-:Y:S01]  /*8020*/  IADD3.X R13, R8, R11, R81, P2, P5 ;  /* 0x0000000b080d7210 */ /* 0x000fe200017ea451 */
[-C--:B0-----:R-:W-:Y:S01]  /*8030*/  IMAD R8, R25, R9.reuse, RZ ;  /* 0x0000000919087224 */ /* 0x081fe200078e02ff */
[----:B------:R-:W-:Y:S01]  /*8040*/  SHF.R.S32.HI R11, RZ, 0x1f, R9 ;  /* 0x0000001fff0b7819 */ /* 0x000fe20000011409 */
[----:B------:R-:W-:-:S04]  /*8050*/  IMAD.WIDE.U32 R12, R24, R9, R12 ;  /* 0x00000009180c7225 */ /* 0x000fc800078e000c */
[----:B------:R-:W-:Y:S01]  /*8060*/  IMAD R11, R24, R11, R8 ;  /* 0x0000000b180b7224 */ /* 0x000fe200078e0208 */
[----:B-1----:R-:W-:-:S03]  /*8070*/  LEA R14, P2, R12, R14, 0x2 ;  /* 0x0000000e0c0e7211 */ /* 0x002fc600078410ff */
[----:B------:R-:W-:-:S05]  /*8080*/  IMAD.IADD R8, R13, 0x1, R11 ;  /* 0x000000010d087824 */ /* 0x000fca00078e020b */
[----:B--2---:R-:W-:Y:S01]  /*8090*/  LEA.HI.X R15, R12, R15, R8, 0x2, P2 ;  /* 0x0000000f0c0f7211 */ /* 0x004fe200010f1408 */
[----:B------:R-:W-:Y:S06]  /*80a0*/  @P1 BRA `(.L_x_193) ;  /* 0x0000000000101947 */ /* 0x000fec0003800000 */
[----:B------:R-:W-:Y:S05]  /*80b0*/  @!P0 BRA `(.L_x_193) ;  /* 0x00000000000c8947 */ /* 0x000fea0003800000 */
[----:B------:R-:W2:Y:S04]  /*80c0*/  LDG.E R8, desc[UR36][R28.64] ;  /* 0x000000241c087981 */ /* 0x000ea8000c1e1900 */
[----:B-----5:R-:W2:Y:S02]  /*80d0*/  LDG.E R31, desc[UR36][R28.64+0x4] ;  /* 0x000004241c1f7981 */ /* 0x020ea4000c1e1900 */
[----:B--2---:R-:W-:-:S07]  /*80e0*/  IMAD.IADD R31, R31, 0x1, -R8 ;  /* 0x000000011f1f7824 */ /* 0x004fce00078e0a08 */
.L_x_193:
[----:B------:R-:W2:Y:S01]  /*80f0*/  LDL R13, [R1+0x3c] ;  /* 0x00003c00010d7983 */ /* 0x000ea20000100800 */
[----:B------:R-:W0:Y:S03]  /*8100*/  S2R R8, SR_TID.X ;  /* 0x0000000000087919 */ /* 0x000e260000002100 */
[----:B------:R-:W-:Y:S04]  /*8110*/  SHFL.IDX PT, R9, R15, RZ, 0x1c1f ;  /* 0x001c1fff0f097589 */ /* 0x000fe800000e0000 */
[----:B------:R-:W-:Y:S04]  /*8120*/  SHFL.IDX PT, R10, R14, 0x1, 0x1c1f ;  /* 0x003c1f000e0a7f89 */ /* 0x000fe800000e0000 */
[----:B------:R-:W-:Y:S01]  /*8130*/  SHFL.IDX PT, R11, R15, 0x1, 0x1c1f ;  /* 0x003c1f000f0b7f89 */ /* 0x000fe200000e0000 */
[----:B0-----:R-:W-:-:S04]  /*8140*/  IADD3 R24, R8, -0x80, RZ ;  /* 0xffffff8008187810 */ /* 0x001fc80007ffe0ff */
[----:B------:R-:W-:-:S04]  /*8150*/  SHF.R.S32.HI R12, RZ, 0x1f, R24 ;  /* 0x0000001fff0c7819 */ /* 0x000fc80000011418 */
[----:B------:R-:W-:-:S04]  /*8160*/  LEA.HI R12, R12, R24, RZ, 0x7 ;  /* 0x000000180c0c7211 */ /* 0x000fc800078f38ff */
[----:B------:R-:W-:Y:S01]  /*8170*/  LOP3.LUT R12, R12, 0xffffff80, RZ, 0xc0, !PT ;  /* 0xffffff800c0c7812 */ /* 0x000fe200078ec0ff */
[----:B------:R-:W0:Y:S04]  /*8180*/  SHFL.IDX PT, R8, R14, RZ, 0x1c1f ;  /* 0x001c1fff0e087589 */ /* 0x000e2800000e0000 */
[----:B------:R-:W-:Y:S02]  /*8190*/  IMAD.IADD R12, R24, 0x1, -R12 ;  /* 0x00000001180c7824 */ /* 0x000fe400078e0a0c */
[----:B-----5:R-:W-:-:S03]  /*81a0*/  IMAD R79, R31, R22, RZ ;  /* 0x000000161f4f7224 */ /* 0x020fc600078e02ff */
[----:B------:R-:W-:Y:S01]  /*81b0*/  LOP3.LUT P0, RZ, R12, 0x3, RZ, 0xc0, !PT ;  /* 0x000000030cff7812 */ /* 0x000fe2000780c0ff */
[----:B--2---:R-:W-:-:S04]  /*81c0*/  IMAD R24, R141, 0xc0, R13 ;  /* 0x000000c08d187824 */ /* 0x004fc800078e020d */
[C---:B------:R-:W-:Y:S01]  /*81d0*/  VIADD R12, R24.reuse, 0x8 ;  /* 0x00000008180c7836 */ /* 0x040fe20000000000 */
[----:B------:R-:W-:-:S04]  /*81e0*/  ISETP.GE.OR P1, PT, R24, R79, P0 ;  /* 0x0000004f1800720c */ /* 0x000fc80000726670 */
[-C--:B------:R-:W-:Y:S02]  /*81f0*/  ISETP.GE.OR P0, PT, R12, R79.reuse, P0 ;  /* 0x0000004f0c00720c */ /* 0x080fe40000706670 */
[----:B------:R-:W-:-:S07]  /*8200*/  ISETP.GE.AND P2, PT, R24, R79, PT ;  /* 0x0000004f1800720c */ /* 0x000fce0003f46270 */
[----:B0-----:R0:W-:Y:S04]  /*8210*/  @!P1 ST.E desc[UR36][R8.64], R0 ;  /* 0x0000000008009985 */ /* 0x0011e8000c101924 */
[----:B------:R0:W-:Y:S01]  /*8220*/  @!P0 ST.E desc[UR36][R10.64], R3 ;  /* 0x000000030a008985 */ /* 0x0001e2000c101924 */
[----:B------:R-:W-:Y:S01]  /*8230*/  ISETP.GE.AND P0, PT, R12, R79, PT ;  /* 0x0000004f0c00720c */ /* 0x000fe20003f06270 */
[----:B------:R-:W-:-:S12]  /*8240*/  @P3 BRA `(.L_x_194) ;  /* 0x0000000800103947 */ /* 0x000fd80003800000 */
[----:B------:R-:W1:Y:S01]  /*8250*/  S2R R13, SR_TID.X ;  /* 0x00000000000d7919 */ /* 0x000e620000002100 */
[----:B------:R-:W2:Y:S01]  /*8260*/  @P4 LDC R43, c[0x0][0xbec] ;  /* 0x0002fb00ff2b4b82 */ /* 0x000ea20000000800 */
[----:B------:R-:W-:-:S07]  /*8270*/  ULDC.64 UR4, c[0x0][0xaa0] ;  /* 0x0002a80000047ab9 */ /* 0x000fce0000000a00 */
[----:B------:R-:W3:Y:S01]  /*8280*/  @P4 LDC R45, c[0x0][0xbf0] ;  /* 0x0002fc00ff2d4b82 */ /* 0x000ee20000000800 */
[----:B------:R-:W-:Y:S01]  /*8290*/  SHF.R.S32.HI R41, RZ, 0x1f, R138 ;  /* 0x0000001fff297819 */ /* 0x000fe2000001148a */
[----:B------:R-:W-:Y:S01]  /*82a0*/  ULDC.64 UR6, c[0x0][0xa80] ;  /* 0x0002a00000067ab9 */ /* 0x000fe20000000a00 */
[----:B-1----:R-:W-:-:S05]  /*82b0*/  VIADD R81, R13, 0xffffff80 ;  /* 0xffffff800d517836 */ /* 0x002fca0000000000 */
[----:B------:R-:W-:-:S04]  /*82c0*/  SHF.R.S32.HI R80, RZ, 0x1f, R81 ;  /* 0x0000001fff507819 */ /* 0x000fc80000011451 */
[----:B------:R-:W-:-:S04]  /*82d0*/  LEA.HI R80, R80, R81, RZ, 0x2 ;  /* 0x0000005150507211 */ /* 0x000fc800078f10ff */
[----:B------:R-:W-:-:S05]  /*82e0*/  SHF.R.S32.HI R80, RZ, 0x2, R80 ;  /* 0x00000002ff507819 */ /* 0x000fca0000011450 */
[----:B0-----:R-:W-:-:S04]  /*82f0*/  IMAD R3, R80, 0x20, R137 ;  /* 0x0000002050037824 */ /* 0x001fc800078e0289 */
[----:B------:R-:W-:Y:S01]  /*8300*/  IMAD.WIDE R76, R3, 0x2, R76 ;  /* 0x00000002034c7825 */ /* 0x000fe200078e024c */
[----:B------:R-:W-:Y:S02]  /*8310*/  SHF.R.S32.HI R40, RZ, 0x1f, R81 ;  /* 0x0000001fff287819 */ /* 0x000fe40000011451 */
[----:B------:R-:W-:Y:S01]  /*8320*/  IADD3 R3, P5, R76, 0x7800, RZ ;  /* 0x000078004c037810 */ /* 0x000fe20007fbe0ff */
[----:B------:R-:W-:Y:S01]  /*8330*/  IMAD.WIDE.U32 R20, R4, UR4, RZ ;  /* 0x0000000404147c25 */ /* 0x000fe2000f8e00ff */
[----:B------:R-:W-:Y:S02]  /*8340*/  IADD3 R13, P0, R76, 0x1800, RZ ;  /* 0x000018004c0d7810 */ /* 0x000fe40007f1e0ff */
[----:B------:R-:W-:Y:S01]  /*8350*/  LOP3.LUT R0, R3, 0x180, RZ, 0xc0, !PT ;  /* 0x0000018003007812 */ /* 0x000fe200078ec0ff */
[----:B------:R-:W-:Y:S01]  /*8360*/  IMAD.X R37, RZ, RZ, R77, P5 ;  /* 0x000000ffff257224 */ /* 0x000fe200028e064d */
[----:B------:R-:W-:Y:S02]  /*8370*/  LEA.HI R40, R40, R81, RZ, 0x2 ;  /* 0x0000005128287211 */ /* 0x000fe400078f10ff */
[----:B------:R-:W-:-:S02]  /*8380*/  SHF.R.U64 R0, R0, 0x3, RZ ;  /* 0x0000000300007819 */ /* 0x000fc400000012ff */
[----:B------:R-:W-:Y:S02]  /*8390*/  LOP3.LUT R40, R40, 0xfffffffc, RZ, 0xc0, !PT ;  /* 0xfffffffc28287812 */ /* 0x000fe400078ec0ff */
[----:B------:R-:W-:Y:S01]  /*83a0*/  LOP3.LUT R36, R0, R3, RZ, 0x3c, !PT ;  /* 0x0000000300247212 */ /* 0x000fe200078e3cff */
[----:B------:R-:W-:Y:S01]  /*83b0*/  IMAD R3, R78, UR4, RZ ;  /* 0x000000044e037c24 */ /* 0x000fe2000f8e02ff */
[C---:B------:R-:W-:Y:S01]  /*83c0*/  IADD3 R25, P1, R76.reuse, 0x3000, RZ ;  /* 0x000030004c197810 */ /* 0x040fe20007f3e0ff */
[----:B------:R-:W-:Y:S01]  /*83d0*/  IMAD.IADD R40, R81, 0x1, -R40 ;  /* 0x0000000151287824 */ /* 0x000fe200078e0a28 */
[----:B------:R-:W-:Y:S01]  /*83e0*/  IADD3 R29, P2, R76, 0x4800, RZ ;  /* 0x000048004c1d7810 */ /* 0x000fe20007f5e0ff */
[----:B------:R-:W-:Y:S01]  /*83f0*/  IMAD R3, R4, UR5, R3 ;  /* 0x0000000504037c24 */ /* 0x000fe2000f8e0203 */
[----:B------:R-:W-:Y:S01]  /*8400*/  ULDC.64 UR4, c[0x0][0xae8] ;  /* 0x0002ba0000047ab9 */ /* 0x000fe20000000a00 */
[----:B------:R-:W-:Y:S01]  /*8410*/  IMAD R0, R40, 0x60, R80 ;  /* 0x0000006028007824 */ /* 0x000fe200078e0250 */
[----:B------:R-:W-:Y:S01]  /*8420*/  IADD3 R33, P3, R76, 0x6000, RZ ;  /* 0x000060004c217810 */ /* 0x000fe20007f7e0ff */
[----:B------:R-:W-:Y:S01]  /*8430*/  IMAD.IADD R21, R21, 0x1, R3 ;  /* 0x0000000115157824 */ /* 0x000fe200078e0203 */
[----:B------:R-:W-:Y:S01]  /*8440*/  LOP3.LUT R12, R13, 0x180, RZ, 0xc0, !PT ;  /* 0x000001800d0c7812 */ /* 0x000fe200078ec0ff */
[----:B------:R-:W-:Y:S01]  /*8450*/  IMAD R4, R141, 0xc0, R0 ;  /* 0x000000c08d047824 */ /* 0x000fe200078e0200 */
[----:B------:R-:W-:Y:S01]  /*8460*/  LOP3.LUT R24, R25, 0x180, RZ, 0xc0, !PT ;  /* 0x0000018019187812 */ /* 0x000fe200078ec0ff */
[----:B------:R-:W-:Y:S01]  /*8470*/  IMAD.WIDE.U32 R20, R139, UR4, R20 ;  /* 0x000000048b147c25 */ /* 0x000fe2000f8e0014 */
[----:B------:R-:W-:Y:S01]  /*8480*/  LOP3.LUT R28, R29, 0x180, RZ, 0xc0, !PT ;  /* 0x000001801d1c7812 */ /* 0x000fe200078ec0ff */
[----:B------:R-:W5:Y:S01]  /*8490*/  LD.E.128 R36, desc[UR36][R36.64] ;  /* 0x0000002424247980 */ /* 0x000f62000c101d00 */
[----:B------:R-:W-:Y:S01]  /*84a0*/  LOP3.LUT R32, R33, 0x180, RZ, 0xc0, !PT ;  /* 0x0000018021207812 */ /* 0x000fe200078ec0ff */
[----:B--2---:R-:W-:Y:S01]  /*84b0*/  @P4 IMAD.HI.U32 R0, R4, R43, RZ ;  /* 0x0000002b04004227 */ /* 0x004fe200078e00ff */
[----:B------:R-:W-:-:S02]  /*84c0*/  LOP3.LUT R9, R76, 0x180, RZ, 0xc0, !PT ;  /* 0x000001804c097812 */ /* 0x000fc400078ec0ff */
[----:B------:R-:W-:Y:S01]  /*84d0*/  SHF.R.U64 R12, R12, 0x3, RZ ;  /* 0x000000030c0c7819 */ /* 0x000fe200000012ff */
[----:B------:R-:W-:Y:S01]  /*84e0*/  IMAD R21, R139, UR5, R21 ;  /* 0x000000058b157c24 */ /* 0x000fe2000f8e0215 */
[----:B------:R-:W-:Y:S01]  /*84f0*/  ULDC.64 UR4, c[0x0][0xaf0] ;  /* 0x0002bc0000047ab9 */ /* 0x000fe20000000a00 */
[----:B------:R-:W-:Y:S01]  /*8500*/  IMAD.MOV.U32 R3, RZ, RZ, R4 ;  /* 0x000000ffff037224 */ /* 0x000fe200078e0004 */
[----:B---3--:R-:W-:Y:S01]  /*8510*/  @P4 SHF.R.U32.HI R3, RZ, R45, R0 ;  /* 0x0000002dff034219 */ /* 0x008fe20000011600 */
[----:B------:R-:W-:Y:S01]  /*8520*/  IMAD R41, R41, UR4, RZ ;  /* 0x0000000429297c24 */ /* 0x000fe2000f8e02ff */
[----:B------:R-:W-:Y:S02]  /*8530*/  SHF.R.U64 R24, R24, 0x3, RZ ;  /* 0x0000000318187819 */ /* 0x000fe400000012ff */
[----:B------:R-:W-:Y:S01]  /*8540*/  SHF.R.S32.HI R0, RZ, 0x1f, R3 ;  /* 0x0000001fff007819 */ /* 0x000fe20000011403 */
[----:B------:R-:W-:Y:S01]  /*8550*/  IMAD R41, R138, UR5, R41 ;  /* 0x000000058a297c24 */ /* 0x000fe2000f8e0229 */
[----:B------:R-:W-:Y:S01]  /*8560*/  SHF.R.U64 R28, R28, 0x3, RZ ;  /* 0x000000031c1c7819 */ /* 0x000fe200000012ff */
[----:B------:R-:W-:Y:S01]  /*8570*/  IMAD.WIDE.U32 R138, R138, UR4, R20 ;  /* 0x000000048a8a7c25 */ /* 0x000fe2000f8e0014 */
[----:B------:R-:W-:Y:S01]  /*8580*/  SHF.R.U64 R32, R32, 0x3, RZ ;  /* 0x0000000320207819 */ /* 0x000fe200000012ff */
[----:B------:R-:W-:Y:S01]  /*8590*/  ULDC.64 UR4, c[0x0][0xae0] ;  /* 0x0002b80000047ab9 */ /* 0x000fe20000000a00 */
[----:B------:R-:W-:Y:S01]  /*85a0*/  SHF.R.U64 R9, R9, 0x3, RZ ;  /* 0x0000000309097819 */ /* 0x000fe200000012ff */
[----:B------:R-:W-:Y:S01]  /*85b0*/  IMAD.MOV R21, RZ, RZ, -R3 ;  /* 0x000000ffff157224 */ /* 0x000fe200078e0a03 */
[----:B------:R-:W-:Y:S01]  /*85c0*/  LOP3.LUT R12, R12, R13, RZ, 0x3c, !PT ;  /* 0x0000000d0c0c7212 */ /* 0x000fe200078e3cff */
[----:B------:R-:W-:Y:S01]  /*85d0*/  IMAD.IADD R139, R139, 0x1, R41 ;  /* 0x000000018b8b7824 */ /* 0x000fe200078e0229 */
[----:B------:R-:W-:Y:S01]  /*85e0*/  LOP3.LUT R24, R24, R25, RZ, 0x3c, !PT ;  /* 0x0000001918187212 */ /* 0x000fe200078e3cff */
[----:B------:R-:W-:Y:S01]  /*85f0*/  IMAD R0, R0, UR4, RZ ;  /* 0x0000000400007c24 */ /* 0x000fe2000f8e02ff */
[----:B------:R-:W-:Y:S01]  /*8600*/  LOP3.LUT R28, R28, R29, RZ, 0x3c, !PT ;  /* 0x0000001d1c1c7212 */ /* 0x000fe200078e3cff */
[----:B------:R-:W-:Y:S01]  /*8610*/  IMAD R41, R22, R21, R4 ;  /* 0x0000001516297224 */ /* 0x000fe200078e0204 */
[----:B------:R-:W-:Y:S01]  /*8620*/  LOP3.LUT R32, R32, R33, RZ, 0x3c, !PT ;  /* 0x0000002120207212 */ /* 0x000fe200078e3cff */
[--C-:B------:R-:W-:Y:S01]  /*8630*/  IMAD.X R13, RZ, RZ, R77.reuse, P0 ;  /* 0x000000ffff0d7224 */ /* 0x100fe200000e064d */
[----:B------:R-:W-:Y:S01]  /*8640*/  IADD3.X R33, RZ, R77, RZ, P3, !PT ;  /* 0x0000004dff217210 */ /* 0x000fe20001ffe4ff */
[--C-:B------:R-:W-:Y:S01]  /*8650*/  IMAD.X R25, RZ, RZ, R77.reuse, P1 ;  /* 0x000000ffff197224 */ /* 0x100fe200008e064d */
[----:B------:R-:W-:Y:S01]  /*8660*/  LOP3.LUT R76, R9, R76, RZ, 0x3c, !PT ;  /* 0x0000004c094c7212 */ /* 0x000fe200078e3cff */
[----:B------:R-:W-:-:S02]  /*8670*/  IMAD.X R29, RZ, RZ, R77, P2 ;  /* 0x000000ffff1d7224 */ /* 0x000fc400010e064d */
[C---:B------:R-:W-:Y:S01]  /*8680*/  IMAD R43, R3.reuse, UR5, R0 ;  /* 0x00000005032b7c24 */ /* 0x040fe2000f8e0200 */
[----:B------:R-:W-:Y:S01]  /*8690*/  SHF.R.S32.HI R0, RZ, 0x1f, R41 ;  /* 0x0000001fff007819 */ /* 0x000fe20000011429 */
[----:B------:R0:W5:Y:S01]  /*86a0*/  LD.E.128 R8, desc[UR36][R76.64] ;  /* 0x000000244c087980 */ /* 0x000162000c101d00 */
[----:B------:R-:W-:Y:S01]  /*86b0*/  IMAD.WIDE.U32 R20, R3, UR4, R138 ;  /* 0x0000000403147c25 */ /* 0x000fe2000f8e008a */
[----:B------:R-:W-:Y:S02]  /*86c0*/  ULDC.64 UR4, c[0x0][0xad8] ;  /* 0x0002b60000047ab9 */ /* 0x000fe40000000a00 */
[----:B------:R-:W5:Y:S01]  /*86d0*/  LD.E.128 R12, desc[UR36][R12.64] ;  /* 0x000000240c0c7980 */ /* 0x000f62000c101d00 */
[----:B------:R-:W-:-:S03]  /*86e0*/  IMAD R0, R0, UR4, RZ ;  /* 0x0000000400007c24 */ /* 0x000fc6000f8e02ff */
[----:B------:R-:W5:Y:S04]  /*86f0*/  LD.E.128 R24, desc[UR36][R24.64] ;  /* 0x0000002418187980 */ /* 0x000f68000c101d00 */
[----:B------:R-:W5:Y:S04]  /*8700*/  LD.E.128 R28, desc[UR36][R28.64] ;  /* 0x000000241c1c7980 */ /* 0x000f68000c101d00 */
[----:B------:R-:W5:Y:S01]  /*8710*/  LD.E.128 R32, desc[UR36][R32.64] ;  /* 0x0000002420207980 */ /* 0x000f62000c101d00 */
[----:B------:R-:W-:Y:S01]  /*8720*/  @!PT LDS RZ, [RZ] ;  /* 0x00000000fffff984 */ /* 0x000fe20000000800 */
[----:B------:R-:W-:Y:S01]  /*8730*/  @!PT LDS RZ, [RZ] ;  /* 0x00000000fffff984 */ /* 0x000fe20000000800 */
[----:B------:R-:W-:Y:S01]  /*8740*/  @!PT LDS RZ, [RZ] ;  /* 0x00000000fffff984 */ /* 0x000fe20000000800 */
[----:B------:R-:W-:Y:S01]  /*8750*/  @!PT LDS RZ, [RZ] ;  /* 0x00000000fffff984 */ /* 0x000fe20000000800 */
[----:B------:R1:W-:Y:S06]  /*8760*/  MEMBAR.ALL.CTA ;  /* 0x0000000000007992 */ /* 0x0003ec0000008000 */
[----:B-1----:R-:W1:Y:S01]  /*8770*/  FENCE.VIEW.ASYNC.S ;  /* 0x00000000000073c6 */ /* 0x002e620000000000 */
[----:B------:R-:W-:-:S02]  /*8780*/  IMAD.IADD R21, R21, 0x1, R43 ;  /* 0x0000000115157824 */ /* 0x000fc400078e022b */
[----:B------:R-:W-:Y:S02]  /*8790*/  IMAD R3, R41, UR5, R0 ;  /* 0x0000000529037c24 */ /* 0x000fe4000f8e0200 */
[----:B------:R-:W-:Y:S02]  /*87a0*/  IMAD R0, R141, 0xc0, R80 ;  /* 0x000000c08d007824 */ /* 0x000fe400078e0250 */
[----:B------:R-:W-:Y:S01]  /*87b0*/  IMAD.WIDE.U32 R20, R41, UR4, R20 ;  /* 0x0000000429147c25 */ /* 0x000fe2000f8e0014 */
[----:B------:R-:W-:Y:S02]  /*87c0*/  UIADD3 UR4, UR41, 0x2d820, URZ ;  /* 0x0002d82029047890 */ /* 0x000fe4000fffe03f */
[----:B------:R-:W-:Y:S02]  /*87d0*/  ISETP.GE.AND P0, PT, R0, R79, PT ;  /* 0x0000004f0000720c */ /* 0x000fe40003f06270 */
[----:B------:R-:W-:Y:S01]  /*87e0*/  UPRMT UR4, URZ, 0x654, UR4 ;  /* 0x000006543f047896 */ /* 0x000fe20008000004 */
[----:B------:R-:W-:-:S02]  /*87f0*/  IADD3 R3, R21, R3, RZ ;  /* 0x0000000315037210 */ /* 0x000fc40007ffe0ff */
[----:B------:R-:W-:-:S04]  /*8800*/  LEA R4, P1, R20, UR6, 0x1 ;  /* 0x0000000614047c11 */ /* 0x000fc8000f8208ff */
[----:B------:R-:W-:Y:S01]  /*8810*/  LEA.HI.X R3, R20, UR7, R3, 0x1, P1 ;  /* 0x0000000714037c11 */ /* 0x000fe200088f0c03 */
[----:B-1----:R0:W1:Y:S01]  /*8820*/  SHFL.IDX PT, R40, R4, RZ, 0x1c1f ;  /* 0x001c1fff04287589 */ /* 0x00206200000e0000 */
[----:B------:R-:W-:Y:S01]  /*8830*/  BSSY B1, `(.L_x_195) ;  /* 0x0000012000017945 */ /* 0x000fe20003800000 */
[----:B------:R-:W-:Y:S02]  /*8840*/  SYNCS.ARRIVE.TRANS64.RED.A1T0 RZ, [UR4], RZ ;  /* 0x000000ffffff79a7 */ /* 0x000fe40008100404 */
[----:B------:R0:W2:Y:S01]  /*8850*/  SHFL.IDX PT, R41, R3, RZ, 0x1c1f ;  /* 0x001c1fff03297589 */ /* 0x0000a200000e0000 */
[----:B------:R-:W-:Y:S02]  /*8860*/  SHF.R.S32.HI R46, RZ, 0x1f, R143 ;  /* 0x0000001fff2e7819 */ /* 0x000fe4000001148f */
[----:B------:R-:W-:Y:S01]  /*8870*/  SHF.R.S32.HI R47, RZ, 0x1f, R142 ;  /* 0x0000001fff2f7819 */ /* 0x000fe2000001148e */
[----:B------:R-:W-:Y:S06]  /*8880*/  @P0 BRA `(.L_x_196) ;  /* 0x0000000000300947 */ /* 0x000fec0003800000 */
[----:B------:R-:W-:Y:S02]  /*8890*/  ULDC UR4, c[0x0][0xac8] ;  /* 0x0002b20000047ab9 */ /* 0x000fe40000000800 */
[----:B------:R-:W-:Y:S02]  /*88a0*/  ISETP.GE.AND P1, PT, R142, UR4, PT ;  /* 0x000000048e007c0c */ /* 0x000fe4000bf26270 */
[----:B------:R-:W-:Y:S02]  /*88b0*/  ISETP.GE.AND P2, PT, R143, UR4, PT ;  /* 0x000000048f007c0c */ /* 0x000fe4000bf46270 */
[----:B------:R-:W-:-:S09]  /*88c0*/  ISETP.GE.AND P0, PT, R137, UR4, PT ;  /* 0x0000000489007c0c */ /* 0x000fd2000bf06270 */
[CC--:B-1----:R-:W-:Y:S02]  /*88d0*/  @!P1 LEA R42, P3, R142.reuse, R40.reuse, 0x1 ;  /* 0x000000288e2a9211 */ /* 0x0c2fe400078608ff */
[----:B------:R-:W-:Y:S02]  /*88e0*/  @!P2 LEA R44, P4, R143, R40, 0x1 ;  /* 0x000000288f2ca211 */ /* 0x000fe400078808ff */
[----:B--2---:R-:W-:Y:S01]  /*88f0*/  @!P0 IMAD.WIDE R20, R137, 0x2, R40 ;  /* 0x0000000289148825 */ /* 0x004fe200078e0228 */
[-C--:B------:R-:W-:Y:S02]  /*8900*/  @!P1 LEA.HI.X R43, R142, R41.reuse, R47, 0x1, P3 ;  /* 0x000000298e2b9211 */ /* 0x080fe400018f0c2f */
[----:B------:R-:W-:Y:S02]  /*8910*/  @!P2 LEA.HI.X R45, R143, R41, R46, 0x1, P4 ;  /* 0x000000298f2da211 */ /* 0x000fe400020f0c2e */
[----:B-----5:R3:W-:Y:S04]  /*8920*/  @!P0 ST.E.128 desc[UR36][R20.64], R8 ;  /* 0x0000000814008985 */ /* 0x0207e8000c101d24 */
[----:B------:R3:W-:Y:S04]  /*8930*/  @!P1 ST.E.128 desc[UR36][R42.64], R24 ;  /* 0x000000182a009985 */ /* 0x0007e8000c101d24 */
[----:B------:R3:W-:Y:S02]  /*8940*/  @!P2 ST.E.128 desc[UR36][R44.64], R32 ;  /* 0x000000202c00a985 */ /* 0x0007e4000c101d24 */
.L_x_196:
[----:B------:R-:W-:Y:S05]  /*8950*/  BSYNC B1 ;  /* 0x0000000000017941 */ /* 0x000fea0003800000 */
.L_x_195:
[----:B------:R-:W-:Y:S01]  /*8960*/  VIADD R0, R0, 0x60 ;  /* 0x0000006000007836 */ /* 0x000fe20000000000 */
[----:B---3-5:R3:W4:Y:S04]  /*8970*/  SHFL.IDX PT, R11, R3, 0x1, 0x1c1f ;  /* 0x003c1f00030b7f89 */ /* 0x02872800000e0000 */
[----:B------:R-:W-:Y:S01]  /*8980*/  ISETP.GE.AND P0, PT, R0, R79, PT ;  /* 0x0000004f0000720c */ /* 0x000fe20003f06270 */
[----:B------:R3:W0:-:S12]  /*8990*/  SHFL.IDX PT, R10, R4, 0x1, 0x1c1f ;  /* 0x003c1f00040a7f89 */ /* 0x00061800000e0000 */
[----:B---3--:R-:W-:Y:S05]  /*89a0*/  @P0 BRA `(.L_x_197) ;  /* 0x0000001400500947 */ /* 0x008fea0003800000 */
[----:B------:R-:W-:Y:S02]  /*89b0*/  ULDC UR4, c[0x0][0xac8] ;  /* 0x0002b20000047ab9 */ /* 0x000fe40000000800 */
[----:B------:R-:W-:Y:S02]  /*89c0*/  ISETP.GE.AND P2, PT, R142, UR4, PT ;  /* 0x000000048e007c0c */ /* 0x000fe4000bf46270 */
[----:B------:R-:W-:-:S11]  /*89d0*/  ISETP.GE.AND P1, PT, R137, UR4, PT ;  /* 0x0000000489007c0c */ /* 0x000fd6000bf26270 */
[C---:B0-----:R-:W-:Y:S02]  /*89e0*/  @!P2 LEA R20, P0, R142.reuse, R10, 0x1 ;  /* 0x0000000a8e14a211 */ /* 0x041fe400078008ff */
[----:B----4-:R-:W-:Y:S02]  /*89f0*/  @!P1 IMAD.WIDE R8, R137, 0x2, R10 ;  /* 0x0000000289089825 */ /* 0x010fe400078e020a */
[----:B------:R-:W-:Y:S02]  /*8a00*/  @!P2 LEA.HI.X R21, R142, R11, R47, 0x1, P0 ;  /* 0x0000000b8e15a211 */ /* 0x000fe400000f0c2f */
[----:B------:R-:W-:Y:S01]  /*8a10*/  ISETP.GE.AND P0, PT, R143, UR4, PT ;  /* 0x000000048f007c0c */ /* 0x000fe2000bf06270 */
[----:B------:R0:W-:Y:S04]  /*8a20*/  @!P1 ST.E.128 desc[UR36][R8.64], R12 ;  /* 0x0000000c08009985 */ /* 0x0001e8000c101d24 */
[----:B------:R0:W-:Y:S08]  /*8a30*/  @!P2 ST.E.128 desc[UR36][R20.64], R28 ;  /* 0x0000001c1400a985 */ /* 0x0001f0000c101d24 */
[----:B------:R-:W-:Y:S05]  /*8a40*/  @P0 BRA `(.L_x_197) ;  /* 0x0000001400280947 */ /* 0x000fea0003800000 */
[----:B0-----:R-:W-:-:S04]  /*8a50*/  LEA R8, P0, R143, R10, 0x1 ;  /* 0x0000000a8f087211 */ /* 0x001fc800078008ff */
[----:B------:R-:W-:-:S05]  /*8a60*/  LEA.HI.X R9, R143, R11, R46, 0x1, P0 ;  /* 0x0000000b8f097211 */ /* 0x000fca00000f0c2e */
[----:B------:R0:W-:Y:S01]  /*8a70*/  ST.E.128 desc[UR36][R8.64], R36 ;  /* 0x0000002408007985 */ /* 0x0001e2000c101d24 */
[----:B------:R-:W-:Y:S05]  /*8a80*/  BRA `(.L_x_197) ;  /* 0x0000001400187947 */ /* 0x000fea0003800000 */
.L_x_194:
[----:B0-----:R-:W0:Y:S01]  /*8a90*/  @P4 LDC R0, c[0x0][0xbec] ;  /* 0x0002fb00ff004b82 */ /* 0x001e220000000800 */
[----:B------:R-:W-:Y:S01]  /*8aa0*/  ULDC.64 UR4, c[0x0][0xb08] ;  /* 0x0002c20000047ab9 */ /* 0x000fe20000000a00 */
[----:B------:R-:W-:Y:S01]  /*8ab0*/  ULDC.64 UR6, c[0x0][0xb30] ;  /* 0x0002cc0000067ab9 */ /* 0x000fe20000000a00 */
[----:B------:R-:W-:Y:S01]  /*8ac0*/  IMAD R3, R78, UR4, RZ ;  /* 0x000000044e037c24 */ /* 0x000fe2000f8e02ff */
[----:B------:R-:W-:Y:S01]  /*8ad0*/  BSSY B1, `(.L_x_198) ;  /* 0x0000065000017945 */ /* 0x000fe20003800000 */
[C---:B------:R-:W-:Y:S01]  /*8ae0*/  IMAD.WIDE.U32 R8, R4.reuse, UR4, RZ ;  /* 0x0000000404087c25 */ /* 0x040fe2000f8e00ff */
[----:B------:R-:W-:Y:S02]  /*8af0*/  SHF.R.S32.HI R28, RZ, 0x1f, R144 ;  /* 0x0000001fff1c7819 */ /* 0x000fe40000011490 */
[----:B------:R-:W1:Y:S01]  /*8b00*/  @P4 LDC R13, c[0x0][0xbf0] ;  /* 0x0002fc00ff0d4b82 */ /* 0x000e620000000800 */
[----:B------:R-:W-:Y:S01]  /*8b10*/  IMAD R3, R4, UR5, R3 ;  /* 0x0000000504037c24 */ /* 0x000fe2000f8e0203 */
[----:B------:R-:W-:Y:S01]  /*8b20*/  ULDC.64 UR4, c[0x0][0xb38] ;  /* 0x0002ce0000047ab9 */ /* 0x000fe20000000a00 */
[----:B------:R-:W-:-:S02]  /*8b30*/  SHF.R.S32.HI R29, RZ, 0x1f, R145 ;  /* 0x0000001fff1d7819 */ /* 0x000fc40000011491 */
[----:B------:R-:W-:Y:S01]  /*8b40*/  IMAD.IADD R9, R9, 0x1, R3 ;  /* 0x0000000109097824 */ /* 0x000fe200078e0203 */
[----:B------:R-:W-:Y:S02]  /*8b50*/  SHF.R.S32.HI R3, RZ, 0x1f, R138 ;  /* 0x0000001fff037819 */ /* 0x000fe4000001148a */
[----:B------:R-:W-:Y:S01]  /*8b60*/  SHF.R.S32.HI R30, RZ, 0x1f, R146 ;  /* 0x0000001fff1e7819 */ /* 0x000fe20000011492 */
[C---:B------:R-:W-:Y:S01]  /*8b70*/  IMAD.WIDE.U32 R8, R139.reuse, UR4, R8 ;  /* 0x000000048b087c25 */ /* 0x040fe2000f8e0008 */
[----:B------:R-:W-:Y:S02]  /*8b80*/  SHF.R.S32.HI R31, RZ, 0x1f, R147 ;  /* 0x0000001fff1f7819 */ /* 0x000fe40000011493 */
[----:B------:R-:W-:Y:S01]  /*8b90*/  SHF.R.S32.HI R76, RZ, 0x1f, R148 ;  /* 0x0000001fff4c7819 */ /* 0x000fe20000011494 */
[----:B------:R-:W-:Y:S01]  /*8ba0*/  IMAD R9, R139, UR5, R9 ;  /* 0x000000058b097c24 */ /* 0x000fe2000f8e0209 */
[----:B------:R-:W-:Y:S01]  /*8bb0*/  ULDC.64 UR4, c[0x0][0xb40] ;  /* 0x0002d00000047ab9 */ /* 0x000fe20000000a00 */
[----:B------:R-:W-:Y:S01]  /*8bc0*/  SHF.R.S32.HI R77, RZ, 0x1f, R149 ;  /* 0x0000001fff4d7819 */ /* 0x000fe20000011495 */
[----:B------:R-:W-:Y:S01]  /*8bd0*/  IMAD R3, R3, UR4, RZ ;  /* 0x0000000403037c24 */ /* 0x000fe2000f8e02ff */
[----:B------:R-:W-:Y:S01]  /*8be0*/  SHF.R.S32.HI R79, RZ, 0x1f, R150 ;  /* 0x0000001fff4f7819 */ /* 0x000fe20000011496 */
[----:B0-----:R-:W-:Y:S01]  /*8bf0*/  @P4 IMAD.HI.U32 R0, R27, R0, RZ ;  /* 0x000000001b004227 */ /* 0x001fe200078e00ff */
[----:B------:R-:W-:-:S02]  /*8c00*/  SHF.R.S32.HI R80, RZ, 0x1f, R151 ;  /* 0x0000001fff507819 */ /* 0x000fc40000011497 */
[----:B------:R-:W-:Y:S01]  /*8c10*/  SHF.R.S32.HI R81, RZ, 0x1f, R152 ;  /* 0x0000001fff517819 */ /* 0x000fe20000011498 */
[C---:B------:R-:W-:Y:S01]  /*8c20*/  IMAD R11, R138.reuse, UR5, R3 ;  /* 0x000000058a0b7c24 */ /* 0x040fe2000f8e0203 */
[----:B------:R-:W-:Y:S01]  /*8c30*/  SHF.R.S32.HI R82, RZ, 0x1f, R153 ;  /* 0x0000001fff527819 */ /* 0x000fe20000011499 */
[----:B------:R-:W-:Y:S01]  /*8c40*/  IMAD.WIDE.U32 R8, R138, UR4, R8 ;  /* 0x000000048a087c25 */ /* 0x000fe2000f8e0008 */
[----:B------:R-:W-:Y:S01]  /*8c50*/  ULDC.64 UR4, c[0x0][0xb48] ;  /* 0x0002d20000047ab9 */ /* 0x000fe20000000a00 */
[----:B------:R-:W-:Y:S02]  /*8c60*/  SHF.R.S32.HI R83, RZ, 0x1f, R154 ;  /* 0x0000001fff537819 */ /* 0x000fe4000001149a */
[----:B------:R-:W-:Y:S01]  /*8c70*/  IMAD.MOV.U32 R3, RZ, RZ, R27 ;  /* 0x000000ffff037224 */ /* 0x000fe200078e001b */
[----:B-1----:R-:W-:Y:S01]  /*8c80*/  @P4 SHF.R.U32.HI R3, RZ, R13, R0 ;  /* 0x0000000dff034219 */ /* 0x002fe20000011600 */
[----:B------:R-:W-:-:S03]  /*8c90*/  IMAD.IADD R9, R9, 0x1, R11 ;  /* 0x0000000109097824 */ /* 0x000fc600078e020b */
[--C-:B------:R-:W-:Y:S01]  /*8ca0*/  SHF.R.S32.HI R0, RZ, 0x1f, R3.reuse ;  /* 0x0000001fff007819 */ /* 0x100fe20000011403 */
[----:B------:R-:W-:Y:S02]  /*8cb0*/  IMAD.MOV R11, RZ, RZ, -R3 ;  /* 0x000000ffff0b7224 */ /* 0x000fe400078e0a03 */
[----:B------:R-:W-:Y:S01]  /*8cc0*/  IMAD.WIDE.U32 R8, R155, UR4, R8 ;  /* 0x000000049b087c25 */ /* 0x000fe2000f8e0008 */
[----:B------:R-:W-:-:S03]  /*8cd0*/  UIADD3 UR4, UR41, 0x2d820, URZ ;  /* 0x0002d82029047890 */ /* 0x000fc6000fffe03f */
[----:B------:R-:W-:Y:S01]  /*8ce0*/  IMAD R11, R22, R11, R27 ;  /* 0x0000000b160b7224 */ /* 0x000fe200078e021b */
[----:B------:R-:W-:Y:S01]  /*8cf0*/  UPRMT UR4, URZ, 0x654, UR4 ;  /* 0x000006543f047896 */ /* 0x000fe20008000004 */
[----:B------:R-:W-:Y:S02]  /*8d00*/  IMAD R0, R0, UR6, RZ ;  /* 0x0000000600007c24 */ /* 0x000fe4000f8e02ff */
[----:B------:R-:W-:Y:S02]  /*8d10*/  IMAD R9, R155, UR5, R9 ;  /* 0x000000059b097c24 */ /* 0x000fe4000f8e0209 */
[C---:B------:R-:W-:Y:S01]  /*8d20*/  IMAD R13, R3.reuse, UR7, R0 ;  /* 0x00000007030d7c24 */ /* 0x040fe2000f8e0200 */
[----:B------:R-:W-:Y:S01]  /*8d30*/  SHF.R.S32.HI R0, RZ, 0x1f, R11 ;  /* 0x0000001fff007819 */ /* 0x000fe2000001140b */
[----:B------:R-:W-:Y:S01]  /*8d40*/  IMAD.WIDE.U32 R8, R3, UR6, R8 ;  /* 0x0000000603087c25 */ /* 0x000fe2000f8e0008 */
[----:B------:R-:W-:Y:S01]  /*8d50*/  ULDC.64 UR6, c[0x0][0xb28] ;  /* 0x0002ca0000067ab9 */ /* 0x000fe20000000a00 */
[----:B------:R-:W-:Y:S02]  /*8d60*/  SYNCS.ARRIVE.TRANS64.RED.A1T0 RZ, [UR4], RZ ;  /* 0x000000ffffff79a7 */ /* 0x000fe40008100404 */
[----:B------:R-:W-:-:S02]  /*8d70*/  IMAD R0, R0, UR6, RZ ;  /* 0x0000000600007c24 */ /* 0x000fc4000f8e02ff */
[----:B------:R-:W-:Y:S02]  /*8d80*/  IMAD.IADD R9, R9, 0x1, R13 ;  /* 0x0000000109097824 */ /* 0x000fe400078e020d */
[C---:B------:R-:W-:Y:S02]  /*8d90*/  IMAD R3, R11.reuse, UR7, R0 ;  /* 0x000000070b037c24 */ /* 0x040fe4000f8e0200 */
[----:B------:R-:W-:Y:S01]  /*8da0*/  IMAD.WIDE.U32 R8, R11, UR6, R8 ;  /* 0x000000060b087c25 */ /* 0x000fe2000f8e0008 */
[----:B------:R-:W-:-:S03]  /*8db0*/  ULDC.64 UR6, c[0x0][0xb00] ;  /* 0x0002c00000067ab9 */ /* 0x000fc60000000a00 */
[----:B------:R-:W-:Y:S01]  /*8dc0*/  IMAD.IADD R3, R9, 0x1, R3 ;  /* 0x0000000109037824 */ /* 0x000fe200078e0203 */
[----:B------:R-:W-:-:S04]  /*8dd0*/  LEA R0, P1, R8, UR6, 0x2 ;  /* 0x0000000608007c11 */ /* 0x000fc8000f8210ff */
[----:B------:R-:W-:Y:S02]  /*8de0*/  LEA.HI.X R3, R8, UR7, R3, 0x2, P1 ;  /* 0x0000000708037c11 */ /* 0x000fe400088f1403 */
[----:B------:R0:W1:Y:S04]  /*8df0*/  SHFL.IDX PT, R8, R0, RZ, 0x1c1f ;  /* 0x001c1fff00087589 */ /* 0x00006800000e0000 */
[----:B------:R0:W2:Y:S01]  /*8e00*/  SHFL.IDX PT, R9, R3, RZ, 0x1c1f ;  /* 0x001c1fff03097589 */ /* 0x0000a200000e0000 */
[----:B------:R-:W-:Y:S05]  /*8e10*/  @P2 BRA `(.L_x_199) ;  /* 0x0000000000c02947 */ /* 0x000fea0003800000 */
[----:B------:R-:W-:Y:S02]  /*8e20*/  ULDC UR4, c[0x0][0xac8] ;  /* 0x0002b20000047ab9 */ /* 0x000fe40000000800 */
[----:B------:R-:W-:Y:S02]  /*8e30*/  ISETP.GE.AND P3, PT, R154, UR4, PT ;  /* 0x000000049a007c0c */ /* 0x000fe4000bf66270 */
[----:B------:R-:W-:Y:S02]  /*8e40*/  ISETP.GE.AND P1, PT, R157, UR4, PT ;  /* 0x000000049d007c0c */ /* 0x000fe4000bf26270 */
[----:B------:R-:W-:Y:S02]  /*8e50*/  ISETP.GE.AND P4, PT, R153, UR4, PT ;  /* 0x0000000499007c0c */ /* 0x000fe4000bf86270 */
[----:B------:R-:W-:-:S07]  /*8e60*/  ISETP.GE.AND P2, PT, R152, UR4, PT ;  /* 0x0000000498007c0c */ /* 0x000fce000bf46270 */
[CC--:B-1----:R-:W-:Y:S02]  /*8e70*/  @!P3 LEA R12, P5, R154.reuse, R8.reuse, 0x2 ;  /* 0x000000089a0cb211 */ /* 0x0c2fe400078a10ff */
[----:B--2---:R-:W-:Y:S02]  /*8e80*/  @!P1 IMAD.WIDE R10, R157, 0x4, R8 ;  /* 0x000000049d0a9825 */ /* 0x004fe400078e0208 */
[----:B------:R-:W-:Y:S02]  /*8e90*/  @!P3 LEA.HI.X R13, R154, R9, R83, 0x2, P5 ;  /* 0x000000099a0db211 */ /* 0x000fe400028f1453 */
[----:B------:R-:W-:Y:S01]  /*8ea0*/  ISETP.GE.AND P5, PT, R151, UR4, PT ;  /* 0x0000000497007c0c */ /* 0x000fe2000bfa6270 */
[----:B------:R1:W-:Y:S01]  /*8eb0*/  @!P1 ST.E.64 desc[UR36][R10.64], R20 ;  /* 0x000000140a009985 */ /* 0x0003e2000c101b24 */
[-C--:B------:R-:W-:Y:S02]  /*8ec0*/  @!P4 LEA R14, P1, R153, R8.reuse, 0x2 ;  /* 0x00000008990ec211 */ /* 0x080fe400078210ff */
[----:B------:R-:W-:Y:S01]  /*8ed0*/  @!P2 LEA R24, P6, R152, R8, 0x2 ;  /* 0x000000089818a211 */ /* 0x000fe200078c10ff */
[----:B------:R2:W-:Y:S01]  /*8ee0*/  @!P3 ST.E.64 desc[UR36][R12.64], R32 ;  /* 0x000000200c00b985 */ /* 0x0005e2000c101b24 */
[----:B------:R-:W-:-:S02]  /*8ef0*/  ISETP.GE.AND P3, PT, R150, UR4, PT ;  /* 0x0000000496007c0c */ /* 0x000fc4000bf66270 */
[-C--:B------:R-:W-:Y:S02]  /*8f00*/  @!P4 LEA.HI.X R15, R153, R9.reuse, R82, 0x2, P1 ;  /* 0x00000009990fc211 */ /* 0x080fe400008f1452 */
[----:B------:R-:W-:Y:S02]  /*8f10*/  ISETP.GE.AND P1, PT, R149, UR4, PT ;  /* 0x0000000495007c0c */ /* 0x000fe4000bf26270 */
[----:B------:R-:W-:Y:S01]  /*8f20*/  @!P2 LEA.HI.X R25, R152, R9, R81, 0x2, P6 ;  /* 0x000000099819a211 */ /* 0x000fe200030f1451 */
[----:B------:R3:W-:Y:S01]  /*8f30*/  @!P4 ST.E.64 desc[UR36][R14.64], R34 ;  /* 0x000000220e00c985 */ /* 0x0007e2000c101b24 */
[----:B------:R-:W-:-:S03]  /*8f40*/  @!P5 LEA R26, P4, R151, R8, 0x2 ;  /* 0x00000008971ad211 */ /* 0x000fc600078810ff */
[----:B------:R4:W-:Y:S01]  /*8f50*/  @!P2 ST.E.64 desc[UR36][R24.64], R36 ;  /* 0x000000241800a985 */ /* 0x0009e2000c101b24 */
[----:B------:R-:W-:Y:S02]  /*8f60*/  ISETP.GE.AND P2, PT, R148, UR4, PT ;  /* 0x0000000494007c0c */ /* 0x000fe4000bf46270 */
[-C--:B------:R-:W-:Y:S02]  /*8f70*/  @!P5 LEA.HI.X R27, R151, R9.reuse, R80, 0x2, P4 ;  /* 0x00000009971bd211 */ /* 0x080fe400020f1450 */
[CC--:B-1----:R-:W-:Y:S02]  /*8f80*/  @!P3 LEA R10, P6, R150.reuse, R8.reuse, 0x2 ;  /* 0x00000008960ab211 */ /* 0x0c2fe400078c10ff */
[----:B--2---:R-:W-:Y:S01]  /*8f90*/  @!P1 LEA R12, P4, R149, R8, 0x2 ;  /* 0x00000008950c9211 */ /* 0x004fe200078810ff */
[----:B------:R-:W-:Y:S01]  /*8fa0*/  @!P5 ST.E.64 desc[UR36][R26.64], R38 ;  /* 0x000000261a00d985 */ /* 0x000fe2000c101b24 */
[----:B------:R-:W-:Y:S02]  /*8fb0*/  @!P3 LEA.HI.X R11, R150, R9, R79, 0x2, P6 ;  /* 0x00000009960bb211 */ /* 0x000fe400030f144f */
[----:B------:R-:W-:-:S02]  /*8fc0*/  ISETP.GE.AND P5, PT, R147, UR4, PT ;  /* 0x0000000493007c0c */ /* 0x000fc4000bfa6270 */
[-C--:B------:R-:W-:Y:S01]  /*8fd0*/  @!P1 LEA.HI.X R13, R149, R9.reuse, R77, 0x2, P4 ;  /* 0x00000009950d9211 */ /* 0x080fe200020f144d */
[----:B------:R1:W-:Y:S01]  /*8fe0*/  @!P3 ST.E.64 desc[UR36][R10.64], R40 ;  /* 0x000000280a00b985 */ /* 0x0003e2000c101b24 */
[----:B------:R-:W-:Y:S02]  /*8ff0*/  ISETP.GE.AND P4, PT, R146, UR4, PT ;  /* 0x0000000492007c0c */ /* 0x000fe4000bf86270 */
[----:B---3--:R-:W-:Y:S01]  /*9000*/  @!P2 LEA R14, P6, R148, R8, 0x2 ;  /* 0x00000008940ea211 */ /* 0x008fe200078c10ff */
[----:B------:R3:W-:Y:S01]  /*9010*/  @!P1 ST.E.64 desc[UR36][R12.64], R42 ;  /* 0x0000002a0c009985 */ /* 0x0007e2000c101b24 */
[----:B------:R-:W-:Y:S02]  /*9020*/  ISETP.GE.AND P3, PT, R145, UR4, PT ;  /* 0x0000000491007c0c */ /* 0x000fe4000bf66270 */
[----:B------:R-:W-:Y:S02]  /*9030*/  ISETP.GE.AND P1, PT, R144, UR4, PT ;  /* 0x0000000490007c0c */ /* 0x000fe4000bf26270 */
[----:B------:R-:W-:-:S02]  /*9040*/  @!P2 LEA.HI.X R15, R148, R9, R76, 0x2, P6 ;  /* 0x00000009940fa211 */ /* 0x000fc400030f144c */
[----:B------:R-:W-:-:S03]  /*9050*/  @!P5 LEA R20, P6, R147, R8, 0x2 ;  /* 0x000000089314d211 */ /* 0x000fc600078c10ff */
[----:B------:R3:W-:Y:S01]  /*9060*/  @!P2 ST.E.64 desc[UR36][R14.64], R44 ;  /* 0x0000002c0e00a985 */ /* 0x0007e2000c101b24 */
[CC--:B----4-:R-:W-:Y:S02]  /*9070*/  @!P4 LEA R24, P2, R146.reuse, R8.reuse, 0x2 ;  /* 0x000000089218c211 */ /* 0x0d0fe400078410ff */
[-C--:B------:R-:W-:Y:S02]  /*9080*/  @!P5 LEA.HI.X R21, R147, R9.reuse, R31, 0x2, P6 ;  /* 0x000000099315d211 */ /* 0x080fe400030f141f */
[CC--:B-1----:R-:W-:Y:S02]  /*9090*/  @!P3 LEA R10, P6, R145.reuse, R8.reuse, 0x2 ;  /* 0x00000008910ab211 */ /* 0x0c2fe400078c10ff */
[-C--:B------:R-:W-:Y:S01]  /*90a0*/  @!P4 LEA.HI.X R25, R146, R9.reuse, R30, 0x2, P2 ;  /* 0x000000099219c211 */ /* 0x080fe200010f141e */
[----:B------:R3:W-:Y:S01]  /*90b0*/  @!P5 ST.E.64 desc[UR36][R20.64], R46 ;  /* 0x0000002e1400d985 */ /* 0x0007e2000c101b24 */
[C---:B------:R-:W-:Y:S02]  /*90c0*/  @!P1 LEA R8, P2, R144.reuse, R8, 0x2 ;  /* 0x0000000890089211 */ /* 0x040fe400078410ff */
[-C--:B------:R-:W-:Y:S01]  /*90d0*/  @!P3 LEA.HI.X R11, R145, R9.reuse, R29, 0x2, P6 ;  /* 0x00000009910bb211 */ /* 0x080fe200030f141d */
[----:B------:R3:W-:Y:S01]  /*90e0*/  @!P4 ST.E.64 desc[UR36][R24.64], R48 ;  /* 0x000000301800c985 */ /* 0x0007e2000c101b24 */
[----:B------:R-:W-:-:S03]  /*90f0*/  @!P1 LEA.HI.X R9, R144, R9, R28, 0x2, P2 ;  /* 0x0000000990099211 */ /* 0x000fc600010f141c */
[----:B------:R3:W-:Y:S04]  /*9100*/  @!P3 ST.E.64 desc[UR36][R10.64], R50 ;  /* 0x000000320a00b985 */ /* 0x0007e8000c101b24 */
[----:B------:R3:W-:Y:S02]  /*9110*/  @!P1 ST.E.64 desc[UR36][R8.64], R52 ;  /* 0x0000003408009985 */ /* 0x0007e4000c101b24 */
.L_x_199:
[----:B------:R-:W-:Y:S05]  /*9120*/  BSYNC B1 ;  /* 0x0000000000017941 */ /* 0x000fea0003800000 */
.L_x_198:
[----:B---3--:R3:W4:Y:S04]  /*9130*/  SHFL.IDX PT, R11, R3, 0x1, 0x1c1f ;  /* 0x003c1f00030b7f89 */ /* 0x00872800000e0000 */
[----:B------:R3:W0:Y:S01]  /*9140*/  SHFL.IDX PT, R10, R0, 0x1, 0x1c1f ;  /* 0x003c1f00000a7f89 */ /* 0x00062200000e0000 */
[----:B------:R-:W-:Y:S05]  /*9150*/  @P0 BRA `(.L_x_197) ;  /* 0x0000000c00640947 */ /* 0x000fea0003800000 */
[----:B------:R-:W-:Y:S02]  /*9160*/  ULDC UR4, c[0x0][0xac8] ;  /* 0x0002b20000047ab9 */ /* 0x000fe40000000800 */
[----:B------:R-:W-:Y:S02]  /*9170*/  ISETP.GE.AND P5, PT, R154, UR4, PT ;  /* 0x000000049a007c0c */ /* 0x000fe4000bfa6270 */
[----:B------:R-:W-:Y:S02]  /*9180*/  ISETP.GE.AND P1, PT, R157, UR4, PT ;  /* 0x000000049d007c0c */ /* 0x000fe4000bf26270 */
[----:B------:R-:W-:Y:S02]  /*9190*/  ISETP.GE.AND P3, PT, R153, UR4, PT ;  /* 0x0000000499007c0c */ /* 0x000fe4000bf66270 */
[----:B------:R-:W-:Y:S02]  /*91a0*/  ISETP.GE.AND P2, PT, R152, UR4, PT ;  /* 0x0000000498007c0c */ /* 0x000fe4000bf46270 */
[----:B------:R-:W-:-:S05]  /*91b0*/  ISETP.GE.AND P4, PT, R151, UR4, PT ;  /* 0x0000000497007c0c */ /* 0x000fca000bf86270 */
[CC--:B0-----:R-:W-:Y:S02]  /*91c0*/  @!P5 LEA R12, P0, R154.reuse, R10.reuse, 0x2 ;  /* 0x0000000a9a0cd211 */ /* 0x0c1fe400078010ff */
[----:B-12-4-:R-:W-:Y:S02]  /*91d0*/  @!P1 IMAD.WIDE R8, R157, 0x4, R10 ;  /* 0x000000049d089825 */ /* 0x016fe400078e020a */
[----:B------:R-:W-:Y:S02]  /*91e0*/  @!P5 LEA.HI.X R13, R154, R11, R83, 0x2, P0 ;  /* 0x0000000b9a0dd211 */ /* 0x000fe400000f1453 */
[-C--:B------:R-:W-:Y:S01]  /*91f0*/  @!P3 LEA R14, P0, R153, R10.reuse, 0x2 ;  /* 0x0000000a990eb211 */ /* 0x080fe200078010ff */
[----:B------:R0:W-:Y:S01]  /*9200*/  @!P1 ST.E.64 desc[UR36][R8.64], R54 ;  /* 0x0000003608009985 */ /* 0x0001e2000c101b24 */
[----:B------:R-:W-:Y:S02]  /*9210*/  ISETP.GE.AND P1, PT, R150, UR4, PT ;  /* 0x0000000496007c0c */ /* 0x000fe4000bf26270 */
[-C--:B------:R-:W-:Y:S01]  /*9220*/  @!P4 LEA R24, P6, R151, R10.reuse, 0x2 ;  /* 0x0000000a9718c211 */ /* 0x080fe200078c10ff */
[----:B------:R1:W-:Y:S01]  /*9230*/  @!P5 ST.E.64 desc[UR36][R12.64], R56 ;  /* 0x000000380c00d985 */ /* 0x0003e2000c101b24 */
[----:B------:R-:W-:-:S02]  /*9240*/  @!P2 LEA R20, P5, R152, R10, 0x2 ;  /* 0x0000000a9814a211 */ /* 0x000fc400078a10ff */
[-C--:B------:R-:W-:Y:S02]  /*9250*/  @!P3 LEA.HI.X R15, R153, R11.reuse, R82, 0x2, P0 ;  /* 0x0000000b990fb211 */ /* 0x080fe400000f1452 */
[-C--:B------:R-:W-:Y:S02]  /*9260*/  @!P2 LEA.HI.X R21, R152, R11.reuse, R81, 0x2, P5 ;  /* 0x0000000b9815a211 */ /* 0x080fe400028f1451 */
[----:B------:R-:W-:Y:S01]  /*9270*/  ISETP.GE.AND P0, PT, R149, UR4, PT ;  /* 0x0000000495007c0c */ /* 0x000fe2000bf06270 */
[----:B------:R-:W-:Y:S01]  /*9280*/  @!P3 ST.E.64 desc[UR36][R14.64], R58 ;  /* 0x0000003a0e00b985 */ /* 0x000fe2000c101b24 */
[----:B------:R-:W-:Y:S02]  /*9290*/  @!P4 LEA.HI.X R25, R151, R11, R80, 0x2, P6 ;  /* 0x0000000b9719c211 */ /* 0x000fe400030f1450 */
[----:B0-----:R-:W-:Y:S01]  /*92a0*/  @!P1 LEA R8, P5, R150, R10, 0x2 ;  /* 0x0000000a96089211 */ /* 0x001fe200078a10ff */
[----:B------:R0:W-:Y:S01]  /*92b0*/  @!P2 ST.E.64 desc[UR36][R20.64], R60 ;  /* 0x0000003c1400a985 */ /* 0x0001e2000c101b24 */
[----:B------:R-:W-:-:S02]  /*92c0*/  ISETP.GE.AND P3, PT, R147, UR4, PT ;  /* 0x0000000493007c0c */ /* 0x000fc4000bf66270 */
[----:B------:R-:W-:Y:S01]  /*92d0*/  ISETP.GE.AND P2, PT, R146, UR4, PT ;  /* 0x0000000492007c0c */ /* 0x000fe2000bf46270 */
[----:B------:R2:W-:Y:S01]  /*92e0*/  @!P4 ST.E.64 desc[UR36][R24.64], R62 ;  /* 0x0000003e1800c985 */ /* 0x0005e2000c101b24 */
[----:B------:R-:W-:Y:S02]  /*92f0*/  ISETP.GE.AND P4, PT, R148, UR4, PT ;  /* 0x0000000494007c0c */ /* 0x000fe4000bf86270 */
[-C--:B------:R-:W-:Y:S02]  /*9300*/  @!P1 LEA.HI.X R9, R150, R11.reuse, R79, 0x2, P5 ;  /* 0x0000000b96099211 */ /* 0x080fe400028f144f */
[----:B------:R-:W-:Y:S02]  /*9310*/  ISETP.GE.AND P5, PT, R145, UR4, PT ;  /* 0x0000000491007c0c */ /* 0x000fe4000bfa6270 */
[C---:B-1----:R-:W-:Y:S01]  /*9320*/  @!P0 LEA R12, P6, R149.reuse, R10, 0x2 ;  /* 0x0000000a950c8211 */ /* 0x042fe200078c10ff */
[----:B------:R1:W-:Y:S03]  /*9330*/  @!P1 ST.E.64 desc[UR36][R8.64], R64 ;  /* 0x0000004008009985 */ /* 0x0003e6000c101b24 */
[----:B------:R-:W-:-:S02]  /*9340*/  @!P0 LEA.HI.X R13, R149, R11, R77, 0x2, P6 ;  /* 0x0000000b950d8211 */ /* 0x000fc400030f144d */
[-C--:B0-----:R-:W-:Y:S02]  /*9350*/  @!P3 LEA R20, P6, R147, R10.reuse, 0x2 ;  /* 0x0000000a9314b211 */ /* 0x081fe400078c10ff */
[-C--:B------:R-:W-:Y:S01]  /*9360*/  @!P4 LEA R14, P1, R148, R10.reuse, 0x2 ;  /* 0x0000000a940ec211 */ /* 0x080fe200078210ff */
[----:B------:R1:W-:Y:S01]  /*9370*/  @!P0 ST.E.64 desc[UR36][R12.64], R66 ;  /* 0x000000420c008985 */ /* 0x0003e2000c101b24 */
[-C--:B--2---:R-:W-:Y:S02]  /*9380*/  @!P2 LEA R24, P0, R146, R10.reuse, 0x2 ;  /* 0x0000000a9218a211 */ /* 0x084fe400078010ff */
[-C--:B------:R-:W-:Y:S02]  /*9390*/  @!P4 LEA.HI.X R15, R148, R11.reuse, R76, 0x2, P1 ;  /* 0x0000000b940fc211 */ /* 0x080fe400008f144c */
[----:B------:R-:W-:Y:S02]  /*93a0*/  @!P5 LEA R26, P1, R145, R10, 0x2 ;  /* 0x0000000a911ad211 */ /* 0x000fe400078210ff */
[-C--:B------:R-:W-:Y:S01]  /*93b0*/  @!P3 LEA.HI.X R21, R147, R11.reuse, R31, 0x2, P6 ;  /* 0x0000000b9315b211 */ /* 0x080fe200030f141f */
[----:B------:R1:W-:Y:S01]  /*93c0*/  @!P4 ST.E.64 desc[UR36][R14.64], R68 ;  /* 0x000000440e00c985 */ /* 0x0003e2000c101b24 */
[----:B------:R-:W-:-:S02]  /*93d0*/  @!P2 LEA.HI.X R25, R146, R11, R30, 0x2, P0 ;  /* 0x0000000b9219a211 */ /* 0x000fc400000f141e */
[----:B------:R-:W-:Y:S01]  /*93e0*/  @!P5 LEA.HI.X R27, R145, R11, R29, 0x2, P1 ;  /* 0x0000000b911bd211 */ /* 0x000fe200008f141d */
[----:B------:R1:W-:Y:S01]  /*93f0*/  @!P3 ST.E.64 desc[UR36][R20.64], R70 ;  /* 0x000000461400b985 */ /* 0x0003e2000c101b24 */
[----:B------:R-:W-:-:S03]  /*9400*/  ISETP.GE.AND P0, PT, R144, UR4, PT ;  /* 0x0000000490007c0c */ /* 0x000fc6000bf06270 */
[----:B------:R1:W-:Y:S04]  /*9410*/  @!P2 ST.E.64 desc[UR36][R24.64], R72 ;  /* 0x000000481800a985 */ /* 0x0003e8000c101b24 */
[----:B------:R1:W-:Y:S06]  /*9420*/  @!P5 ST.E.64 desc[UR36][R26.64], R74 ;  /* 0x0000004a1a00d985 */ /* 0x0003ec000c101b24 */
[----:B------:R-:W-:Y:S05]  /*9430*/  @P0 BRA `(.L_x_197) ;  /* 0x0000000800ac0947 */ /* 0x000fea0003800000 */
[----:B-1----:R-:W-:-:S04]  /*9440*/  LEA R8, P0, R144, R10, 0x2 ;  /* 0x0000000a90087211 */ /* 0x002fc800078010ff */
[----:B------:R-:W-:-:S05]  /*9450*/  LEA.HI.X R9, R144, R11, R28, 0x2, P0 ;  /* 0x0000000b90097211 */ /* 0x000fca00000f141c */
[----:B------:R0:W-:Y:S01]  /*9460*/  ST.E.64 desc[UR36][R8.64], R134 ;  /* 0x0000008608007985 */ /* 0x0001e2000c101b24 */
[----:B------:R-:W-:Y:S05]  /*9470*/  BRA `(.L_x_197) ;  /* 0x00000008009c7947 */ /* 0x000fea0003800000 */
.L_x_192:
[----:B------:R-:W1:Y:S01]  /*9480*/  LDC.64 R10, c[0x0][0xc00] ;  /* 0x00030000ff0a7b82 */ /* 0x000e620000000a00 */
[----:B------:R-:W-:Y:S01]  /*9490*/  ULDC.64 UR4, c[0x0][0xc08] ;  /* 0x0003020000047ab9 */ /* 0x000fe20000000a00 */
[----:B------:R-:W-:Y:S02]  /*94a0*/  MOV R3, RZ ;  /* 0x000000ff00037202 */ /* 0x000fe40000000f00 */
[----:B------:R-:W-:-:S04]  /*94b0*/  ISETP.NE.U32.AND P0, PT, RZ, UR4, PT ;  /* 0x00000004ff007c0c */ /* 0x000fc8000bf05070 */
[----:B------:R-:W-:Y:S01]  /*94c0*/  ISETP.NE.AND.EX P1, PT, RZ, UR5, PT, P0 ;  /* 0x00000005ff007c0c */ /* 0x000fe2000bf25300 */
[----:B------:R-:W2:Y:S01]  /*94d0*/  LDC.64 R8, c[0x0][0xc00] ;  /* 0x00030000ff087b82 */ /* 0x000ea20000000a00 */
[----:B-1----:R-:W-:-:S04]  /*94e0*/  ISETP.NE.U32.AND P0, PT, R10, RZ, PT ;  /* 0x000000ff0a00720c */ /* 0x002fc80003f05070 */
[----:B------:R-:W-:-:S07]  /*94f0*/  ISETP.NE.AND.EX P0, PT, R11, RZ, PT, P0 ;  /* 0x000000ff0b00720c */ /* 0x000fce0003f05300 */
[----:B------:R-:W1:Y:S01]  /*9500*/  @P1 LDC.64 R10, c[0x0][0xc08] ;  /* 0x00030200ff0a1b82 */ /* 0x000e620000000a00 */
[----:B------:R-:W-:Y:S01]  /*9510*/  ULDC UR4, c[0x0][0xa88] ;  /* 0x0002a20000047ab9 */ /* 0x000fe20000000800 */
[----:B--2---:R-:W-:-:S04]  /*9520*/  IMAD.WIDE R12, R138, 0x4, R8 ;  /* 0x000000048a0c7825 */ /* 0x004fc800078e0208 */
[----:B------:R-:W-:Y:S01]  /*9530*/  IMAD.U32 R0, RZ, RZ, UR4 ;  /* 0x00000004ff007e24 */ /* 0x000fe2000f8e00ff */
[----:B------:R2:W5:Y:S01]  /*9540*/  @P0 LDG.E R3, desc[UR36][R12.64] ;  /* 0x000000240c030981 */ /* 0x000562000c1e1900 */
[----:B0-----:R-:W0:Y:S01]  /*9550*/  S2R R4, SR_TID.X ;  /* 0x0000000000047919 */ /* 0x001e220000002100 */
[----:B-1----:R-:W-:-:S05]  /*9560*/  @P1 IMAD.WIDE R8, R138, 0x4, R10 ;  /* 0x000000048a081825 */ /* 0x002fca00078e020a */
[----:B------:R2:W5:Y:S01]  /*9570*/  @P1 LDG.E R0, desc[UR36][R8.64] ;  /* 0x0000002408001981 */ /* 0x000562000c1e1900 */
[----:B------:R-:W-:-:S13]  /*9580*/  ISETP.NE.AND P2, PT, R140, RZ, PT ;  /* 0x000000ff8c00720c */ /* 0x000fda0003f45270 */
[----:B------:R-:W1:Y:S01]  /*9590*/  @!P2 LDC R140, c[0x0][0xad4] ;  /* 0x0002b500ff8cab82 */ /* 0x000e620000000800 */
[----:B0-----:R-:W-:-:S05]  /*95a0*/  VIADD R30, R4, 0xffffff80 ;  /* 0xffffff80041e7836 */ /* 0x001fca0000000000 */
[----:B------:R-:W-:Y:S02]  /*95b0*/  ISETP.GT.AND P3, PT, R30, 0xbf, PT ;  /* 0x000000bf1e00780c */ /* 0x000fe40003f64270 */
[----:B-1----:R-:W-:Y:S01]  /*95c0*/  ISETP.GT.AND P2, PT, R140, 0x1, PT ;  /* 0x000000018c00780c */ /* 0x002fe20003f44270 */
[----:B--2---:R-:W-:-:S12]  /*95d0*/  @P1 BRA `(.L_x_200) ;  /* 0x0000000000101947 */ /* 0x004fd80003800000 */
[----:B------:R-:W-:Y:S05]  /*95e0*/  @!P0 BRA `(.L_x_200) ;  /* 0x00000000000c8947 */ /* 0x000fea0003800000 */
[----:B------:R-:W2:Y:S04]  /*95f0*/  LDG.E R9, desc[UR36][R12.64] ;  /* 0x000000240c097981 */ /* 0x000ea8000c1e1900 */
[----:B-----5:R-:W2:Y:S02]  /*9600*/  LDG.E R0, desc[UR36][R12.64+0x4] ;  /* 0x000004240c007981 */ /* 0x020ea4000c1e1900 */
[----:B--2---:R-:W-:-:S07]  /*9610*/  IMAD.IADD R0, R0, 0x1, -R9 ;  /* 0x0000000100007824 */ /* 0x004fce00078e0a09 */
.L_x_200:
[----:B------:R-:W-:Y:S01]  /*9620*/  BSSY B1, `(.L_x_201) ;  /* 0x0000036000017945 */ /* 0x000fe20003800000 */
[----:B------:R-:W-:Y:S02]  /*9630*/  SEL R31, R138, RZ, !P0 ;  /* 0x000000ff8a1f7207 */ /* 0x000fe40004000000 */
[----:B------:R-:W-:Y:S02]  /*9640*/  SEL R156, R156, RZ, !P0 ;  /* 0x000000ff9c9c7207 */ /* 0x000fe40004000000 */
[----:B-----5:R-:W-:Y:S01]  /*9650*/  SHF.R.S32.HI R26, RZ, 0x1f, R3 ;  /* 0x0000001fff1a7819 */ /* 0x020fe20000011403 */
[----:B------:R-:W-:Y:S06]  /*9660*/  @P3 BRA `(.L_x_202) ;  /* 0x0000000000c43947 */ /* 0x000fec0003800000 */
[----:B------:R-:W0:Y:S01]  /*9670*/  LDC R33, c[0x0][0xbe8] ;  /* 0x0002fa00ff217b82 */ /* 0x000e220000000800 */
[----:B------:R-:W-:-:S04]  /*9680*/  IMAD R4, R141, 0xc0, R4 ;  /* 0x000000c08d047824 */ /* 0x000fc800078e0204 */
[----:B------:R-:W-:Y:S02]  /*9690*/  VIADD R28, R4, 0xffffff80 ;  /* 0xffffff80041c7836 */ /* 0x000fe40000000000 */
[----:B0-----:R-:W-:-:S05]  /*96a0*/  IMAD R8, R0, R33, RZ ;  /* 0x0000002100087224 */ /* 0x001fca00078e02ff */
[----:B------:R-:W-:-:S13]  /*96b0*/  ISETP.GE.AND P0, PT, R28, R8, PT ;  /* 0x000000081c00720c */ /* 0x000fda0003f06270 */
[----:B------:R-:W-:Y:S05]  /*96c0*/  @P0 BRA `(.L_x_202) ;  /* 0x0000000000ac0947 */ /* 0x000fea0003800000 */
[----:B------:R-:W-:Y:S01]  /*96d0*/  ISETP.NE.AND P1, PT, R33, 0x1, PT ;  /* 0x000000012100780c */ /* 0x000fe20003f25270 */
[----:B------:R-:W-:Y:S01]  /*96e0*/  IMAD.MOV.U32 R22, RZ, RZ, 0x9b8 ;  /* 0x000009b8ff167424 */ /* 0x000fe200078e00ff */
[----:B------:R-:W-:Y:S01]  /*96f0*/  ISETP.GT.AND P0, PT, R140, 0x1, PT ;  /* 0x000000018c00780c */ /* 0x000fe20003f04270 */
[----:B------:R-:W0:Y:S01]  /*9700*/  LDC.64 R8, c[0x0][0xba8] ;  /* 0x0002ea00ff087b82 */ /* 0x000e220000000a00 */
[----:B------:R-:W-:Y:S02]  /*9710*/  IMAD.MOV.U32 R27, RZ, RZ, R28 ;  /* 0x000000ffff1b7224 */ /* 0x000fe400078e001c */
[----:B------:R-:W-:Y:S02]  /*9720*/  SEL R22, R22, 0x978, P0 ;  /* 0x0000097816167807 */ /* 0x000fe40000000000 */
[----:B------:R-:W-:-:S03]  /*9730*/  SEL R155, R155, RZ, P0 ;  /* 0x000000ff9b9b7207 */ /* 0x000fc60000000000 */
[----:B------:R-:W1:Y:S08]  /*9740*/  LDC.64 R20, c[0x0][R22+0x220] ;  /* 0x0000880016147b82 */ /* 0x000e700000000a00 */
[----:B------:R-:W2:Y:S08]  /*9750*/  @P1 LDC R25, c[0x0][0xbec] ;  /* 0x0002fb00ff191b82 */ /* 0x000eb00000000800 */
[----:B------:R-:W3:Y:S08]  /*9760*/  LDC.64 R14, c[0x0][R22+0x218] ;  /* 0x00008600160e7b82 */ /* 0x000ef00000000a00 */
[----:B------:R-:W4:Y:S01]  /*9770*/  @P1 LDC R35, c[0x0][0xbf0] ;  /* 0x0002fc00ff231b82 */ /* 0x000f220000000800 */
[----:B-1----:R-:W-:-:S04]  /*9780*/  IMAD R21, R21, R31, RZ ;  /* 0x0000001f15157224 */ /* 0x002fc800078e02ff */
[----:B------:R-:W-:-:S03]  /*9790*/  IMAD R21, R20, R156, R21 ;  /* 0x0000009c14157224 */ /* 0x000fc600078e0215 */
[----:B------:R-:W1:Y:S01]  /*97a0*/  LDC.64 R12, c[0x0][R22+0x228] ;  /* 0x00008a00160c7b82 */ /* 0x000e620000000a00 */
[----:B--2---:R-:W-:-:S04]  /*97b0*/  @P1 IMAD.HI.U32 R4, R28, R25, RZ ;  /* 0x000000191c041227 */ /* 0x004fc800078e00ff */
[----:B------:R-:W-:-:S03]  /*97c0*/  IMAD.WIDE.U32 R24, R20, R31, RZ ;  /* 0x0000001f14187225 */ /* 0x000fc600078e00ff */
[----:B------:R-:W2:Y:S01]  /*97d0*/  LDC.64 R10, c[0x0][R22+0x210] ;  /* 0x00008400160a7b82 */ /* 0x000ea20000000a00 */
[-C--:B---3--:R-:W-:Y:S02]  /*97e0*/  IMAD R29, R15, R139.reuse, RZ ;  /* 0x0000008b0f1d7224 */ /* 0x088fe400078e02ff */
[----:B------:R-:W-:-:S04]  /*97f0*/  IMAD.WIDE.U32 R14, R14, R139, RZ ;  /* 0x0000008b0e0e7225 */ /* 0x000fc800078e00ff */
[----:B------:R-:W-:Y:S01]  /*9800*/  IMAD.IADD R29, R15, 0x1, R29 ;  /* 0x000000010f1d7824 */ /* 0x000fe200078e021d */
[----:B----4-:R-:W-:Y:S01]  /*9810*/  @P1 SHF.R.U32.HI R27, RZ, R35, R4 ;  /* 0x00000023ff1b1219 */ /* 0x010fe20000011604 */
[----:B------:R-:W-:Y:S01]  /*9820*/  IMAD.IADD R4, R25, 0x1, R21 ;  /* 0x0000000119047824 */ /* 0x000fe200078e0215 */
[----:B0-----:R-:W0:Y:S01]  /*9830*/  @!P0 LDC R8, c[0x0][0xb50] ;  /* 0x0002d400ff088b82 */ /* 0x001e220000000800 */
[----:B------:R-:W-:Y:S02]  /*9840*/  IADD3 R14, P1, P3, R24, R14, R3 ;  /* 0x0000000e180e7210 */ /* 0x000fe40007b3e003 */
[----:B------:R-:W-:Y:S02]  /*9850*/  IADD3 R15, -R27, RZ, RZ ;  /* 0x000000ff1b0f7210 */ /* 0x000fe40007ffe1ff */
[----:B------:R-:W-:Y:S01]  /*9860*/  IADD3.X R4, R4, R29, R26, P1, P3 ;  /* 0x0000001d04047210 */ /* 0x000fe20000fe641a */
[-C--:B-1----:R-:W-:Y:S02]  /*9870*/  IMAD R21, R13, R155.reuse, RZ ;  /* 0x0000009b0d157224 */ /* 0x082fe400078e02ff */
[----:B------:R-:W-:Y:S01]  /*9880*/  IMAD.WIDE.U32 R12, R12, R155, RZ ;  /* 0x0000009b0c0c7225 */ /* 0x000fe200078e00ff */
[----:B------:R-:W1:Y:S03]  /*9890*/  @!P0 LDC R9, c[0x0][0xb54] ;  /* 0x0002d500ff098b82 */ /* 0x000e660000000800 */
[----:B------:R-:W-:Y:S01]  /*98a0*/  IMAD.IADD R21, R13, 0x1, R21 ;  /* 0x000000010d157824 */ /* 0x000fe200078e0215 */
[----:B------:R-:W-:Y:S01]  /*98b0*/  IADD3 R12, P0, P1, R27, R14, R12 ;  /* 0x0000000e1b0c7210 */ /* 0x000fe2000791e00c */
[----:B------:R-:W-:Y:S01]  /*98c0*/  IMAD R15, R33, R15, R28 ;  /* 0x0000000f210f7224 */ /* 0x000fe200078e021c */
[----:B------:R-:W-:-:S04]  /*98d0*/  SHF.R.S32.HI R27, RZ, 0x1f, R27 ;  /* 0x0000001fff1b7819 */ /* 0x000fc8000001141b */
[----:B------:R-:W-:Y:S01]  /*98e0*/  IADD3.X R13, R27, R4, R21, P0, P1 ;  /* 0x000000041b0d7210 */ /* 0x000fe200007e2415 */
[----:B--2---:R-:W-:Y:S01]  /*98f0*/  IMAD R4, R11, R15, RZ ;  /* 0x0000000f0b047224 */ /* 0x004fe200078e02ff */
[----:B------:R-:W-:-:S05]  /*9900*/  SHF.R.S32.HI R21, RZ, 0x1f, R15 ;  /* 0x0000001fff157819 */ /* 0x000fca000001140f */
[C---:B------:R-:W-:Y:S02]  /*9910*/  IMAD R21, R10.reuse, R21, R4 ;  /* 0x000000150a157224 */ /* 0x040fe400078e0204 */
[----:B------:R-:W-:-:S04]  /*9920*/  IMAD.WIDE.U32 R10, R10, R15, R12 ;  /* 0x0000000f0a0a7225 */ /* 0x000fc800078e000c */
[----:B------:R-:W-:Y:S01]  /*9930*/  IMAD.IADD R4, R11, 0x1, R21 ;  /* 0x000000010b047824 */ /* 0x000fe200078e0215 */
[----:B0-----:R-:W-:Y:S01]  /*9940*/  LEA R8, P0, R10, R8, 0x2 ;  /* 0x000000080a087211 */ /* 0x001fe200078010ff */
[----:B------:R-:W-:-:S03]  /*9950*/  IMAD.MOV.U32 R11, RZ, RZ, -0x800000 ;  /* 0xff800000ff0b7424 */ /* 0x000fc600078e00ff */
[----:B-1----:R-:W-:-:S05]  /*9960*/  LEA.HI.X R9, R10, R9, R4, 0x2, P0 ;  /* 0x000000090a097211 */ /* 0x002fca00000f1404 */
[----:B------:R0:W-:Y:S04]  /*9970*/  STG.E desc[UR36][R8.64], R11 ;  /* 0x0000000b08007986 */ /* 0x0001e8000c101924 */
.L_x_202:
[----:B------:R-:W-:Y:S05]  /*9980*/  BSYNC B1 ;  /* 0x0000000000017941 */ /* 0x000fea0003800000 */
.L_x_201:
[----:B------:R-:W-:Y:S05]  /*9990*/  @P2 BRA `(.L_x_197) ;  /* 0x0000000400542947 */ /* 0x000fea0003800000 */
[----:B------:R-:W1:Y:S01]  /*99a0*/  LDC R15, c[0x0][0xbe8] ;  /* 0x0002fa00ff0f7b82 */ /* 0x000e620000000800 */
[--C-:B------:R-:W-:Y:S01]  /*99b0*/  SHF.R.S32.HI R10, RZ, 0x1f, R30.reuse ;  /* 0x0000001fff0a7819 */ /* 0x100fe2000001141e */
[----:B------:R-:W-:Y:S01]  /*99c0*/  ULDC.64 UR4, c[0x0][0xaa0] ;  /* 0x0002a80000047ab9 */ /* 0x000fe20000000a00 */
[----:B------:R-:W-:Y:S01]  /*99d0*/  SHF.R.S32.HI R14, RZ, 0x1f, R30 ;  /* 0x0000001fff0e7819 */ /* 0x000fe2000001141e */
[----:B------:R-:W-:Y:S01]  /*99e0*/  IMAD R4, R26, UR4, RZ ;  /* 0x000000041a047c24 */ /* 0x000fe2000f8e02ff */
[-C--:B------:R-:W-:Y:S01]  /*99f0*/  LEA.HI R10, R10, R30.reuse, RZ, 0x2 ;  /* 0x0000001e0a0a7211 */ /* 0x080fe200078f10ff */
[C---:B0-----:R-:W-:Y:S01]  /*9a00*/  IMAD.WIDE.U32 R8, R3.reuse, UR4, RZ ;  /* 0x0000000403087c25 */ /* 0x041fe2000f8e00ff */
[----:B------:R-:W-:Y:S01]  /*9a10*/  LEA.HI R14, R14, R30, RZ, 0x2 ;  /* 0x0000001e0e0e7211 */ /* 0x000fe200078f10ff */
[----:B------:R-:W-:Y:S01]  /*9a20*/  ULDC.64 UR6, c[0x0][0xaf0] ;  /* 0x0002bc0000067ab9 */ /* 0x000fe20000000a00 */
[----:B------:R-:W-:Y:S01]  /*9a30*/  LOP3.LUT R10, R10, 0xfffffffc, RZ, 0xc0, !PT ;  /* 0xfffffffc0a0a7812 */ /* 0x000fe200078ec0ff */
[----:B------:R-:W-:Y:S01]  /*9a40*/  IMAD R11, R3, UR5, R4 ;  /* 0x00000005030b7c24 */ /* 0x000fe2000f8e0204 */
[----:B------:R-:W-:Y:S01]  /*9a50*/  SHF.R.S32.HI R14, RZ, 0x2, R14 ;  /* 0x00000002ff0e7819 */ /* 0x000fe2000001140e */
[----:B------:R-:W-:Y:S01]  /*9a60*/  ULDC.64 UR4, c[0x0][0xae8] ;  /* 0x0002ba0000047ab9 */ /* 0x000fe20000000a00 */
[----:B------:R-:W-:Y:S01]  /*9a70*/  BSSY B1, `(.L_x_203) ;  /* 0x0000036000017945 */ /* 0x000fe20003800000 */
[----:B------:R-:W-:Y:S01]  /*9a80*/  IMAD.IADD R10, R30, 0x1, -R10 ;  /* 0x000000011e0a7824 */ /* 0x000fe200078e0a0a */
[----:B------:R-:W-:Y:S01]  /*9a90*/  SHF.R.S32.HI R22, RZ, 0x1f, R143 ;  /* 0x0000001fff167819 */ /* 0x000fe2000001148f */
[----:B------:R-:W-:Y:S01]  /*9aa0*/  IMAD.IADD R9, R9, 0x1, R11 ;  /* 0x0000000109097824 */ /* 0x000fe200078e020b */
[----:B------:R-:W-:Y:S01]  /*9ab0*/  SHF.R.S32.HI R24, RZ, 0x1f, R142 ;  /* 0x0000001fff187819 */ /* 0x000fe2000001148e */
[----:B------:R-:W-:-:S02]  /*9ac0*/  IMAD R4, R10, 0x60, R14 ;  /* 0x000000600a047824 */ /* 0x000fc400078e020e */
[----:B------:R-:W-:Y:S01]  /*9ad0*/  IMAD.WIDE.U32 R8, R139, UR4, R8 ;  /* 0x000000048b087c25 */ /* 0x000fe2000f8e0008 */
[----:B-1----:R-:W-:-:S03]  /*9ae0*/  ISETP.NE.AND P0, PT, R15, 0x1, PT ;  /* 0x000000010f00780c */ /* 0x002fc60003f05270 */
[----:B------:R-:W-:Y:S02]  /*9af0*/  IMAD R12, R141, 0xc0, R4 ;  /* 0x000000c08d0c7824 */ /* 0x000fe400078e0204 */
[----:B------:R-:W-:Y:S02]  /*9b00*/  IMAD R10, R156, UR6, RZ ;  /* 0x000000069c0a7c24 */ /* 0x000fe4000f8e02ff */
[----:B------:R-:W-:Y:S02]  /*9b10*/  IMAD.MOV.U32 R3, RZ, RZ, R12 ;  /* 0x000000ffff037224 */ /* 0x000fe400078e000c */
[----:B------:R-:W-:Y:S01]  /*9b20*/  IMAD R9, R139, UR5, R9 ;  /* 0x000000058b097c24 */ /* 0x000fe2000f8e0209 */
[----:B------:R-:W-:Y:S01]  /*9b30*/  ULDC.64 UR4, c[0x0][0xae0] ;  /* 0x0002b80000047ab9 */ /* 0x000fe20000000a00 */
[----:B------:R-:W-:Y:S02]  /*9b40*/  IMAD.WIDE.U32 R8, R31, UR6, R8 ;  /* 0x000000061f087c25 */ /* 0x000fe4000f8e0008 */
[----:B------:R-:W0:Y:S08]  /*9b50*/  @P0 LDC R13, c[0x0][0xbec] ;  /* 0x0002fb00ff0d0b82 */ /* 0x000e300000000800 */
[----:B------:R-:W1:Y:S01]  /*9b60*/  @P0 LDC R21, c[0x0][0xbf0] ;  /* 0x0002fc00ff150b82 */ /* 0x000e620000000800 */
[----:B0-----:R-:W-:-:S04]  /*9b70*/  @P0 IMAD.HI.U32 R4, R12, R13, RZ ;  /* 0x0000000d0c040227 */ /* 0x001fc800078e00ff */
[----:B------:R-:W-:Y:S01]  /*9b80*/  IMAD R13, R31, UR7, R10 ;  /* 0x000000071f0d7c24 */ /* 0x000fe2000f8e020a */
[----:B-1----:R-:W-:-:S03]  /*9b90*/  @P0 SHF.R.U32.HI R3, RZ, R21, R4 ;  /* 0x00000015ff030219 */ /* 0x002fc60000011604 */
[----:B------:R-:W-:Y:S01]  /*9ba0*/  IMAD.IADD R9, R9, 0x1, R13 ;  /* 0x0000000109097824 */ /* 0x000fe200078e020d */
[C---:B------:R-:W-:Y:S01]  /*9bb0*/  IADD3 R11, -R3.reuse, RZ, RZ ;  /* 0x000000ff030b7210 */ /* 0x040fe20007ffe1ff */
[----:B------:R-:W-:Y:S01]  /*9bc0*/  IMAD.WIDE.U32 R8, R3, UR4, R8 ;  /* 0x0000000403087c25 */ /* 0x000fe2000f8e0008 */
[----:B------:R-:W-:-:S03]  /*9bd0*/  SHF.R.S32.HI R4, RZ, 0x1f, R3 ;  /* 0x0000001fff047819 */ /* 0x000fc60000011403 */
[----:B------:R-:W-:Y:S02]  /*9be0*/  IMAD R11, R15, R11, R12 ;  /* 0x0000000b0f0b7224 */ /* 0x000fe400078e020c */
[----:B------:R-:W-:Y:S02]  /*9bf0*/  IMAD R4, R4, UR4, RZ ;  /* 0x0000000404047c24 */ /* 0x000fe4000f8e02ff */
[----:B------:R-:W-:Y:S02]  /*9c00*/  IMAD R15, R0, R15, RZ ;  /* 0x0000000f000f7224 */ /* 0x000fe400078e02ff */
[----:B------:R-:W-:Y:S01]  /*9c10*/  IMAD R13, R3, UR5, R4 ;  /* 0x00000005030d7c24 */ /* 0x000fe2000f8e0204 */
[----:B------:R-:W-:Y:S01]  /*9c20*/  SHF.R.S32.HI R4, RZ, 0x1f, R11 ;  /* 0x0000001fff047819 */ /* 0x000fe2000001140b */
[----:B------:R-:W-:Y:S01]  /*9c30*/  ULDC.64 UR4, c[0x0][0xad8] ;  /* 0x0002b60000047ab9 */ /* 0x000fe20000000a00 */
[----:B------:R-:W-:Y:S02]  /*9c40*/  IMAD R0, R141, 0xc0, R14 ;  /* 0x000000c08d007824 */ /* 0x000fe400078e020e */
[----:B------:R-:W-:-:S02]  /*9c50*/  IMAD.IADD R9, R9, 0x1, R13 ;  /* 0x0000000109097824 */ /* 0x000fc400078e020d */
[----:B------:R-:W-:Y:S01]  /*9c60*/  IMAD R4, R4, UR4, RZ ;  /* 0x0000000404047c24 */ /* 0x000fe2000f8e02ff */
[----:B------:R-:W-:Y:S01]  /*9c70*/  ISETP.GE.AND P0, PT, R0, R15, PT ;  /* 0x0000000f0000720c */ /* 0x000fe20003f06270 */
[----:B------:R-:W-:-:S04]  /*9c80*/  IMAD.WIDE.U32 R8, R11, UR4, R8 ;  /* 0x000000040b087c25 */ /* 0x000fc8000f8e0008 */
[----:B------:R-:W-:Y:S01]  /*9c90*/  IMAD R3, R11, UR5, R4 ;  /* 0x000000050b037c24 */ /* 0x000fe2000f8e0204 */
[----:B------:R-:W-:Y:S02]  /*9ca0*/  ULDC.64 UR4, c[0x0][0xa80] ;  /* 0x0002a00000047ab9 */ /* 0x000fe40000000a00 */
[----:B------:R-:W-:Y:S01]  /*9cb0*/  LEA R4, P1, R8, UR4, 0x1 ;  /* 0x0000000408047c11 */ /* 0x000fe2000f8208ff */
[----:B------:R-:W-:-:S05]  /*9cc0*/  IMAD.IADD R3, R9, 0x1, R3 ;  /* 0x0000000109037824 */ /* 0x000fca00078e0203 */
[----:B------:R-:W-:Y:S02]  /*9cd0*/  LEA.HI.X R3, R8, UR5, R3, 0x1, P1 ;  /* 0x0000000508037c11 */ /* 0x000fe400088f0c03 */
[----:B------:R0:W1:Y:S04]  /*9ce0*/  SHFL.IDX PT, R8, R4, RZ, 0x1c1f ;  /* 0x001c1fff04087589 */ /* 0x00006800000e0000 */
[----:B------:R0:W2:Y:S01]  /*9cf0*/  SHFL.IDX PT, R9, R3, RZ, 0x1c1f ;  /* 0x001c1fff03097589 */ /* 0x0000a200000e0000 */
[----:B------:R-:W-:Y:S05]  /*9d00*/  @P0 BRA `(.L_x_204) ;  /* 0x0000000000300947 */ /* 0x000fea0003800000 */
        /* <DEDUP_REMOVED lines=9> */
[----:B------:R3:W-:Y:S04]  /*9da0*/  @!P2 ST.E.128 desc[UR36][R10.64], RZ ;  /* 0x000000ff0a00a985 */ /* 0x0007e8000c101d24 */
[----:B------:R3:W-:Y:S04]  /*9db0*/  @!P3 ST.E.128 desc[UR36][R12.64], RZ ;  /* 0x000000ff0c00b985 */ /* 0x0007e8000c101d24 */
[----:B------:R3:W-:Y:S02]  /*9dc0*/  @!P4 ST.E.128 desc[UR36][R20.64], RZ ;  /* 0x000000ff1400c985 */ /* 0x0007e4000c101d24 */
.L_x_204:
[----:B------:R-:W-:Y:S05]  /*9dd0*/  BSYNC B1 ;  /* 0x0000000000017941 */ /* 0x000fea0003800000 */
.L_x_203:
[----:B------:R-:W-:Y:S01]  /*9de0*/  VIADD R0, R0, 0x60 ;  /* 0x0000006000007836 */ /* 0x000fe20000000000 */
[----:B--2---:R2:W4:Y:S04]  /*9df0*/  SHFL.IDX PT, R9, R3, 0x1, 0x1c1f ;  /* 0x003c1f0003097f89 */ /* 0x00452800000e0000 */
[----:B------:R-:W-:Y:S01]  /*9e00*/  ISETP.GE.AND P0, PT, R0, R15, PT ;  /* 0x0000000f0000720c */ /* 0x000fe20003f06270 */
[----:B-1----:R2:W1:-:S12]  /*9e10*/  SHFL.IDX PT, R8, R4, 0x1, 0x1c1f ;  /* 0x003c1f0004087f89 */ /* 0x00245800000e0000 */
[----:B--2---:R-:W-:Y:S05]  /*9e20*/  @P0 BRA `(.L_x_197) ;  /* 0x0000000000300947 */ /* 0x004fea0003800000 */
[----:B------:R-:W-:Y:S02]  /*9e30*/  ULDC UR4, c[0x0][0xac8] ;  /* 0x0002b20000047ab9 */ /* 0x000fe40000000800 */
[----:B------:R-:W-:Y:S02]  /*9e40*/  ISETP.GE.AND P3, PT, R142, UR4, PT ;  /* 0x000000048e007c0c */ /* 0x000fe4000bf66270 */
[----:B------:R-:W-:Y:S02]  /*9e50*/  ISETP.GE.AND P4, PT, R143, UR4, PT ;  /* 0x000000048f007c0c */ /* 0x000fe4000bf86270 */
[----:B------:R-:W-:-:S09]  /*9e60*/  ISETP.GE.AND P2, PT, R137, UR4, PT ;  /* 0x0000000489007c0c */ /* 0x000fd2000bf46270 */
[CC--:B-1-3--:R-:W-:Y:S02]  /*9e70*/  @!P3 LEA R12, P0, R142.reuse, R8.reuse, 0x1 ;  /* 0x000000088e0cb211 */ /* 0x0cafe400078008ff */
[----:B------:R-:W-:Y:S02]  /*9e80*/  @!P4 LEA R14, P1, R143, R8, 0x1 ;  /* 0x000000088f0ec211 */ /* 0x000fe400078208ff */
[----:B----4-:R-:W-:Y:S01]  /*9e90*/  @!P2 IMAD.WIDE R10, R137, 0x2, R8 ;  /* 0x00000002890aa825 */ /* 0x010fe200078e0208 */
[-C--:B------:R-:W-:Y:S02]  /*9ea0*/  @!P3 LEA.HI.X R13, R142, R9.reuse, R24, 0x1, P0 ;  /* 0x000000098e0db211 */ /* 0x080fe400000f0c18 */
[----:B------:R-:W-:Y:S02]  /*9eb0*/  @!P4 LEA.HI.X R15, R143, R9, R22, 0x1, P1 ;  /* 0x000000098f0fc211 */ /* 0x000fe400008f0c16 */
[----:B------:R2:W-:Y:S04]  /*9ec0*/  @!P2 ST.E.128 desc[UR36][R10.64], RZ ;  /* 0x000000ff0a00a985 */ /* 0x0005e8000c101d24 */
[----:B------:R2:W-:Y:S04]  /*9ed0*/  @!P3 ST.E.128 desc[UR36][R12.64], RZ ;  /* 0x000000ff0c00b985 */ /* 0x0005e8000c101d24 */
[----:B------:R2:W-:Y:S02]  /*9ee0*/  @!P4 ST.E.128 desc[UR36][R14.64], RZ ;  /* 0x000000ff0e00c985 */ /* 0x0005e4000c101d24 */
.L_x_197:
[----:B------:R-:W-:Y:S05]  /*9ef0*/  BSYNC B0 ;  /* 0x0000000000007941 */ /* 0x000fea0003800000 */
.L_x_191:
[----:B------:R-:W-:Y:S02]  /*9f00*/  ULDC UR4, c[0x0][0xc3c] ;  /* 0x00030f0000047ab9 */ /* 0x000fe40000000800 */
[----:B------:R-:W-:-:S13]  /*9f10*/  ISETP.GE.AND P0, PT, R7, UR4, PT ;  /* 0x0000000407007c0c */ /* 0x000fda000bf06270 */
[----:B------:R-:W-:Y:S05]  /*9f20*/  @!P0 BRA `(.L_x_205) ;  /* 0xffffff7000408947 */ /* 0x000fea000383ffff */
[----:B------:R-:W-:Y:S05]  /*9f30*/  EXIT ;  /* 0x000000000000794d */ /* 0x000fea0003800000 */
.L_x_162:
[----:B------:R-:W-:-:S08]  /*9f40*/  NOP ;  /* 0x0000000000007918 */ /* 0x000fd00000000000 */
[----:B------:R-:W0:-:S00]  /*9f50*/  USETMAXREG.DEALLOC.CTAPOOL 0x20 ;  /* 0x00000020000079c8 */ /* 0x000e0000080e0500 */
[----:B0-----:R-:W-:Y:S02]  /*9f60*/  LOP3.LUT R0, R0, 0x3, RZ, 0xc0, !PT ;  /* 0x0000000300007812 */ /* 0x001fe400078ec0ff */
[----:B------:R-:W-:-:S04]  /*9f70*/  LOP3.LUT R16, R16, 0xffffffbf, RZ, 0xc0, !PT ;  /* 0xffffffbf10107812 */ /* 0x000fc800078ec0ff */
[----:B------:R-:W0:Y:S02]  /*9f80*/  SHFL.IDX PT, R0, R0, RZ, 0x1f ;  /* 0x00001fff00007589 */ /* 0x000e2400000e0000 */
[----:B0-----:R-:W-:Y:S01]  /*9f90*/  ISETP.NE.AND P0, PT, R0, RZ, PT ;  /* 0x000000ff0000720c */ /* 0x001fe20003f05270 */
[----:B------:R-:W-:-:S12]  /*9fa0*/  IMAD.MOV.U32 R0, RZ, RZ, RZ ;  /* 0x000000ffff007224 */ /* 0x000fd800078e00ff */
[----:B------:R-:W-:Y:S01]  /*9fb0*/  @P0 LOP3.LUT R16, R16, 0x40, RZ, 0xfc, !PT ;  /* 0x0000004010100812 */ /* 0x000fe200078efcff */
[----:B------:R-:W-:Y:S06]  /*9fc0*/  @!P0 BRA `(.L_x_206) ;  /* 0x00000000001c8947 */ /* 0x000fec0003800000 */
[----:B------:R-:W0:Y:S08]  /*9fd0*/  S2UR UR5, SR_CgaCtaId ;  /* 0x00000000000579c3 */ /* 0x000e300000008800 */
[----:B------:R-:W-:Y:S06]  /*9fe0*/  BAR.SYNC.DEFER_BLOCKING 0x5, 0x200 ;  /* 0x0148000000007b1d */ /* 0x000fec0000010000 */
[----:B------:R-:W-:-:S02]  /*9ff0*/  UMOV UR4, 0x400 ;  /* 0x0000040000047882 */ /* 0x000fc40000000000 */
[----:B0-----:R-:W-:-:S09]  /*a000*/  ULEA UR4, UR5, UR4, 0x18 ;  /* 0x0000000405047291 */ /* 0x001fd2000f8ec03f */
[----:B------:R-:W1:Y:S01]  /*a010*/  LDS.128 R24, [UR4+0x2d8d0] ;  /* 0x02d8d004ff187984 */ /* 0x000e620008000c00 */
[----:B------:R-:W-:Y:S06]  /*a020*/  BAR.ARV 0x4, 0x200 ;  /* 0x0108000000007b1d */ /* 0x000fec0000002000 */
[----:B------:R-:W-:Y:S05]  /*a030*/  BRA `(.L_x_207) ;  /* 0x0000000800907947 */ /* 0x000fea0003800000 */
.L_x_206:
[----:B------:R-:W0:Y:S01]  /*a040*/  S2R R2, SR_TID.X ;  /* 0x0000000000027919 */ /* 0x000e220000002100 */
[----:B------:R-:W-:Y:S01]  /*a050*/  ULDC UR4, c[0x0][0xc3c] ;  /* 0x00030f0000047ab9 */ /* 0x000fe20000000800 */
[----:B------:R-:W-:Y:S01]  /*a060*/  IMAD.MOV.U32 R9, RZ, RZ, RZ ;  /* 0x000000ffff097224 */ /* 0x000fe200078e00ff */
[----:B------:R-:W1:Y:S01]  /*a070*/  S2UR UR6, SR_CTAID.X ;  /* 0x00000000000679c3 */ /* 0x000e620000002500 */
[----:B------:R-:W-:Y:S01]  /*a080*/  ULDC UR5, c[0x0][0xc38] ;  /* 0x00030e0000057ab9 */ /* 0x000fe20000000800 */
[----:B0-----:R-:W-:-:S04]  /*a090*/  LOP3.LUT R7, R2, 0x1f, RZ, 0xc0, !PT ;  /* 0x0000001f02077812 */ /* 0x001fc800078ec0ff */
[----:B------:R-:W-:-:S04]  /*a0a0*/  ISETP.NE.AND P0, PT, R7, 0x1f, PT ;  /* 0x0000001f0700780c */ /* 0x000fc80003f05270 */
[----:B------:R-:W-:-:S13]  /*a0b0*/  ISETP.GE.OR P1, PT, R7, UR4, !P0 ;  /* 0x0000000407007c0c */ /* 0x000fda000c726670 */
[----:B------:R-:W0:Y:S08]  /*a0c0*/  @!P1 LDC.64 R4, c[0x0][0xc80] ;  /* 0x00032000ff049b82 */ /* 0x000e300000000a00 */
[----:B------:R-:W2:Y:S01]  /*a0d0*/  @!P1 LDC.64 R2, c[0x0][0xc78] ;  /* 0x00031e00ff029b82 */ /* 0x000ea20000000a00 */
[----:B0-----:R-:W-:-:S05]  /*a0e0*/  @!P1 IMAD.WIDE.U32 R4, R7, 0x4, R4 ;  /* 0x0000000407049825 */ /* 0x001fca00078e0004 */
[----:B------:R-:W3:Y:S01]  /*a0f0*/  @!P1 LDG.E R0, desc[UR36][R4.64] ;  /* 0x0000002404009981 */ /* 0x000ee2000c1e1900 */
[----:B--2---:R-:W-:-:S05]  /*a100*/  @!P1 IMAD.WIDE.U32 R2, R7, 0x4, R2 ;  /* 0x0000000407029825 */ /* 0x004fca00078e0002 */
[----:B------:R-:W3:Y:S01]  /*a110*/  @!P1 LDG.E R9, desc[UR36][R2.64] ;  /* 0x0000002402099981 */ /* 0x000ee2000c1e1900 */
[C---:B------:R-:W-:Y:S02]  /*a120*/  ISETP.NE.AND P1, PT, R7.reuse, RZ, PT ;  /* 0x000000ff0700720c */ /* 0x040fe40003f25270 */
[C---:B------:R-:W-:Y:S02]  /*a130*/  ISETP.GE.U32.AND P2, PT, R7.reuse, 0x2, PT ;  /* 0x000000020700780c */ /* 0x040fe40003f46070 */
[C---:B------:R-:W-:Y:S02]  /*a140*/  ISETP.GE.U32.AND P3, PT, R7.reuse, 0x4, PT ;  /* 0x000000040700780c */ /* 0x040fe40003f66070 */
[C---:B------:R-:W-:Y:S02]  /*a150*/  ISETP.GE.U32.AND P4, PT, R7.reuse, 0x8, PT ;  /* 0x000000080700780c */ /* 0x040fe40003f86070 */
[----:B------:R-:W-:Y:S01]  /*a160*/  ISETP.GE.U32.AND P5, PT, R7, 0x10, PT ;  /* 0x000000100700780c */ /* 0x000fe20003fa6070 */
[----:B------:R-:W-:Y:S01]  /*a170*/  UMOV UR4, URZ ;  /* 0x0000003f00047c82 */ /* 0x000fe20008000000 */
[----:B---3--:R-:W-:-:S05]  /*a180*/  IMAD R6, R0, R9, RZ ;  /* 0x0000000900067224 */ /* 0x008fca00078e02ff */
[----:B------:R-:W0:Y:S02]  /*a190*/  SHFL.UP PT, R8, R6, 0x1, RZ ;  /* 0x0420000006087989 */ /* 0x000e2400000e00ff */
[----:B0-----:R-:W-:-:S05]  /*a1a0*/  SEL R11, R8, RZ, P1 ;  /* 0x000000ff080b7207 */ /* 0x001fca0000800000 */
[----:B------:R-:W-:-:S05]  /*a1b0*/  IMAD.IADD R11, R6, 0x1, R11 ;  /* 0x00000001060b7824 */ /* 0x000fca00078e020b */
[----:B------:R-:W0:Y:S02]  /*a1c0*/  SHFL.UP PT, R8, R11, 0x2, RZ ;  /* 0x044000000b087989 */ /* 0x000e2400000e00ff */
[----:B0-----:R-:W-:-:S04]  /*a1d0*/  SEL R8, R8, RZ, P2 ;  /* 0x000000ff08087207 */ /* 0x001fc80001000000 */
[----:B------:R-:W-:-:S05]  /*a1e0*/  IADD3 R8, R11, R8, RZ ;  /* 0x000000080b087210 */ /* 0x000fca0007ffe0ff */
[----:B------:R-:W0:Y:S02]  /*a1f0*/  SHFL.UP PT, R4, R8, 0x4, RZ ;  /* 0x0480000008047989 */ /* 0x000e2400000e00ff */
[----:B0-----:R-:W-:-:S05]  /*a200*/  SEL R3, R4, RZ, P3 ;  /* 0x000000ff04037207 */ /* 0x001fca0001800000 */
[----:B------:R-:W-:-:S05]  /*a210*/  IMAD.IADD R3, R8, 0x1, R3 ;  /* 0x0000000108037824 */ /* 0x000fca00078e0203 */
[----:B------:R-:W0:Y:S02]  /*a220*/  SHFL.UP PT, R2, R3, 0x8, RZ ;  /* 0x0500000003027989 */ /* 0x000e2400000e00ff */
[----:B0-----:R-:W-:-:S05]  /*a230*/  SEL R2, R2, RZ, P4 ;  /* 0x000000ff02027207 */ /* 0x001fca0002000000 */
[----:B------:R-:W-:-:S05]  /*a240*/  IMAD.IADD R4, R3, 0x1, R2 ;  /* 0x0000000103047824 */ /* 0x000fca00078e0202 */
[----:B------:R-:W0:Y:S02]  /*a250*/  SHFL.UP PT, R2, R4, 0x10, RZ ;  /* 0x0600000004027989 */ /* 0x000e2400000e00ff */
[----:B0-----:R-:W-:-:S05]  /*a260*/  SEL R5, R2, RZ, P5 ;  /* 0x000000ff02057207 */ /* 0x001fca0002800000 */
[----:B------:R-:W-:-:S05]  /*a270*/  IMAD.IADD R2, R4, 0x1, R5 ;  /* 0x0000000104027824 */ /* 0x000fca00078e0205 */
[----:B------:R-:W0:Y:S02]  /*a280*/  SHFL.IDX PT, R6, R2, 0x1f, 0x1f ;  /* 0x03e01f0002067f89 */ /* 0x000e2400000e0000 */
[----:B0-----:R-:W-:-:S05]  /*a290*/  IMAD R6, R6, UR5, RZ ;  /* 0x0000000506067c24 */ /* 0x001fca000f8e02ff */
[----:B-1----:R-:W-:Y:S01]  /*a2a0*/  ISETP.GT.AND P6, PT, R6, UR6, PT ;  /* 0x0000000606007c0c */ /* 0x002fe2000bfc4270 */
[----:B------:R-:W-:-:S12]  /*a2b0*/  IMAD.MOV.U32 R3, RZ, RZ, R6 ;  /* 0x000000ffff037224 */ /* 0x000fd800078e0006 */
[----:B------:R-:W-:Y:S05]  /*a2c0*/  @P6 BRA `(.L_x_208) ;  /* 0x0000000000986947 */ /* 0x000fea0003800000 */
[----:B------:R-:W-:Y:S01]  /*a2d0*/  IMAD.MOV.U32 R6, RZ, RZ, R3 ;  /* 0x000000ffff067224 */ /* 0x000fe200078e0003 */
[----:B------:R-:W-:Y:S01]  /*a2e0*/  UMOV UR4, URZ ;  /* 0x0000003f00047c82 */ /* 0x000fe20008000000 */
[----:B------:R-:W-:-:S05]  /*a2f0*/  ULDC UR5, c[0x0][0xc38] ;  /* 0x00030e0000057ab9 */ /* 0x000fca0000000800 */
.L_x_210:
[----:B------:R-:W0:Y:S01]  /*a300*/  LDC R0, c[0x0][0xc3c] ;  /* 0x00030f00ff007b82 */ /* 0x000e220000000800 */
[----:B------:R-:W-:-:S06]  /*a310*/  UIADD3 UR4, UR4, 0x1f, URZ ;  /* 0x0000001f04047890 */ /* 0x000fcc000fffe03f */
[----:B0-----:R-:W-:-:S13]  /*a320*/  ISETP.LE.AND P6, PT, R0, UR4, PT ;  /* 0x0000000400007c0c */ /* 0x001fda000bfc3270 */
[----:B------:R-:W-:Y:S05]  /*a330*/  @P6 BRA `(.L_x_209) ;  /* 0x0000000400a46947 */ /* 0x000fea0003800000 */
[----:B------:R-:W-:-:S05]  /*a340*/  VIADD R9, R7, UR4 ;  /* 0x0000000407097c36 */ /* 0x000fca0008000000 */
[----:B------:R-:W-:Y:S01]  /*a350*/  ISETP.GE.OR P6, PT, R9, R0, !P0 ;  /* 0x000000000900720c */ /* 0x000fe200047c6670 */
[----:B------:R-:W-:-:S12]  /*a360*/  IMAD.MOV.U32 R0, RZ, RZ, RZ ;  /* 0x000000ffff007224 */ /* 0x000fd800078e00ff */
[----:B------:R-:W0:Y:S08]  /*a370*/  @!P6 LDC.64 R4, c[0x0][0xc80] ;  /* 0x00032000ff04eb82 */ /* 0x000e300000000a00 */
[----:B------:R-:W1:Y:S01]  /*a380*/  @!P6 LDC.64 R2, c[0x0][0xc78] ;  /* 0x00031e00ff02eb82 */ /* 0x000e620000000a00 */
[----:B0-----:R-:W-:-:S05]  /*a390*/  @!P6 IMAD.WIDE R4, R9, 0x4, R4 ;  /* 0x000000040904e825 */ /* 0x001fca00078e0204 */
[----:B------:R-:W2:Y:S01]  /*a3a0*/  @!P6 LDG.E R0, desc[UR36][R4.64] ;  /* 0x000000240400e981 */ /* 0x000ea2000c1e1900 */
[----:B-1----:R-:W-:Y:S01]  /*a3b0*/  @!P6 IMAD.WIDE R2, R9, 0x4, R2 ;  /* 0x000000040902e825 */ /* 0x002fe200078e0202 */
[----:B------:R-:W-:-:S06]  /*a3c0*/  MOV R9, RZ ;  /* 0x000000ff00097202 */ /* 0x000fcc0000000f00 */
[----:B------:R-:W2:Y:S02]  /*a3d0*/  @!P6 LDG.E R9, desc[UR36][R2.64] ;  /* 0x000000240209e981 */ /* 0x000ea4000c1e1900 */
[----:B--2---:R-:W-:-:S05]  /*a3e0*/  IMAD R13, R0, R9, RZ ;  /* 0x00000009000d7224 */ /* 0x004fca00078e02ff */
        /* <DEDUP_REMOVED lines=16> */
[----:B0-----:R-:W-:-:S04]  /*a4f0*/  IMAD R3, R4, UR5, RZ ;  /* 0x0000000504037c24 */ /* 0x001fc8000f8e02ff */
[----:B------:R-:W-:-:S05]  /*a500*/  IMAD.IADD R6, R3, 0x1, R6 ;  /* 0x0000000103067824 */ /* 0x000fca00078e0206 */
[----:B------:R-:W-:-:S13]  /*a510*/  ISETP.GT.AND P6, PT, R6, UR6, PT ;  /* 0x0000000606007c0c */ /* 0x000fda000bfc4270 */
[----:B------:R-:W-:Y:S05]  /*a520*/  @!P6 BRA `(.L_x_210) ;  /* 0xfffffffc0074e947 */ /* 0x000fea000383ffff */
.L_x_208:
[----:B------:R-:W-:Y:S02]  /*a530*/  IMAD.IADD R11, R6, 0x1, -R3 ;  /* 0x00000001060b7824 */ /* 0x000fe400078e0a03 */
[----:B------:R-:W-:Y:S02]  /*a540*/  IMAD.MOV.U32 R24, RZ, RZ, RZ ;  /* 0x000000ffff187224 */ /* 0x000fe400078e00ff */
[----:B------:R-:W-:-:S05]  /*a550*/  IMAD R3, R2, UR5, R11 ;  /* 0x0000000502037c24 */ /* 0x000fca000f8e020b */
[----:B------:R-:W-:-:S13]  /*a560*/  ISETP.GT.AND P0, PT, R3, UR6, PT ;  /* 0x0000000603007c0c */ /* 0x000fda000bf04270 */
[----:B------:R-:W-:-:S04]  /*a570*/  VOTE.ANY R5, PT, !P0 ;  /* 0x0000000000057806 */ /* 0x000fc800040e0100 */
[----:B------:R-:W0:Y:S01]  /*a580*/  POPC R27, R5 ;  /* 0x00000005001b7309 */ /* 0x000e220000000000 */
[----:B------:R-:W-:Y:S01]  /*a590*/  ISETP.NE.AND P0, PT, R5, RZ, PT ;  /* 0x000000ff0500720c */ /* 0x000fe20003f05270 */
[----:B0-----:R-:W0:Y:S04]  /*a5a0*/  SHFL.IDX PT, R0, R0, R27, 0x1f ;  /* 0x00001f1b00007589 */ /* 0x001e2800000e0000 */
[----:B------:R-:W1:Y:S01]  /*a5b0*/  SHFL.IDX PT, R9, R9, R27, 0x1f ;  /* 0x00001f1b09097589 */ /* 0x000e6200000e0000 */
[----:B0-----:R-:W-:-:S04]  /*a5c0*/  IABS R4, R0 ;  /* 0x0000000000047213 */ /* 0x001fc80000000000 */
[----:B------:R-:W0:Y:S01]  /*a5d0*/  I2F.RP R6, R4 ;  /* 0x0000000400067306 */ /* 0x000e220000209400 */
[----:B-1----:R-:W-:-:S07]  /*a5e0*/  IABS R8, R9 ;  /* 0x0000000900087213 */ /* 0x002fce0000000000 */
[----:B0-----:R-:W0:Y:S02]  /*a5f0*/  MUFU.RCP R6, R6 ;  /* 0x0000000600067308 */ /* 0x001e240000001000 */
[----:B0-----:R-:W-:-:S06]  /*a600*/  IADD3 R3, R6, 0xffffffe, RZ ;  /* 0x0ffffffe06037810 */ /* 0x001fcc0007ffe0ff */
[----:B------:R-:W0:Y:S02]  /*a610*/  F2I.FTZ.U32.TRUNC.NTZ R3, R3 ;  /* 0x0000000300037305 */ /* 0x000e24000021f000 */
[----:B0-----:R-:W-:Y:S01]  /*a620*/  IMAD.MOV R13, RZ, RZ, -R3 ;  /* 0x000000ffff0d7224 */ /* 0x001fe200078e0a03 */
[----:B------:R-:W-:Y:S06]  /*a630*/  @!P0 BRA `(.L_x_211) ;  /* 0x0000000000088947 */ /* 0x000fec0003800000 */
[----:B------:R-:W-:-:S05]  /*a640*/  VIADD R5, R27, 0xffffffff ;  /* 0xffffffff1b057836 */ /* 0x000fca0000000000 */
[----:B------:R0:W1:Y:S02]  /*a650*/  SHFL.IDX PT, R24, R2, R5, 0x1f ;  /* 0x00001f0502187589 */ /* 0x00006400000e0000 */
.L_x_211:
[----:B-1----:R-:W-:Y:S02]  /*a660*/  IMAD R24, R24, UR5, R11 ;  /* 0x0000000518187c24 */ /* 0x002fe4000f8e020b */
[----:B------:R-:W-:Y:S02]  /*a670*/  IMAD R11, R13, R4, RZ ;  /* 0x000000040d0b7224 */ /* 0x000fe400078e02ff */
[----:B0-----:R-:W-:Y:S01]  /*a680*/  IMAD.MOV.U32 R2, RZ, RZ, RZ ;  /* 0x000000ffff027224 */ /* 0x001fe200078e00ff */
[----:B------:R-:W-:Y:S01]  /*a690*/  IADD3 R25, -R24, UR6, RZ ;  /* 0x0000000618197c10 */ /* 0x000fe2000fffe1ff */
[----:B------:R-:W-:Y:S01]  /*a6a0*/  IMAD.MOV.U32 R5, RZ, RZ, R8 ;  /* 0x000000ffff057224 */ /* 0x000fe200078e0008 */
[----:B------:R-:W-:Y:S01]  /*a6b0*/  IABS R8, R0 ;  /* 0x0000000000087213 */ /* 0x000fe20000000000 */
[----:B------:R-:W-:Y:S01]  /*a6c0*/  IMAD.HI.U32 R2, R3, R11, R2 ;  /* 0x0000000b03027227 */ /* 0x000fe200078e0002 */
[----:B------:R-:W-:Y:S01]  /*a6d0*/  IABS R3, R25 ;  /* 0x0000001900037213 */ /* 0x000fe20000000000 */
[----:B------:R-:W0:Y:S02]  /*a6e0*/  I2F.RP R6, R5 ;  /* 0x0000000500067306 */ /* 0x000e240000209400 */
[----:B------:R-:W-:-:S02]  /*a6f0*/  IMAD.MOV R8, RZ, RZ, -R8 ;  /* 0x000000ffff087224 */ /* 0x000fc400078e0a08 */
[----:B------:R-:W-:-:S04]  /*a700*/  IMAD.HI.U32 R2, R2, R3, RZ ;  /* 0x0000000302027227 */ /* 0x000fc800078e00ff */
[----:B------:R-:W-:Y:S02]  /*a710*/  IMAD R3, R2, R8, R3 ;  /* 0x0000000802037224 */ /* 0x000fe400078e0203 */
[----:B------:R-:W-:-:S03]  /*a720*/  VIADD R27, R27, UR4 ;  /* 0x000000041b1b7c36 */ /* 0x000fc60008000000 */
[----:B------:R-:W-:Y:S01]  /*a730*/  ISETP.GT.U32.AND P1, PT, R4, R3, PT ;  /* 0x000000030400720c */ /* 0x000fe20003f24070 */
[----:B0-----:R-:W0:-:S12]  /*a740*/  MUFU.RCP R6, R6 ;  /* 0x0000000600067308 */ /* 0x001e180000001000 */
[----:B------:R-:W-:Y:S02]  /*a750*/  @!P1 IMAD.IADD R3, R3, 0x1, -R4 ;  /* 0x0000000103039824 */ /* 0x000fe400078e0a04 */
[----:B------:R-:W-:Y:S01]  /*a760*/  @!P1 VIADD R2, R2, 0x1 ;  /* 0x0000000102029836 */ /* 0x000fe20000000000 */
[----:B------:R-:W-:Y:S02]  /*a770*/  ISETP.NE.AND P1, PT, R0, RZ, PT ;  /* 0x000000ff0000720c */ /* 0x000fe40003f25270 */
[----:B------:R-:W-:Y:S02]  /*a780*/  ISETP.GE.U32.AND P0, PT, R3, R4, PT ;  /* 0x000000040300720c */ /* 0x000fe40003f06070 */
[----:B0-----:R-:W-:Y:S02]  /*a790*/  IADD3 R8, R6, 0xffffffe, RZ ;  /* 0x0ffffffe06087810 */ /* 0x001fe40007ffe0ff */
[----:B------:R-:W-:Y:S02]  /*a7a0*/  LOP3.LUT R4, R25, R0, RZ, 0x3c, !PT ;  /* 0x0000000019047212 */ /* 0x000fe400078e3cff */
[----:B------:R0:W1:Y:S02]  /*a7b0*/  F2I.FTZ.U32.TRUNC.NTZ R3, R8 ;  /* 0x0000000800037305 */ /* 0x000064000021f000 */
[----:B------:R-:W-:-:S05]  /*a7c0*/  ISETP.GE.AND P2, PT, R4, RZ, PT ;  /* 0x000000ff0400720c */ /* 0x000fca0003f46270 */
[----:B------:R-:W-:Y:S01]  /*a7d0*/  @P0 VIADD R2, R2, 0x1 ;  /* 0x0000000102020836 */ /* 0x000fe20000000000 */
[----:B0-----:R-:W-:-:S03]  /*a7e0*/  IABS R8, R9 ;  /* 0x0000000900087213 */ /* 0x001fc60000000000 */
[----:B------:R-:W-:Y:S02]  /*a7f0*/  IMAD.MOV.U32 R6, RZ, RZ, R2 ;  /* 0x000000ffff067224 */ /* 0x000fe400078e0002 */
[----:B------:R-:W-:Y:S02]  /*a800*/  IMAD.MOV R8, RZ, RZ, -R8 ;  /* 0x000000ffff087224 */ /* 0x000fe400078e0a08 */
[----:B-1----:R-:W-:Y:S02]  /*a810*/  IMAD.MOV R2, RZ, RZ, -R3 ;  /* 0x000000ffff027224 */ /* 0x002fe400078e0a03 */
[----:B------:R-:W-:Y:S01]  /*a820*/  @!P2 IMAD.MOV R6, RZ, RZ, -R6 ;  /* 0x000000ffff06a224 */ /* 0x000fe200078e0a06 */
[----:B------:R-:W-:Y:S01]  /*a830*/  @!P1 LOP3.LUT R6, RZ, R0, RZ, 0x33, !PT ;  /* 0x00000000ff069212 */ /* 0x000fe200078e33ff */
[----:B------:R-:W-:Y:S02]  /*a840*/  IMAD R11, R2, R5, RZ ;  /* 0x00000005020b7224 */ /* 0x000fe400078e02ff */
[----:B------:R-:W-:Y:S01]  /*a850*/  IMAD.MOV.U32 R2, RZ, RZ, RZ ;  /* 0x000000ffff027224 */ /* 0x000fe200078e00ff */
[-C--:B------:R-:W-:Y:S01]  /*a860*/  IABS R4, R6.reuse ;  /* 0x0000000600047213 */ /* 0x080fe20000000000 */
[----:B------:R-:W-:-:S02]  /*a870*/  IMAD R0, R0, R6, RZ ;  /* 0x0000000600007224 */ /* 0x000fc400078e02ff */
[----:B------:R-:W-:Y:S01]  /*a880*/  IMAD.HI.U32 R2, R3, R11, R2 ;  /* 0x0000000b03027227 */ /* 0x000fe200078e0002 */
[----:B------:R-:W-:Y:S02]  /*a890*/  MOV R3, R4 ;  /* 0x0000000400037202 */ /* 0x000fe40000000f00 */
[----:B------:R-:W-:Y:S01]  /*a8a0*/  IADD3 R25, R25, -R0, RZ ;  /* 0x8000000019197210 */ /* 0x000fe20007ffe0ff */
[----:B------:R-:W-:Y:S02]  /*a8b0*/  IMAD.MOV.U32 R4, RZ, RZ, R8 ;  /* 0x000000ffff047224 */ /* 0x000fe400078e0008 */
[----:B------:R-:W-:-:S04]  /*a8c0*/  IMAD.HI.U32 R2, R2, R3, RZ ;  /* 0x0000000302027227 */ /* 0x000fc800078e00ff */
[----:B------:R-:W-:Y:S01]  /*a8d0*/  IMAD R4, R2, R4, R3 ;  /* 0x0000000402047224 */ /* 0x000fe200078e0203 */
[----:B------:R-:W-:-:S04]  /*a8e0*/  LOP3.LUT R3, R6, R9, RZ, 0x3c, !PT ;  /* 0x0000000906037212 */ /* 0x000fc800078e3cff */
[----:B------:R-:W-:Y:S02]  /*a8f0*/  ISETP.GT.U32.AND P1, PT, R5, R4, PT ;  /* 0x000000040500720c */ /* 0x000fe40003f24070 */
[----:B------:R-:W-:-:S11]  /*a900*/  ISETP.GE.AND P2, PT, R3, RZ, PT ;  /* 0x000000ff0300720c */ /* 0x000fd60003f46270 */
[----:B------:R-:W-:Y:S02]  /*a910*/  @!P1 IMAD.IADD R4, R4, 0x1, -R5 ;  /* 0x0000000104049824 */ /* 0x000fe400078e0a05 */
[----:B------:R-:W-:Y:S01]  /*a920*/  @!P1 VIADD R2, R2, 0x1 ;  /* 0x0000000102029836 */ /* 0x000fe20000000000 */
[----:B------:R-:W-:Y:S02]  /*a930*/  ISETP.NE.AND P1, PT, R9, RZ, PT ;  /* 0x000000ff0900720c */ /* 0x000fe40003f25270 */
[----:B------:R-:W-:-:S13]  /*a940*/  ISETP.GE.U32.AND P0, PT, R4, R5, PT ;  /* 0x000000050400720c */ /* 0x000fda0003f06070 */
[----:B------:R-:W-:-:S04]  /*a950*/  @P0 VIADD R2, R2, 0x1 ;  /* 0x0000000102020836 */ /* 0x000fc80000000000 */
[----:B------:R-:W-:Y:S01]  /*a960*/  @!P2 IMAD.MOV R2, RZ, RZ, -R2 ;  /* 0x000000ffff02a224 */ /* 0x000fe200078e0a02 */
[----:B------:R-:W-:-:S05]  /*a970*/  @!P1 LOP3.LUT R2, RZ, R9, RZ, 0x33, !PT ;  /* 0x00000009ff029212 */ /* 0x000fca00078e33ff */
[----:B------:R-:W-:-:S04]  /*a980*/  IMAD.MOV R26, RZ, RZ, -R2 ;  /* 0x000000ffff1a7224 */ /* 0x000fc800078e0a02 */
[C---:B------:R-:W-:Y:S02]  /*a990*/  IMAD R26, R9.reuse, R26, R6 ;  /* 0x0000001a091a7224 */ /* 0x040fe400078e0206 */
[----:B------:R-:W-:-:S04]  /*a9a0*/  IMAD R9, R9, 0x1000000, R2 ;  /* 0x0100000009097824 */ /* 0x000fc800078e0202 */
[----:B------:R-:W-:Y:S01]  /*a9b0*/  IMAD R26, R26, 0x10000, R9 ;  /* 0x000100001a1a7824 */ /* 0x000fe200078e0209 */
[----:B------:R-:W-:Y:S06]  /*a9c0*/  BRA `(.L_x_212) ;  /* 0x0000000000147947 */ /* 0x000fec0003800000 */
.L_x_209:
[----:B------:R-:W-:Y:S01]  /*a9d0*/  ULDC UR4, c[0x0][0xc3c] ;  /* 0x00030f0000047ab9 */ /* 0x000fe20000000800 */
[----:B------:R-:W-:Y:S02]  /*a9e0*/  IMAD.MOV.U32 R25, RZ, RZ, RZ ;  /* 0x000000ffff197224 */ /* 0x000fe400078e00ff */
[----:B------:R-:W-:Y:S02]  /*a9f0*/  IMAD.U32 R24, RZ, RZ, UR6 ;  /* 0x00000006ff187e24 */ /* 0x000fe4000f8e00ff */
[----:B------:R-:W-:Y:S02]  /*aa00*/  IMAD.MOV.U32 R26, RZ, RZ, RZ ;  /* 0x000000ffff1a7224 */ /* 0x000fe400078e00ff */
[----:B------:R-:W-:-:S07]  /*aa10*/  IMAD.U32 R27, RZ, RZ, UR4 ;  /* 0x00000004ff1b7e24 */ /* 0x000fce000f8e00ff */
.L_x_212:
[----:B------:R-:W-:-:S13]  /*aa20*/  ISETP.NE.AND P0, PT, R7, RZ, PT ;  /* 0x000000ff0700720c */ /* 0x000fda0003f05270 */
[----:B------:R-:W0:Y:S01]  /*aa30*/  @!P0 S2R R3, SR_CgaCtaId ;  /* 0x0000000000038919 */ /* 0x000e220000008800 */
[----:B------:R-:W-:-:S04]  /*aa40*/  @!P0 MOV R0, 0x400 ;  /* 0x0000040000008802 */ /* 0x000fc80000000f00 */
[----:B0-----:R-:W-:-:S05]  /*aa50*/  @!P0 LEA R0, R3, R0, 0x18 ;  /* 0x0000000003008211 */ /* 0x001fca00078ec0ff */
[----:B------:R0:W-:Y:S01]  /*aa60*/  @!P0 STS.128 [R0+0x2d8d0], R24 ;  /* 0x02d8d01800008388 */ /* 0x0001e20000000c00 */
[----:B------:R-:W-:Y:S06]  /*aa70*/  BAR.ARV 0x5, 0x200 ;  /* 0x0148000000007b1d */ /* 0x000fec0000002000 */
.L_x_207:
[----:B------:R2:W-:Y:S01]  /*aa80*/  STL [R1+0x3c], RZ ;  /* 0x00003cff01007387 */ /* 0x0005e20000100800 */
[----:B------:R-:W-:Y:S01]  /*aa90*/  ULDC UR4, c[0x0][0xc3c] ;  /* 0x00030f0000047ab9 */ /* 0x000fe20000000800 */
[----:B------:R-:W-:Y:S01]  /*aaa0*/  IMAD.MOV.U32 R29, RZ, RZ, 0x1 ;  /* 0x00000001ff1d7424 */ /* 0x000fe200078e00ff */
[----:B-1----:R-:W-:Y:S02]  /*aab0*/  ISETP.GE.AND P0, PT, R27, UR4, PT ;  /* 0x000000041b007c0c */ /* 0x002fe4000bf06270 */
[----:B------:R-:W-:-:S11]  /*aac0*/  MOV R22, RZ ;  /* 0x000000ff00167202 */ /* 0x000fd60000000f00 */
[----:B--2---:R-:W-:Y:S05]  /*aad0*/  @P0 BRA `(.L_x_213) ;  /* 0x00000048007c0947 */ /* 0x004fea0003800000 */
[----:B------:R-:W2:Y:S01]  /*aae0*/  LDL R6, [R1+0x20] ;  /* 0x0000200001067983 */ /* 0x000ea20000100800 */
[----:B------:R-:W0:Y:S01]  /*aaf0*/  S2R R3, SR_TID.X ;  /* 0x0000000000037919 */ /* 0x000e220000002100 */
[----:B------:R-:W1:Y:S01]  /*ab00*/  S2UR UR5, SR_CgaCtaId ;  /* 0x00000000000579c3 */ /* 0x000e620000008800 */
[----:B------:R-:W-:Y:S01]  /*ab10*/  UMOV UR4, 0x400 ;  /* 0x0000040000047882 */ /* 0x000fe20000000000 */
[C---:B0-----:R-:W-:Y:S01]  /*ab20*/  IMAD.SHL.U32 R0, R3.reuse, 0x8, RZ ;  /* 0x0000000803007824 */ /* 0x041fe200078e00ff */
[C---:B------:R-:W-:Y:S01]  /*ab30*/  LOP3.LUT R5, R3.reuse, 0x7f, RZ, 0xc0, !PT ;  /* 0x0000007f03057812 */ /* 0x040fe200078ec0ff */
[----:B------:R-:W-:-:S03]  /*ab40*/  IMAD.SHL.U32 R4, R3, 0x20, RZ ;  /* 0x0000002003047824 */ /* 0x000fc600078e00ff */
[----:B------:R-:W-:Y:S01]  /*ab50*/  LOP3.LUT R2, R0, 0xd8, RZ, 0xc0, !PT ;  /* 0x000000d800027812 */ /* 0x000fe200078ec0ff */
[----:B-1----:R-:W-:-:S03]  /*ab60*/  ULEA UR4, UR5, UR4, 0x18 ;  /* 0x0000000405047291 */ /* 0x002fc6000f8ec03f */
[----:B------:R-:W-:Y:S02]  /*ab70*/  LOP3.LUT R3, R2, 0x18, R3, 0x78, !PT ;  /* 0x0000001802037812 */ /* 0x000fe400078e7803 */
[----:B------:R-:W-:Y:S01]  /*ab80*/  SHF.R.U32.HI R5, RZ, 0x2, R5 ;  /* 0x00000002ff057819 */ /* 0x000fe20000011605 */
[----:B------:R-:W-:Y:S01]  /*ab90*/  IMAD.U32 R17, RZ, RZ, UR4 ;  /* 0x00000004ff117e24 */ /* 0x000fe2000f8e00ff */
[----:B------:R-:W-:Y:S01]  /*aba0*/  BSSY B8, `(.L_x_213) ;  /* 0x0000492000087945 */ /* 0x000fe20003800000 */
[----:B------:R-:W-:Y:S02]  /*abb0*/  IMAD.MOV.U32 R29, RZ, RZ, 0x1 ;  /* 0x00000001ff1d7424 */ /* 0x000fe400078e00ff */
[----:B------:R-:W-:Y:S01]  /*abc0*/  IMAD.MOV.U32 R22, RZ, RZ, RZ ;  /* 0x000000ffff167224 */ /* 0x000fe200078e00ff */
[----:B------:R-:W-:Y:S01]  /*abd0*/  ULDC UR38, c[0x0][0xc] ;  /* 0x0000030000267ab9 */ /* 0x000fe20000000800 */
[----:B--2---:R-:W-:Y:S02]  /*abe0*/  LOP3.LUT R2, R6, 0x2, RZ, 0xfc, !PT ;  /* 0x0000000206027812 */ /* 0x004fe400078efcff */
[----:B------:R-:W-:-:S03]  /*abf0*/  LOP3.LUT R6, R4, 0x60, RZ, 0xc0, !PT ;  /* 0x0000006004067812 */ /* 0x000fc600078ec0ff */
[----:B------:R0:W-:Y:S01]  /*ac00*/  STL [R1+0x48], R2 ;  /* 0x0000480201007387 */ /* 0x0001e20000100800 */
[----:B------:R-:W-:Y:S02]  /*ac10*/  LOP3.LUT R4, R0, 0x18, RZ, 0xc0, !PT ;  /* 0x0000001800047812 */ /* 0x000fe400078ec0ff */
[----:B0-----:R-:W-:Y:S02]  /*ac20*/  LOP3.LUT R2, R3, 0x320, R0, 0xf8, !PT ;  /* 0x0000032003027812 */ /* 0x001fe400078ef800 */
[----:B------:R-:W-:-:S03]  /*ac30*/  LOP3.LUT R0, R5, R6, RZ, 0xfc, !PT ;  /* 0x0000000605007212 */ /* 0x000fc600078efcff */
[----:B------:R-:W-:Y:S01]  /*ac40*/  IMAD R0, R2, 0x2, R17 ;  /* 0x0000000202007824 */ /* 0x000fe200078e0211 */
[----:B------:R0:W-:Y:S04]  /*ac50*/  STL [R1+0x3c], RZ ;  /* 0x00003cff01007387 */ /* 0x0001e80000100800 */
[----:B------:R0:W-:Y:S01]  /*ac60*/  STL [R1+0x1c], R0 ;  /* 0x00001c0001007387 */ /* 0x0001e20000100800 */
[C---:B------:R-:W-:Y:S02]  /*ac70*/  LOP3.LUT R5, R4.reuse, 0x20, RZ, 0xfc, !PT ;  /* 0x0000002004057812 */ /* 0x040fe400078efcff */
[----:B------:R-:W-:-:S07]  /*ac80*/  LOP3.LUT R3, R4, 0x40, RZ, 0xfc, !PT ;  /* 0x0000004004037812 */ /* 0x000fce00078efcff */
.L_x_274:
[----:B------:R-:W1:Y:S02]  /*ac90*/  LDC.64 R2, c[0x0][0xc88] ;  /* 0x00032200ff027b82 */ /* 0x000e640000000a00 */
[----:B-1----:R-:W-:-:S05]  /*aca0*/  IMAD.WIDE R2, R27, 0x4, R2 ;  /* 0x000000041b027825 */ /* 0x002fca00078e0202 */
[----:B0-----:R-:W0:Y:S01]  /*acb0*/  LDG.E R28, desc[UR36][R2.64] ;  /* 0x00000024021c7981 */ /* 0x001e22000c1e1900 */
[----:B------:R-:W-:Y:S05]  /*acc0*/  YIELD ;  /* 0x0000000000007946 */ /* 0x000fea0003800000 */
[----:B------:R-:W-:Y:S01]  /*acd0*/  ULDC.64 UR4, c[0x0][0xa28] ;  /* 0x00028a0000047ab9 */ /* 0x000fe20000000a00 */
[----:B------:R-:W-:Y:S01]  /*ace0*/  IMAD.MOV.U32 R6, RZ, RZ, RZ ;  /* 0x000000ffff067224 */ /* 0x000fe200078e00ff */
[----:B------:R-:W-:Y:S01]  /*acf0*/  ISETP.NE.U32.AND P0, PT, RZ, UR4, PT ;  /* 0x00000004ff007c0c */ /* 0x000fe2000bf05070 */
[----:B------:R-:W-:-:S03]  /*ad00*/  ULDC.64 UR6, c[0x0][0xa18] ;  /* 0x0002860000067ab9 */ /* 0x000fc60000000a00 */
[----:B------:R-:W-:Y:S02]  /*ad10*/  ISETP.NE.AND.EX P0, PT, RZ, UR5, PT, P0 ;  /* 0x00000005ff007c0c */ /* 0x000fe4000bf05300 */
[----:B0-----:R-:W-:-:S11]  /*ad20*/  SHF.R.S32.HI R0, RZ, 0x1f, R28 ;  /* 0x0000001fff007819 */ /* 0x001fd6000001141c */
[C---:B------:R-:W-:Y:S02]  /*ad30*/  @P0 LEA R2, P1, R28.reuse, UR4, 0x2 ;  /* 0x000000041c020c11 */ /* 0x040fe4000f8210ff */
[C---:B------:R-:W-:Y:S01]  /*ad40*/  SHF.L.U32 R18, R28.reuse, 0x2, RZ ;  /* 0x000000021c127819 */ /* 0x040fe200000006ff */
[----:B------:R0:W-:Y:S01]  /*ad50*/  STL [R1+0x28], R0 ;  /* 0x0000280001007387 */ /* 0x0001e20000100800 */
[----:B------:R-:W-:Y:S01]  /*ad60*/  @P0 LEA.HI.X R3, R28, UR5, R0, 0x2, P1 ;  /* 0x000000051c030c11 */ /* 0x000fe200088f1400 */
[----:B------:R-:W-:-:S04]  /*ad70*/  ULDC.64 UR4, c[0x0][0xa00] ;  /* 0x0002800000047ab9 */ /* 0x000fc80000000a00 */
[----:B--2---:R1:W2:Y:S01]  /*ad80*/  @P0 LDG.E R6, desc[UR36][R2.64] ;  /* 0x0000002402060981 */ /* 0x0042a2000c1e1900 */
[----:B------:R-:W-:Y:S02]  /*ad90*/  ISETP.NE.U32.AND P0, PT, RZ, UR4, PT ;  /* 0x00000004ff007c0c */ /* 0x000fe4000bf05070 */
[----:B------:R-:W-:Y:S01]  /*ada0*/  SHF.L.U64.HI R19, R28, 0x2, R0 ;  /* 0x000000021c137819 */ /* 0x000fe20000010200 */
[----:B0-----:R-:W-:Y:S01]  /*adb0*/  IMAD.MOV.U32 R0, RZ, RZ, RZ ;  /* 0x000000ffff007224 */ /* 0x001fe200078e00ff */
[----:B------:R-:W-:Y:S02]  /*adc0*/  ISETP.NE.AND.EX P2, PT, RZ, UR5, PT, P0 ;  /* 0x00000005ff007c0c */ /* 0x000fe4000bf45300 */
[----:B------:R-:W-:Y:S02]  /*add0*/  ISETP.NE.U32.AND P0, PT, RZ, UR6, PT ;  /* 0x00000006ff007c0c */ /* 0x000fe4000bf05070 */
[----:B------:R-:W-:Y:S02]  /*ade0*/  LOP3.LUT R16, R16, 0xffffffdf, RZ, 0xc0, !PT ;  /* 0xffffffdf10107812 */ /* 0x000fe400078ec0ff */
[----:B------:R-:W-:-:S02]  /*adf0*/  ISETP.NE.AND.EX P0, PT, RZ, UR7, PT, P0 ;  /* 0x00000007ff007c0c */ /* 0x000fc4000bf05300 */
[----:B-1----:R-:W-:-:S04]  /*ae00*/  IADD3 R2, P1, R18, UR4, RZ ;  /* 0x0000000412027c10 */ /* 0x002fc8000ff3e0ff */
[----:B------:R-:W-:Y:S01]  /*ae10*/  IADD3.X R3, R19, UR5, RZ, P1, !PT ;  /* 0x0000000513037c10 */ /* 0x000fe20008ffe4ff */
[----:B------:R-:W-:Y:S01]  /*ae20*/  ULDC.64 UR4, c[0x0][0x418] ;  /* 0x0001060000047ab9 */ /* 0x000fe20000000a00 */
[----:B------:R-:W-:-:S03]  /*ae30*/  @P2 LOP3.LUT R16, R16, 0x20, RZ, 0xfc, !PT ;  /* 0x0000002010102812 */ /* 0x000fc600078efcff */
[----:B------:R-:W3:Y:S02]  /*ae40*/  @P2 LDG.E R0, desc[UR36][R2.64] ;  /* 0x0000002402002981 */ /* 0x000ee4000c1e1900 */
[----:B------:R-:W-:-:S04]  /*ae50*/  @P0 IADD3 R4, P1, R18, UR6, RZ ;  /* 0x0000000612040c10 */ /* 0x000fc8000ff3e0ff */
[----:B------:R-:W-:-:S05]  /*ae60*/  @P0 IADD3.X R5, R19, UR7, RZ, P1, !PT ;  /* 0x0000000713050c10 */ /* 0x000fca0008ffe4ff */
[----:B------:R-:W4:Y:S01]  /*ae70*/  @P0 LDG.E R4, desc[UR36][R4.64] ;  /* 0x0000002404040981 */ /* 0x000f22000c1e1900 */
[----:B------:R-:W-:-:S03]  /*ae80*/  UISETP.NE.U32.AND UP0, UPT, UR4, URZ, UPT ;  /* 0x0000003f0400728c */ /* 0x000fc6000bf05070 */
[----:B------:R-:W-:Y:S01]  /*ae90*/  ULDC UR4, c[0x0][0x424] ;  /* 0x0001090000047ab9 */ /* 0x000fe20000000800 */
[----:B------:R-:W-:-:S03]  /*aea0*/  UISETP.NE.AND.EX UP0, UPT, UR5, URZ, UPT, UP0 ;  /* 0x0000003f0500728c */ /* 0x000fc6000bf05300 */
[----:B------:R-:W-:Y:S01]  /*aeb0*/  ULDC UR5, c[0x0][0x2f0] ;  /* 0x0000bc0000057ab9 */ /* 0x000fe20000000800 */
[----:B------:R-:W-:-:S04]  /*aec0*/  USEL UR4, UR4, 0x1, UP0 ;  /* 0x0000000104047887 */ /* 0x000fc80008000000 */
[----:B------:R-:W-:Y:S01]  /*aed0*/  UIMAD UR4, UR4, UR5, URZ ;  /* 0x00000005040472a4 */ /* 0x000fe2000f8e023f */
[----:B---3--:R0:W-:Y:S04]  /*aee0*/  STL [R1], R0 ;  /* 0x0000000001007387 */ /* 0x0081e80000100800 */
[----:B--2---:R1:W-:Y:S01]  /*aef0*/  STL [R1+0x14], R6 ;  /* 0x0000140601007387 */ /* 0x0043e20000100800 */
[----:B0-----:R-:W-:-:S03]  /*af00*/  IMAD.U32 R0, RZ, RZ, UR4 ;  /* 0x00000004ff007e24 */ /* 0x001fc6000f8e00ff */
[----:B----4-:R1:W-:Y:S01]  /*af10*/  @P0 STL [R1+0x30], R4 ;  /* 0x0000300401000387 */ /* 0x0103e20000100800 */
[----:B------:R-:W-:Y:S05]  /*af20*/  @P0 BRA `(.L_x_214) ;  /* 0x0000000000200947 */ /* 0x000fea0003800000 */
[----:B------:R-:W-:Y:S02]  /*af30*/  ULDC UR4, c[0x0][0x288] ;  /* 0x0000a20000047ab9 */ /* 0x000fe40000000800 */
[----:B-1----:R-:W-:-:S05]  /*af40*/  IMAD.U32 R4, RZ, RZ, UR4 ;  /* 0x00000004ff047e24 */ /* 0x002fca000f8e00ff */
[----:B------:R0:W-:Y:S01]  /*af50*/  STL [R1+0x30], R4 ;  /* 0x0000300401007387 */ /* 0x0001e20000100800 */
[----:B------:R-:W-:Y:S05]  /*af60*/  @!P2 BRA `(.L_x_214) ;  /* 0x000000000010a947 */ /* 0x000fea0003800000 */
[----:B0-----:R-:W2:Y:S04]  /*af70*/  LDG.E R4, desc[UR36][R2.64] ;  /* 0x0000002402047981 */ /* 0x001ea8000c1e1900 */
[----:B------:R-:W2:Y:S02]  /*af80*/  LDG.E R2, desc[UR36][R2.64+0x4] ;  /* 0x0000042402027981 */ /* 0x000ea4000c1e1900 */
[----:B--2---:R-:W-:-:S05]  /*af90*/  IMAD.IADD R2, R2, 0x1, -R4 ;  /* 0x0000000102027824 */ /* 0x004fca00078e0a04 */
[----:B------:R2:W-:Y:S02]  /*afa0*/  STL [R1+0x30], R2 ;  /* 0x0000300201007387 */ /* 0x0005e40000100800 */
.L_x_214:
[----:B01----:R-:W-:Y:S01]  /*afb0*/  IMAD.MOV.U32 R4, RZ, RZ, R28 ;  /* 0x000000ffff047224 */ /* 0x003fe200078e001c */
[----:B------:R-:W-:Y:S02]  /*afc0*/  ULDC.64 UR4, c[0x0][0xa20] ;  /* 0x0002880000047ab9 */ /* 0x000fe40000000a00 */
[----:B------:R-:W-:Y:S02]  /*afd0*/  ISETP.NE.U32.AND P0, PT, RZ, UR4, PT ;  /* 0x00000004ff007c0c */ /* 0x000fe4000bf05070 */
[----:B------:R0:W-:Y:S02]  /*afe0*/  STL [R1+0x4], R4 ;  /* 0x0000040401007387 */ /* 0x0001e40000100800 */
[----:B------:R-:W-:-:S13]  /*aff0*/  ISETP.NE.AND.EX P0, PT, RZ, UR5, PT, P0 ;  /* 0x00000005ff007c0c */ /* 0x000fda000bf05300 */
[----:B0-----:R-:W-:Y:S05]  /*b000*/  @!P0 BRA `(.L_x_215) ;  /* 0x0000000000108947 */ /* 0x001fea0003800000 */
[----:B--2---:R-:W-:-:S04]  /*b010*/  IADD3 R2, P0, R18, UR4, RZ ;  /* 0x0000000412027c10 */ /* 0x004fc8000ff1e0ff */
[----:B------:R-:W-:-:S05]  /*b020*/  IADD3.X R3, R19, UR5, RZ, P0, !PT ;  /* 0x0000000513037c10 */ /* 0x000fca00087fe4ff */
[----:B------:R0:W5:Y:S01]  /*b030*/  LDG.E R0, desc[UR36][R2.64] ;  /* 0x0000002402007981 */ /* 0x000162000c1e1900 */
[----:B------:R-:W-:Y:S05]  /*b040*/  BRA `(.L_x_216) ;  /* 0x0000000000247947 */ /* 0x000fea0003800000 */
.L_x_215:
[----:B------:R-:W-:Y:S02]  /*b050*/  ULDC.64 UR4, c[0x0][0xa08] ;  /* 0x0002820000047ab9 */ /* 0x000fe40000000a00 */
[----:B------:R-:W-:-:S04]  /*b060*/  ISETP.NE.U32.AND P0, PT, RZ, UR4, PT ;  /* 0x00000004ff007c0c */ /* 0x000fc8000bf05070 */
[----:B------:R-:W-:-:S13]  /*b070*/  ISETP.NE.AND.EX P0, PT, RZ, UR5, PT, P0 ;  /* 0x00000005ff007c0c */ /* 0x000fda000bf05300 */
[----:B------:R-:W-:Y:S05]  /*b080*/  @!P0 BRA `(.L_x_216) ;  /* 0x0000000000148947 */ /* 0x000fea0003800000 */
[----:B--2---:R-:W0:Y:S02]  /*b090*/  LDC.64 R2, c[0x0][0xa08] ;  /* 0x00028200ff027b82 */ /* 0x004e240000000a00 */
[----:B0-----:R-:W-:-:S05]  /*b0a0*/  IMAD.WIDE R2, R4, 0x4, R2 ;  /* 0x0000000404027825 */ /* 0x001fca00078e0202 */
[----:B------:R-:W2:Y:S04]  /*b0b0*/  LDG.E R0, desc[UR36][R2.64] ;  /* 0x0000002402007981 */ /* 0x000ea8000c1e1900 */
[----:B------:R-:W2:Y:S02]  /*b0c0*/  LDG.E R2, desc[UR36][R2.64+0x4] ;  /* 0x0000042402027981 */ /* 0x000ea4000c1e1900 */
[----:B--2---:R-:W-:-:S07]  /*b0d0*/  IMAD.IADD R0, R2, 0x1, -R0 ;  /* 0x0000000102007824 */ /* 0x004fce00078e0a00 */
.L_x_216:
[----:B0----5:R-:W-:Y:S01]  /*b0e0*/  IMAD.IADD R3, R0, 0x1, -R6 ;  /* 0x0000000100037824 */ /* 0x021fe200078e0a06 */
[C---:B--2---:R-:W-:Y:S01]  /*b0f0*/  LOP3.LUT R2, R26.reuse, 0xff000000, RZ, 0xc0, !PT ;  /* 0xff0000001a027812 */ /* 0x044fe200078ec0ff */
[----:B------:R-:W-:Y:S01]  /*b100*/  BSSY B0, `(.L_x_217) ;  /* 0x0000029000007945 */ /* 0x000fe20003800000 */
[----:B------:R-:W-:Y:S02]  /*b110*/  LOP3.LUT R4, R26, 0xff0000, RZ, 0xc0, !PT ;  /* 0x00ff00001a047812 */ /* 0x000fe400078ec0ff */
[----:B------:R0:W-:Y:S01]  /*b120*/  STL [R1+0xc], R3 ;  /* 0x00000c0301007387 */ /* 0x0001e20000100800 */
[C---:B------:R-:W-:Y:S02]  /*b130*/  ISETP.GE.AND P0, PT, R3.reuse, 0x1, PT ;  /* 0x000000010300780c */ /* 0x040fe40003f06270 */
[----:B------:R-:W-:Y:S02]  /*b140*/  SHF.R.U32.HI R2, RZ, 0x8, R2 ;  /* 0x00000008ff027819 */ /* 0x000fe40000011602 */
[----:B------:R-:W-:-:S02]  /*b150*/  IADD3 R0, R3, 0x7f, RZ ;  /* 0x0000007f03007810 */ /* 0x000fc40007ffe0ff */
[----:B------:R-:W-:Y:S02]  /*b160*/  LEA.HI R4, R4, R2, RZ, 0x10 ;  /* 0x0000000204047211 */ /* 0x000fe400078f80ff */
[----:B------:R-:W-:-:S04]  /*b170*/  SHF.R.S32.HI R2, RZ, 0x1f, R0 ;  /* 0x0000001fff027819 */ /* 0x000fc80000011400 */
[----:B------:R-:W-:Y:S01]  /*b180*/  LEA.HI R0, R2, R0, RZ, 0x7 ;  /* 0x0000000002007211 */ /* 0x000fe200078f38ff */
[----:B------:R-:W-:-:S03]  /*b190*/  IMAD.MOV.U32 R2, RZ, RZ, RZ ;  /* 0x000000ffff027224 */ /* 0x000fc600078e00ff */
[----:B------:R-:W-:Y:S01]  /*b1a0*/  SHF.R.S32.HI R0, RZ, 0x7, R0 ;  /* 0x00000007ff007819 */ /* 0x000fe20000011400 */
[----:B0-----:R-:W-:Y:S06]  /*b1b0*/  @!P0 BRA `(.L_x_218) ;  /* 0x0000000000748947 */ /* 0x001fec0003800000 */
[----:B------:R-:W-:-:S04]  /*b1c0*/  SHF.R.U32.HI R5, RZ, 0x10, R4 ;  /* 0x00000010ff057819 */ /* 0x000fc80000011604 */
[----:B------:R-:W-:-:S13]  /*b1d0*/  ISETP.NE.AND P0, PT, R5, RZ, PT ;  /* 0x000000ff0500720c */ /* 0x000fda0003f05270 */
[----:B------:R-:W0:Y:S02]  /*b1e0*/  @!P0 LDC R5, c[0x0][0x9f0] ;  /* 0x00027c00ff058b82 */ /* 0x000e240000000800 */
[----:B0-----:R-:W-:Y:S02]  /*b1f0*/  IABS R7, R5 ;  /* 0x0000000500077213 */ /* 0x001fe40000000000 */
[----:B------:R-:W-:Y:S02]  /*b200*/  IADD3 R6, R5, -0x1, R0 ;  /* 0xffffffff05067810 */ /* 0x000fe40007ffe000 */
[----:B------:R-:W0:Y:S08]  /*b210*/  I2F.RP R2, R7 ;  /* 0x0000000700027306 */ /* 0x000e300000209400 */
[----:B0-----:R-:W0:Y:S02]  /*b220*/  MUFU.RCP R2, R2 ;  /* 0x0000000200027308 */ /* 0x001e240000001000 */
[----:B0-----:R-:W-:-:S06]  /*b230*/  VIADD R2, R2, 0xffffffe ;  /* 0x0ffffffe02027836 */ /* 0x001fcc0000000000 */
[----:B------:R0:W1:Y:S02]  /*b240*/  F2I.FTZ.U32.TRUNC.NTZ R3, R2 ;  /* 0x0000000200037305 */ /* 0x000064000021f000 */
[----:B0-----:R-:W-:-:S04]  /*b250*/  LOP3.LUT R2, R6, R5, RZ, 0x3c, !PT ;  /* 0x0000000506027212 */ /* 0x001fc800078e3cff */
[----:B------:R-:W-:Y:S01]  /*b260*/  ISETP.GE.AND P2, PT, R2, RZ, PT ;  /* 0x000000ff0200720c */ /* 0x000fe20003f46270 */
[----:B-1----:R-:W-:-:S04]  /*b270*/  IMAD.MOV R2, RZ, RZ, -R3 ;  /* 0x000000ffff027224 */ /* 0x002fc800078e0a03 */
[----:B------:R-:W-:Y:S02]  /*b280*/  IMAD R8, R2, R7, RZ ;  /* 0x0000000702087224 */ /* 0x000fe400078e02ff */
[----:B------:R-:W-:-:S04]  /*b290*/  IMAD.MOV.U32 R2, RZ, RZ, RZ ;  /* 0x000000ffff027224 */ /* 0x000fc800078e00ff */
[----:B------:R-:W-:Y:S01]  /*b2a0*/  IMAD.HI.U32 R8, R3, R8, R2 ;  /* 0x0000000803087227 */ /* 0x000fe200078e0002 */
[----:B------:R-:W-:Y:S02]  /*b2b0*/  IABS R2, R6 ;  /* 0x0000000600027213 */ /* 0x000fe40000000000 */
[----:B------:R-:W-:-:S03]  /*b2c0*/  IABS R3, R5 ;  /* 0x0000000500037213 */ /* 0x000fc60000000000 */
[----:B------:R-:W-:-:S04]  /*b2d0*/  IMAD.HI.U32 R8, R8, R2, RZ ;  /* 0x0000000208087227 */ /* 0x000fc800078e00ff */
[----:B------:R-:W-:-:S04]  /*b2e0*/  IMAD.MOV R3, RZ, RZ, -R3 ;  /* 0x000000ffff037224 */ /* 0x000fc800078e0a03 */
[----:B------:R-:W-:-:S05]  /*b2f0*/  IMAD R2, R8, R3, R2 ;  /* 0x0000000308027224 */ /* 0x000fca00078e0202 */
[----:B------:R-:W-:-:S13]  /*b300*/  ISETP.GT.U32.AND P1, PT, R7, R2, PT ;  /* 0x000000020700720c */ /* 0x000fda0003f24070 */
[----:B------:R-:W-:Y:S02]  /*b310*/  @!P1 IMAD.IADD R2, R2, 0x1, -R7 ;  /* 0x0000000102029824 */ /* 0x000fe400078e0a07 */
[----:B------:R-:W-:Y:S01]  /*b320*/  @!P1 VIADD R8, R8, 0x1 ;  /* 0x0000000108089836 */ /* 0x000fe20000000000 */
[----:B------:R-:W-:Y:S02]  /*b330*/  ISETP.NE.AND P1, PT, R5, RZ, PT ;  /* 0x000000ff0500720c */ /* 0x000fe40003f25270 */
[----:B------:R-:W-:-:S13]  /*b340*/  ISETP.GE.U32.AND P0, PT, R2, R7, PT ;  /* 0x000000070200720c */ /* 0x000fda0003f06070 */
[----:B------:R-:W-:-:S05]  /*b350*/  @P0 IADD3 R8, R8, 0x1, RZ ;  /* 0x0000000108080810 */ /* 0x000fca0007ffe0ff */
[----:B------:R-:W-:-:S04]  /*b360*/  IMAD.MOV.U32 R2, RZ, RZ, R8 ;  /* 0x000000ffff027224 */ /* 0x000fc800078e0008 */
[----:B------:R-:W-:Y:S01]  /*b370*/  @!P2 IMAD.MOV R2, RZ, RZ, -R2 ;  /* 0x000000ffff02a224 */ /* 0x000fe200078e0a02 */
[----:B------:R-:W-:-:S07]  /*b380*/  @!P1 LOP3.LUT R2, RZ, R5, RZ, 0x33, !PT ;  /* 0x00000005ff029212 */ /* 0x000fce00078e33ff */
.L_x_218:
[----:B------:R-:W-:Y:S05]  /*b390*/  BSYNC B0 ;  /* 0x0000000000007941 */ /* 0x000fea0003800000 */
.L_x_217:
[----:B------:R-:W-:Y:S01]  /*b3a0*/  LOP3.LUT R4, R4, 0xff, RZ, 0xc0, !PT ;  /* 0x000000ff04047812 */ /* 0x000fe200078ec0ff */
[----:B------:R-:W-:Y:S04]  /*b3b0*/  BSSY B7, `(.L_x_219) ;  /* 0x000034e000077945 */ /* 0x000fe80003800000 */
[----:B------:R-:W-:-:S05]  /*b3c0*/  IMAD R3, R4, R2, RZ ;  /* 0x0000000204037224 */ /* 0x000fca00078e02ff */
[----:B------:R-:W-:Y:S01]  /*b3d0*/  VIADDMNMX R0, R3, R2, R0, PT ;  /* 0x0000000203007246 */ /* 0x000fe20003800100 */
[----:B------:R0:W-:Y:S03]  /*b3e0*/  STL [R1+0x10], R3 ;  /* 0x0000100301007387 */ /* 0x0001e60000100800 */
[----:B------:R-:W-:Y:S01]  /*b3f0*/  ISETP.GT.AND P0, PT, R0, R3, PT ;  /* 0x000000030000720c */ /* 0x000fe20003f04270 */
[----:B------:R0:W-:-:S12]  /*b400*/  STL [R1+0x34], R0 ;  /* 0x0000340001007387 */ /* 0x0001d80000100800 */
[----:B0-----:R-:W-:Y:S05]  /*b410*/  @P0 BRA `(.L_x_220) ;  /* 0x0000000000440947 */ /* 0x001fea0003800000 */
[----:B------:R-:W0:Y:S02]  /*b420*/  S2R R3, SR_TID.X ;  /* 0x0000000000037919 */ /* 0x000e240000002100 */
[----:B0-----:R-:W-:-:S04]  /*b430*/  LOP3.LUT R3, R3, 0x7f, RZ, 0xc0, !PT ;  /* 0x0000007f03037812 */ /* 0x001fc800078ec0ff */
[----:B------:R-:W-:-:S13]  /*b440*/  ISETP.NE.AND P0, PT, R3, RZ, PT ;  /* 0x000000ff0300720c */ /* 0x000fda0003f05270 */
[----:B------:R-:W-:Y:S05]  /*b450*/  @P0 BRA `(.L_x_221) ;  /* 0x00000034000c0947 */ /* 0x000fea0003800000 */
[----:B------:R-:W0:Y:S01]  /*b460*/  S2R R5, SR_LANEID ;  /* 0x0000000000057919 */ /* 0x000e220000000000 */
[----:B------:R-:W-:Y:S01]  /*b470*/  VOTEU.ANY UR4, UPT, PT ;  /* 0x0000000000047886 */ /* 0x000fe200038e0100 */
[----:B------:R-:W1:Y:S01]  /*b480*/  LDC.64 R2, c[0x0][0xc60] ;  /* 0x00031800ff027b82 */ /* 0x000e620000000a00 */
[----:B------:R-:W0:Y:S02]  /*b490*/  FLO.U32 R0, UR4 ;  /* 0x0000000400007d00 */ /* 0x000e2400080e0000 */
[----:B0-----:R-:W-:-:S06]  /*b4a0*/  ISETP.EQ.U32.AND P0, PT, R0, R5, PT ;  /* 0x000000050000720c */ /* 0x001fcc0003f02070 */
[----:B------:R-:W1:Y:S07]  /*b4b0*/  POPC R5, UR4 ;  /* 0x0000000400057d09 */ /* 0x000e6e0008000000 */
[----:B-1----:R-:W2:Y:S01]  /*b4c0*/  @P0 ATOMG.E.ADD.STRONG.GPU PT, R3, desc[UR36][R2.64], R5 ;  /* 0x00000005020309a8 */ /* 0x002ea200081ee1e4 */
[----:B------:R-:W0:Y:S02]  /*b4d0*/  S2R R4, SR_LTMASK ;  /* 0x0000000000047919 */ /* 0x000e240000003900 */
[----:B0-----:R-:W-:-:S04]  /*b4e0*/  LOP3.LUT R4, R4, UR4, RZ, 0xc0, !PT ;  /* 0x0000000404047c12 */ /* 0x001fc8000f8ec0ff */
[----:B------:R-:W0:Y:S01]  /*b4f0*/  POPC R7, R4 ;  /* 0x0000000400077309 */ /* 0x000e220000000000 */
[----:B--2---:R-:W0:Y:S02]  /*b500*/  SHFL.IDX PT, R0, R3, R0, 0x1f ;  /* 0x00001f0003007589 */ /* 0x004e2400000e0000 */
[----:B0-----:R-:W-:Y:S01]  /*b510*/  IADD3 R24, R0, UR38, R7 ;  /* 0x0000002600187c10 */ /* 0x001fe2000fffe007 */
[----:B------:R-:W-:Y:S06]  /*b520*/  BRA `(.L_x_221) ;  /* 0x0000003000d87947 */ /* 0x000fec0003800000 */
.L_x_220:
[----:B------:R-:W-:Y:S01]  /*b530*/  VIADD R0, R17, 0x15400 ;  /* 0x0001540011007836 */ /* 0x000fe20000000000 */
[----:B------:R-:W-:Y:S04]  /*b540*/  BSSY B6, `(.L_x_222) ;  /* 0x0000013000067945 */ /* 0x000fe80003800000 */
[----:B------:R-:W-:-:S13]  /*b550*/  LOP3.LUT P0, RZ, R0, 0x1bf, RZ, 0xc0, !PT ;  /* 0x000001bf00ff7812 */ /* 0x000fda000780c0ff */
[----:B------:R-:W-:Y:S05]  /*b560*/  @!P0 BRA `(.L_x_223) ;  /* 0x0000000000408947 */ /* 0x000fea0003800000 */
[----:B------:R-:W-:Y:S01]  /*b570*/  MOV R2, 0x0 ;  /* 0x0000000000027802 */ /* 0x000fe20000000f00 */
[----:B------:R-:W-:Y:S01]  /*b580*/  ULDC.64 UR6, c[0x4][0x88] ;  /* 0x0100220000067ab9 */ /* 0x000fe20000000a00 */
[----:B------:R-:W-:Y:S01]  /*b590*/  ULDC.64 UR8, c[0x4][0x90] ;  /* 0x0100240000087ab9 */ /* 0x000fe20000000a00 */
[----:B------:R-:W-:Y:S01]  /*b5a0*/  ULDC.64 UR4, c[0x4][0x8] ;  /* 0x0100020000047ab9 */ /* 0x000fe20000000a00 */
[----:B------:R-:W-:Y:S01]  /*b5b0*/  IMAD.U32 R4, RZ, RZ, UR6 ;  /* 0x00000006ff047e24 */ /* 0x000fe2000f8e00ff */
[----:B------:R-:W-:Y:S01]  /*b5c0*/  MOV R10, UR4 ;  /* 0x00000004000a7c02 */ /* 0x000fe20008000f00 */
[----:B------:R-:W0:Y:S01]  /*b5d0*/  LDC.64 R2, c[0x4][R2] ;  /* 0x0100000002027b82 */ /* 0x000e220000000a00 */
[----:B------:R-:W-:Y:S02]  /*b5e0*/  IMAD.U32 R5, RZ, RZ, UR7 ;  /* 0x00000007ff057e24 */ /* 0x000fe4000f8e00ff */
[----:B------:R-:W-:Y:S02]  /*b5f0*/  IMAD.U32 R6, RZ, RZ, UR8 ;  /* 0x00000008ff067e24 */ /* 0x000fe4000f8e00ff */
[----:B------:R-:W-:-:S02]  /*b600*/  IMAD.U32 R7, RZ, RZ, UR9 ;  /* 0x00000009ff077e24 */ /* 0x000fc4000f8e00ff */
[----:B------:R-:W-:Y:S02]  /*b610*/  IMAD.U32 R11, RZ, RZ, UR5 ;  /* 0x00000005ff0b7e24 */ /* 0x000fe4000f8e00ff */
[----:B------:R-:W-:Y:S02]  /*b620*/  IMAD.MOV.U32 R8, RZ, RZ, 0x70 ;  /* 0x00000070ff087424 */ /* 0x000fe400078e00ff */
[----:B------:R-:W-:Y:S02]  /*b630*/  IMAD.MOV.U32 R12, RZ, RZ, 0x1 ;  /* 0x00000001ff0c7424 */ /* 0x000fe400078e00ff */
[----:B------:R-:W-:-:S07]  /*b640*/  IMAD.MOV.U32 R13, RZ, RZ, RZ ;  /* 0x000000ffff0d7224 */ /* 0x000fce00078e00ff */
[----:B------:R-:W-:-:S07]  /*b650*/  LEPC R20, `(.L_x_223) ;  /* 0x000000001014794e */ /* 0x000fce0000000000 */
[----:B0-----:R-:W-:Y:S05]  /*b660*/  CALL.ABS.NOINC R2 ;  /* 0x0000000002007343 */ /* 0x001fea0003c00000 */
.L_x_223:
[----:B------:R-:W-:Y:S05]  /*b670*/  BSYNC B6 ;  /* 0x0000000000067941 */ /* 0x000fea0003800000 */
.L_x_222:
        /* <DEDUP_REMOVED lines=8> */
[----:B------:R0:W1:Y:S01]  /*b700*/  LDC.64 R2, c[0x4][R23] ;  /* 0x0100000017027b82 */ /* 0x0000620000000a00 */
[----:B------:R-:W-:Y:S01]  /*b710*/  IMAD.U32 R4, RZ, RZ, UR6 ;  /* 0x00000006ff047e24 */ /* 0x000fe2000f8e00ff */
[----:B------:R-:W-:Y:S01]  /*b720*/  MOV R6, UR8 ;  /* 0x0000000800067c02 */ /* 0x000fe20008000f00 */
[----:B------:R-:W-:Y:S02]  /*b730*/  IMAD.U32 R5, RZ, RZ, UR7 ;  /* 0x00000007ff057e24 */ /* 0x000fe4000f8e00ff */
[----:B------:R-:W-:Y:S02]  /*b740*/  IMAD.U32 R7, RZ, RZ, UR9 ;  /* 0x00000009ff077e24 */ /* 0x000fe4000f8e00ff */
[----:B------:R-:W-:-:S02]  /*b750*/  IMAD.U32 R10, RZ, RZ, UR4 ;  /* 0x00000004ff0a7e24 */ /* 0x000fc4000f8e00ff */
[----:B------:R-:W-:Y:S02]  /*b760*/  IMAD.U32 R11, RZ, RZ, UR5 ;  /* 0x00000005ff0b7e24 */ /* 0x000fe4000f8e00ff */
[----:B------:R-:W-:Y:S02]  /*b770*/  IMAD.MOV.U32 R8, RZ, RZ, 0x70 ;  /* 0x00000070ff087424 */ /* 0x000fe400078e00ff */
[----:B------:R-:W-:Y:S02]  /*b780*/  IMAD.MOV.U32 R12, RZ, RZ, 0x1 ;  /* 0x00000001ff0c7424 */ /* 0x000fe400078e00ff */
[----:B0-----:R-:W-:-:S07]  /*b790*/  IMAD.MOV.U32 R13, RZ, RZ, RZ ;  /* 0x000000ffff0d7224 */ /* 0x001fce00078e00ff */
[----:B------:R-:W-:-:S07]  /*b7a0*/  LEPC R20, `(.L_x_226) ;  /* 0x000000001014794e */ /* 0x000fce0000000000 */
[----:B-1----:R-:W-:Y:S05]  /*b7b0*/  CALL.ABS.NOINC R2 ;  /* 0x0000000002007343 */ /* 0x002fea0003c00000 */
.L_x_226:
[----:B------:R0:W1:Y:S01]  /*b7c0*/  LDC.64 R2, c[0x4][R23] ;  /* 0x0100000017027b82 */ /* 0x0000620000000a00 */
[----:B------:R-:W-:Y:S01]  /*b7d0*/  ULDC.64 UR6, c[0x4][0x88] ;  /* 0x0100220000067ab9 */ /* 0x000fe20000000a00 */
[----:B------:R-:W-:Y:S01]  /*b7e0*/  ULDC.64 UR8, c[0x4][0x90] ;  /* 0x0100240000087ab9 */ /* 0x000fe20000000a00 */
[----:B------:R-:W-:Y:S01]  /*b7f0*/  ULDC.64 UR4, c[0x4][0x18] ;  /* 0x0100060000047ab9 */ /* 0x000fe20000000a00 */
        /* <DEDUP_REMOVED lines=11> */
.L_x_225:
[----:B------:R-:W-:Y:S05]  /*b8b0*/  BSYNC B6 ;  /* 0x0000000000067941 */ /* 0x000fea0003800000 */
.L_x_224:
[----:B------:R0:W2:Y:S01]  /*b8c0*/  LDL R20, [R1+0x4] ;  /* 0x0000040001147983 */ /* 0x0000a20000100800 */
[----:B------:R-:W-:Y:S01]  /*b8d0*/  ULDC.64 UR4, c[0x0][0x9f8] ;  /* 0x00027e0000047ab9 */ /* 0x000fe20000000a00 */
[----:B------:R-:W1:Y:S01]  /*b8e0*/  LDC R5, c[0x0][0x430] ;  /* 0x00010c00ff057b82 */ /* 0x000e620000000800 */
[----:B------:R-:W-:Y:S01]  /*b8f0*/  ISETP.NE.U32.AND P0, PT, RZ, UR4, PT ;  /* 0x00000004ff007c0c */ /* 0x000fe2000bf05070 */
[----:B------:R-:W3:Y:S03]  /*b900*/  LDL R2, [R1+0x34] ;  /* 0x0000340001027983 */ /* 0x000ee60000100800 */
[----:B------:R-:W-:Y:S01]  /*b910*/  ISETP.NE.AND.EX P0, PT, RZ, UR5, PT, P0 ;  /* 0x00000005ff007c0c */ /* 0x000fe2000bf05300 */
[----:B------:R-:W4:Y:S04]  /*b920*/  LDL R4, [R1+0xc] ;  /* 0x00000c0001047983 */ /* 0x000f280000100800 */
[----:B------:R-:W4:Y:S04]  /*b930*/  LDL R21, [R1+0x14] ;  /* 0x0000140001157983 */ /* 0x000f280000100800 */
[----:B------:R-:W4:Y:S04]  /*b940*/  LDL R9, [R1+0x48] ;  /* 0x0000480001097983 */ /* 0x000f280000100800 */
[----:B------:R-:W-:Y:S01]  /*b950*/  @P0 IADD3 R18, P1, R18, UR4, RZ ;  /* 0x0000000412120c10 */ /* 0x000fe2000ff3e0ff */
[----:B------:R-:W0:Y:S01]  /*b960*/  S2R R23, SR_TID.X ;  /* 0x0000000000177919 */ /* 0x000e220000002100 */
[----:B------:R-:W-:Y:S01]  /*b970*/  LOP3.LUT R16, R16, 0xffffffef, RZ, 0xc0, !PT ;  /* 0xffffffef10107812 */ /* 0x000fe200078ec0ff */
[----:B------:R-:W-:Y:S01]  /*b980*/  ULDC UR4, c[0x0][0x2f4] ;  /* 0x0000bd0000047ab9 */ /* 0x000fe20000000800 */
[----:B------:R-:W-:-:S02]  /*b990*/  @P0 IADD3.X R19, R19, UR5, RZ, P1, !PT ;  /* 0x0000000513130c10 */ /* 0x000fc40008ffe4ff */
[----:B-1----:R-:W-:-:S13]  /*b9a0*/  ISETP.NE.AND P2, PT, R5, 0x1, PT ;  /* 0x000000010500780c */ /* 0x002fda0003f45270 */
[----:B------:R-:W1:Y:S01]  /*b9b0*/  @P2 LDC R3, c[0x0][0x434] ;  /* 0x00010d00ff032b82 */ /* 0x000e620000000800 */
[----:B--2---:R-:W2:Y:S01]  /*b9c0*/  @P0 LDG.E R20, desc[UR36][R18.64] ;  /* 0x0000002412140981 */ /* 0x004ea2000c1e1900 */
[C---:B0-----:R-:W-:Y:S02]  /*b9d0*/  LOP3.LUT R0, R23.reuse, 0x7f, RZ, 0xc0, !PT ;  /* 0x0000007f17007812 */ /* 0x041fe400078ec0ff */
[----:B------:R-:W-:Y:S01]  /*b9e0*/  SHF.L.U32 R6, R23, 0x5, RZ ;  /* 0x0000000517067819 */ /* 0x000fe200000006ff */
[----:B---3--:R-:W-:-:S03]  /*b9f0*/  VIADD R23, R2, 0xffffffff ;  /* 0xffffffff02177836 */ /* 0x008fc60000000000 */
[----:B------:R-:W0:Y:S01]  /*ba00*/  @P2 LDC R2, c[0x0][0x438] ;  /* 0x00010e00ff022b82 */ /* 0x000e220000000800 */
[----:B------:R-:W-:Y:S01]  /*ba10*/  SHF.R.U32.HI R0, RZ, 0x2, R0 ;  /* 0x00000002ff007819 */ /* 0x000fe20000011600 */
[----:B------:R-:W-:Y:S01]  /*ba20*/  IMAD.SHL.U32 R8, R23, 0x80, RZ ;  /* 0x0000008017087824 */ /* 0x000fe200078e00ff */
[----:B------:R-:W-:-:S04]  /*ba30*/  LOP3.LUT R6, R6, 0x60, RZ, 0xc0, !PT ;  /* 0x0000006006067812 */ /* 0x000fc800078ec0ff */
[----:B------:R-:W-:Y:S02]  /*ba40*/  LOP3.LUT R0, R8, R0, R6, 0xfe, !PT ;  /* 0x0000000008007212 */ /* 0x000fe400078efe06 */
[----:B------:R-:W-:-:S04]  /*ba50*/  @P2 LOP3.LUT R16, R16, 0x10, RZ, 0xfc, !PT ;  /* 0x0000001010102812 */ /* 0x000fc800078efcff */
[----:B------:R-:W-:Y:S01]  /*ba60*/  LOP3.LUT R16, R16, 0xfffffff7, RZ, 0xc0, !PT ;  /* 0xfffffff710107812 */ /* 0x000fe200078ec0ff */
[----:B------:R-:W-:Y:S01]  /*ba70*/  UMOV UR5, 0xffffffff ;  /* 0xffffffff00057882 */ /* 0x000fe20000000000 */
[----:B--2---:R-:W-:Y:S01]  /*ba80*/  @P0 STL [R1+0x4], R20 ;  /* 0x0000041401000387 */ /* 0x004fe20000100800 */
[C---:B----4-:R-:W-:Y:S01]  /*ba90*/  ISETP.GE.AND P0, PT, R0.reuse, R4, PT ;  /* 0x000000040000720c */ /* 0x050fe20003f06270 */
[----:B------:R-:W-:-:S04]  /*baa0*/  IMAD.IADD R0, R0, 0x1, R21 ;  /* 0x0000000100007824 */ /* 0x000fc800078e0215 */
[----:B-1----:R-:W-:-:S04]  /*bab0*/  @P2 IMAD.HI.U32 R3, R0, R3, RZ ;  /* 0x0000000300032227 */ /* 0x002fc800078e00ff */
[----:B------:R-:W-:Y:S01]  /*bac0*/  IMAD.MOV.U32 R6, RZ, RZ, R0 ;  /* 0x000000ffff067224 */ /* 0x000fe200078e0000 */
[----:B0-----:R-:W-:-:S03]  /*bad0*/  @P2 SHF.R.U32.HI R6, RZ, R2, R3 ;  /* 0x00000002ff062219 */ /* 0x001fc60000011603 */
[----:B------:R-:W0:Y:S02]  /*bae0*/  @!P0 LDC.64 R2, c[0x0][0x428] ;  /* 0x00010a00ff028b82 */ /* 0x000e240000000a00 */
[----:B------:R-:W-:-:S04]  /*baf0*/  IMAD.MOV R4, RZ, RZ, -R6 ;  /* 0x000000ffff047224 */ /* 0x000fc800078e0a06 */
[----:B------:R-:W-:Y:S01]  /*bb00*/  IMAD R4, R5, R4, R0 ;  /* 0x0000000405047224 */ /* 0x000fe200078e0200 */
[----:B------:R-:W-:Y:S02]  /*bb10*/  SHF.R.S32.HI R5, RZ, 0x1f, R20 ;  /* 0x0000001fff057819 */ /* 0x000fe40000011414 */
[----:B------:R-:W-:-:S03]  /*bb20*/  @!P0 SHF.R.S32.HI R7, RZ, 0x1f, R6 ;  /* 0x0000001fff078819 */ /* 0x000fc60000011406 */
[----:B------:R1:W-:Y:S01]  /*bb30*/  STL [R1+0x18], R5 ;  /* 0x0000180501007387 */ /* 0x0003e20000100800 */
[-C--:B0-----:R-:W-:Y:S02]  /*bb40*/  @!P0 IMAD R0, R5, R2.reuse, RZ ;  /* 0x0000000205008224 */ /* 0x081fe400078e02ff */
[----:B-1----:R-:W0:Y:S01]  /*bb50*/  S2R R5, SR_TID.X ;  /* 0x0000000000057919 */ /* 0x002e220000002100 */
[----:B------:R-:W-:-:S04]  /*bb60*/  @!P0 IMAD.WIDE.U32 R6, R20, R2, R6 ;  /* 0x0000000214068225 */ /* 0x000fc800078e0006 */
[----:B------:R-:W-:Y:S02]  /*bb70*/  @!P0 IMAD R0, R20, R3, R0 ;  /* 0x0000000314008224 */ /* 0x000fe400078e0200 */
[----:B------:R-:W1:Y:S02]  /*bb80*/  @!P0 LDC.64 R2, c[0x0][0x418] ;  /* 0x00010600ff028b82 */ /* 0x000e640000000a00 */
[----:B------:R-:W-:Y:S01]  /*bb90*/  @!P0 IMAD.IADD R0, R7, 0x1, R0 ;  /* 0x0000000107008824 */ /* 0x000fe200078e0200 */
[----:B------:R-:W-:Y:S02]  /*bba0*/  ISETP.NE.AND P2, PT, R9, 0x3, PT ;  /* 0x000000030900780c */ /* 0x000fe40003f45270 */
[C---:B-1----:R-:W-:Y:S02]  /*bbb0*/  @!P0 LEA R2, P1, R6.reuse, R2, 0x2 ;  /* 0x0000000206028211 */ /* 0x042fe400078210ff */
[----:B0-----:R-:W-:Y:S02]  /*bbc0*/  SHF.L.U32 R5, R5, 0x3, RZ ;  /* 0x0000000305057819 */ /* 0x001fe400000006ff */
[----:B------:R-:W-:Y:S01]  /*bbd0*/  @!P0 LEA.HI.X R3, R6, R3, R0, 0x2, P1 ;  /* 0x0000000306038211 */ /* 0x000fe200008f1400 */
[----:B------:R-:W-:Y:S01]  /*bbe0*/  IMAD.MOV.U32 R0, RZ, RZ, RZ ;  /* 0x000000ffff007224 */ /* 0x000fe200078e00ff */
[----:B------:R-:W-:-:S05]  /*bbf0*/  LOP3.LUT R5, R5, 0x18, RZ, 0xc0, !PT ;  /* 0x0000001805057812 */ /* 0x000fca00078ec0ff */
[----:B------:R0:W5:Y:S01]  /*bc00*/  @!P0 LDG.E R0, desc[UR36][R2.64] ;  /* 0x0000002402008981 */ /* 0x000162000c1e1900 */
[C---:B------:R-:W-:Y:S02]  /*bc10*/  ISETP.GE.AND P0, PT, R5.reuse, UR4, PT ;  /* 0x0000000405007c0c */ /* 0x040fe4000bf06270 */
[----:B------:R-:W-:Y:S02]  /*bc20*/  @P2 LOP3.LUT R16, R16, 0x8, RZ, 0xfc, !PT ;  /* 0x0000000810102812 */ /* 0x000fe400078efcff */
[C---:B------:R-:W-:Y:S02]  /*bc30*/  LOP3.LUT R9, R5.reuse, 0x20, RZ, 0xfc, !PT ;  /* 0x0000002005097812 */ /* 0x040fe400078efcff */
[----:B------:R-:W-:Y:S02]  /*bc40*/  LOP3.LUT R16, R16, 0xfffffffb, RZ, 0xc0, !PT ;  /* 0xfffffffb10107812 */ /* 0x000fe400078ec0ff */
[----:B------:R-:W-:Y:S02]  /*bc50*/  LOP3.LUT R5, R5, 0x40, RZ, 0xfc, !PT ;  /* 0x0000004005057812 */ /* 0x000fe400078efcff */
[----:B------:R-:W-:-:S03]  /*bc60*/  ISETP.GE.AND P1, PT, R9, UR4, PT ;  /* 0x0000000409007c0c */ /* 0x000fc6000bf26270 */
[----:B------:R-:W-:Y:S02]  /*bc70*/  @P0 LOP3.LUT R16, R16, 0x4, RZ, 0xfc, !PT ;  /* 0x0000000410100812 */ /* 0x000fe400078efcff */
[----:B------:R-:W-:Y:S02]  /*bc80*/  ISETP.GE.AND P0, PT, R5, UR4, PT ;  /* 0x0000000405007c0c */ /* 0x000fe4000bf06270 */
[----:B------:R-:W-:-:S04]  /*bc90*/  LOP3.LUT R16, R16, 0xfffffffe, RZ, 0xc0, !PT ;  /* 0xfffffffe10107812 */ /* 0x000fc800078ec0ff */
[----:B------:R-:W-:-:S04]  /*bca0*/  LOP3.LUT R16, R16, 0xfffffffd, RZ, 0xc0, !PT ;  /* 0xfffffffd10107812 */ /* 0x000fc800078ec0ff */
[----:B------:R-:W-:-:S04]  /*bcb0*/  @P1 LOP3.LUT R16, R16, 0x2, RZ, 0xfc, !PT ;  /* 0x0000000210101812 */ /* 0x000fc800078efcff */
[----:B------:R-:W-:Y:S01]  /*bcc0*/  @P0 LOP3.LUT R16, R16, 0x1, RZ, 0xfc, !PT ;  /* 0x0000000110100812 */ /* 0x000fe200078efcff */
[----:B0-----:R-:W-:Y:S06]  /*bcd0*/  BRA.DIV UR5, `(.L_x_227) ;  /* 0x0000003e05587947 */ /* 0x001fec000b800000 */
.L_x_291:
[----:B------:R-:W-:Y:S01]  /*bce0*/  LOP3.LUT R26, R26, 0xffff, RZ, 0xc0, !PT ;  /* 0x0000ffff1a1a7812 */ /* 0x000fe200078ec0ff */
[----:B------:R-:W-:Y:S06]  /*bcf0*/  @!P2 BRA `(.L_x_228) ;  /* 0x000000000004a947 */ /* 0x000fec0003800000 */
[----:B------:R-:W-:Y:S01]  /*bd00*/  BPT.TRAP 0x1 ;  /* 0x000000040000795c */ /* 0x000fe20000300000 */
.L_x_228:
[----:B------:R-:W-:Y:S01]  /*bd10*/  SHF.R.S32.HI R5, RZ, 0x1f, R4 ;  /* 0x0000001fff057819 */ /* 0x000fe20000011404 */
[----:B------:R-:W-:Y:S01]  /*bd20*/  ULDC.64 UR4, c[0x0][0x328] ;  /* 0x0000ca0000047ab9 */ /* 0x000fe20000000a00 */
[----:B------:R-:W-:Y:S01]  /*bd30*/  ULDC.64 UR6, c[0x0][0x318] ;  /* 0x0000c60000067ab9 */ /* 0x000fe20000000a00 */
[----:B------:R-:W-:Y:S01]  /*bd40*/  IMAD.WIDE.U32 R2, R4, UR4, RZ ;  /* 0x0000000404027c25 */ /* 0x000fe2000f8e00ff */
[----:B------:R-:W-:Y:S03]  /*bd50*/  BSSY B0, `(.L_x_229) ;  /* 0x0000013000007945 */ /* 0x000fe60003800000 */
[----:B------:R-:W-:-:S04]  /*bd60*/  IMAD R6, R5, UR4, RZ ;  /* 0x0000000405067c24 */ /* 0x000fc8000f8e02ff */
[----:B------:R-:W-:Y:S01]  /*bd70*/  IMAD R6, R4, UR5, R6 ;  /* 0x0000000504067c24 */ /* 0x000fe2000f8e0206 */
[----:B------:R-:W-:-:S03]  /*bd80*/  ULDC.64 UR4, c[0x0][0x338] ;  /* 0x0000ce0000047ab9 */ /* 0x000fc60000000a00 */
[----:B------:R-:W-:Y:S01]  /*bd90*/  IMAD.IADD R3, R3, 0x1, R6 ;  /* 0x0000000103037824 */ /* 0x000fe200078e0206 */
[----:B-----5:R-:W-:Y:S01]  /*bda0*/  SHF.R.S32.HI R6, RZ, 0x1f, R0 ;  /* 0x0000001fff067819 */ /* 0x020fe20000011400 */
[----:B------:R-:W-:-:S04]  /*bdb0*/  IMAD.WIDE.U32 R2, R0, UR4, R2 ;  /* 0x0000000400027c25 */ /* 0x000fc8000f8e0002 */
[----:B------:R-:W-:-:S04]  /*bdc0*/  IMAD R7, R6, UR4, RZ ;  /* 0x0000000406077c24 */ /* 0x000fc8000f8e02ff */
[----:B------:R-:W-:Y:S01]  /*bdd0*/  IMAD R7, R0, UR5, R7 ;  /* 0x0000000500077c24 */ /* 0x000fe2000f8e0207 */
[----:B------:R-:W-:-:S03]  /*bde0*/  ULDC.64 UR4, c[0x0][0x330] ;  /* 0x0000cc0000047ab9 */ /* 0x000fc60000000a00 */
[----:B------:R-:W-:Y:S02]  /*bdf0*/  IMAD.IADD R3, R3, 0x1, R7 ;  /* 0x0000000103037824 */ /* 0x000fe400078e0207 */
[----:B------:R-:W-:-:S04]  /*be00*/  IMAD.WIDE.U32 R2, R26, UR4, R2 ;  /* 0x000000041a027c25 */ /* 0x000fc8000f8e0002 */
[----:B------:R-:W-:Y:S01]  /*be10*/  IMAD R19, R26, UR5, R3 ;  /* 0x000000051a137c24 */ /* 0x000fe2000f8e0203 */
[C---:B------:R-:W-:Y:S02]  /*be20*/  LEA R18, P0, R2.reuse, UR6, 0x1 ;  /* 0x0000000602127c11 */ /* 0x040fe4000f8008ff */
[----:B------:R-:W-:Y:S02]  /*be30*/  SHF.L.U32 R3, R29, 0x1f, RZ ;  /* 0x0000001f1d037819 */ /* 0x000fe400000006ff */
[----:B------:R-:W-:Y:S01]  /*be40*/  LEA.HI.X R19, R2, UR7, R19, 0x1, P0 ;  /* 0x0000000702137c11 */ /* 0x000fe200080f0c13 */
[----:B------:R-:W-:-:S07]  /*be50*/  IMAD R2, R22, 0x8, R17 ;  /* 0x0000000816027824 */ /* 0x000fce00078e0211 */
[----:B------:R-:W0:Y:S02]  /*be60*/  SYNCS.PHASECHK.TRANS64.TRYWAIT P0, [R2+URZ+0x2d840], R3 ;  /* 0x02d84003020075a7 */ /* 0x000e24000800017f */
[----:B0-----:R-:W-:Y:S05]  /*be70*/  @!P0 BRA `(.L_x_230) ;  /* 0x0000003c00248947 */ /* 0x001fea0003800000 */
.L_x_292:
[----:B------:R-:W-:Y:S05]  /*be80*/  BSYNC B0 ;  /* 0x0000000000007941 */ /* 0x000fea0003800000 */
.L_x_229:
[----:B------:R-:W2:Y:S01]  /*be90*/  LDL R12, [R1+0xc] ;  /* 0x00000c00010c7983 */ /* 0x000ea20000100800 */
[----:B------:R-:W-:Y:S01]  /*bea0*/  ULDC.64 UR4, c[0x0][0x300] ;  /* 0x0000c00000047ab9 */ /* 0x000fe20000000a00 */
[----:B------:R-:W-:Y:S01]  /*beb0*/  ULDC.64 UR6, c[0x0][0x2e8] ;  /* 0x0000ba0000067ab9 */ /* 0x000fe20000000a00 */
[----:B------:R-:W-:Y:S01]  /*bec0*/  IMAD R5, R5, UR4, RZ ;  /* 0x0000000405057c24 */ /* 0x000fe2000f8e02ff */
[----:B------:R-:W1:Y:S01]  /*bed0*/  S2R R7, SR_TID.X ;  /* 0x0000000000077919 */ /* 0x000e620000002100 */
[----:B------:R-:W-:Y:S02]  /*bee0*/  LOP3.LUT P4, RZ, R16, 0x4, RZ, 0xc0, !PT ;  /* 0x0000000410ff7812 */ /* 0x000fe4000788c0ff */
[C---:B0-----:R-:W-:Y:S01]  /*bef0*/  IMAD R3, R4.reuse, UR5, R5 ;  /* 0x0000000504037c24 */ /* 0x041fe2000f8e0205 */
[----:B------:R-:W0:Y:S01]  /*bf00*/  S2R R9, SR_TID.X ;  /* 0x0000000000097919 */ /* 0x000e220000002100 */
[----:B------:R-:W-:Y:S01]  /*bf10*/  IMAD.WIDE.U32 R4, R4, UR4, RZ ;  /* 0x0000000404047c25 */ /* 0x000fe2000f8e00ff */
[----:B------:R-:W-:Y:S01]  /*bf20*/  ULDC.64 UR4, c[0x0][0x310] ;  /* 0x0000c40000047ab9 */ /* 0x000fe20000000a00 */
[----:B------:R-:W-:-:S02]  /*bf30*/  LOP3.LUT P3, RZ, R16, 0x2, RZ, 0xc0, !PT ;  /* 0x0000000210ff7812 */ /* 0x000fc4000786c0ff */
[----:B------:R-:W-:Y:S01]  /*bf40*/  IMAD.IADD R5, R5, 0x1, R3 ;  /* 0x0000000105057824 */ /* 0x000fe200078e0203 */
[----:B------:R-:W-:Y:S01]  /*bf50*/  LOP3.LUT P2, RZ, R16, 0x1, RZ, 0xc0, !PT ;  /* 0x0000000110ff7812 */ /* 0x000fe2000784c0ff */
[----:B------:R-:W-:Y:S02]  /*bf60*/  IMAD R6, R6, UR4, RZ ;  /* 0x0000000406067c24 */ /* 0x000fe4000f8e02ff */
[----:B------:R-:W-:-:S04]  /*bf70*/  IMAD.WIDE.U32 R4, R0, UR4, R4 ;  /* 0x0000000400047c25 */ /* 0x000fc8000f8e0004 */
[----:B------:R-:W-:Y:S01]  /*bf80*/  IMAD R0, R0, UR5, R6 ;  /* 0x0000000500007c24 */ /* 0x000fe2000f8e0206 */
[----:B------:R-:W-:-:S03]  /*bf90*/  ULDC.64 UR4, c[0x0][0x308] ;  /* 0x0000c20000047ab9 */ /* 0x000fc60000000a00 */
[----:B------:R-:W-:Y:S02]  /*bfa0*/  IMAD.IADD R5, R5, 0x1, R0 ;  /* 0x0000000105057824 */ /* 0x000fe400078e0200 */
[----:B------:R-:W-:Y:S01]  /*bfb0*/  IMAD.WIDE.U32 R4, R26, UR4, R4 ;  /* 0x000000041a047c25 */ /* 0x000fe2000f8e0004 */
[----:B------:R-:W-:-:S03]  /*bfc0*/  UMOV UR4, 0xffffffff ;  /* 0xffffffff00047882 */ /* 0x000fc60000000000 */
[----:B------:R-:W-:Y:S01]  /*bfd0*/  IMAD R6, R26, UR5, R5 ;  /* 0x000000051a067c24 */ /* 0x000fe2000f8e0205 */
[C---:B------:R-:W-:Y:S02]  /*bfe0*/  LEA R0, P0, R4.reuse, UR6, 0x1 ;  /* 0x0000000604007c11 */ /* 0x040fe4000f8008ff */
[----:B-1----:R-:W-:Y:S02]  /*bff0*/  LOP3.LUT R11, R7, 0x7f, RZ, 0xc0, !PT ;  /* 0x0000007f070b7812 */ /* 0x002fe400078ec0ff */
[----:B------:R-:W-:Y:S01]  /*c000*/  LEA.HI.X R6, R4, UR7, R6, 0x1, P0 ;  /* 0x0000000704067c11 */ /* 0x000fe200080f0c06 */
[C---:B0-----:R-:W-:Y:S01]  /*c010*/  IMAD.SHL.U32 R7, R9.reuse, 0x8, RZ ;  /* 0x0000000809077824 */ /* 0x041fe200078e00ff */
[----:B------:R-:W-:Y:S01]  /*c020*/  SHF.R.U32.HI R11, RZ, 0x2, R11 ;  /* 0x00000002ff0b7819 */ /* 0x000fe2000001160b */
[----:B------:R-:W-:-:S03]  /*c030*/  IMAD.SHL.U32 R10, R9, 0x8, RZ ;  /* 0x00000008090a7824 */ /* 0x000fc600078e00ff */
[----:B------:R-:W-:-:S04]  /*c040*/  LOP3.LUT R7, R7, 0xd8, RZ, 0xc0, !PT ;  /* 0x000000d807077812 */ /* 0x000fc800078ec0ff */
[----:B------:R-:W-:Y:S02]  /*c050*/  LOP3.LUT R7, R7, 0x18, R9, 0x78, !PT ;  /* 0x0000001807077812 */ /* 0x000fe400078e7809 */
[----:B------:R-:W-:Y:S02]  /*c060*/  SHF.L.U32 R9, R9, 0x3, RZ ;  /* 0x0000000309097819 */ /* 0x000fe400000006ff */
[----:B------:R-:W-:Y:S02]  /*c070*/  LOP3.LUT R7, R7, 0x320, R10, 0xf8, !PT ;  /* 0x0000032007077812 */ /* 0x000fe400078ef80a */
[----:B------:R-:W-:-:S03]  /*c080*/  LOP3.LUT R9, R9, 0x18, RZ, 0xc0, !PT ;  /* 0x0000001809097812 */ /* 0x000fc600078ec0ff */
[----:B------:R-:W-:Y:S01]  /*c090*/  IMAD R7, R22, 0x3000, R7 ;  /* 0x0000300016077824 */ /* 0x000fe200078e0207 */
[----:B--2---:R-:W-:-:S04]  /*c0a0*/  IADD3 R3, -R11, R12, -R8 ;  /* 0x0000000c0b037210 */ /* 0x004fc80007ffe908 */
[----:B------:R-:W-:Y:S01]  /*c0b0*/  ISETP.GE.AND P0, PT, R3, 0x1, PT ;  /* 0x000000010300780c */ /* 0x000fe20003f06270 */
[----:B------:R-:W-:-:S12]  /*c0c0*/  BRA.DIV UR4, `(.L_x_231) ;  /* 0x0000003a04a47947 */ /* 0x000fd8000b800000 */
[----:B------:R-:W0:Y:S01]  /*c0d0*/  SHFL.IDX PT, R5, R0, RZ, 0x1c1f ;  /* 0x001c1fff00057589 */ /* 0x000e2200000e0000 */
[----:B------:R-:W-:-:S03]  /*c0e0*/  @P0 IMAD R8, R7, 0x2, R17 ;  /* 0x0000000207080824 */ /* 0x000fc600078e0211 */
[----:B------:R-:W1:Y:S01]  /*c0f0*/  SHFL.IDX PT, R4, R6, RZ, 0x1c1f ;  /* 0x001c1fff06047589 */ /* 0x000e6200000e0000 */
[----:B0-----:R-:W-:-:S05]  /*c100*/  @P0 LEA R5, P1, R9, R5, 0x1 ;  /* 0x0000000509050211 */ /* 0x001fca00078208ff */
[----:B-1----:R-:W-:Y:S01]  /*c110*/  @P0 IMAD.X R4, RZ, RZ, R4, P1 ;  /* 0x000000ffff040224 */ /* 0x002fe200008e0604 */
[----:B------:R-:W-:-:S04]  /*c120*/  ISETP.GE.AND P1, PT, R3, 0x21, PT ;  /* 0x000000210300780c */ /* 0x000fc80003f26270 */
[----:B------:R-:W-:-:S04]  /*c130*/  @P0 LOP3.LUT R5, R5, R4, RZ, 0x3c, !PT ;  /* 0x0000000405050212 */ /* 0x000fc800078e3cff */
[----:B------:R-:W-:-:S04]  /*c140*/  @P0 LOP3.LUT R4, R5, R4, RZ, 0x3c, !PT ;  /* 0x0000000405040212 */ /* 0x000fc800078e3cff */
[----:B------:R-:W-:-:S05]  /*c150*/  @P0 LOP3.LUT R5, R5, R4, RZ, 0x3c, !PT ;  /* 0x0000000405050212 */ /* 0x000fca00078e3cff */
[----:B------:R-:W-:Y:S01]  /*c160*/  @!PT LDS RZ, [RZ] ;  /* 0x00000000fffff984 */ /* 0x000fe20000000800 */
[----:B------:R-:W-:Y:S04]  /*c170*/  @P0 LDGSTS.E.BYPASS.LTC128B.128 [R8+0x15400], desc[UR36][R4.64], !P4 ;  /* 0x1540000004080fae */ /* 0x000fe8000e101d64 */
[----:B------:R-:W-:Y:S04]  /*c180*/  @P0 LDGSTS.E.BYPASS.LTC128B.128 [R8+0x17400], desc[UR36][R4.64+0x40], !P3 ;  /* 0x1740004004080fae */ /* 0x000fe8000d901d64 */
[----:B------:R0:W-:Y:S04]  /*c190*/  @P0 LDGSTS.E.BYPASS.LTC128B.128 [R8+0x19400], desc[UR36][R4.64+0x80], !P2 ;  /* 0x1940008004080fae */ /* 0x0001e8000d101d64 */
[----:B0-----:R-:W0:Y:S01]  /*c1a0*/  SHFL.IDX PT, R5, R0, 0x1, 0x1c1f ;  /* 0x003c1f0000057f89 */ /* 0x001e2200000e0000 */
[----:B------:R-:W-:-:S03]  /*c1b0*/  @P1 IMAD R8, R7, 0x2, R17 ;  /* 0x0000000207081824 */ /* 0x000fc600078e0211 */
[----:B------:R-:W1:Y:S01]  /*c1c0*/  SHFL.IDX PT, R4, R6, 0x1, 0x1c1f ;  /* 0x003c1f0006047f89 */ /* 0x000e6200000e0000 */
[----:B0-----:R-:W-:-:S05]  /*c1d0*/  @P1 LEA R5, P0, R9, R5, 0x1 ;  /* 0x0000000509051211 */ /* 0x001fca00078008ff */
[----:B-1----:R-:W-:-:S05]  /*c1e0*/  @P1 IMAD.X R4, RZ, RZ, R4, P0 ;  /* 0x000000ffff041224 */ /* 0x002fca00000e0604 */
[----:B------:R-:W-:-:S04]  /*c1f0*/  @P1 LOP3.LUT R5, R5, R4, RZ, 0x3c, !PT ;  /* 0x0000000405051212 */ /* 0x000fc800078e3cff */
[----:B------:R-:W-:-:S04]  /*c200*/  @P1 LOP3.LUT R4, R5, R4, RZ, 0x3c, !PT ;  /* 0x0000000405041212 */ /* 0x000fc800078e3cff */
[----:B------:R-:W-:-:S05]  /*c210*/  @P1 LOP3.LUT R5, R5, R4, RZ, 0x3c, !PT ;  /* 0x0000000405051212 */ /* 0x000fca00078e3cff */
[----:B------:R-:W-:Y:S04]  /*c220*/  @P1 LDGSTS.E.BYPASS.LTC128B.128 [R8+0x15c00], desc[UR36][R4.64], !P4 ;  /* 0x15c0000004081fae */ /* 0x000fe8000e101d64 */
[----:B------:R-:W-:Y:S04]  /*c230*/  @P1 LDGSTS.E.BYPASS.LTC128B.128 [R8+0x17c00], desc[UR36][R4.64+0x40], !P3 ;  /* 0x17c0004004081fae */ /* 0x000fe8000d901d64 */
[----:B------:R0:W-:Y:S01]  /*c240*/  @P1 LDGSTS.E.BYPASS.LTC128B.128 [R8+0x19c00], desc[UR36][R4.64+0x80], !P2 ;  /* 0x19c0008004081fae */ /* 0x0001e2000d101d64 */
[----:B------:R-:W-:-:S03]  /*c250*/  ISETP.GE.AND P1, PT, R3, 0x41, PT ;  /* 0x000000410300780c */ /* 0x000fc60003f26270 */
[----:B0-----:R-:W0:Y:S10]  /*c260*/  SHFL.IDX PT, R5, R0, 0x2, 0x1c1f ;  /* 0x005c1f0000057f89 */ /* 0x001e3400000e0000 */
[----:B------:R-:W-:Y:S01]  /*c270*/  @P1 IMAD R8, R7, 0x2, R17 ;  /* 0x0000000207081824 */ /* 0x000fe200078e0211 */
[----:B------:R-:W1:Y:S04]  /*c280*/  SHFL.IDX PT, R4, R6, 0x2, 0x1c1f ;  /* 0x005c1f0006047f89 */ /* 0x000e6800000e0000 */
[----:B------:R-:W2:Y:S04]  /*c290*/  SHFL.IDX PT, R6, R6, 0x3, 0x1c1f ;  /* 0x007c1f0006067f89 */ /* 0x000ea800000e0000 */
[----:B------:R-:W3:Y:S01]  /*c2a0*/  SHFL.IDX PT, R0, R0, 0x3, 0x1c1f ;  /* 0x007c1f0000007f89 */ /* 0x000ee200000e0000 */
[----:B0-----:R-:W-:-:S05]  /*c2b0*/  @P1 LEA R5, P0, R9, R5, 0x1 ;  /* 0x0000000509051211 */ /* 0x001fca00078008ff */
[----:B-1----:R-:W-:-:S05]  /*c2c0*/  @P1 IMAD.X R4, RZ, RZ, R4, P0 ;  /* 0x000000ffff041224 */ /* 0x002fca00000e0604 */
[----:B------:R-:W-:-:S04]  /*c2d0*/  @P1 LOP3.LUT R5, R5, R4, RZ, 0x3c, !PT ;  /* 0x0000000405051212 */ /* 0x000fc800078e3cff */
[----:B------:R-:W-:-:S04]  /*c2e0*/  @P1 LOP3.LUT R4, R5, R4, RZ, 0x3c, !PT ;  /* 0x0000000405041212 */ /* 0x000fc800078e3cff */
[----:B------:R-:W-:-:S05]  /*c2f0*/  @P1 LOP3.LUT R5, R5, R4, RZ, 0x3c, !PT ;  /* 0x0000000405051212 */ /* 0x000fca00078e3cff */
[----:B------:R1:W-:Y:S04]  /*c300*/  @P1 LDGSTS.E.BYPASS.LTC128B.128 [R8+0x16400], desc[UR36][R4.64], !P4 ;  /* 0x1640000004081fae */ /* 0x0003e8000e101d64 */
[----:B------:R1:W-:Y:S04]  /*c310*/  @P1 LDGSTS.E.BYPASS.LTC128B.128 [R8+0x18400], desc[UR36][R4.64+0x40], !P3 ;  /* 0x1840004004081fae */ /* 0x0003e8000d901d64 */
[----:B--23--:R1:W-:Y:S02]  /*c320*/  @P1 LDGSTS.E.BYPASS.LTC128B.128 [R8+0x1a400], desc[UR36][R4.64+0x80], !P2 ;  /* 0x1a40008004081fae */ /* 0x00c3e4000d101d64 */
.L_x_302:
[----:B------:R-:W-:-:S13]  /*c330*/  ISETP.GE.AND P0, PT, R3, 0x61, PT ;  /* 0x000000610300780c */ /* 0x000fda0003f06270 */
[----:B01----:R-:W-:Y:S02]  /*c340*/  @P0 LEA R4, P1, R9, R0, 0x1 ;  /* 0x0000000009040211 */ /* 0x003fe400078208ff */
[----:B------:R-:W-:-:S03]  /*c350*/  @P0 LEA R7, R7, R17, 0x1 ;  /* 0x0000001107070211 */ /* 0x000fc600078e08ff */
[----:B------:R-:W-:-:S05]  /*c360*/  @P0 IMAD.X R5, RZ, RZ, R6, P1 ;  /* 0x000000ffff050224 */ /* 0x000fca00008e0606 */
[----:B------:R-:W-:Y:S01]  /*c370*/  @!PT LDS RZ, [RZ] ;  /* 0x00000000fffff984 */ /* 0x000fe20000000800 */
[----:B------:R-:W-:Y:S01]  /*c380*/  @!PT LDS RZ, [RZ] ;  /* 0x00000000fffff984 */ /* 0x000fe20000000800 */
[----:B------:R-:W-:Y:S01]  /*c390*/  @!PT LDS RZ, [RZ] ;  /* 0x00000000fffff984 */ /* 0x000fe20000000800 */
[----:B------:R0:W-:Y:S04]  /*c3a0*/  @P0 LDGSTS.E.BYPASS.LTC128B.128 [R7+0x16c00], desc[UR36][R4.64], !P4 ;  /* 0x16c0000004070fae */ /* 0x0001e8000e101d64 */
[----:B------:R0:W-:Y:S04]  /*c3b0*/  @P0 LDGSTS.E.BYPASS.LTC128B.128 [R7+0x18c00], desc[UR36][R4.64+0x40], !P3 ;  /* 0x18c0004004070fae */ /* 0x0001e8000d901d64 */
[----:B------:R0:W-:Y:S01]  /*c3c0*/  @P0 LDGSTS.E.BYPASS.LTC128B.128 [R7+0x1ac00], desc[UR36][R4.64+0x80], !P2 ;  /* 0x1ac0008004070fae */ /* 0x0001e2000d101d64 */
[----:B------:R-:W-:Y:S01]  /*c3d0*/  PLOP3.LUT P0, PT, PT, PT, PT, 0x80, 0x0 ;  /* 0x000000000000781c */ /* 0x000fe20003f0f070 */
[----:B------:R-:W-:-:S12]  /*c3e0*/  NOP ;  /* 0x0000000000007918 */ /* 0x000fd80000000000 */
.L_x_232:
[----:B------:R-:W-:Y:S02]  /*c3f0*/  PLOP3.LUT P1, PT, P1, P0, PT, 0xa2, 0x0 ;  /* 0x000000000000781c */ /* 0x000fe40000f21472 */
[----:B------:R-:W-:-:S08]  /*c400*/  @P0 R2UR P1, UR4, R2 ;  /* 0x00000000020402ca */ /* 0x000fd00000020000 */
[----:B------:R-:W-:-:S05]  /*c410*/  @P0 PLOP3.LUT P0, PT, P1, PT, PT, 0x80, 0x0 ;  /* 0x000000000000081c */ /* 0x000fca0000f0f070 */
[----:B------:R-:W-:Y:S01]  /*c420*/  @!P1 SYNCS.ARRIVE.TRANS64.RED.A0T1 RZ, [UR4+0x2d830], RZ ;  /* 0x02d830ffffff99a7 */ /* 0x000fe20008200404 */
[----:B------:R-:W-:Y:S07]  /*c430*/  @!P1 ARRIVES.LDGSTSBAR.64.TRANSCNT [UR4+0x2d830] ;  /* 0x02d83000ff0099b0 */ /* 0x000fee0008000a84 */
[----:B------:R-:W-:Y:S05]  /*c440*/  @P0 BRA.U.ANY `(.L_x_232) ;  /* 0xfffffffd00e80947 */ /* 0x000fea000393ffff */
[----:B------:R-:W-:Y:S01]  /*c450*/  NOP ;  /* 0x0000000000007918 */ /* 0x000fe20000000000 */
[----:B------:R-:W2:Y:S02]  /*c460*/  LDL R0, [R1+0x48] ;  /* 0x0000480001007983 */ /* 0x000ea40000100800 */
[----:B--2---:R-:W-:-:S13]  /*c470*/  ISETP.NE.AND P2, PT, R0, 0x3, PT ;  /* 0x000000030000780c */ /* 0x004fda0003f45270 */
[----:B------:R-:W-:Y:S05]  /*c480*/  @!P2 BRA `(.L_x_233) ;  /* 0x000000000004a947 */ /* 0x000fea0003800000 */
[----:B------:R-:W-:Y:S01]  /*c490*/  BPT.TRAP 0x1 ;  /* 0x000000040000795c */ /* 0x000fe20000300000 */
.L_x_233:
[----:B0-----:R0:W5:Y:S01]  /*c4a0*/  LDL.LU R4, [R1+0x28] ;  /* 0x0000280001047983 */ /* 0x0011620000300800 */
[----:B------:R0:W-:Y:S03]  /*c4b0*/  SYNCS.ARRIVE.TRANS64.A1T0 RZ, [R2+URZ+0x2d830], RZ ;  /* 0x02d830ff02ff79a7 */ /* 0x0001e6000810003f */
[----:B------:R0:W5:Y:S02]  /*c4c0*/  LDL.LU R3, [R1] ;  /* 0x0000000001037983 */ /* 0x0001640000300800 */
[----:B------:R-:W-:Y:S05]  /*c4d0*/  WARPSYNC.ALL ;  /* 0x0000000000007948 */ /* 0x000fea0003800000 */
[----:B------:R-:W-:Y:S01]  /*c4e0*/  ULDC.64 UR4, c[0x0][0x298] ;  /* 0x0000a60000047ab9 */ /* 0x000fe20000000a00 */
[----:B------:R-:W-:Y:S01]  /*c4f0*/  BAR.SYNC.DEFER_BLOCKING 0x8, 0x200 ;  /* 0x0208000000007b1d */ /* 0x000fe20000010000 */
[----:B------:R-:W-:Y:S01]  /*c500*/  LOP3.LUT P0, RZ, R16, 0x20, RZ, 0xc0, !PT ;  /* 0x0000002010ff7812 */ /* 0x000fe2000780c0ff */
[----:B0-----:R-:W-:-:S03]  /*c510*/  VIADD R2, R17, 0xc400 ;  /* 0x0000c40011027836 */ /* 0x001fc60000000000 */
[----:B------:R-:W-:Y:S01]  /*c520*/  SEL R28, R28, RZ, !P0 ;  /* 0x000000ff1c1c7207 */ /* 0x000fe20004000000 */
[----:B------:R-:W-:Y:S01]  /*c530*/  BSSY B6, `(.L_x_234) ;  /* 0x000001c000067945 */ /* 0x000fe20003800000 */
[----:B-----5:R-:W-:Y:S02]  /*c540*/  SEL R4, R4, RZ, !P0 ;  /* 0x000000ff04047207 */ /* 0x020fe40004000000 */
[----:B------:R-:W-:Y:S02]  /*c550*/  LOP3.LUT P0, RZ, R2, 0x1bf, RZ, 0xc0, !PT ;  /* 0x000001bf02ff7812 */ /* 0x000fe4000780c0ff */
[----:B------:R-:W-:Y:S01]  /*c560*/  SHF.R.S32.HI R0, RZ, 0x1f, R3 ;  /* 0x0000001fff007819 */ /* 0x000fe20000011403 */
[----:B------:R0:W-:Y:S04]  /*c570*/  STL [R1+0x38], R4 ;  /* 0x0000380401007387 */ /* 0x0001e80000100800 */
[----:B------:R-:W-:-:S04]  /*c580*/  IMAD R0, R0, UR4, RZ ;  /* 0x0000000400007c24 */ /* 0x000fc8000f8e02ff */
[C---:B------:R-:W-:Y:S02]  /*c590*/  IMAD R0, R3.reuse, UR5, R0 ;  /* 0x0000000503007c24 */ /* 0x040fe4000f8e0200 */
[----:B------:R-:W-:-:S04]  /*c5a0*/  IMAD.WIDE.U32 R2, R3, UR4, RZ ;  /* 0x0000000403027c25 */ /* 0x000fc8000f8e00ff */
[----:B------:R-:W-:Y:S01]  /*c5b0*/  IMAD.IADD R0, R3, 0x1, R0 ;  /* 0x0000000103007824 */ /* 0x000fe200078e0200 */
[----:B------:R0:W-:Y:S04]  /*c5c0*/  STL.64 [R1+0x28], R2 ;  /* 0x0000280201007387 */ /* 0x0001e80000100a00 */
[----:B------:R0:W-:Y:S01]  /*c5d0*/  STL [R1], R0 ;  /* 0x0000000001007387 */ /* 0x0001e20000100800 */
[----:B------:R-:W-:Y:S05]  /*c5e0*/  @!P0 BRA `(.L_x_235) ;  /* 0x0000000000408947 */ /* 0x000fea0003800000 */
[----:B0-----:R-:W-:Y:S01]  /*c5f0*/  MOV R2, 0x0 ;  /* 0x0000000000027802 */ /* 0x001fe20000000f00 */
        /* <DEDUP_REMOVED lines=15> */
.L_x_235:
[----:B------:R-:W-:Y:S05]  /*c6f0*/  BSYNC B6 ;  /* 0x0000000000067941 */ /* 0x000fea0003800000 */
.L_x_234:
[----:B0-----:R-:W2:Y:S01]  /*c700*/  LDL.LU R2, [R1] ;  /* 0x0000000001027983 */ /* 0x001ea20000300800 */
[----:B------:R-:W0:Y:S01]  /*c710*/  LDC R10, c[0x0][0x448] ;  /* 0x00011200ff0a7b82 */ /* 0x000e220000000800 */
[----:B------:R-:W-:Y:S01]  /*c720*/  ULDC.64 UR4, c[0x0][0x2d8] ;  /* 0x0000b60000047ab9 */ /* 0x000fe20000000a00 */
[----:B------:R-:W-:Y:S01]  /*c730*/  ULDC.64 UR6, c[0x0][0x2e0] ;  /* 0x0000b80000067ab9 */ /* 0x000fe20000000a00 */
[----:B------:R-:W3:Y:S01]  /*c740*/  LDL.LU.64 R20, [R1+0x28] ;  /* 0x0000280001147983 */ /* 0x000ee20000300a00 */
[----:B------:R-:W-:-:S03]  /*c750*/  ULDC.64 UR8, c[0x0][0x280] ;  /* 0x0000a00000087ab9 */ /* 0x000fc60000000a00 */
[----:B------:R-:W4:Y:S01]  /*c760*/  LDL.LU R0, [R1+0x38] ;  /* 0x0000380001007983 */ /* 0x000f220000300800 */
[----:B------:R-:W1:Y:S01]  /*c770*/  S2R R13, SR_TID.X ;  /* 0x00000000000d7919 */ /* 0x000e620000002100 */
[----:B0-----:R-:W-:-:S13]  /*c780*/  ISETP.NE.AND P0, PT, R10, 0x1, PT ;  /* 0x000000010a00780c */ /* 0x001fda0003f05270 */
[----:B------:R-:W0:Y:S01]  /*c790*/  @P0 LDC R4, c[0x0][0x44c] ;  /* 0x00011300ff040b82 */ /* 0x000e220000000800 */
[----:B-1----:R-:W-:-:S07]  /*c7a0*/  IMAD.SHL.U32 R11, R13, 0x8, RZ ;  /* 0x000000080d0b7824 */ /* 0x002fce00078e00ff */
[----:B------:R-:W1:Y:S01]  /*c7b0*/  @P0 LDC R5, c[0x0][0x450] ;  /* 0x00011400ff050b82 */ /* 0x000e620000000800 */
[----:B------:R-:W-:-:S04]  /*c7c0*/  LOP3.LUT R11, R11, 0x18, RZ, 0xc0, !PT ;  /* 0x000000180b0b7812 */ /* 0x000fc800078ec0ff */
[C---:B------:R-:W-:Y:S02]  /*c7d0*/  LOP3.LUT R12, R11.reuse, 0x20, RZ, 0xfc, !PT ;  /* 0x000000200b0c7812 */ /* 0x040fe400078efcff */
[----:B------:R-:W-:Y:S01]  /*c7e0*/  LOP3.LUT R11, R11, 0x40, RZ, 0xfc, !PT ;  /* 0x000000400b0b7812 */ /* 0x000fe200078efcff */
[----:B--2---:R-:W-:Y:S02]  /*c7f0*/  IMAD.MOV.U32 R3, RZ, RZ, R2 ;  /* 0x000000ffff037224 */ /* 0x004fe400078e0002 */
[----:B---3--:R-:W-:Y:S01]  /*c800*/  IMAD.MOV.U32 R2, RZ, RZ, R20 ;  /* 0x000000ffff027224 */ /* 0x008fe200078e0014 */
[----:B------:R-:W2:Y:S03]  /*c810*/  S2R R21, SR_TID.X ;  /* 0x0000000000157919 */ /* 0x000ea60000002100 */
[C---:B------:R-:W-:Y:S01]  /*c820*/  IMAD.WIDE.U32 R2, R26.reuse, UR4, R2 ;  /* 0x000000041a027c25 */ /* 0x040fe2000f8e0002 */
[----:B------:R-:W3:Y:S03]  /*c830*/  S2R R20, SR_TID.X ;  /* 0x0000000000147919 */ /* 0x000ee60000002100 */
[----:B------:R-:W-:Y:S01]  /*c840*/  IMAD R3, R26, UR5, R3 ;  /* 0x000000051a037c24 */ /* 0x000fe2000f8e0203 */
[----:B------:R-:W-:Y:S01]  /*c850*/  ULDC.64 UR4, c[0x0][0x2d0] ;  /* 0x0000b40000047ab9 */ /* 0x000fe20000000a00 */
[----:B----4-:R-:W-:-:S02]  /*c860*/  IMAD R0, R0, UR6, RZ ;  /* 0x0000000600007c24 */ /* 0x010fc4000f8e02ff */
[----:B------:R-:W-:-:S04]  /*c870*/  IMAD.WIDE.U32 R2, R28, UR6, R2 ;  /* 0x000000061c027c25 */ /* 0x000fc8000f8e0002 */
[----:B------:R-:W-:Y:S01]  /*c880*/  IMAD R0, R28, UR7, R0 ;  /* 0x000000071c007c24 */ /* 0x000fe2000f8e0200 */
[----:B------:R-:W-:-:S03]  /*c890*/  ULDC.64 UR6, c[0x0][0x2c8] ;  /* 0x0000b20000067ab9 */ /* 0x000fc60000000a00 */
[----:B------:R-:W-:Y:S02]  /*c8a0*/  IMAD.IADD R3, R3, 0x1, R0 ;  /* 0x0000000103037824 */ /* 0x000fe400078e0200 */
[----:B--2---:R-:W-:Y:S01]  /*c8b0*/  IMAD.SHL.U32 R21, R21, 0x20, RZ ;  /* 0x0000002015157824 */ /* 0x004fe200078e00ff */
[----:B---3--:R-:W-:-:S04]  /*c8c0*/  LOP3.LUT R20, R20, 0x7f, RZ, 0xc0, !PT ;  /* 0x0000007f14147812 */ /* 0x008fc800078ec0ff */
[----:B------:R-:W-:Y:S02]  /*c8d0*/  LOP3.LUT R21, R21, 0x60, RZ, 0xc0, !PT ;  /* 0x0000006015157812 */ /* 0x000fe400078ec0ff */
[----:B------:R-:W-:-:S04]  /*c8e0*/  SHF.R.U32.HI R20, RZ, 0x2, R20 ;  /* 0x00000002ff147819 */ /* 0x000fc80000011614 */
[----:B------:R-:W-:Y:S02]  /*c8f0*/  LOP3.LUT R20, R20, R21, RZ, 0xfc, !PT ;  /* 0x0000001514147212 */ /* 0x000fe400078efcff */
[----:B------:R-:W-:-:S03]  /*c900*/  LOP3.LUT R21, R13, 0x7f, RZ, 0xc0, !PT ;  /* 0x0000007f0d157812 */ /* 0x000fc600078ec0ff */
[----:B------:R-:W-:Y:S01]  /*c910*/  IMAD R6, R25, 0xc0, R20 ;  /* 0x000000c019067824 */ /* 0x000fe200078e0214 */
[----:B------:R-:W-:Y:S01]  /*c920*/  SHF.R.U32.HI R21, RZ, 0x2, R21 ;  /* 0x00000002ff157819 */ /* 0x000fe20000011615 */
[----:B------:R-:W-:Y:S02]  /*c930*/  IMAD.SHL.U32 R20, R13, 0x8, RZ ;  /* 0x000000080d147824 */ /* 0x000fe400078e00ff */
[----:B0-----:R-:W-:Y:S01]  /*c940*/  @P0 IMAD.HI.U32 R0, R6, R4, RZ ;  /* 0x0000000406000227 */ /* 0x001fe200078e00ff */
[----:B------:R-:W-:Y:S02]  /*c950*/  MOV R4, R6 ;  /* 0x0000000600047202 */ /* 0x000fe40000000f00 */
[----:B------:R-:W-:Y:S02]  /*c960*/  LOP3.LUT R20, R20, 0x18, RZ, 0xc0, !PT ;  /* 0x0000001814147812 */ /* 0x000fe400078ec0ff */
[----:B-1----:R-:W-:-:S04]  /*c970*/  @P0 SHF.R.U32.HI R4, RZ, R5, R0 ;  /* 0x00000005ff040219 */ /* 0x002fc80000011600 */
[----:B------:R-:W-:-:S05]  /*c980*/  SHF.R.S32.HI R0, RZ, 0x1f, R4 ;  /* 0x0000001fff007819 */ /* 0x000fca0000011404 */
[----:B------:R-:W-:-:S04]  /*c990*/  IMAD R0, R0, UR4, RZ ;  /* 0x0000000400007c24 */ /* 0x000fc8000f8e02ff */
[C---:B------:R-:W-:Y:S02]  /*c9a0*/  IMAD R7, R4.reuse, UR5, R0 ;  /* 0x0000000504077c24 */ /* 0x040fe4000f8e0200 */
[----:B------:R-:W-:Y:S02]  /*c9b0*/  IMAD.MOV R0, RZ, RZ, -R4 ;  /* 0x000000ffff007224 */ /* 0x000fe400078e0a04 */
[----:B------:R-:W-:-:S04]  /*c9c0*/  IMAD.WIDE.U32 R4, R4, UR4, R2 ;  /* 0x0000000404047c25 */ /* 0x000fc8000f8e0002 */
[----:B------:R-:W-:Y:S02]  /*c9d0*/  IMAD R0, R10, R0, R6 ;  /* 0x000000000a007224 */ /* 0x000fe400078e0206 */
[----:B------:R-:W-:-:S03]  /*c9e0*/  IMAD.IADD R5, R5, 0x1, R7 ;  /* 0x0000000105057824 */ /* 0x000fc600078e0207 */
[----:B------:R-:W-:Y:S01]  /*c9f0*/  SHF.R.S32.HI R7, RZ, 0x1f, R0 ;  /* 0x0000001fff077819 */ /* 0x000fe20000011400 */
[----:B------:R-:W-:-:S04]  /*ca00*/  IMAD.WIDE.U32 R8, R0, UR6, R4 ;  /* 0x0000000600087c25 */ /* 0x000fc8000f8e0004 */
[----:B------:R-:W-:Y:S01]  /*ca10*/  IMAD R7, R7, UR6, RZ ;  /* 0x0000000607077c24 */ /* 0x000fe2000f8e02ff */
[----:B------:R-:W-:Y:S01]  /*ca20*/  LEA R4, P1, R8, UR8, 0x1 ;  /* 0x0000000808047c11 */ /* 0x000fe2000f8208ff */
[----:B------:R-:W-:Y:S02]  /*ca30*/  VIADD R5, R6, 0x80 ;  /* 0x0000008006057836 */ /* 0x000fe40000000000 */
[----:B------:R-:W-:Y:S02]  /*ca40*/  IMAD R0, R0, UR7, R7 ;  /* 0x0000000700007c24 */ /* 0x000fe4000f8e0207 */
[----:B------:R-:W0:Y:S01]  /*ca50*/  @P0 LDC R7, c[0x0][0x44c] ;  /* 0x00011300ff070b82 */ /* 0x000e220000000800 */
[----:B------:R-:W-:Y:S02]  /*ca60*/  IMAD.MOV.U32 R6, RZ, RZ, R5 ;  /* 0x000000ffff067224 */ /* 0x000fe400078e0005 */
[----:B------:R-:W-:-:S05]  /*ca70*/  IMAD.IADD R0, R9, 0x1, R0 ;  /* 0x0000000109007824 */ /* 0x000fca00078e0200 */
[----:B------:R-:W-:Y:S02]  /*ca80*/  LEA.HI.X R0, R8, UR9, R0, 0x1, P1 ;  /* 0x0000000908007c11 */ /* 0x000fe400088f0c00 */
[----:B------:R-:W1:Y:S01]  /*ca90*/  @P0 LDC R8, c[0x0][0x450] ;  /* 0x00011400ff080b82 */ /* 0x000e620000000800 */
[----:B0-----:R-:W-:-:S05]  /*caa0*/  @P0 IMAD.HI.U32 R7, R5, R7, RZ ;  /* 0x0000000705070227 */ /* 0x001fca00078e00ff */
[----:B-1----:R-:W-:-:S05]  /*cab0*/  @P0 SHF.R.U32.HI R6, RZ, R8, R7 ;  /* 0x00000008ff060219 */ /* 0x002fca0000011607 */
[----:B------:R-:W-:Y:S02]  /*cac0*/  IMAD.MOV R7, RZ, RZ, -R6 ;  /* 0x000000ffff077224 */ /* 0x000fe400078e0a06 */
[----:B------:R-:W-:-:S04]  /*cad0*/  IMAD.WIDE.U32 R2, R6, UR4, R2 ;  /* 0x0000000406027c25 */ /* 0x000fc8000f8e0002 */
[----:B------:R-:W-:Y:S01]  /*cae0*/  IMAD R5, R10, R7, R5 ;  /* 0x000000070a057224 */ /* 0x000fe200078e0205 */
[----:B------:R-:W-:-:S05]  /*caf0*/  SHF.R.S32.HI R7, RZ, 0x1f, R6 ;  /* 0x0000001fff077819 */ /* 0x000fca0000011406 */
[----:B------:R-:W-:Y:S01]  /*cb00*/  IMAD R7, R7, UR4, RZ ;  /* 0x0000000407077c24 */ /* 0x000fe2000f8e02ff */
[----:B------:R-:W-:Y:S02]  /*cb10*/  ULDC UR4, c[0x0][0x2b8] ;  /* 0x0000ae0000047ab9 */ /* 0x000fe40000000800 */
[----:B------:R-:W-:Y:S01]  /*cb20*/  ISETP.GE.AND P3, PT, R20, UR4, PT ;  /* 0x0000000414007c0c */ /* 0x000fe2000bf66270 */
[----:B------:R-:W-:Y:S01]  /*cb30*/  IMAD R7, R6, UR5, R7 ;  /* 0x0000000506077c24 */ /* 0x000fe2000f8e0207 */
[----:B------:R-:W-:Y:S01]  /*cb40*/  SHF.R.S32.HI R6, RZ, 0x1f, R5 ;  /* 0x0000001fff067819 */ /* 0x000fe20000011405 */
[----:B------:R-:W-:Y:S01]  /*cb50*/  UMOV UR5, 0xffffffff ;  /* 0xffffffff00057882 */ /* 0x000fe20000000000 */
[----:B------:R-:W-:Y:S01]  /*cb60*/  ISETP.GE.AND P1, PT, R11, UR4, PT ;  /* 0x000000040b007c0c */ /* 0x000fe2000bf26270 */
[----:B------:R-:W-:Y:S02]  /*cb70*/  IMAD.IADD R3, R3, 0x1, R7 ;  /* 0x0000000103037824 */ /* 0x000fe400078e0207 */
[----:B------:R-:W-:-:S02]  /*cb80*/  IMAD R6, R6, UR6, RZ ;  /* 0x0000000606067c24 */ /* 0x000fc4000f8e02ff */
[----:B------:R-:W-:-:S04]  /*cb90*/  IMAD.WIDE.U32 R2, R5, UR6, R2 ;  /* 0x0000000605027c25 */ /* 0x000fc8000f8e0002 */
[----:B------:R-:W-:Y:S01]  /*cba0*/  IMAD R6, R5, UR7, R6 ;  /* 0x0000000705067c24 */ /* 0x000fe2000f8e0206 */
[----:B------:R-:W-:-:S04]  /*cbb0*/  LEA R8, P0, R2, UR8, 0x1 ;  /* 0x0000000802087c11 */ /* 0x000fc8000f8008ff */
[----:B------:R-:W-:-:S04]  /*cbc0*/  IADD3 R3, R3, R6, RZ ;  /* 0x0000000603037210 */ /* 0x000fc80007ffe0ff */
[----:B------:R-:W-:Y:S02]  /*cbd0*/  LEA.HI.X R3, R2, UR9, R3, 0x1, P0 ;  /* 0x0000000902037c11 */ /* 0x000fe400080f0c03 */
[----:B------:R-:W-:Y:S01]  /*cbe0*/  ISETP.GE.AND P0, PT, R12, UR4, PT ;  /* 0x000000040c007c0c */ /* 0x000fe2000bf06270 */
[----:B------:R-:W-:-:S12]  /*cbf0*/  BRA.DIV UR5, `(.L_x_236) ;  /* 0x0000003605407947 */ /* 0x000fd8000b800000 */
[----:B------:R-:W2:Y:S04]  /*cc00*/  LDL.LU R5, [R1+0x30] ;  /* 0x0000300001057983 */ /* 0x000ea80000300800 */
[----:B------:R-:W3:Y:S01]  /*cc10*/  LDL R9, [R1+0x1c] ;  /* 0x00001c0001097983 */ /* 0x000ee20000100800 */
[----:B------:R-:W-:-:S03]  /*cc20*/  IMAD R25, R25, 0xc0, R21 ;  /* 0x000000c019197824 */ /* 0x000fc600078e0215 */
[----:B------:R-:W-:Y:S01]  /*cc30*/  SHFL.IDX PT, R6, R0, RZ, 0x1c1f ;  /* 0x001c1fff00067589 */ /* 0x000fe200000e0000 */
[----:B--2---:R-:W-:-:S03]  /*cc40*/  IMAD R2, R5, R10, RZ ;  /* 0x0000000a05027224 */ /* 0x004fc600078e02ff */
[----:B------:R-:W0:Y:S02]  /*cc50*/  SHFL.IDX PT, R5, R4, RZ, 0x1c1f ;  /* 0x001c1fff04057589 */ /* 0x000e2400000e0000 */
[----:B------:R-:W-:-:S13]  /*cc60*/  ISETP.GE.AND P2, PT, R25, R2, PT ;  /* 0x000000021900720c */ /* 0x000fda0003f46270 */
[----:B0-----:R-:W-:-:S05]  /*cc70*/  @!P2 LEA R5, P4, R20, R5, 0x1 ;  /* 0x000000051405a211 */ /* 0x001fca00078808ff */
[----:B------:R-:W-:-:S04]  /*cc80*/  @!P2 IMAD.X R6, RZ, RZ, R6, P4 ;  /* 0x000000ffff06a224 */ /* 0x000fc800020e0606 */
[----:B------:R-:W-:Y:S02]  /*cc90*/  @!P2 IMAD.MOV.U32 R7, RZ, RZ, R6 ;  /* 0x000000ffff07a224 */ /* 0x000fe400078e0006 */
[----:B------:R-:W-:Y:S02]  /*cca0*/  @!P2 IMAD.MOV.U32 R6, RZ, RZ, R5 ;  /* 0x000000ffff06a224 */ /* 0x000fe400078e0005 */
[----:B------:R-:W0:Y:S04]  /*ccb0*/  SHFL.IDX PT, R5, R4, 0x1, 0x1c1f ;  /* 0x003c1f0004057f89 */ /* 0x000e2800000e0000 */
[----:B---3--:R-:W-:Y:S04]  /*ccc0*/  @!P2 LDGSTS.E.BYPASS.LTC128B.128 [R9+0xc400], desc[UR36][R6.64], !P3 ;  /* 0x0c4000000609afae */ /* 0x008fe8000d901d64 */
[----:B------:R-:W-:Y:S04]  /*ccd0*/  @!P2 LDGSTS.E.BYPASS.LTC128B.128 [R9+0xf400], desc[UR36][R6.64+0x40], !P0 ;  /* 0x0f4000400609afae */ /* 0x000fe8000c101d64 */
[----:B------:R1:W-:Y:S04]  /*cce0*/  @!P2 LDGSTS.E.BYPASS.LTC128B.128 [R9+0x12400], desc[UR36][R6.64+0x80], !P1 ;  /* 0x124000800609afae */ /* 0x0003e8000c901d64 */
[----:B-1----:R-:W1:Y:S01]  /*ccf0*/  SHFL.IDX PT, R7, R0, 0x1, 0x1c1f ;  /* 0x003c1f0000077f89 */ /* 0x002e6200000e0000 */
[----:B------:R-:W-:-:S05]  /*cd00*/  VIADD R6, R25, 0x20 ;  /* 0x0000002019067836 */ /* 0x000fca0000000000 */
[----:B------:R-:W-:-:S13]  /*cd10*/  ISETP.GE.AND P2, PT, R6, R2, PT ;  /* 0x000000020600720c */ /* 0x000fda0003f46270 */
[----:B0-----:R-:W-:-:S04]  /*cd20*/  @!P2 LEA R5, P4, R20, R5, 0x1 ;  /* 0x000000051405a211 */ /* 0x001fc800078808ff */
[----:B------:R-:W-:Y:S01]  /*cd30*/  @!P2 MOV R6, R5 ;  /* 0x000000050006a202 */ /* 0x000fe20000000f00 */
[----:B-1----:R-:W-:Y:S01]  /*cd40*/  @!P2 IMAD.X R7, RZ, RZ, R7, P4 ;  /* 0x000000ffff07a224 */ /* 0x002fe200020e0607 */
[----:B------:R-:W0:Y:S04]  /*cd50*/  SHFL.IDX PT, R5, R4, 0x2, 0x1c1f ;  /* 0x005c1f0004057f89 */ /* 0x000e2800000e0000 */
[----:B------:R-:W-:Y:S04]  /*cd60*/  @!P2 LDGSTS.E.BYPASS.LTC128B.128 [R9+0xcc00], desc[UR36][R6.64], !P3 ;  /* 0x0cc000000609afae */ /* 0x000fe8000d901d64 */
[----:B------:R-:W-:Y:S04]  /*cd70*/  @!P2 LDGSTS.E.BYPASS.LTC128B.128 [R9+0xfc00], desc[UR36][R6.64+0x40], !P0 ;  /* 0x0fc000400609afae */ /* 0x000fe8000c101d64 */
[----:B------:R1:W-:Y:S04]  /*cd80*/  @!P2 LDGSTS.E.BYPASS.LTC128B.128 [R9+0x12c00], desc[UR36][R6.64+0x80], !P1 ;  /* 0x12c000800609afae */ /* 0x0003e8000c901d64 */
[----:B------:R-:W-:Y:S04]  /*cd90*/  SHFL.IDX PT, R4, R4, 0x3, 0x1c1f ;  /* 0x007c1f0004047f89 */ /* 0x000fe800000e0000 */
[----:B-1----:R-:W1:Y:S01]  /*cda0*/  SHFL.IDX PT, R7, R0, 0x2, 0x1c1f ;  /* 0x005c1f0000077f89 */ /* 0x002e6200000e0000 */
[----:B------:R-:W-:-:S03]  /*cdb0*/  VIADD R6, R25, 0x40 ;  /* 0x0000004019067836 */ /* 0x000fc60000000000 */
[----:B------:R-:W2:Y:S02]  /*cdc0*/  SHFL.IDX PT, R0, R0, 0x3, 0x1c1f ;  /* 0x007c1f0000007f89 */ /* 0x000ea400000e0000 */
[----:B------:R-:W-:-:S13]  /*cdd0*/  ISETP.GE.AND P2, PT, R6, R2, PT ;  /* 0x000000020600720c */ /* 0x000fda0003f46270 */
[----:B0-----:R-:W-:-:S05]  /*cde0*/  @!P2 LEA R5, P4, R20, R5, 0x1 ;  /* 0x000000051405a211 */ /* 0x001fca00078808ff */
[----:B-1----:R-:W-:Y:S02]  /*cdf0*/  @!P2 IMAD.X R7, RZ, RZ, R7, P4 ;  /* 0x000000ffff07a224 */ /* 0x002fe400020e0607 */
[----:B------:R-:W-:Y:S02]  /*ce00*/  @!P2 IMAD.MOV.U32 R6, RZ, RZ, R5 ;  /* 0x000000ffff06a224 */ /* 0x000fe400078e0005 */
[----:B------:R-:W-:-:S03]  /*ce10*/  VIADD R5, R25, 0x60 ;  /* 0x0000006019057836 */ /* 0x000fc60000000000 */
[----:B------:R-:W-:Y:S04]  /*ce20*/  @!P2 LDGSTS.E.BYPASS.LTC128B.128 [R9+0xd400], desc[UR36][R6.64], !P3 ;  /* 0x0d4000000609afae */ /* 0x000fe8000d901d64 */
[----:B------:R-:W-:Y:S04]  /*ce30*/  @!P2 LDGSTS.E.BYPASS.LTC128B.128 [R9+0x10400], desc[UR36][R6.64+0x40], !P0 ;  /* 0x104000400609afae */ /* 0x000fe8000c101d64 */
[----:B------:R-:W-:Y:S01]  /*ce40*/  @!P2 LDGSTS.E.BYPASS.LTC128B.128 [R9+0x13400], desc[UR36][R6.64+0x80], !P1 ;  /* 0x134000800609afae */ /* 0x000fe2000c901d64 */
[----:B------:R-:W-:-:S13]  /*ce50*/  ISETP.GE.AND P2, PT, R5, R2, PT ;  /* 0x000000020500720c */ /* 0x000fda0003f46270 */
[----:B------:R-:W-:-:S05]  /*ce60*/  @!P2 LEA R4, P4, R20, R4, 0x1 ;  /* 0x000000041404a211 */ /* 0x000fca00078808ff */
[----:B--2---:R-:W-:-:S04]  /*ce70*/  @!P2 IMAD.X R0, RZ, RZ, R0, P4 ;  /* 0x000000ffff00a224 */ /* 0x004fc800020e0600 */
[----:B------:R-:W-:Y:S02]  /*ce80*/  @!P2 IMAD.MOV.U32 R5, RZ, RZ, R0 ;  /* 0x000000ffff05a224 */ /* 0x000fe400078e0000 */
[----:B------:R-:W-:Y:S04]  /*ce90*/  SHFL.IDX PT, R0, R3, RZ, 0x1c1f ;  /* 0x001c1fff03007589 */ /* 0x000fe800000e0000 */
[----:B------:R-:W-:Y:S04]  /*cea0*/  @!P2 LDGSTS.E.BYPASS.LTC128B.128 [R9+0xdc00], desc[UR36][R4.64], !P3 ;  /* 0x0dc000000409afae */ /* 0x000fe8000d901d64 */
[----:B------:R-:W-:Y:S04]  /*ceb0*/  @!P2 LDGSTS.E.BYPASS.LTC128B.128 [R9+0x10c00], desc[UR36][R4.64+0x40], !P0 ;  /* 0x10c000400409afae */ /* 0x000fe8000c101d64 */
[----:B------:R0:W-:Y:S04]  /*cec0*/  @!P2 LDGSTS.E.BYPASS.LTC128B.128 [R9+0x13c00], desc[UR36][R4.64+0x80], !P1 ;  /* 0x13c000800409afae */ /* 0x0001e8000c901d64 */
[----:B------:R-:W-:Y:S04]  /*ced0*/  SHFL.IDX PT, R3, R3, 0x1, 0x1c1f ;  /* 0x003c1f0003037f89 */ /* 0x000fe800000e0000 */
[----:B0-----:R-:W0:Y:S01]  /*cee0*/  SHFL.IDX PT, R4, R8, RZ, 0x1c1f ;  /* 0x001c1fff08047589 */ /* 0x001e2200000e0000 */
[----:B------:R-:W-:-:S03]  /*cef0*/  VIADD R5, R25, 0x80 ;  /* 0x0000008019057836 */ /* 0x000fc60000000000 */
[----:B------:R-:W1:Y:S02]  /*cf00*/  SHFL.IDX PT, R8, R8, 0x1, 0x1c1f ;  /* 0x003c1f0008087f89 */ /* 0x000e6400000e0000 */
[----:B------:R-:W-:-:S13]  /*cf10*/  ISETP.GE.AND P2, PT, R5, R2, PT ;  /* 0x000000020500720c */ /* 0x000fda0003f46270 */
[----:B0-----:R-:W-:-:S04]  /*cf20*/  @!P2 LEA R4, P4, R20, R4, 0x1 ;  /* 0x000000041404a211 */ /* 0x001fc800078808ff */
[----:B------:R-:W-:-:S05]  /*cf30*/  @!P2 IADD3.X R0, RZ, R0, RZ, P4, !PT ;  /* 0x00000000ff00a210 */ /* 0x000fca00027fe4ff */
[----:B------:R-:W-:-:S05]  /*cf40*/  @!P2 IMAD.MOV.U32 R5, RZ, RZ, R0 ;  /* 0x000000ffff05a224 */ /* 0x000fca00078e0000 */
[----:B------:R0:W-:Y:S04]  /*cf50*/  @!P2 LDGSTS.E.BYPASS.LTC128B.128 [R9+0xe400], desc[UR36][R4.64], !P3 ;  /* 0x0e4000000409afae */ /* 0x0001e8000d901d64 */
[----:B------:R0:W-:Y:S04]  /*cf60*/  @!P2 LDGSTS.E.BYPASS.LTC128B.128 [R9+0x11400], desc[UR36][R4.64+0x40], !P0 ;  /* 0x114000400409afae */ /* 0x0001e8000c101d64 */
[----:B-1----:R0:W-:Y:S02]  /*cf70*/  @!P2 LDGSTS.E.BYPASS.LTC128B.128 [R9+0x14400], desc[UR36][R4.64+0x80], !P1 ;  /* 0x144000800409afae */ /* 0x0021e4000c901d64 */
.L_x_315:
[----:B------:R-:W2:Y:S01]  /*cf80*/  LDL R0, [R1+0x1c] ;  /* 0x00001c0001007983 */ /* 0x000ea20000100800 */
[----:B------:R-:W-:-:S05]  /*cf90*/  VIADD R25, R25, 0xa0 ;  /* 0x000000a019197836 */ /* 0x000fca0000000000 */
[----:B------:R-:W-:-:S13]  /*cfa0*/  ISETP.GE.AND P2, PT, R25, R2, PT ;  /* 0x000000021900720c */ /* 0x000fda0003f46270 */
[----:B------:R-:W-:-:S05]  /*cfb0*/  @!P2 LEA R2, P4, R20, R8, 0x1 ;  /* 0x000000081402a211 */ /* 0x000fca00078808ff */
[----:B------:R-:W-:-:S05]  /*cfc0*/  @!P2 IMAD.X R3, RZ, RZ, R3, P4 ;  /* 0x000000ffff03a224 */ /* 0x000fca00020e0603 */
[----:B------:R-:W-:Y:S01]  /*cfd0*/  @!PT LDS RZ, [RZ] ;  /* 0x00000000fffff984 */ /* 0x000fe20000000800 */
[----:B------:R-:W-:Y:S01]  /*cfe0*/  @!PT LDS RZ, [RZ] ;  /* 0x00000000fffff984 */ /* 0x000fe20000000800 */
[----:B------:R-:W-:Y:S01]  /*cff0*/  @!PT LDS RZ, [RZ] ;  /* 0x00000000fffff984 */ /* 0x000fe20000000800 */
[----:B--2---:R1:W-:Y:S04]  /*d000*/  @!P2 LDGSTS.E.BYPASS.LTC128B.128 [R0+0xec00], desc[UR36][R2.64], !P3 ;  /* 0x0ec000000200afae */ /* 0x0043e8000d901d64 */
[----:B------:R1:W-:Y:S01]  /*d010*/  @!P2 LDGSTS.E.BYPASS.LTC128B.128 [R0+0x11c00], desc[UR36][R2.64+0x40], !P0 ;  /* 0x11c000400200afae */ /* 0x0003e2000c101d64 */
[----:B------:R-:W-:-:S03]  /*d020*/  PLOP3.LUT P0, PT, PT, PT, PT, 0x80, 0x0 ;  /* 0x000000000000781c */ /* 0x000fc60003f0f070 */
[----:B------:R1:W-:Y:S01]  /*d030*/  @!P2 LDGSTS.E.BYPASS.LTC128B.128 [R0+0x14c00], desc[UR36][R2.64+0x80], !P1 ;  /* 0x14c000800200afae */ /* 0x0003e2000c901d64 */
[----:B------:R-:W-:-:S09]  /*d040*/  NOP ;  /* 0x0000000000007918 */ /* 0x000fd20000000000 */
.L_x_237:
[----:B------:R-:W-:Y:S02]  /*d050*/  PLOP3.LUT P1, PT, P1, P0, PT, 0xa2, 0x0 ;  /* 0x000000000000781c */ /* 0x000fe40000f21472 */
[----:B------:R-:W-:-:S08]  /*d060*/  @P0 R2UR P1, UR4, R17 ;  /* 0x00000000110402ca */ /* 0x000fd00000020000 */
[----:B------:R-:W-:-:S05]  /*d070*/  @P0 PLOP3.LUT P0, PT, P1, PT, PT, 0x80, 0x0 ;  /* 0x000000000000081c */ /* 0x000fca0000f0f070 */
[----:B------:R-:W-:Y:S01]  /*d080*/  @!P1 SYNCS.ARRIVE.TRANS64.RED.A0T1 RZ, [UR4+0x2d800], RZ ;  /* 0x02d800ffffff99a7 */ /* 0x000fe20008200404 */
[----:B------:R-:W-:Y:S07]  /*d090*/  @!P1 ARRIVES.LDGSTSBAR.64.TRANSCNT [UR4+0x2d800] ;  /* 0x02d80000ff0099b0 */ /* 0x000fee0008000a84 */
[----:B------:R-:W-:Y:S05]  /*d0a0*/  @P0 BRA.U.ANY `(.L_x_237) ;  /* 0xfffffffd00e80947 */ /* 0x000fea000393ffff */
[----:B-1----:R-:W2:Y:S02]  /*d0b0*/  LDL.LU R2, [R1+0x3c] ;  /* 0x00003c0001027983 */ /* 0x002ea40000300800 */
[----:B--2---:R-:W-:-:S05]  /*d0c0*/  VIADD R2, R2, 0x1 ;  /* 0x0000000102027836 */ /* 0x004fca0000000000 */
[----:B------:R1:W-:Y:S01]  /*d0d0*/  STL [R1+0x3c], R2 ;  /* 0x00003c0201007387 */ /* 0x0003e20000100800 */
[----:B------:R-:W-:-:S04]  /*d0e0*/  LEA.HI R0, R2, R2, RZ, 0x1 ;  /* 0x0000000202007211 */ /* 0x000fc800078f08ff */
[----:B------:R-:W-:-:S05]  /*d0f0*/  LOP3.LUT R0, R0, 0xfffffffe, RZ, 0xc0, !PT ;  /* 0xfffffffe00007812 */ /* 0x000fca00078ec0ff */
[----:B------:R-:W-:-:S05]  /*d100*/  IMAD.IADD R0, R2, 0x1, -R0 ;  /* 0x0000000102007824 */ /* 0x000fca00078e0a00 */
[----:B------:R-:W-:Y:S01]  /*d110*/  SHF.L.U32 R0, R0, 0x1f, RZ ;  /* 0x0000001f00007819 */ /* 0x000fe200000006ff */
[----:B------:R-:W-:Y:S01]  /*d120*/  NOP ;  /* 0x0000000000007918 */ /* 0x000fe20000000000 */
[----:B------:R1:W-:Y:S01]  /*d130*/  SYNCS.ARRIVE.TRANS64.A1T0 RZ, [R17+URZ+0x2d800], RZ ;  /* 0x02d800ff11ff79a7 */ /* 0x0003e2000810003f */
[----:B------:R-:W-:Y:S01]  /*d140*/  BSSY B0, `(.L_x_238) ;  /* 0x0000003000007945 */ /* 0x000fe20003800000 */
[----:B------:R-:W2:Y:S03]  /*d150*/  SYNCS.PHASECHK.TRANS64.TRYWAIT P0, [R17+URZ+0x2d820], R0 ;  /* 0x02d82000110075a7 */ /* 0x000ea6000800017f */
[----:B-12---:R-:W-:Y:S05]  /*d160*/  @!P0 BRA `(.L_x_239) ;  /* 0x0000003400e48947 */ /* 0x006fea0003800000 */
.L_x_316:
[----:B------:R-:W-:Y:S05]  /*d170*/  BSYNC B0 ;  /* 0x0000000000007941 */ /* 0x000fea0003800000 */
.L_x_238:
[----:B------:R-:W1:Y:S04]  /*d180*/  LDL.LU R3, [R1+0x34] ;  /* 0x0000340001037983 */ /* 0x000e680000300800 */
[----:B------:R-:W2:Y:S01]  /*d190*/  LDL R2, [R1+0x10] ;  /* 0x0000100001027983 */ /* 0x000ea20000100800 */
[----:B------:R-:W-:Y:S01]  /*d1a0*/  BSSY B0, `(.L_x_240) ;  /* 0x00000fa000007945 */ /* 0x000fe20003800000 */
[----:B-1----:R-:W-:-:S05]  /*d1b0*/  VIADD R0, R3, 0xfffffffe ;  /* 0xfffffffe03007836 */ /* 0x002fca0000000000 */
[----:B--2---:R-:W-:-:S13]  /*d1c0*/  ISETP.GE.AND P0, PT, R0, R2, PT ;  /* 0x000000020000720c */ /* 0x004fda0003f06270 */
[----:B------:R-:W-:Y:S05]  /*d1d0*/  @!P0 BRA `(.L_x_241) ;  /* 0x0000000c00d88947 */ /* 0x000fea0003800000 */
[----:B------:R-:W0:Y:S01]  /*d1e0*/  S2R R2, SR_TID.X ;  /* 0x0000000000027919 */ /* 0x000e220000002100 */
[----:B------:R-:W-:Y:S01]  /*d1f0*/  ULDC UR4, c[0x0][0x2f4] ;  /* 0x0000bd0000047ab9 */ /* 0x000fe20000000800 */
[----:B------:R-:W-:Y:S01]  /*d200*/  MOV R20, R29 ;  /* 0x0000001d00147202 */ /* 0x000fe20000000f00 */
[----:B------:R-:W-:Y:S01]  /*d210*/  IMAD.MOV.U32 R10, RZ, RZ, R22 ;  /* 0x000000ffff0a7224 */ /* 0x000fe200078e0016 */
[----:B------:R1:W-:Y:S01]  /*d220*/  STL [R1], R23 ;  /* 0x0000001701007387 */ /* 0x0003e20000100800 */
[----:B0-----:R-:W-:-:S05]  /*d230*/  IMAD.SHL.U32 R4, R2, 0x8, RZ ;  /* 0x0000000802047824 */ /* 0x001fca00078e00ff */
[----:B------:R-:W-:-:S04]  /*d240*/  LOP3.LUT R4, R4, 0x18, RZ, 0xc0, !PT ;  /* 0x0000001804047812 */ /* 0x000fc800078ec0ff */
[C---:B------:R-:W-:Y:S02]  /*d250*/  LOP3.LUT R3, R4.reuse, 0x20, RZ, 0xfc, !PT ;  /* 0x0000002004037812 */ /* 0x040fe400078efcff */
[C---:B------:R-:W-:Y:S02]  /*d260*/  LOP3.LUT R2, R4.reuse, 0x40, RZ, 0xfc, !PT ;  /* 0x0000004004027812 */ /* 0x040fe400078efcff */
[----:B------:R-:W-:Y:S02]  /*d270*/  ISETP.GE.AND P3, PT, R4, UR4, PT ;  /* 0x0000000404007c0c */ /* 0x000fe4000bf66270 */
[----:B------:R-:W-:Y:S02]  /*d280*/  ISETP.GE.AND P2, PT, R3, UR4, PT ;  /* 0x0000000403007c0c */ /* 0x000fe4000bf46270 */
[----:B-1----:R-:W-:-:S13]  /*d290*/  ISETP.GE.AND P1, PT, R2, UR4, PT ;  /* 0x0000000402007c0c */ /* 0x002fda000bf26270 */
.L_x_254:
[----:B------:R-:W2:Y:S01]  /*d2a0*/  LDL R9, [R1+0x14] ;  /* 0x0000140001097983 */ /* 0x000ea20000100800 */
[----:B------:R-:W0:Y:S03]  /*d2b0*/  LDC R4, c[0x0][0x430] ;  /* 0x00010c00ff047b82 */ /* 0x000e260000000800 */
[----:B------:R-:W3:Y:S04]  /*d2c0*/  LDL R8, [R1+0x18] ;  /* 0x0000180001087983 */ /* 0x000ee80000100800 */
[----:B------:R-:W4:Y:S01]  /*d2d0*/  LDL R7, [R1+0x4] ;  /* 0x0000040001077983 */ /* 0x000f220000100800 */
[----:B------:R-:W1:Y:S03]  /*d2e0*/  S2R R2, SR_TID.X ;  /* 0x0000000000027919 */ /* 0x000e660000002100 */
[----:B------:R-:W5:Y:S01]  /*d2f0*/  LDL R6, [R1+0x48] ;  /* 0x0000480001067983 */ /* 0x000f620000100800 */
[----:B0-----:R-:W-:-:S13]  /*d300*/  ISETP.NE.AND P0, PT, R4, 0x1, PT ;  /* 0x000000010400780c */ /* 0x001fda0003f05270 */
[----:B------:R-:W0:Y:S01]  /*d310*/  @P0 LDC R5, c[0x0][0x434] ;  /* 0x00010d00ff050b82 */ /* 0x000e220000000800 */
[----:B-1----:R-:W-:-:S04]  /*d320*/  LOP3.LUT R3, R2, 0x7f, RZ, 0xc0, !PT ;  /* 0x0000007f02037812 */ /* 0x002fc800078ec0ff */
[----:B------:R-:W-:-:S03]  /*d330*/  SHF.R.U32.HI R4, RZ, 0x2, R3 ;  /* 0x00000002ff047819 */ /* 0x000fc60000011603 */
[----:B------:R-:W1:Y:S01]  /*d340*/  @P0 LDC R3, c[0x0][0x438] ;  /* 0x00010e00ff030b82 */ /* 0x000e620000000800 */
[----:B------:R-:W-:Y:S02]  /*d350*/  IMAD.SHL.U32 R2, R2, 0x20, RZ ;  /* 0x0000002002027824 */ /* 0x000fe400078e00ff */
[----:B------:R-:W-:-:S03]  /*d360*/  IMAD R4, R0, 0x80, R4 ;  /* 0x0000008000047824 */ /* 0x000fc600078e0204 */
[----:B------:R-:W-:Y:S01]  /*d370*/  LOP3.LUT R2, R2, 0x60, RZ, 0xc0, !PT ;  /* 0x0000006002027812 */ /* 0x000fe200078ec0ff */
[----:B------:R-:W-:Y:S05]  /*d380*/  YIELD ;  /* 0x0000000000007946 */ /* 0x000fea0003800000 */
[----:B------:R-:W-:Y:S01]  /*d390*/  ULDC UR4, c[0x0][0x430] ;  /* 0x00010c0000047ab9 */ /* 0x000fe20000000800 */
[----:B--2---:R-:W-:-:S05]  /*d3a0*/  IADD3 R4, R2, R4, R9 ;  /* 0x0000000402047210 */ /* 0x004fca0007ffe009 */
[----:B0-----:R-:W-:-:S04]  /*d3b0*/  @P0 IMAD.HI.U32 R5, R4, R5, RZ ;  /* 0x0000000504050227 */ /* 0x001fc800078e00ff */
[----:B------:R-:W-:Y:S01]  /*d3c0*/  IMAD.MOV.U32 R2, RZ, RZ, R4 ;  /* 0x000000ffff027224 */ /* 0x000fe200078e0004 */
[----:B-1----:R-:W-:-:S05]  /*d3d0*/  @P0 SHF.R.U32.HI R2, RZ, R3, R5 ;  /* 0x00000003ff020219 */ /* 0x002fca0000011605 */
[--C-:B------:R-:W-:Y:S01]  /*d3e0*/  IMAD.MOV R9, RZ, RZ, -R2.reuse ;  /* 0x000000ffff097224 */ /* 0x100fe200078e0a02 */
[----:B------:R-:W-:-:S03]  /*d3f0*/  SHF.R.S32.HI R3, RZ, 0x1f, R2 ;  /* 0x0000001fff037819 */ /* 0x000fc60000011402 */
[----:B------:R-:W-:Y:S01]  /*d400*/  IMAD R9, R9, UR4, R4 ;  /* 0x0000000409097c24 */ /* 0x000fe2000f8e0204 */
[----:B------:R-:W-:Y:S02]  /*d410*/  ULDC.64 UR4, c[0x0][0x428] ;  /* 0x00010a0000047ab9 */ /* 0x000fe40000000a00 */
[----:B---3--:R-:W-:Y:S02]  /*d420*/  IMAD R4, R8, UR4, RZ ;  /* 0x0000000408047c24 */ /* 0x008fe4000f8e02ff */
[----:B----4-:R-:W-:-:S04]  /*d430*/  IMAD.WIDE.U32 R2, R7, UR4, R2 ;  /* 0x0000000407027c25 */ /* 0x010fc8000f8e0002 */
[----:B------:R-:W-:Y:S01]  /*d440*/  IMAD R4, R7, UR5, R4 ;  /* 0x0000000507047c24 */ /* 0x000fe2000f8e0204 */
[----:B------:R-:W-:-:S03]  /*d450*/  ULDC.64 UR4, c[0x0][0x418] ;  /* 0x0001060000047ab9 */ /* 0x000fc60000000a00 */
[----:B------:R-:W-:Y:S01]  /*d460*/  IMAD.IADD R3, R4, 0x1, R3 ;  /* 0x0000000104037824 */ /* 0x000fe200078e0203 */
[----:B------:R-:W-:-:S04]  /*d470*/  LEA R4, P0, R2, UR4, 0x2 ;  /* 0x0000000402047c11 */ /* 0x000fc8000f8010ff */
[----:B------:R-:W-:-:S05]  /*d480*/  LEA.HI.X R5, R2, UR5, R3, 0x2, P0 ;  /* 0x0000000502057c11 */ /* 0x000fca00080f1403 */
[----:B------:R-:W2:Y:S01]  /*d490*/  LDG.E R7, desc[UR36][R4.64] ;  /* 0x0000002404077981 */ /* 0x000ea2000c1e1900 */
[----:B-----5:R-:W-:Y:S01]  /*d4a0*/  ISETP.NE.AND P4, PT, R6, 0x3, PT ;  /* 0x000000030600780c */ /* 0x020fe20003f85270 */
[----:B------:R-:W-:-:S05]  /*d4b0*/  VIADD R22, R10, 0x1 ;  /* 0x000000010a167836 */ /* 0x000fca0000000000 */
[----:B------:R-:W-:-:S04]  /*d4c0*/  ISETP.NE.AND P0, PT, R22, 0x2, PT ;  /* 0x000000021600780c */ /* 0x000fc80003f05270 */
[----:B------:R-:W-:Y:S02]  /*d4d0*/  SEL R29, RZ, 0x1, P0 ;  /* 0x00000001ff1d7807 */ /* 0x000fe40000000000 */
[----:B------:R-:W-:Y:S02]  /*d4e0*/  SEL R22, R22, RZ, P0 ;  /* 0x000000ff16167207 */ /* 0x000fe40000000000 */
[----:B------:R-:W-:Y:S02]  /*d4f0*/  MOV R23, R0 ;  /* 0x0000000000177202 */ /* 0x000fe40000000f00 */
[----:B------:R-:W-:Y:S02]  /*d500*/  LOP3.LUT R29, R20, R29, RZ, 0x3c, !PT ;  /* 0x0000001d141d7212 */ /* 0x000fe400078e3cff */
[----:B--2---:R-:W-:Y:S01]  /*d510*/  SHF.R.S32.HI R28, RZ, 0x1f, R7 ;  /* 0x0000001fff1c7819 */ /* 0x004fe20000011407 */
[----:B------:R-:W-:Y:S06]  /*d520*/  @!P4 BRA `(.L_x_242) ;  /* 0x000000000004c947 */ /* 0x000fec0003800000 */
[----:B------:R-:W-:Y:S01]  /*d530*/  BPT.TRAP 0x1 ;  /* 0x000000040000795c */ /* 0x000fe20000300000 */
.L_x_242:
[----:B------:R-:W-:Y:S01]  /*d540*/  IMAD R5, R22, 0x8, R17 ;  /* 0x0000000816057824 */ /* 0x000fe200078e0211 */
[----:B------:R-:W-:Y:S01]  /*d550*/  SHF.L.U32 R0, R29, 0x1f, RZ ;  /* 0x0000001f1d007819 */ /* 0x000fe200000006ff */
[----:B------:R-:W-:Y:S03]  /*d560*/  BSSY B1, `(.L_x_243) ;  /* 0x0000003000017945 */ /* 0x000fe60003800000 */
[----:B------:R-:W0:Y:S02]  /*d570*/  SYNCS.PHASECHK.TRANS64.TRYWAIT P0, [R5+URZ+0x2d840], R0 ;  /* 0x02d84000050075a7 */ /* 0x000e24000800017f */
[----:B0-----:R-:W-:Y:S05]  /*d580*/  @!P0 BRA `(.L_x_244) ;  /* 0x0000003000f08947 */ /* 0x001fea0003800000 */
.L_x_317:
[----:B------:R-:W-:Y:S05]  /*d590*/  BSYNC B1 ;  /* 0x0000000000017941 */ /* 0x000fea0003800000 */
.L_x_243:
[----:B------:R-:W1:Y:S01]  /*d5a0*/  S2R R6, SR_TID.X ;  /* 0x0000000000067919 */ /* 0x000e620000002100 */
[----:B------:R-:W-:Y:S01]  /*d5b0*/  SHF.R.S32.HI R21, RZ, 0x1f, R9 ;  /* 0x0000001fff157819 */ /* 0x000fe20000011409 */
[----:B------:R-:W-:Y:S01]  /*d5c0*/  ULDC.64 UR4, c[0x0][0x300] ;  /* 0x0000c00000047ab9 */ /* 0x000fe20000000a00 */
[----:B------:R-:W-:Y:S01]  /*d5d0*/  ULDC.64 UR6, c[0x0][0x2e8] ;  /* 0x0000ba0000067ab9 */ /* 0x000fe20000000a00 */
[----:B------:R-:W-:Y:S01]  /*d5e0*/  IMAD.WIDE.U32 R2, R9, UR4, RZ ;  /* 0x0000000409027c25 */ /* 0x000fe2000f8e00ff */
[C---:B------:R-:W-:Y:S02]  /*d5f0*/  LOP3.LUT P5, RZ, R16.reuse, 0x2, RZ, 0xc0, !PT ;  /* 0x0000000210ff7812 */ /* 0x040fe400078ac0ff */
[----:B------:R-:W-:Y:S01]  /*d600*/  LOP3.LUT P4, RZ, R16, 0x1, RZ, 0xc0, !PT ;  /* 0x0000000110ff7812 */ /* 0x000fe2000788c0ff */
[----:B0-----:R-:W-:-:S04]  /*d610*/  IMAD R0, R21, UR4, RZ ;  /* 0x0000000415007c24 */ /* 0x001fc8000f8e02ff */
[----:B------:R-:W-:Y:S01]  /*d620*/  IMAD R0, R9, UR5, R0 ;  /* 0x0000000509007c24 */ /* 0x000fe2000f8e0200 */
[----:B------:R-:W-:-:S03]  /*d630*/  ULDC.64 UR4, c[0x0][0x310] ;  /* 0x0000c40000047ab9 */ /* 0x000fc60000000a00 */
[----:B------:R-:W-:Y:S02]  /*d640*/  IMAD.IADD R3, R3, 0x1, R0 ;  /* 0x0000000103037824 */ /* 0x000fe400078e0200 */
[----:B------:R-:W-:Y:S02]  /*d650*/  IMAD R0, R28, UR4, RZ ;  /* 0x000000041c007c24 */ /* 0x000fe4000f8e02ff */
[----:B------:R-:W-:-:S04]  /*d660*/  IMAD.WIDE.U32 R2, R7, UR4, R2 ;  /* 0x0000000407027c25 */ /* 0x000fc8000f8e0002 */
[----:B------:R-:W-:Y:S01]  /*d670*/  IMAD R0, R7, UR5, R0 ;  /* 0x0000000507007c24 */ /* 0x000fe2000f8e0200 */
[----:B------:R-:W-:-:S03]  /*d680*/  ULDC.64 UR4, c[0x0][0x308] ;  /* 0x0000c20000047ab9 */ /* 0x000fc60000000a00 */
[----:B------:R-:W-:Y:S02]  /*d690*/  IMAD.IADD R3, R3, 0x1, R0 ;  /* 0x0000000103037824 */ /* 0x000fe400078e0200 */
[----:B-1----:R-:W-:Y:S02]  /*d6a0*/  IMAD.SHL.U32 R4, R6, 0x8, RZ ;  /* 0x0000000806047824 */ /* 0x002fe400078e00ff */
[----:B------:R-:W-:Y:S01]  /*d6b0*/  IMAD.WIDE.U32 R2, R26, UR4, R2 ;  /* 0x000000041a027c25 */ /* 0x000fe2000f8e0002 */
[----:B------:R-:W-:Y:S02]  /*d6c0*/  UMOV UR4, 0xffffffff ;  /* 0xffffffff00047882 */ /* 0x000fe40000000000 */
[----:B------:R-:W-:Y:S01]  /*d6d0*/  LOP3.LUT R4, R4, 0xd8, RZ, 0xc0, !PT ;  /* 0x000000d804047812 */ /* 0x000fe200078ec0ff */
[----:B------:R-:W-:Y:S02]  /*d6e0*/  IMAD.SHL.U32 R11, R6, 0x8, RZ ;  /* 0x00000008060b7824 */ /* 0x000fe400078e00ff */
[----:B------:R-:W-:Y:S01]  /*d6f0*/  IMAD R8, R26, UR5, R3 ;  /* 0x000000051a087c24 */ /* 0x000fe2000f8e0203 */
[----:B------:R-:W-:-:S02]  /*d700*/  LOP3.LUT R4, R4, 0x18, R6, 0x78, !PT ;  /* 0x0000001804047812 */ /* 0x000fc400078e7806 */
[----:B------:R-:W-:Y:S02]  /*d710*/  LEA R6, P0, R2, UR6, 0x1 ;  /* 0x0000000602067c11 */ /* 0x000fe4000f8008ff */
[----:B------:R-:W-:Y:S02]  /*d720*/  LOP3.LUT R4, R4, 0x320, R11, 0xf8, !PT ;  /* 0x0000032004047812 */ /* 0x000fe400078ef80b */
[----:B------:R-:W-:-:S03]  /*d730*/  LEA.HI.X R8, R2, UR7, R8, 0x1, P0 ;  /* 0x0000000702087c11 */ /* 0x000fc600080f0c08 */
[----:B------:R-:W-:Y:S01]  /*d740*/  IMAD R4, R22, 0x3000, R4 ;  /* 0x0000300016047824 */ /* 0x000fe200078e0204 */
[----:B------:R-:W-:Y:S06]  /*d750*/  BRA.DIV UR4, `(.L_x_245) ;  /* 0x0000003204907947 */ /* 0x000fec000b800000 */
[----:B------:R-:W0:Y:S01]  /*d760*/  S2R R3, SR_TID.X ;  /* 0x0000000000037919 */ /* 0x000e220000002100 */
[----:B------:R-:W-:Y:S01]  /*d770*/  LOP3.LUT P6, RZ, R16, 0x4, RZ, 0xc0, !PT ;  /* 0x0000000410ff7812 */ /* 0x000fe200078cc0ff */
[----:B------:R-:W-:Y:S01]  /*d780*/  IMAD R4, R4, 0x2, R17 ;  /* 0x0000000204047824 */ /* 0x000fe200078e0211 */
[----:B------:R-:W1:Y:S04]  /*d790*/  SHFL.IDX PT, R2, R6, RZ, 0x1c1f ;  /* 0x001c1fff06027589 */ /* 0x000e6800000e0000 */
[----:B------:R-:W-:Y:S01]  /*d7a0*/  SHFL.IDX PT, R25, R8, 0x2, 0x1c1f ;  /* 0x005c1f0008197f89 */ /* 0x000fe200000e0000 */
[----:B0-----:R-:W-:-:S03]  /*d7b0*/  IMAD.SHL.U32 R11, R3, 0x8, RZ ;  /* 0x00000008030b7824 */ /* 0x001fc600078e00ff */
[----:B------:R-:W0:Y:S02]  /*d7c0*/  SHFL.IDX PT, R3, R8, RZ, 0x1c1f ;  /* 0x001c1fff08037589 */ /* 0x000e2400000e0000 */
[----:B------:R-:W-:-:S05]  /*d7d0*/  LOP3.LUT R11, R11, 0x18, RZ, 0xc0, !PT ;  /* 0x000000180b0b7812 */ /* 0x000fca00078ec0ff */
[----:B------:R-:W-:-:S05]  /*d7e0*/  IMAD.SHL.U32 R0, R11, 0x2, RZ ;  /* 0x000000020b007824 */ /* 0x000fca00078e00ff */
[----:B-1----:R-:W-:-:S04]  /*d7f0*/  IADD3 R2, P0, R2, R0, RZ ;  /* 0x0000000002027210 */ /* 0x002fc80007f1e0ff */
[----:B0-----:R-:W-:-:S05]  /*d800*/  IADD3.X R3, RZ, R3, RZ, P0, !PT ;  /* 0x00000003ff037210 */ /* 0x001fca00007fe4ff */
        /* <DEDUP_REMOVED lines=18> */
.L_x_327:
[----:B------:R-:W-:Y:S02]  /*d930*/  LOP3.LUT P6, RZ, R16, 0x4, RZ, 0xc0, !PT ;  /* 0x0000000410ff7812 */ /* 0x000fe400078cc0ff */
[----:B--2---:R-:W-:-:S05]  /*d940*/  IADD3 R2, P0, R2, R0, RZ ;  /* 0x0000000002027210 */ /* 0x004fca0007f1e0ff */
[----:B------:R-:W-:Y:S01]  /*d950*/  IMAD.X R3, RZ, RZ, R25, P0 ;  /* 0x000000ffff037224 */ /* 0x000fe200000e0619 */
        /* <DEDUP_REMOVED lines=8> */
.L_x_246:
[----:B------:R-:W-:Y:S02]  /*d9e0*/  PLOP3.LUT P4, PT, P4, P0, PT, 0xa2, 0x0 ;  /* 0x000000000000781c */ /* 0x000fe40002781472 */
[----:B------:R-:W-:-:S08]  /*d9f0*/  @P0 R2UR P4, UR4, R5 ;  /* 0x00000000050402ca */ /* 0x000fd00000080000 */
[----:B------:R-:W-:-:S05]  /*da00*/  @P0 PLOP3.LUT P0, PT, P4, PT, PT, 0x80, 0x0 ;  /* 0x000000000000081c */ /* 0x000fca000270f070 */
[----:B------:R-:W-:Y:S01]  /*da10*/  @!P4 SYNCS.ARRIVE.TRANS64.RED.A0T1 RZ, [UR4+0x2d830], RZ ;  /* 0x02d830ffffffc9a7 */ /* 0x000fe20008200404 */
[----:B------:R-:W-:Y:S07]  /*da20*/  @!P4 ARRIVES.LDGSTSBAR.64.TRANSCNT [UR4+0x2d830] ;  /* 0x02d83000ff00c9b0 */ /* 0x000fee0008000a84 */
[----:B------:R-:W-:Y:S05]  /*da30*/  @P0 BRA.U.ANY `(.L_x_246) ;  /* 0xfffffffd00e80947 */ /* 0x000fea000393ffff */
[----:B------:R-:W-:Y:S01]  /*da40*/  NOP ;  /* 0x0000000000007918 */ /* 0x000fe20000000000 */
[----:B-1----:R-:W2:Y:S02]  /*da50*/  LDL R2, [R1+0x48] ;  /* 0x0000480001027983 */ /* 0x002ea40000100800 */
[----:B--2---:R-:W-:-:S13]  /*da60*/  ISETP.NE.AND P5, PT, R2, 0x3, PT ;  /* 0x000000030200780c */ /* 0x004fda0003fa5270 */
[----:B------:R-:W-:Y:S05]  /*da70*/  @!P5 BRA `(.L_x_247) ;  /* 0x000000000004d947 */ /* 0x000fea0003800000 */
[----:B------:R-:W-:Y:S01]  /*da80*/  BPT.TRAP 0x1 ;  /* 0x000000040000795c */ /* 0x000fe20000300000 */
.L_x_247:
[----:B------:R1:W-:Y:S01]  /*da90*/  SYNCS.ARRIVE.TRANS64.A1T0 RZ, [R5+URZ+0x2d830], RZ ;  /* 0x02d830ff05ff79a7 */ /* 0x0003e2000810003f */
[----:B------:R-:W-:Y:S05]  /*daa0*/  @!P5 BRA `(.L_x_248) ;  /* 0x000000000004d947 */ /* 0x000fea0003800000 */
[----:B------:R-:W-:Y:S01]  /*dab0*/  BPT.TRAP 0x1 ;  /* 0x000000040000795c */ /* 0x000fe20000300000 */
.L_x_248:
[----:B------:R-:W-:Y:S01]  /*dac0*/  SHF.L.U32 R2, R20, 0x1f, RZ ;  /* 0x0000001f14027819 */ /* 0x000fe200000006ff */
[----:B-1----:R-:W-:Y:S01]  /*dad0*/  IMAD R5, R10, 0x8, R17 ;  /* 0x000000080a057824 */ /* 0x002fe200078e0211 */
[----:B------:R-:W-:Y:S03]  /*dae0*/  BSSY B1, `(.L_x_249) ;  /* 0x0000003000017945 */ /* 0x000fe60003800000 */
[----:B------:R-:W1:Y:S02]  /*daf0*/  SYNCS.PHASECHK.TRANS64.TRYWAIT P0, [R5+URZ+0x2d860], R2 ;  /* 0x02d86002050075a7 */ /* 0x000e64000800017f */
[----:B-1----:R-:W-:Y:S05]  /*db00*/  @!P0 BRA `(.L_x_250) ;  /* 0x0000003000f88947 */ /* 0x002fea0003800000 */
.L_x_328:
[----:B------:R-:W-:Y:S05]  /*db10*/  BSYNC B1 ;  /* 0x0000000000017941 */ /* 0x000fea0003800000 */
.L_x_249:
[----:B------:R-:W2:Y:S04]  /*db20*/  LDL R11, [R1+0xc] ;  /* 0x00000c00010b7983 */ /* 0x000ea80000100800 */
[----:B0-----:R-:W2:Y:S01]  /*db30*/  LDL.LU R6, [R1] ;  /* 0x0000000001067983 */ /* 0x001ea20000300800 */
[----:B------:R-:W0:Y:S01]  /*db40*/  S2R R12, SR_TID.X ;  /* 0x00000000000c7919 */ /* 0x000e220000002100 */
[----:B------:R-:W-:Y:S01]  /*db50*/  UMOV UR4, 0xffffffff ;  /* 0xffffffff00047882 */ /* 0x000fe20000000000 */
[C---:B0-----:R-:W-:Y:S02]  /*db60*/  IMAD.SHL.U32 R4, R12.reuse, 0x8, RZ ;  /* 0x000000080c047824 */ /* 0x041fe400078e00ff */
[----:B------:R-:W-:-:S03]  /*db70*/  IMAD.SHL.U32 R8, R12, 0x8, RZ ;  /* 0x000000080c087824 */ /* 0x000fc600078e00ff */
[----:B------:R-:W-:Y:S02]  /*db80*/  LOP3.LUT R4, R4, 0xd8, RZ, 0xc0, !PT ;  /* 0x000000d804047812 */ /* 0x000fe400078ec0ff */
[----:B------:R-:W-:Y:S02]  /*db90*/  LOP3.LUT R3, R12, 0x7f, RZ, 0xc0, !PT ;  /* 0x0000007f0c037812 */ /* 0x000fe400078ec0ff */
[----:B------:R-:W-:Y:S02]  /*dba0*/  LOP3.LUT R4, R4, 0x18, R12, 0x78, !PT ;  /* 0x0000001804047812 */ /* 0x000fe400078e780c */
[----:B------:R-:W-:Y:S02]  /*dbb0*/  SHF.R.U32.HI R3, RZ, 0x2, R3 ;  /* 0x00000002ff037819 */ /* 0x000fe40000011603 */
[----:B------:R-:W-:-:S05]  /*dbc0*/  LOP3.LUT R4, R4, 0x320, R8, 0xf8, !PT ;  /* 0x0000032004047812 */ /* 0x000fca00078ef808 */
[----:B------:R-:W-:Y:S02]  /*dbd0*/  IMAD R4, R10, 0x3000, R4 ;  /* 0x000030000a047824 */ /* 0x000fe400078e0204 */
[----:B--2---:R-:W-:-:S05]  /*dbe0*/  IMAD R6, R6, -0x80, R11 ;  /* 0xffffff8006067824 */ /* 0x004fca00078e020b */
[----:B------:R-:W-:Y:S01]  /*dbf0*/  IADD3 R6, -R3, R6, RZ ;  /* 0x0000000603067210 */ /* 0x000fe20007ffe1ff */
[----:B------:R-:W-:Y:S06]  /*dc00*/  BRA.DIV UR4, `(.L_x_251) ;  /* 0x0000003204cc7947 */ /* 0x000fec000b800000 */
[----:B-1----:R-:W0:Y:S01]  /*dc10*/  SHFL.IDX PT, R2, R18, RZ, 0x1c1f ;  /* 0x001c1fff12027589 */ /* 0x002e2200000e0000 */
[----:B------:R-:W-:-:S03]  /*dc20*/  IMAD R4, R4, 0x2, R17 ;  /* 0x0000000204047824 */ /* 0x000fc600078e0211 */
[----:B------:R-:W1:Y:S01]  /*dc30*/  SHFL.IDX PT, R3, R19, RZ, 0x1c1f ;  /* 0x001c1fff13037589 */ /* 0x000e6200000e0000 */
[----:B0-----:R-:W-:-:S05]  /*dc40*/  IADD3 R2, P0, R2, R0, RZ ;  /* 0x0000000002027210 */ /* 0x001fca0007f1e0ff */
[----:B-1----:R-:W-:Y:S01]  /*dc50*/  IMAD.X R3, RZ, RZ, R3, P0 ;  /* 0x000000ffff037224 */ /* 0x002fe200000e0603 */
[----:B------:R-:W-:-:S13]  /*dc60*/  ISETP.LT.OR P0, PT, R6, 0x1, P3 ;  /* 0x000000010600780c */ /* 0x000fda0001f01670 */
[----:B------:R-:W-:Y:S01]  /*dc70*/  @!PT LDS RZ, [RZ] ;  /* 0x00000000fffff984 */ /* 0x000fe20000000800 */
[----:B------:R-:W-:Y:S01]  /*dc80*/  LDGSTS.E.BYPASS.LTC128B.128 [R4+0x400], desc[UR36][R2.64], !P0 ;  /* 0x0040000002047fae */ /* 0x000fe2000c101d64 */
[----:B------:R-:W-:-:S13]  /*dc90*/  ISETP.LT.OR P0, PT, R6, 0x1, P2 ;  /* 0x000000010600780c */ /* 0x000fda0001701670 */
[----:B------:R-:W-:Y:S01]  /*dca0*/  LDGSTS.E.BYPASS.LTC128B.128 [R4+0x2400], desc[UR36][R2.64+0x40], !P0 ;  /* 0x0240004002047fae */ /* 0x000fe2000c101d64 */
[----:B------:R-:W-:-:S13]  /*dcb0*/  ISETP.LT.OR P0, PT, R6, 0x1, P1 ;  /* 0x000000010600780c */ /* 0x000fda0000f01670 */
[----:B------:R0:W-:Y:S04]  /*dcc0*/  LDGSTS.E.BYPASS.LTC128B.128 [R4+0x4400], desc[UR36][R2.64+0x80], !P0 ;  /* 0x0440008002047fae */ /* 0x0001e8000c101d64 */
[----:B0-----:R-:W0:Y:S04]  /*dcd0*/  SHFL.IDX PT, R2, R18, 0x1, 0x1c1f ;  /* 0x003c1f0012027f89 */ /* 0x001e2800000e0000 */
[----:B------:R-:W1:Y:S01]  /*dce0*/  SHFL.IDX PT, R3, R19, 0x1, 0x1c1f ;  /* 0x003c1f0013037f89 */ /* 0x000e6200000e0000 */
[----:B0-----:R-:W-:-:S05]  /*dcf0*/  IADD3 R2, P0, R2, R0, RZ ;  /* 0x0000000002027210 */ /* 0x001fca0007f1e0ff */
[----:B-1----:R-:W-:Y:S01]  /*dd00*/  IMAD.X R3, RZ, RZ, R3, P0 ;  /* 0x000000ffff037224 */ /* 0x002fe200000e0603 */
[----:B------:R-:W-:-:S13]  /*dd10*/  ISETP.LT.OR P0, PT, R6, 0x21, P3 ;  /* 0x000000210600780c */ /* 0x000fda0001f01670 */
[----:B------:R-:W-:Y:S01]  /*dd20*/  LDGSTS.E.BYPASS.LTC128B.128 [R4+0xc00], desc[UR36][R2.64], !P0 ;  /* 0x00c0000002047fae */ /* 0x000fe2000c101d64 */
[----:B------:R-:W-:-:S13]  /*dd30*/  ISETP.LT.OR P0, PT, R6, 0x21, P2 ;  /* 0x000000210600780c */ /* 0x000fda0001701670 */
[----:B------:R-:W-:Y:S01]  /*dd40*/  LDGSTS.E.BYPASS.LTC128B.128 [R4+0x2c00], desc[UR36][R2.64+0x40], !P0 ;  /* 0x02c0004002047fae */ /* 0x000fe2000c101d64 */
[----:B------:R-:W-:-:S13]  /*dd50*/  ISETP.LT.OR P0, PT, R6, 0x21, P1 ;  /* 0x000000210600780c */ /* 0x000fda0000f01670 */
[----:B------:R0:W-:Y:S04]  /*dd60*/  LDGSTS.E.BYPASS.LTC128B.128 [R4+0x4c00], desc[UR36][R2.64+0x80], !P0 ;  /* 0x04c0008002047fae */ /* 0x0001e8000c101d64 */
[----:B0-----:R-:W0:Y:S04]  /*dd70*/  SHFL.IDX PT, R2, R18, 0x2, 0x1c1f ;  /* 0x005c1f0012027f89 */ /* 0x001e2800000e0000 */
[----:B------:R-:W1:Y:S04]  /*dd80*/  SHFL.IDX PT, R3, R19, 0x2, 0x1c1f ;  /* 0x005c1f0013037f89 */ /* 0x000e6800000e0000 */
[----:B------:R-:W2:Y:S01]  /*dd90*/  SHFL.IDX PT, R19, R19, 0x3, 0x1c1f ;  /* 0x007c1f0013137f89 */ /* 0x000ea200000e0000 */
        /* <DEDUP_REMOVED lines=8> */
[----:B0-2---:R0:W1:Y:S02]  /*de20*/  SHFL.IDX PT, R2, R18, 0x3, 0x1c1f ;  /* 0x007c1f0012027f89 */ /* 0x00506400000e0000 */
.L_x_338:
[----:B-1----:R-:W-:Y:S01]  /*de30*/  IADD3 R2, P0, R2, R0, RZ ;  /* 0x0000000002027210 */ /* 0x002fe20007f1e0ff */
[----:B------:R-:W-:Y:S01]  /*de40*/  ULDC.64 UR4, c[0x0][0x328] ;  /* 0x0000ca0000047ab9 */ /* 0x000fe20000000a00 */
[----:B------:R-:W-:Y:S01]  /*de50*/  ULDC.64 UR6, c[0x0][0x318] ;  /* 0x0000c60000067ab9 */ /* 0x000fe20000000a00 */
        /* <DEDUP_REMOVED lines=12> */
[----:B-1----:R-:W-:Y:S01]  /*df20*/  IMAD.WIDE.U32 R2, R9, UR4, RZ ;  /* 0x0000000409027c25 */ /* 0x002fe2000f8e00ff */
[----:B------:R-:W-:-:S03]  /*df30*/  ULDC.64 UR4, c[0x0][0x338] ;  /* 0x0000ce0000047ab9 */ /* 0x000fc60000000a00 */
[----:B------:R-:W-:Y:S02]  /*df40*/  IMAD.IADD R3, R3, 0x1, R0 ;  /* 0x0000000103037824 */ /* 0x000fe400078e0200 */
[----:B------:R-:W-:Y:S02]  /*df50*/  IMAD R28, R28, UR4, RZ ;  /* 0x000000041c1c7c24 */ /* 0x000fe4000f8e02ff */
[----:B------:R-:W-:-:S04]  /*df60*/  IMAD.WIDE.U32 R2, R7, UR4, R2 ;  /* 0x0000000407027c25 */ /* 0x000fc8000f8e0002 */
[----:B------:R-:W-:Y:S01]  /*df70*/  IMAD R28, R7, UR5, R28 ;  /* 0x00000005071c7c24 */ /* 0x000fe2000f8e021c */
[----:B------:R-:W-:-:S03]  /*df80*/  ULDC.64 UR4, c[0x0][0x330] ;  /* 0x0000cc0000047ab9 */ /* 0x000fc60000000a00 */
[----:B------:R-:W-:Y:S02]  /*df90*/  IMAD.IADD R3, R3, 0x1, R28 ;  /* 0x0000000103037824 */ /* 0x000fe400078e021c */
[----:B------:R-:W-:-:S04]  /*dfa0*/  IMAD.WIDE.U32 R2, R26, UR4, R2 ;  /* 0x000000041a027c25 */ /* 0x000fc8000f8e0002 */
[----:B------:R-:W-:Y:S01]  /*dfb0*/  IMAD R0, R26, UR5, R3 ;  /* 0x000000051a007c24 */ /* 0x000fe2000f8e0203 */
[----:B0-----:R-:W-:-:S04]  /*dfc0*/  LEA R18, P0, R2, UR6, 0x1 ;  /* 0x0000000602127c11 */ /* 0x001fc8000f8008ff */
[----:B------:R-:W-:Y:S01]  /*dfd0*/  LEA.HI.X R0, R2, UR7, R0, 0x1, P0 ;  /* 0x0000000702007c11 */ /* 0x000fe200080f0c00 */
[----:B------:R-:W-:Y:S01]  /*dfe0*/  NOP ;  /* 0x0000000000007918 */ /* 0x000fe20000000000 */
[----:B------:R-:W-:-:S13]  /*dff0*/  PLOP3.LUT P0, PT, PT, PT, PT, 0x80, 0x0 ;  /* 0x000000000000781c */ /* 0x000fda0003f0f070 */
.L_x_252:
[----:B------:R-:W-:Y:S02]  /*e000*/  PLOP3.LUT P4, PT, P4, P0, PT, 0xa2, 0x0 ;  /* 0x000000000000781c */ /* 0x000fe40002781472 */
[----:B------:R-:W-:-:S08]  /*e010*/  @P0 R2UR P4, UR4, R5 ;  /* 0x00000000050402ca */ /* 0x000fd00000080000 */
[----:B------:R-:W-:-:S05]  /*e020*/  @P0 PLOP3.LUT P0, PT, P4, PT, PT, 0x80, 0x0 ;  /* 0x000000000000081c */ /* 0x000fca000270f070 */
[----:B------:R-:W-:Y:S01]  /*e030*/  @!P4 SYNCS.ARRIVE.TRANS64.RED.A0T1 RZ, [UR4+0x2d850], RZ ;  /* 0x02d850ffffffc9a7 */ /* 0x000fe20008200404 */
[----:B------:R-:W-:Y:S07]  /*e040*/  @!P4 ARRIVES.LDGSTSBAR.64.TRANSCNT [UR4+0x2d850] ;  /* 0x02d85000ff00c9b0 */ /* 0x000fee0008000a84 */
[----:B------:R-:W-:Y:S05]  /*e050*/  @P0 BRA.U.ANY `(.L_x_252) ;  /* 0xfffffffd00e80947 */ /* 0x000fea000393ffff */
[----:B------:R-:W-:Y:S01]  /*e060*/  NOP ;  /* 0x0000000000007918 */ /* 0x000fe20000000000 */
[----:B------:R-:W2:Y:S01]  /*e070*/  LDL R2, [R1+0x48] ;  /* 0x0000480001027983 */ /* 0x000ea20000100800 */
[----:B------:R-:W-:Y:S02]  /*e080*/  MOV R19, R0 ;  /* 0x0000000000137202 */ /* 0x000fe40000000f00 */
[----:B--2---:R-:W-:-:S13]  /*e090*/  ISETP.NE.AND P5, PT, R2, 0x3, PT ;  /* 0x000000030200780c */ /* 0x004fda0003fa5270 */
[----:B------:R-:W-:Y:S05]  /*e0a0*/  @!P5 BRA `(.L_x_253) ;  /* 0x000000000004d947 */ /* 0x000fea0003800000 */
[----:B------:R-:W-:Y:S01]  /*e0b0*/  BPT.TRAP 0x1 ;  /* 0x000000040000795c */ /* 0x000fe20000300000 */
.L_x_253:
[----:B------:R-:W2:Y:S01]  /*e0c0*/  LDL R2, [R1+0x10] ;  /* 0x0000100001027983 */ /* 0x000ea20000100800 */
[----:B------:R1:W-:Y:S01]  /*e0d0*/  SYNCS.ARRIVE.TRANS64.A1T0 RZ, [R5+URZ+0x2d850], RZ ;  /* 0x02d850ff05ff79a7 */ /* 0x0003e2000810003f */
[C---:B------:R-:W-:Y:S02]  /*e0e0*/  VIADD R0, R23.reuse, 0xffffffff ;  /* 0xffffffff17007836 */ /* 0x040fe40000000000 */
[----:B------:R1:W-:Y:S01]  /*e0f0*/  STL [R1], R23 ;  /* 0x0000001701007387 */ /* 0x0003e20000100800 */
[----:B------:R-:W-:Y:S02]  /*e100*/  IMAD.MOV.U32 R20, RZ, RZ, R29 ;  /* 0x000000ffff147224 */ /* 0x000fe400078e001d */
[----:B------:R-:W-:Y:S01]  /*e110*/  IMAD.MOV.U32 R10, RZ, RZ, R22 ;  /* 0x000000ffff0a7224 */ /* 0x000fe200078e0016 */
[----:B--2---:R-:W-:-:S13]  /*e120*/  ISETP.GT.AND P0, PT, R23, R2, PT ;  /* 0x000000021700720c */ /* 0x004fda0003f04270 */
[----:B-1----:R-:W-:Y:S05]  /*e130*/  @P0 BRA `(.L_x_254) ;  /* 0xfffffff000580947 */ /* 0x002fea000383ffff */
.L_x_241:
[----:B------:R-:W-:Y:S05]  /*e140*/  BSYNC B0 ;  /* 0x0000000000007941 */ /* 0x000fea0003800000 */
.L_x_240:
[----:B------:R-:W1:Y:S01]  /*e150*/  S2R R2, SR_TID.X ;  /* 0x0000000000027919 */ /* 0x000e620000002100 */
[----:B------:R-:W-:Y:S01]  /*e160*/  BSSY B0, `(.L_x_255) ;  /* 0x0000010000007945 */ /* 0x000fe20003800000 */
[----:B-1----:R-:W-:-:S04]  /*e170*/  LOP3.LUT R2, R2, 0x7f, RZ, 0xc0, !PT ;  /* 0x0000007f02027812 */ /* 0x002fc800078ec0ff */
[----:B------:R-:W-:-:S13]  /*e180*/  ISETP.NE.AND P0, PT, R2, RZ, PT ;  /* 0x000000ff0200720c */ /* 0x000fda0003f05270 */
[----:B------:R-:W-:Y:S05]  /*e190*/  @P0 BRA `(.L_x_256) ;  /* 0x0000000000300947 */ /* 0x000fea0003800000 */
[----:B0-----:R-:W0:Y:S01]  /*e1a0*/  S2R R5, SR_LANEID ;  /* 0x0000000000057919 */ /* 0x001e220000000000 */
        /* <DEDUP_REMOVED lines=10> */
[----:B0-----:R-:W-:-:S07]  /*e250*/  IADD3 R24, R0, UR38, R7 ;  /* 0x0000002600187c10 */ /* 0x001fce000fffe007 */
.L_x_256:
[----:B------:R-:W-:Y:S05]  /*e260*/  BSYNC B0 ;  /* 0x0000000000007941 */ /* 0x000fea0003800000 */
.L_x_255:
[----:B------:R-:W2:Y:S02]  /*e270*/  LDL R0, [R1+0x48] ;  /* 0x0000480001007983 */ /* 0x000ea40000100800 */
[----:B--2---:R-:W-:-:S13]  /*e280*/  ISETP.NE.AND P0, PT, R0, 0x3, PT ;  /* 0x000000030000780c */ /* 0x004fda0003f05270 */
[----:B------:R-:W-:Y:S05]  /*e290*/  @!P0 BRA `(.L_x_257) ;  /* 0x0000000000048947 */ /* 0x000fea0003800000 */
[----:B------:R-:W-:Y:S01]  /*e2a0*/  BPT.TRAP 0x1 ;  /* 0x000000040000795c */ /* 0x000fe20000300000 */
.L_x_257:
[----:B------:R-:W2:Y:S01]  /*e2b0*/  LDL.LU R2, [R1+0xc] ;  /* 0x00000c0001027983 */ /* 0x000ea20000300800 */
[----:B------:R-:W-:Y:S01]  /*e2c0*/  IMAD R0, R22, 0x8, R17 ;  /* 0x0000000816007824 */ /* 0x000fe200078e0211 */
[----:B------:R-:W-:Y:S01]  /*e2d0*/  SHF.L.U32 R3, R29, 0x1f, RZ ;  /* 0x0000001f1d037819 */ /* 0x000fe200000006ff */
[----:B------:R-:W-:Y:S03]  /*e2e0*/  BSSY B0, `(.L_x_258) ;  /* 0x0000004000007945 */ /* 0x000fe60003800000 */
[----:B------:R-:W1:Y:S01]  /*e2f0*/  SYNCS.PHASECHK.TRANS64.TRYWAIT P0, [R0+URZ+0x2d860], R3 ;  /* 0x02d86003000075a7 */ /* 0x000e62000800017f */
[----:B--2---:R-:W-:Y:S01]  /*e300*/  IMAD R6, R23, -0x80, R2 ;  /* 0xffffff8017067824 */ /* 0x004fe200078e0202 */
[----:B-1----:R-:W-:Y:S06]  /*e310*/  @!P0 BRA `(.L_x_259) ;  /* 0x00000030006c8947 */ /* 0x002fec0003800000 */
.L_x_339:
[----:B------:R-:W-:Y:S05]  /*e320*/  BSYNC B0 ;  /* 0x0000000000007941 */ /* 0x000fea0003800000 */
.L_x_258:
[----:B------:R-:W0:Y:S01]  /*e330*/  S2R R2, SR_TID.X ;  /* 0x0000000000027919 */ /* 0x000e220000002100 */
[----:B------:R-:W-:Y:S01]  /*e340*/  UMOV UR4, 0xffffffff ;  /* 0xffffffff00047882 */ /* 0x000fe20000000000 */
[----:B------:R-:W2:Y:S01]  /*e350*/  S2R R7, SR_TID.X ;  /* 0x0000000000077919 */ /* 0x000ea20000002100 */
[----:B0-----:R-:W-:Y:S01]  /*e360*/  LOP3.LUT R5, R2, 0x7f, RZ, 0xc0, !PT ;  /* 0x0000007f02057812 */ /* 0x001fe200078ec0ff */
[----:B--2---:R-:W-:-:S03]  /*e370*/  IMAD.SHL.U32 R2, R7, 0x8, RZ ;  /* 0x0000000807027824 */ /* 0x004fc600078e00ff */
[----:B------:R-:W-:Y:S01]  /*e380*/  SHF.R.U32.HI R5, RZ, 0x2, R5 ;  /* 0x00000002ff057819 */ /* 0x000fe20000011605 */
[----:B------:R-:W-:Y:S01]  /*e390*/  IMAD.SHL.U32 R4, R7, 0x8, RZ ;  /* 0x0000000807047824 */ /* 0x000fe200078e00ff */
[----:B------:R-:W-:-:S03]  /*e3a0*/  LOP3.LUT R2, R2, 0xd8, RZ, 0xc0, !PT ;  /* 0x000000d802027812 */ /* 0x000fc600078ec0ff */
[----:B------:R-:W-:Y:S01]  /*e3b0*/  IMAD.IADD R6, R6, 0x1, -R5 ;  /* 0x0000000106067824 */ /* 0x000fe200078e0a05 */
[----:B------:R-:W-:-:S04]  /*e3c0*/  LOP3.LUT R2, R2, 0x18, R7, 0x78, !PT ;  /* 0x0000001802027812 */ /* 0x000fc800078e7807 */
[----:B------:R-:W-:-:S05]  /*e3d0*/  LOP3.LUT R2, R2, 0x320, R4, 0xf8, !PT ;  /* 0x0000032002027812 */ /* 0x000fca00078ef804 */
[----:B------:R-:W-:Y:S01]  /*e3e0*/  IMAD R4, R22, 0x3000, R2 ;  /* 0x0000300016047824 */ /* 0x000fe200078e0202 */
[----:B------:R-:W-:Y:S06]  /*e3f0*/  BRA.DIV UR4, `(.L_x_260) ;  /* 0x0000003204487947 */ /* 0x000fec000b800000 */
[----:B------:R-:W0:Y:S01]  /*e400*/  S2R R2, SR_TID.X ;  /* 0x0000000000027919 */ /* 0x000e220000002100 */
[----:B------:R-:W-:Y:S01]  /*e410*/  ULDC UR4, c[0x0][0x2f4] ;  /* 0x0000bd0000047ab9 */ /* 0x000fe20000000800 */
[----:B------:R-:W-:Y:S01]  /*e420*/  IMAD R4, R4, 0x2, R17 ;  /* 0x0000000204047824 */ /* 0x000fe200078e0211 */
[----:B------:R-:W2:Y:S04]  /*e430*/  SHFL.IDX PT, R14, R18, RZ, 0x1c1f ;  /* 0x001c1fff120e7589 */ /* 0x000ea800000e0000 */
[----:B-1----:R-:W1:Y:S01]  /*e440*/  SHFL.IDX PT, R3, R19, RZ, 0x1c1f ;  /* 0x001c1fff13037589 */ /* 0x002e6200000e0000 */
[----:B0-----:R-:W-:-:S04]  /*e450*/  SHF.L.U32 R7, R2, 0x3, RZ ;  /* 0x0000000302077819 */ /* 0x001fc800000006ff */
[----:B------:R-:W-:-:S04]  /*e460*/  LOP3.LUT R7, R7, 0x18, RZ, 0xc0, !PT ;  /* 0x0000001807077812 */ /* 0x000fc800078ec0ff */
[C---:B------:R-:W-:Y:S01]  /*e470*/  ISETP.GE.AND P2, PT, R7.reuse, UR4, PT ;  /* 0x0000000407007c0c */ /* 0x040fe2000bf46270 */
[C---:B------:R-:W-:Y:S01]  /*e480*/  IMAD.SHL.U32 R5, R7.reuse, 0x2, RZ ;  /* 0x0000000207057824 */ /* 0x040fe200078e00ff */
[C---:B------:R-:W-:Y:S02]  /*e490*/  LOP3.LUT R8, R7.reuse, 0x20, RZ, 0xfc, !PT ;  /* 0x0000002007087812 */ /* 0x040fe400078efcff */
[----:B------:R-:W-:Y:S02]  /*e4a0*/  ISETP.LT.OR P4, PT, R6, 0x1, P2 ;  /* 0x000000010600780c */ /* 0x000fe40001781670 */
[----:B--2---:R-:W-:Y:S02]  /*e4b0*/  IADD3 R2, P0, R14, R5, RZ ;  /* 0x000000050e027210 */ /* 0x004fe40007f1e0ff */
[----:B------:R-:W-:Y:S01]  /*e4c0*/  LOP3.LUT R7, R7, 0x40, RZ, 0xfc, !PT ;  /* 0x0000004007077812 */ /* 0x000fe200078efcff */
[----:B------:R-:W0:Y:S01]  /*e4d0*/  SHFL.IDX PT, R14, R18, 0x1, 0x1c1f ;  /* 0x003c1f00120e7f89 */ /* 0x000e2200000e0000 */
[----:B------:R-:W-:Y:S01]  /*e4e0*/  ISETP.GE.AND P1, PT, R8, UR4, PT ;  /* 0x0000000408007c0c */ /* 0x000fe2000bf26270 */
[----:B-1----:R-:W-:Y:S01]  /*e4f0*/  IMAD.X R3, RZ, RZ, R3, P0 ;  /* 0x000000ffff037224 */ /* 0x002fe200000e0603 */
[----:B------:R-:W-:-:S02]  /*e500*/  ISETP.GE.AND P0, PT, R7, UR4, PT ;  /* 0x0000000407007c0c */ /* 0x000fc4000bf06270 */
[----:B------:R-:W-:-:S03]  /*e510*/  ISETP.LT.OR P3, PT, R6, 0x1, P1 ;  /* 0x000000010600780c */ /* 0x000fc60000f61670 */
[----:B------:R-:W-:Y:S01]  /*e520*/  LDGSTS.E.BYPASS.LTC128B.128 [R4+0x400], desc[UR36][R2.64], !P4 ;  /* 0x0040000002047fae */ /* 0x000fe2000e101d64 */
[----:B------:R-:W-:-:S09]  /*e530*/  ISETP.LT.OR P4, PT, R6, 0x1, P0 ;  /* 0x000000010600780c */ /* 0x000fd20000781670 */
[----:B------:R-:W-:Y:S04]  /*e540*/  LDGSTS.E.BYPASS.LTC128B.128 [R4+0x2400], desc[UR36][R2.64+0x40], !P3 ;  /* 0x0240004002047fae */ /* 0x000fe8000d901d64 */
[----:B------:R1:W-:Y:S01]  /*e550*/  LDGSTS.E.BYPASS.LTC128B.128 [R4+0x4400], desc[UR36][R2.64+0x80], !P4 ;  /* 0x0440008002047fae */ /* 0x0003e2000e101d64 */
[----:B------:R-:W-:-:S03]  /*e560*/  ISETP.LT.OR P4, PT, R6, 0x21, P2 ;  /* 0x000000210600780c */ /* 0x000fc60001781670 */
[----:B-1----:R-:W1:Y:S01]  /*e570*/  SHFL.IDX PT, R3, R19, 0x1, 0x1c1f ;  /* 0x003c1f0013037f89 */ /* 0x002e6200000e0000 */
[----:B0-----:R-:W-:-:S03]  /*e580*/  IADD3 R2, P3, R14, R5, RZ ;  /* 0x000000050e027210 */ /* 0x001fc60007f7e0ff */
[----:B------:R-:W0:Y:S02]  /*e590*/  SHFL.IDX PT, R14, R18, 0x2, 0x1c1f ;  /* 0x005c1f00120e7f89 */ /* 0x000e2400000e0000 */
[----:B-1----:R-:W-:Y:S01]  /*e5a0*/  IMAD.X R3, RZ, RZ, R3, P3 ;  /* 0x000000ffff037224 */ /* 0x002fe200018e0603 */
[----:B------:R-:W-:-:S04]  /*e5b0*/  ISETP.LT.OR P3, PT, R6, 0x21, P1 ;  /* 0x000000210600780c */ /* 0x000fc80000f61670 */
[----:B------:R-:W-:Y:S01]  /*e5c0*/  LDGSTS.E.BYPASS.LTC128B.128 [R4+0xc00], desc[UR36][R2.64], !P4 ;  /* 0x00c0000002047fae */ /* 0x000fe2000e101d64 */
[----:B------:R-:W-:-:S08]  /*e5d0*/  ISETP.LT.OR P4, PT, R6, 0x21, P0 ;  /* 0x000000210600780c */ /* 0x000fd00000781670 */
[----:B------:R-:W-:Y:S05]  /*e5e0*/  LDGSTS.E.BYPASS.LTC128B.128 [R4+0x2c00], desc[UR36][R2.64+0x40], !P3 ;  /* 0x02c0004002047fae */ /* 0x000fea000d901d64 */
[----:B------:R1:W-:Y:S01]  /*e5f0*/  LDGSTS.E.BYPASS.LTC128B.128 [R4+0x4c00], desc[UR36][R2.64+0x80], !P4 ;  /* 0x04c0008002047fae */ /* 0x0003e2000e101d64 */
[----:B------:R-:W-:-:S03]  /*e600*/  ISETP.LT.OR P4, PT, R6, 0x41, P2 ;  /* 0x000000410600780c */ /* 0x000fc60001781670 */
[----:B-1----:R-:W1:Y:S01]  /*e610*/  SHFL.IDX PT, R3, R19, 0x2, 0x1c1f ;  /* 0x005c1f0013037f89 */ /* 0x002e6200000e0000 */
[----:B0-----:R-:W-:-:S03]  /*e620*/  IADD3 R2, P3, R14, R5, RZ ;  /* 0x000000050e027210 */ /* 0x001fc60007f7e0ff */
[----:B------:R-:W0:Y:S04]  /*e630*/  SHFL.IDX PT, R19, R19, 0x3, 0x1c1f ;  /* 0x007c1f0013137f89 */ /* 0x000e2800000e0000 */
[----:B------:R2:W3:Y:S01]  /*e640*/  SHFL.IDX PT, R14, R18, 0x3, 0x1c1f ;  /* 0x007c1f00120e7f89 */ /* 0x0004e200000e0000 */
[----:B-1----:R-:W-:Y:S01]  /*e650*/  IMAD.X R3, RZ, RZ, R3, P3 ;  /* 0x000000ffff037224 */ /* 0x002fe200018e0603 */
[----:B------:R-:W-:-:S04]  /*e660*/  ISETP.LT.OR P3, PT, R6, 0x41, P1 ;  /* 0x000000410600780c */ /* 0x000fc80000f61670 */
[----:B------:R2:W-:Y:S01]  /*e670*/  LDGSTS.E.BYPASS.LTC128B.128 [R4+0x1400], desc[UR36][R2.64], !P4 ;  /* 0x0140000002047fae */ /* 0x0005e2000e101d64 */
[----:B------:R-:W-:-:S08]  /*e680*/  ISETP.LT.OR P4, PT, R6, 0x41, P0 ;  /* 0x000000410600780c */ /* 0x000fd00000781670 */
[----:B------:R2:W-:Y:S05]  /*e690*/  LDGSTS.E.BYPASS.LTC128B.128 [R4+0x3400], desc[UR36][R2.64+0x40], !P3 ;  /* 0x0340004002047fae */ /* 0x0005ea000d901d64 */
[----:B0--3--:R2:W-:Y:S02]  /*e6a0*/  LDGSTS.E.BYPASS.LTC128B.128 [R4+0x5400], desc[UR36][R2.64+0x80], !P4 ;  /* 0x0540008002047fae */ /* 0x0095e4000e101d64 */
.L_x_349:
[C---:B------:R-:W-:Y:S02]  /*e6b0*/  ISETP.LT.OR P2, PT, R6.reuse, 0x61, P2 ;  /* 0x000000610600780c */ /* 0x040fe40001741670 */
[C---:B------:R-:W-:Y:S02]  /*e6c0*/  ISETP.LT.OR P1, PT, R6.reuse, 0x61, P1 ;  /* 0x000000610600780c */ /* 0x040fe40000f21670 */
[----:B------:R-:W-:Y:S02]  /*e6d0*/  ISETP.LT.OR P0, PT, R6, 0x61, P0 ;  /* 0x000000610600780c */ /* 0x000fe40000701670 */
[----:B--2---:R-:W-:-:S05]  /*e6e0*/  IADD3 R2, P3, R14, R5, RZ ;  /* 0x000000050e027210 */ /* 0x004fca0007f7e0ff */
[----:B------:R-:W-:-:S05]  /*e6f0*/  IMAD.X R3, RZ, RZ, R19, P3 ;  /* 0x000000ffff037224 */ /* 0x000fca00018e0613 */
        /* <DEDUP_REMOVED lines=8> */
.L_x_261:
[----:B------:R-:W-:Y:S02]  /*e780*/  PLOP3.LUT P1, PT, P1, P0, PT, 0xa2, 0x0 ;  /* 0x000000000000781c */ /* 0x000fe40000f21472 */
[----:B------:R-:W-:-:S08]  /*e790*/  @P0 R2UR P1, UR4, R0 ;  /* 0x00000000000402ca */ /* 0x000fd00000020000 */
[----:B------:R-:W-:-:S05]  /*e7a0*/  @P0 PLOP3.LUT P0, PT, P1, PT, PT, 0x80, 0x0 ;  /* 0x000000000000081c */ /* 0x000fca0000f0f070 */
[----:B------:R-:W-:Y:S01]  /*e7b0*/  @!P1 SYNCS.ARRIVE.TRANS64.RED.A0T1 RZ, [UR4+0x2d850], RZ ;  /* 0x02d850ffffff99a7 */ /* 0x000fe20008200404 */
[----:B------:R-:W-:Y:S07]  /*e7c0*/  @!P1 ARRIVES.LDGSTSBAR.64.TRANSCNT [UR4+0x2d850] ;  /* 0x02d85000ff0099b0 */ /* 0x000fee0008000a84 */
[----:B------:R-:W-:Y:S05]  /*e7d0*/  @P0 BRA.U.ANY `(.L_x_261) ;  /* 0xfffffffd00e80947 */ /* 0x000fea000393ffff */
[----:B------:R-:W-:Y:S01]  /*e7e0*/  NOP ;  /* 0x0000000000007918 */ /* 0x000fe20000000000 */
[----:B0-----:R-:W2:Y:S02]  /*e7f0*/  LDL R2, [R1+0x48] ;  /* 0x0000480001027983 */ /* 0x001ea40000100800 */
[----:B--2---:R-:W-:-:S13]  /*e800*/  ISETP.NE.AND P2, PT, R2, 0x3, PT ;  /* 0x000000030200780c */ /* 0x004fda0003f45270 */
[----:B------:R-:W-:Y:S05]  /*e810*/  @!P2 BRA `(.L_x_262) ;  /* 0x000000000004a947 */ /* 0x000fea0003800000 */
[----:B------:R-:W-:Y:S01]  /*e820*/  BPT.TRAP 0x1 ;  /* 0x000000040000795c */ /* 0x000fe20000300000 */
.L_x_262:
[----:B------:R-:W-:Y:S01]  /*e830*/  VIADD R22, R22, 0x1 ;  /* 0x0000000116167836 */ /* 0x000fe20000000000 */
[----:B------:R0:W-:Y:S04]  /*e840*/  SYNCS.ARRIVE.TRANS64.A1T0 RZ, [R0+URZ+0x2d850], RZ ;  /* 0x02d850ff00ff79a7 */ /* 0x0001e8000810003f */
[----:B------:R-:W-:-:S04]  /*e850*/  ISETP.NE.AND P0, PT, R22, 0x2, PT ;  /* 0x000000021600780c */ /* 0x000fc80003f05270 */
[----:B0-----:R-:W-:Y:S02]  /*e860*/  SEL R0, RZ, 0x1, P0 ;  /* 0x00000001ff007807 */ /* 0x001fe40000000000 */
[----:B------:R-:W-:Y:S02]  /*e870*/  SEL R22, R22, RZ, P0 ;  /* 0x000000ff16167207 */ /* 0x000fe40000000000 */
[----:B------:R-:W-:-:S07]  /*e880*/  LOP3.LUT R29, R29, R0, RZ, 0x3c, !PT ;  /* 0x000000001d1d7212 */ /* 0x000fce00078e3cff */
.L_x_221:
[----:B------:R-:W-:Y:S05]  /*e890*/  BSYNC B7 ;  /* 0x0000000000077941 */ /* 0x000fea0003800000 */
.L_x_219:
[----:B------:R-:W-:-:S13]  /*e8a0*/  LOP3.LUT P0, RZ, R16, 0x40, RZ, 0xc0, !PT ;  /* 0x0000004010ff7812 */ /* 0x000fda000780c0ff */
[----:B------:R-:W-:Y:S05]  /*e8b0*/  @!P0 BRA `(.L_x_263) ;  /* 0x0000000000248947 */ /* 0x000fea0003800000 */
[----:B------:R-:W-:Y:S05]  /*e8c0*/  WARPSYNC.ALL ;  /* 0x0000000000007948 */ /* 0x000fea0003800000 */
[----:B------:R-:W0:Y:S08]  /*e8d0*/  S2UR UR5, SR_CgaCtaId ;  /* 0x00000000000579c3 */ /* 0x000e300000008800 */
[----:B------:R-:W-:Y:S06]  /*e8e0*/  BAR.SYNC.DEFER_BLOCKING 0x5, 0x200 ;  /* 0x0148000000007b1d */ /* 0x000fec0000010000 */
[----:B------:R-:W-:-:S02]  /*e8f0*/  UMOV UR4, 0x400 ;  /* 0x0000040000047882 */ /* 0x000fc40000000000 */
[----:B0-----:R-:W-:-:S06]  /*e900*/  ULEA UR4, UR5, UR4, 0x18 ;  /* 0x0000000405047291 */ /* 0x001fcc000f8ec03f */
[----:B------:R-:W-:-:S05]  /*e910*/  MOV R17, UR4 ;  /* 0x0000000400117c02 */ /* 0x000fca0008000f00 */
[----:B------:R0:W1:Y:S01]  /*e920*/  LDS.128 R24, [R17+0x2d8d0] ;  /* 0x02d8d00011187984 */ /* 0x0000620000000c00 */
[----:B------:R-:W-:Y:S06]  /*e930*/  BAR.ARV 0x4, 0x200 ;  /* 0x0108000000007b1d */ /* 0x000fec0000002000 */
[----:B------:R-:W-:Y:S05]  /*e940*/  BRA `(.L_x_264) ;  /* 0x0000000800d07947 */ /* 0x000fea0003800000 */
.L_x_263:
[----:B------:R-:W0:Y:S01]  /*e950*/  S2R R0, SR_TID.X ;  /* 0x0000000000007919 */ /* 0x000e220000002100 */
[----:B------:R-:W-:Y:S01]  /*e960*/  UMOV UR4, 0xffffffff ;  /* 0xffffffff00047882 */ /* 0x000fe20000000000 */
[----:B0-----:R-:W-:-:S04]  /*e970*/  LOP3.LUT R8, R0, 0x1f, RZ, 0xc0, !PT ;  /* 0x0000001f00087812 */ /* 0x001fc800078ec0ff */
[----:B------:R-:W-:Y:S01]  /*e980*/  ISETP.NE.AND P0, PT, R8, 0x1f, PT ;  /* 0x0000001f0800780c */ /* 0x000fe20003f05270 */
[----:B------:R-:W-:-:S12]  /*e990*/  BRA.DIV UR4, `(.L_x_265) ;  /* 0x0000003204507947 */ /* 0x000fd8000b800000 */
[----:B------:R-:W-:Y:S01]  /*e9a0*/  IMAD.IADD R9, R27, 0x1, R8 ;  /* 0x000000011b097824 */ /* 0x000fe200078e0208 */
[----:B------:R-:W-:-:S04]  /*e9b0*/  ULDC UR4, c[0x0][0xc3c] ;  /* 0x00030f0000047ab9 */ /* 0x000fc80000000800 */
[----:B------:R-:W-:-:S13]  /*e9c0*/  ISETP.GE.OR P1, PT, R9, UR4, !P0 ;  /* 0x0000000409007c0c */ /* 0x000fda000c726670 */
[----:B------:R-:W0:Y:S08]  /*e9d0*/  @!P1 LDC.64 R2, c[0x0][0xc80] ;  /* 0x00032000ff029b82 */ /* 0x000e300000000a00 */
[----:B------:R-:W1:Y:S01]  /*e9e0*/  @!P1 LDC.64 R4, c[0x0][0xc78] ;  /* 0x00031e00ff049b82 */ /* 0x000e620000000a00 */
[----:B0-----:R-:W-:-:S05]  /*e9f0*/  @!P1 IMAD.WIDE R2, R9, 0x4, R2 ;  /* 0x0000000409029825 */ /* 0x001fca00078e0202 */
[----:B------:R1:W2:Y:S02]  /*ea00*/  @!P1 LDG.E R7, desc[UR36][R2.64] ;  /* 0x0000002402079981 */ /* 0x0002a4000c1e1900 */
[----:B-1----:R-:W-:-:S05]  /*ea10*/  @!P1 IMAD.WIDE R2, R9, 0x4, R4 ;  /* 0x0000000409029825 */ /* 0x002fca00078e0204 */
[----:B------:R-:W3:Y:S01]  /*ea20*/  @!P1 LDG.E R5, desc[UR36][R2.64] ;  /* 0x0000002402059981 */ /* 0x000ee2000c1e1900 */
[----:B------:R-:W-:Y:S01]  /*ea30*/  IMAD.MOV.U32 R4, RZ, RZ, RZ ;  /* 0x000000ffff047224 */ /* 0x000fe200078e00ff */
[C---:B------:R-:W-:Y:S02]  /*ea40*/  ISETP.GE.U32.AND P2, PT, R8.reuse, 0x2, PT ;  /* 0x000000020800780c */ /* 0x040fe40003f46070 */
[C---:B------:R-:W-:Y:S01]  /*ea50*/  ISETP.GE.U32.AND P3, PT, R8.reuse, 0x4, PT ;  /* 0x000000040800780c */ /* 0x040fe20003f66070 */
[----:B------:R-:W-:Y:S01]  /*ea60*/  SHFL.IDX PT, R0, R24, RZ, 0x1f ;  /* 0x00001fff18007589 */ /* 0x000fe200000e0000 */
[C---:B------:R-:W-:Y:S02]  /*ea70*/  ISETP.GE.U32.AND P4, PT, R8.reuse, 0x8, PT ;  /* 0x000000080800780c */ /* 0x040fe40003f86070 */
[----:B------:R-:W-:Y:S01]  /*ea80*/  ISETP.GE.U32.AND P5, PT, R8, 0x10, PT ;  /* 0x000000100800780c */ /* 0x000fe20003fa6070 */
[----:B------:R0:W-:Y:S02]  /*ea90*/  SHFL.IDX PT, R6, R24, 0x1, 0x1f ;  /* 0x00201f0018067f89 */ /* 0x0001e400000e0000 */
[----:B0-----:R-:W-:-:S02]  /*eaa0*/  IMAD.MOV.U32 R24, RZ, RZ, RZ ;  /* 0x000000ffff187224 */ /* 0x001fc400078e00ff */
[----:B--2---:R-:W-:Y:S02]  /*eab0*/  @!P1 IMAD.MOV.U32 R4, RZ, RZ, R7 ;  /* 0x000000ffff049224 */ /* 0x004fe400078e0007 */
[----:B------:R-:W-:Y:S02]  /*eac0*/  IMAD.MOV.U32 R7, RZ, RZ, RZ ;  /* 0x000000ffff077224 */ /* 0x000fe400078e00ff */
[----:B---3--:R-:W-:Y:S01]  /*ead0*/  @!P1 IMAD.MOV.U32 R7, RZ, RZ, R5 ;  /* 0x000000ffff079224 */ /* 0x008fe200078e0005 */
[----:B------:R-:W-:-:S03]  /*eae0*/  ISETP.NE.AND P1, PT, R8, RZ, PT ;  /* 0x000000ff0800720c */ /* 0x000fc60003f25270 */
[----:B------:R-:W-:-:S05]  /*eaf0*/  IMAD R13, R7, R4, RZ ;  /* 0x00000004070d7224 */ /* 0x000fca00078e02ff */
[----:B------:R-:W0:Y:S02]  /*eb00*/  SHFL.UP PT, R14, R13, 0x1, RZ ;  /* 0x042000000d0e7989 */ /* 0x000e2400000e00ff */
[----:B0-----:R-:W-:-:S05]  /*eb10*/  SEL R14, R14, RZ, P1 ;  /* 0x000000ff0e0e7207 */ /* 0x001fca0000800000 */
[----:B------:R-:W-:-:S05]  /*eb20*/  IMAD.IADD R5, R13, 0x1, R14 ;  /* 0x000000010d057824 */ /* 0x000fca00078e020e */
        /* <DEDUP_REMOVED lines=12> */
[----:B------:R0:W1:Y:S02]  /*ebf0*/  SHFL.IDX PT, R14, R2, 0x1f, 0x1f ;  /* 0x03e01f00020e7f89 */ /* 0x00006400000e0000 */
.L_x_359:
[----:B------:R-:W-:Y:S02]  /*ec00*/  ULDC UR4, c[0x0][0xc38] ;  /* 0x00030e0000047ab9 */ /* 0x000fe40000000800 */
[----:B------:R-:W-:-:S04]  /*ec10*/  IMAD.U32 R3, RZ, RZ, UR4 ;  /* 0x00000004ff037e24 */ /* 0x000fc8000f8e00ff */
[----:B-1----:R-:W-:-:S04]  /*ec20*/  IMAD R5, R14, R3, RZ ;  /* 0x000000030e057224 */ /* 0x002fc800078e02ff */
[----:B------:R-:W-:-:S05]  /*ec30*/  IMAD.IADD R6, R6, 0x1, R5 ;  /* 0x0000000106067824 */ /* 0x000fca00078e0205 */
[----:B------:R-:W-:-:S13]  /*ec40*/  ISETP.GT.AND P6, PT, R6, R0, PT ;  /* 0x000000000600720c */ /* 0x000fda0003fc4270 */
[----:B------:R-:W-:Y:S05]  /*ec50*/  @P6 BRA `(.L_x_266) ;  /* 0x0000000000a46947 */ /* 0x000fea0003800000 */
.L_x_269:
[----:B0-----:R-:W0:Y:S01]  /*ec60*/  LDC R2, c[0x0][0xc3c] ;  /* 0x00030f00ff027b82 */ /* 0x001e220000000800 */
[----:B------:R-:W-:-:S05]  /*ec70*/  VIADD R27, R27, 0x1f ;  /* 0x0000001f1b1b7836 */ /* 0x000fca0000000000 */
[----:B0-----:R-:W-:-:S13]  /*ec80*/  ISETP.GE.AND P6, PT, R27, R2, PT ;  /* 0x000000021b00720c */ /* 0x001fda0003fc6270 */
[----:B------:R-:W-:Y:S05]  /*ec90*/  @P6 BRA `(.L_x_267) ;  /* 0x0000000400b86947 */ /* 0x000fea0003800000 */
[----:B------:R-:W0:Y:S01]  /*eca0*/  S2R R3, SR_TID.X ;  /* 0x0000000000037919 */ /* 0x000e220000002100 */
[----:B------:R-:W-:Y:S02]  /*ecb0*/  MOV R4, RZ ;  /* 0x000000ff00047202 */ /* 0x000fe40000000f00 */
[----:B0-----:R-:W-:-:S05]  /*ecc0*/  LOP3.LUT R3, R3, 0x1f, RZ, 0xc0, !PT ;  /* 0x0000001f03037812 */ /* 0x001fca00078ec0ff */
[----:B------:R-:W-:-:S05]  /*ecd0*/  IMAD.IADD R5, R27, 0x1, R3 ;  /* 0x000000011b057824 */ /* 0x000fca00078e0203 */
[----:B------:R-:W-:-:S13]  /*ece0*/  ISETP.GE.OR P6, PT, R5, R2, !P0 ;  /* 0x000000020500720c */ /* 0x000fda00047c6670 */
[----:B------:R-:W0:Y:S02]  /*ecf0*/  @!P6 LDC.64 R2, c[0x0][0xc80] ;  /* 0x00032000ff02eb82 */ /* 0x000e240000000a00 */
[----:B0-----:R-:W-:-:S05]  /*ed00*/  @!P6 IMAD.WIDE R2, R5, 0x4, R2 ;  /* 0x000000040502e825 */ /* 0x001fca00078e0202 */
[----:B------:R0:W2:Y:S01]  /*ed10*/  @!P6 LDG.E R4, desc[UR36][R2.64] ;  /* 0x000000240204e981 */ /* 0x0000a2000c1e1900 */
[----:B------:R-:W-:Y:S01]  /*ed20*/  IMAD.MOV.U32 R7, RZ, RZ, RZ ;  /* 0x000000ffff077224 */ /* 0x000fe200078e00ff */
[----:B0-----:R-:W0:Y:S02]  /*ed30*/  @!P6 LDC.64 R2, c[0x0][0xc78] ;  /* 0x00031e00ff02eb82 */ /* 0x001e240000000a00 */
[----:B0-----:R-:W-:-:S05]  /*ed40*/  @!P6 IMAD.WIDE R2, R5, 0x4, R2 ;  /* 0x000000040502e825 */ /* 0x001fca00078e0202 */
[----:B------:R-:W2:Y:S01]  /*ed50*/  @!P6 LDG.E R7, desc[UR36][R2.64] ;  /* 0x000000240207e981 */ /* 0x000ea2000c1e1900 */
[----:B------:R-:W-:Y:S01]  /*ed60*/  UMOV UR4, 0xffffffff ;  /* 0xffffffff00047882 */ /* 0x000fe20000000000 */
[----:B--2---:R-:W-:Y:S02]  /*ed70*/  IMAD R13, R7, R4, RZ ;  /* 0x00000004070d7224 */ /* 0x004fe400078e02ff */
[----:B------:R-:W-:Y:S05]  /*ed80*/  BRA.DIV UR4, `(.L_x_268) ;  /* 0x0000003204907947 */ /* 0x000fea000b800000 */
        /* <DEDUP_REMOVED lines=15> */
[----:B------:R0:W1:Y:S02]  /*ee80*/  SHFL.IDX PT, R14, R2, 0x1f, 0x1f ;  /* 0x03e01f00020e7f89 */ /* 0x00006400000e0000 */
.L_x_367:
[----:B------:R-:W-:Y:S02]  /*ee90*/  ULDC UR4, c[0x0][0xc38] ;  /* 0x00030e0000047ab9 */ /* 0x000fe40000000800 */
[----:B------:R-:W-:-:S04]  /*eea0*/  IMAD.U32 R3, RZ, RZ, UR4 ;  /* 0x00000004ff037e24 */ /* 0x000fc8000f8e00ff */
[----:B-1----:R-:W-:-:S05]  /*eeb0*/  IMAD R5, R14, R3, RZ ;  /* 0x000000030e057224 */ /* 0x002fca00078e02ff */
[----:B------:R-:W-:-:S04]  /*eec0*/  IADD3 R6, R5, R6, RZ ;  /* 0x0000000605067210 */ /* 0x000fc80007ffe0ff */
[----:B------:R-:W-:-:S13]  /*eed0*/  ISETP.GT.AND P6, PT, R6, R0, PT ;  /* 0x000000000600720c */ /* 0x000fda0003fc4270 */
[----:B------:R-:W-:Y:S05]  /*eee0*/  @!P6 BRA `(.L_x_269) ;  /* 0xfffffffc005ce947 */ /* 0x000fea000383ffff */
.L_x_266:
[----:B------:R-:W-:Y:S01]  /*eef0*/  IMAD.IADD R8, R6, 0x1, -R5 ;  /* 0x0000000106087824 */ /* 0x000fe200078e0a05 */
[----:B------:R-:W-:-:S03]  /*ef00*/  UMOV UR4, 0xffffffff ;  /* 0xffffffff00047882 */ /* 0x000fc60000000000 */
[----:B------:R-:W-:-:S05]  /*ef10*/  IMAD R5, R2, R3, R8 ;  /* 0x0000000302057224 */ /* 0x000fca00078e0208 */
[----:B------:R-:W-:Y:S01]  /*ef20*/  ISETP.GT.AND P6, PT, R5, R0, PT ;  /* 0x000000000500720c */ /* 0x000fe20003fc4270 */
[----:B------:R-:W-:-:S12]  /*ef30*/  BRA.DIV UR4, `(.L_x_270) ;  /* 0x0000003204dc7947 */ /* 0x000fd8000b800000 */
[----:B------:R-:W-:-:S04]  /*ef40*/  VOTE.ANY R6, PT, !P6 ;  /* 0x0000000000067806 */ /* 0x000fc800070e0100 */
[----:B------:R-:W1:Y:S02]  /*ef50*/  POPC R5, R6 ;  /* 0x0000000600057309 */ /* 0x000e640000000000 */
[----:B-1----:R1:W2:Y:S04]  /*ef60*/  SHFL.IDX PT, R4, R4, R5, 0x1f ;  /* 0x00001f0504047589 */ /* 0x0022a800000e0000 */
[----:B------:R1:W3:Y:S02]  /*ef70*/  SHFL.IDX PT, R7, R7, R5, 0x1f ;  /* 0x00001f0507077589 */ /* 0x0002e400000e0000 */
.L_x_372:
[----:B------:R-:W-:-:S13]  /*ef80*/  ISETP.NE.AND P0, PT, R6, RZ, PT ;  /* 0x000000ff0600720c */ /* 0x000fda0003f05270 */
[----:B------:R-:W-:Y:S05]  /*ef90*/  @!P0 BRA `(.L_x_271) ;  /* 0x0000000000108947 */ /* 0x000fea0003800000 */
[----:B------:R-:W-:Y:S01]  /*efa0*/  UMOV UR4, 0xffffffff ;  /* 0xffffffff00047882 */ /* 0x000fe20000000000 */
[----:B------:R-:W-:Y:S02]  /*efb0*/  VIADD R12, R5, 0xffffffff ;  /* 0xffffffff050c7836 */ /* 0x000fe40000000000 */
[----:B------:R-:W-:Y:S05]  /*efc0*/  BRA.DIV UR4, `(.L_x_272) ;  /* 0x0000003604147947 */ /* 0x000fea000b800000 */
[----:B------:R4:W0:Y:S02]  /*efd0*/  SHFL.IDX PT, R24, R2, R12, 0x1f ;  /* 0x00001f0c02187589 */ /* 0x00082400000e0000 */
.L_x_271:
[----:B0-----:R-:W-:Y:S01]  /*efe0*/  IMAD R24, R24, R3, R8 ;  /* 0x0000000318187224 */ /* 0x001fe200078e0208 */
[-C--:B--2---:R-:W-:Y:S01]  /*eff0*/  IABS R8, R4.reuse ;  /* 0x0000000400087213 */ /* 0x084fe20000000000 */
[----:B----4-:R-:W-:Y:S02]  /*f000*/  IMAD.MOV.U32 R2, RZ, RZ, RZ ;  /* 0x000000ffff027224 */ /* 0x010fe400078e00ff */
[----:B------:R-:W-:Y:S01]  /*f010*/  IMAD.IADD R25, R0, 0x1, -R24 ;  /* 0x0000000100197824 */ /* 0x000fe200078e0a18 */
[----:B------:R-:W0:Y:S01]  /*f020*/  I2F.RP R6, R8 ;  /* 0x0000000800067306 */ /* 0x000e220000209400 */
[----:B------:R-:W-:Y:S01]  /*f030*/  IABS R0, R4 ;  /* 0x0000000400007213 */ /* 0x000fe20000000000 */
[----:B------:R-:W-:-:S04]  /*f040*/  IMAD.IADD R27, R5, 0x1, R27 ;  /* 0x00000001051b7824 */ /* 0x000fc800078e021b */
[----:B------:R-:W-:Y:S02]  /*f050*/  IMAD.MOV R0, RZ, RZ, -R0 ;  /* 0x000000ffff007224 */ /* 0x000fe400078e0a00 */
[----:B0-----:R-:W0:Y:S02]  /*f060*/  MUFU.RCP R6, R6 ;  /* 0x0000000600067308 */ /* 0x001e240000001000 */
[----:B0-----:R-:W-:-:S06]  /*f070*/  VIADD R9, R6, 0xffffffe ;  /* 0x0ffffffe06097836 */ /* 0x001fcc0000000000 */
[----:B------:R-:W0:Y:S02]  /*f080*/  F2I.FTZ.U32.TRUNC.NTZ R3, R9 ;  /* 0x0000000900037305 */ /* 0x000e24000021f000 */
[----:B0-----:R-:W-:-:S04]  /*f090*/  IMAD.MOV R11, RZ, RZ, -R3 ;  /* 0x000000ffff0b7224 */ /* 0x001fc800078e0a03 */
[----:B------:R-:W-:-:S04]  /*f0a0*/  IMAD R11, R11, R8, RZ ;  /* 0x000000080b0b7224 */ /* 0x000fc800078e02ff */
[----:B------:R-:W-:Y:S01]  /*f0b0*/  IMAD.HI.U32 R2, R3, R11, R2 ;  /* 0x0000000b03027227 */ /* 0x000fe200078e0002 */
[----:B------:R-:W-:-:S05]  /*f0c0*/  IABS R3, R25 ;  /* 0x0000001900037213 */ /* 0x000fca0000000000 */
[----:B------:R-:W-:-:S04]  /*f0d0*/  IMAD.HI.U32 R6, R2, R3, RZ ;  /* 0x0000000302067227 */ /* 0x000fc800078e00ff */
[----:B------:R-:W-:Y:S01]  /*f0e0*/  IMAD R3, R6, R0, R3 ;  /* 0x0000000006037224 */ /* 0x000fe200078e0203 */
[----:B---3--:R-:W-:Y:S01]  /*f0f0*/  IABS R0, R7 ;  /* 0x0000000700007213 */ /* 0x008fe20000000000 */
[----:B------:R-:W-:-:S03]  /*f100*/  IMAD.MOV.U32 R2, RZ, RZ, RZ ;  /* 0x000000ffff027224 */ /* 0x000fc600078e00ff */
[----:B------:R-:W-:-:S13]  /*f110*/  ISETP.GT.U32.AND P1, PT, R8, R3, PT ;  /* 0x000000030800720c */ /* 0x000fda0003f24070 */
[-C--:B------:R-:W-:Y:S01]  /*f120*/  @!P1 IADD3 R3, R3, -R8.reuse, RZ ;  /* 0x8000000803039210 */ /* 0x080fe20007ffe0ff */
[----:B------:R-:W-:Y:S01]  /*f130*/  @!P1 VIADD R6, R6, 0x1 ;  /* 0x0000000106069836 */ /* 0x000fe20000000000 */
[----:B------:R-:W-:Y:S02]  /*f140*/  ISETP.NE.AND P1, PT, R4, RZ, PT ;  /* 0x000000ff0400720c */ /* 0x000fe40003f25270 */
[----:B------:R-:W-:Y:S02]  /*f150*/  ISETP.GE.U32.AND P0, PT, R3, R8, PT ;  /* 0x000000080300720c */ /* 0x000fe40003f06070 */
[----:B------:R-:W0:Y:S11]  /*f160*/  I2F.RP R8, R0 ;  /* 0x0000000000087306 */ /* 0x000e360000209400 */
[----:B------:R-:W-:Y:S01]  /*f170*/  @P0 VIADD R6, R6, 0x1 ;  /* 0x0000000106060836 */ /* 0x000fe20000000000 */
[----:B0-----:R-:W0:Y:S02]  /*f180*/  MUFU.RCP R8, R8 ;  /* 0x0000000800087308 */ /* 0x001e240000001000 */
[----:B0-----:R-:W-:Y:S01]  /*f190*/  VIADD R9, R8, 0xffffffe ;  /* 0x0ffffffe08097836 */ /* 0x001fe20000000000 */
[----:B------:R-:W-:-:S05]  /*f1a0*/  IABS R8, R7 ;  /* 0x0000000700087213 */ /* 0x000fca0000000000 */
[----:B------:R-:W0:Y:S01]  /*f1b0*/  F2I.FTZ.U32.TRUNC.NTZ R3, R9 ;  /* 0x0000000900037305 */ /* 0x000e22000021f000 */
[----:B------:R-:W-:Y:S02]  /*f1c0*/  IMAD.MOV R8, RZ, RZ, -R8 ;  /* 0x000000ffff087224 */ /* 0x000fe400078e0a08 */
[----:B0-----:R-:W-:-:S04]  /*f1d0*/  IMAD.MOV R11, RZ, RZ, -R3 ;  /* 0x000000ffff0b7224 */ /* 0x001fc800078e0a03 */
[----:B------:R-:W-:-:S04]  /*f1e0*/  IMAD R11, R11, R0, RZ ;  /* 0x000000000b0b7224 */ /* 0x000fc800078e02ff */
[----:B------:R-:W-:Y:S01]  /*f1f0*/  IMAD.HI.U32 R2, R3, R11, R2 ;  /* 0x0000000b03027227 */ /* 0x000fe200078e0002 */
[----:B------:R-:W-:-:S04]  /*f200*/  LOP3.LUT R3, R25, R4, RZ, 0x3c, !PT ;  /* 0x0000000419037212 */ /* 0x000fc800078e3cff */
[----:B------:R-:W-:-:S13]  /*f210*/  ISETP.GE.AND P2, PT, R3, RZ, PT ;  /* 0x000000ff0300720c */ /* 0x000fda0003f46270 */
[----:B------:R-:W-:Y:S01]  /*f220*/  @!P2 IMAD.MOV R6, RZ, RZ, -R6 ;  /* 0x000000ffff06a224 */ /* 0x000fe200078e0a06 */
[----:B------:R-:W-:-:S04]  /*f230*/  @!P1 LOP3.LUT R6, RZ, R4, RZ, 0x33, !PT ;  /* 0x00000004ff069212 */ /* 0x000fc800078e33ff */
[-C--:B------:R-:W-:Y:S01]  /*f240*/  IABS R3, R6.reuse ;  /* 0x0000000600037213 */ /* 0x080fe20000000000 */
[----:B------:R-:W-:-:S04]  /*f250*/  IMAD R4, R4, R6, RZ ;  /* 0x0000000604047224 */ /* 0x000fc800078e02ff */
[----:B------:R-:W-:-:S04]  /*f260*/  IMAD.HI.U32 R2, R2, R3, RZ ;  /* 0x0000000302027227 */ /* 0x000fc800078e00ff */
[----:B------:R-:W-:Y:S02]  /*f270*/  IMAD R3, R2, R8, R3 ;  /* 0x0000000802037224 */ /* 0x000fe400078e0203 */
[----:B------:R-:W-:-:S03]  /*f280*/  IMAD.IADD R25, R25, 0x1, -R4 ;  /* 0x0000000119197824 */ /* 0x000fc600078e0a04 */
[----:B------:R-:W-:-:S13]  /*f290*/  ISETP.GT.U32.AND P1, PT, R0, R3, PT ;  /* 0x000000030000720c */ /* 0x000fda0003f24070 */
[-C--:B------:R-:W-:Y:S01]  /*f2a0*/  @!P1 IADD3 R3, R3, -R0.reuse, RZ ;  /* 0x8000000003039210 */ /* 0x080fe20007ffe0ff */
[----:B------:R-:W-:Y:S01]  /*f2b0*/  @!P1 VIADD R2, R2, 0x1 ;  /* 0x0000000102029836 */ /* 0x000fe20000000000 */
[----:B------:R-:W-:Y:S02]  /*f2c0*/  ISETP.NE.AND P1, PT, R7, RZ, PT ;  /* 0x000000ff0700720c */ /* 0x000fe40003f25270 */
[----:B------:R-:W-:Y:S02]  /*f2d0*/  ISETP.GE.U32.AND P0, PT, R3, R0, PT ;  /* 0x000000000300720c */ /* 0x000fe40003f06070 */
[----:B------:R-:W-:-:S04]  /*f2e0*/  LOP3.LUT R0, R6, R7, RZ, 0x3c, !PT ;  /* 0x0000000706007212 */ /* 0x000fc800078e3cff */
[----:B------:R-:W-:-:S07]  /*f2f0*/  ISETP.GE.AND P2, PT, R0, RZ, PT ;  /* 0x000000ff0000720c */ /* 0x000fce0003f46270 */
[----:B------:R-:W-:-:S06]  /*f300*/  @P0 VIADD R2, R2, 0x1 ;  /* 0x0000000102020836 */ /* 0x000fcc0000000000 */
[----:B------:R-:W-:Y:S01]  /*f310*/  @!P2 IMAD.MOV R2, RZ, RZ, -R2 ;  /* 0x000000ffff02a224 */ /* 0x000fe200078e0a02 */
[----:B------:R-:W-:-:S05]  /*f320*/  @!P1 LOP3.LUT R2, RZ, R7, RZ, 0x33, !PT ;  /* 0x00000007ff029212 */ /* 0x000fca00078e33ff */
[----:B------:R-:W-:-:S04]  /*f330*/  IMAD.MOV R0, RZ, RZ, -R2 ;  /* 0x000000ffff007224 */ /* 0x000fc800078e0a02 */
[C---:B------:R-:W-:Y:S02]  /*f340*/  IMAD R6, R7.reuse, R0, R6 ;  /* 0x0000000007067224 */ /* 0x040fe400078e0206 */
[----:B------:R-:W-:-:S05]  /*f350*/  IMAD R7, R7, 0x1000000, R2 ;  /* 0x0100000007077824 */ /* 0x000fca00078e0202 */
[----:B------:R-:W-:Y:S01]  /*f360*/  LEA R26, R6, R7, 0x10 ;  /* 0x00000007061a7211 */ /* 0x000fe200078e80ff */
[----:B------:R-:W-:Y:S06]  /*f370*/  BRA `(.L_x_273) ;  /* 0x00000000001c7947 */ /* 0x000fec0003800000 */
.L_x_267:
[----:B------:R-:W-:Y:S01]  /*f380*/  UMOV UR4, URZ ;  /* 0x0000003f00047c82 */ /* 0x000fe20008000000 */
[----:B------:R-:W-:Y:S01]  /*f390*/  UMOV UR5, URZ ;  /* 0x0000003f00057c82 */ /* 0x000fe20008000000 */
[----:B------:R-:W-:Y:S01]  /*f3a0*/  ULDC UR6, c[0x0][0xc3c] ;  /* 0x00030f0000067ab9 */ /* 0x000fe20000000800 */
[----:B------:R-:W-:Y:S02]  /*f3b0*/  IMAD.MOV.U32 R24, RZ, RZ, R0 ;  /* 0x000000ffff187224 */ /* 0x000fe400078e0000 */
[----:B------:R-:W-:Y:S02]  /*f3c0*/  IMAD.U32 R25, RZ, RZ, UR4 ;  /* 0x00000004ff197e24 */ /* 0x000fe4000f8e00ff */
[----:B------:R-:W-:Y:S02]  /*f3d0*/  IMAD.U32 R26, RZ, RZ, UR5 ;  /* 0x00000005ff1a7e24 */ /* 0x000fe4000f8e00ff */
[----:B------:R-:W-:-:S07]  /*f3e0*/  IMAD.U32 R27, RZ, RZ, UR6 ;  /* 0x00000006ff1b7e24 */ /* 0x000fce000f8e00ff */
.L_x_273:
[----:B------:R-:W0:Y:S01]  /*f3f0*/  S2R R0, SR_TID.X ;  /* 0x0000000000007919 */ /* 0x000e220000002100 */
[----:B------:R-:W-:Y:S05]  /*f400*/  WARPSYNC.ALL ;  /* 0x0000000000007948 */ /* 0x000fea0003800000 */
[----:B------:R-:W-:Y:S01]  /*f410*/  BAR.SYNC.DEFER_BLOCKING 0x4, 0x200 ;  /* 0x0108000000007b1d */ /* 0x000fe20000010000 */
[----:B0-----:R-:W-:-:S04]  /*f420*/  LOP3.LUT R0, R0, 0x1f, RZ, 0xc0, !PT ;  /* 0x0000001f00007812 */ /* 0x001fc800078ec0ff */
[----:B------:R-:W-:-:S13]  /*f430*/  ISETP.NE.AND P0, PT, R0, RZ, PT ;  /* 0x000000ff0000720c */ /* 0x000fda0003f05270 */
[----:B------:R-:W0:Y:S01]  /*f440*/  @!P0 S2R R3, SR_CgaCtaId ;  /* 0x0000000000038919 */ /* 0x000e220000008800 */
[----:B------:R-:W-:-:S04]  /*f450*/  @!P0 MOV R0, 0x400 ;  /* 0x0000040000008802 */ /* 0x000fc80000000f00 */
[----:B0-----:R-:W-:-:S05]  /*f460*/  @!P0 LEA R17, R3, R0, 0x18 ;  /* 0x0000000003118211 */ /* 0x001fca00078ec0ff */
[----:B------:R2:W-:Y:S01]  /*f470*/  @!P0 STS.128 [R17+0x2d8d0], R24 ;  /* 0x02d8d01811008388 */ /* 0x0005e20000000c00 */
[----:B------:R-:W-:Y:S06]  /*f480*/  BAR.ARV 0x5, 0x200 ;  /* 0x0148000000007b1d */ /* 0x000fec0000002000 */
.L_x_264:
[----:B------:R-:W-:Y:S02]  /*f490*/  ULDC UR4, c[0x0][0xc3c] ;  /* 0x00030f0000047ab9 */ /* 0x000fe40000000800 */
[----:B-1----:R-:W-:-:S13]  /*f4a0*/  ISETP.GE.AND P0, PT, R27, UR4, PT ;  /* 0x000000041b007c0c */ /* 0x002fda000bf06270 */
[----:B------:R-:W-:Y:S05]  /*f4b0*/  @!P0 BRA `(.L_x_274) ;  /* 0xffffffb400f48947 */ /* 0x000fea000383ffff */
[----:B------:R-:W-:Y:S05]  /*f4c0*/  BSYNC B8 ;  /* 0x0000000000087941 */ /* 0x000fea0003800000 */
.L_x_213:
[----:B0-----:R-:W3:Y:S01]  /*f4d0*/  LDL.LU R0, [R1+0x3c] ;  /* 0x00003c0001007983 */ /* 0x001ee20000300800 */
[----:B------:R-:W-:Y:S01]  /*f4e0*/  BSSY B0, `(.L_x_275) ;  /* 0x000000b000007945 */ /* 0x000fe20003800000 */
[----:B------:R-:W0:Y:S01]  /*f4f0*/  S2R R5, SR_CgaCtaId ;  /* 0x0000000000057919 */ /* 0x000e220000008800 */
[----:B---3--:R-:W-:-:S05]  /*f500*/  VIADD R0, R0, 0x1 ;  /* 0x0000000100007836 */ /* 0x008fca0000000000 */
[----:B------:R-:W-:-:S04]  /*f510*/  LEA.HI R2, R0, R0, RZ, 0x1 ;  /* 0x0000000000027211 */ /* 0x000fc800078f08ff */
[----:B------:R-:W-:Y:S02]  /*f520*/  LOP3.LUT R3, R2, 0xfffffffe, RZ, 0xc0, !PT ;  /* 0xfffffffe02037812 */ /* 0x000fe400078ec0ff */
[----:B------:R-:W-:-:S03]  /*f530*/  MOV R2, 0x400 ;  /* 0x0000040000027802 */ /* 0x000fc60000000f00 */
[----:B------:R-:W-:Y:S01]  /*f540*/  IMAD.IADD R0, R0, 0x1, -R3 ;  /* 0x0000000100007824 */ /* 0x000fe200078e0a03 */
[----:B0-----:R-:W-:-:S04]  /*f550*/  LEA R5, R5, R2, 0x18 ;  /* 0x0000000205057211 */ /* 0x001fc800078ec0ff */
[----:B------:R-:W-:-:S04]  /*f560*/  SHF.L.U32 R0, R0, 0x1f, RZ ;  /* 0x0000001f00007819 */ /* 0x000fc800000006ff */
[----:B------:R-:W0:Y:S02]  /*f570*/  SYNCS.PHASECHK.TRANS64.TRYWAIT P0, [R5+URZ+0x2d820], R0 ;  /* 0x02d82000050075a7 */ /* 0x000e24000800017f */
[----:B0-----:R-:W-:Y:S05]  /*f580*/  @!P0 BRA `(.L_x_276) ;  /* 0x0000002c00cc8947 */ /* 0x001fea0003800000 */
.L_x_375:
[----:B------:R-:W-:Y:S05]  /*f590*/  BSYNC B0 ;  /* 0x0000000000007941 */ /* 0x000fea0003800000 */
.L_x_275:
[----:B------:R-:W-:-:S03]  /*f5a0*/  UMOV UR4, 0xffffffff ;  /* 0xffffffff00047882 */ /* 0x000fc60000000000 */
[----:B------:R-:W-:Y:S05]  /*f5b0*/  BRA.DIV UR4, `(.L_x_277) ;  /* 0x0000002e04d47947 */ /* 0x000fea000b800000 */
[----:B0-----:R-:W0:Y:S02]  /*f5c0*/  S2R R0, SR_TID.X ;  /* 0x0000000000007919 */ /* 0x001e240000002100 */
[----:B0-----:R-:W-:-:S04]  /*f5d0*/  SHF.R.U32.HI R0, RZ, 0x5, R0 ;  /* 0x00000005ff007819 */ /* 0x001fc80000011600 */
[----:B------:R-:W-:-:S05]  /*f5e0*/  LOP3.LUT R0, R0, 0x3, RZ, 0xc0, !PT ;  /* 0x0000000300007812 */ /* 0x000fca00078ec0ff */
[----:B------:R0:W1:Y:S02]  /*f5f0*/  SHFL.IDX PT, R14, R0, RZ, 0x1f ;  /* 0x00001fff000e7589 */ /* 0x00006400000e0000 */
.L_x_378:
[----:B-1----:R-:W-:Y:S01]  /*f600*/  ISETP.NE.AND P0, PT, R14, RZ, PT ;  /* 0x000000ff0e00720c */ /* 0x002fe20003f05270 */
[----:B------:R-:W-:-:S12]  /*f610*/  BSSY B0, `(.L_x_278) ;  /* 0x0000024000007945 */ /* 0x000fd80003800000 */
[----:B------:R-:W-:Y:S05]  /*f620*/  @P0 BRA `(.L_x_279) ;  /* 0x0000000000880947 */ /* 0x000fea0003800000 */
[----:B------:R-:W-:-:S03]  /*f630*/  UMOV UR4, 0xffffffff ;  /* 0xffffffff00047882 */ /* 0x000fc60000000000 */
[----:B------:R-:W-:Y:S05]  /*f640*/  BRA.DIV UR4, `(.L_x_280) ;  /* 0x0000002e04e47947 */ /* 0x000fea000b800000 */
[----:B------:R-:W-:-:S13]  /*f650*/  ELECT P6, URZ, PT ;  /* 0x00000000003f782f */ /* 0x000fda00038c0000 */
.L_x_381:
[----:B------:R-:W-:Y:S05]  /*f660*/  @!P6 BRA `(.L_x_279) ;  /* 0x000000000078e947 */ /* 0x000fea0003800000 */
[----:B0-----:R-:W3:Y:S02]  /*f670*/  LDL.LU R0, [R1+0x20] ;  /* 0x0000200001007983 */ /* 0x001ee40000300800 */
[----:B---3--:R-:W-:-:S04]  /*f680*/  LOP3.LUT R0, R0, 0x2, RZ, 0xfc, !PT ;  /* 0x0000000200007812 */ /* 0x008fc800078efcff */
[----:B------:R-:W-:-:S13]  /*f690*/  ISETP.NE.AND P0, PT, R0, 0x3, PT ;  /* 0x000000030000780c */ /* 0x000fda0003f05270 */
[----:B------:R-:W-:Y:S05]  /*f6a0*/  @!P0 BRA `(.L_x_281) ;  /* 0x0000000000048947 */ /* 0x000fea0003800000 */
[----:B------:R-:W-:Y:S01]  /*f6b0*/  BPT.TRAP 0x1 ;  /* 0x000000040000795c */ /* 0x000fe20000300000 */
.L_x_281:
[C---:B------:R-:W-:Y:S01]  /*f6c0*/  IMAD R3, R22.reuse, 0x8, R5 ;  /* 0x0000000816037824 */ /* 0x040fe200078e0205 */
[----:B------:R-:W-:Y:S02]  /*f6d0*/  SHF.L.U32 R2, R29, 0x1f, RZ ;  /* 0x0000001f1d027819 */ /* 0x000fe400000006ff */
[----:B------:R-:W-:Y:S02]  /*f6e0*/  IADD3 R22, R22, 0x1, RZ ;  /* 0x0000000116167810 */ /* 0x000fe40007ffe0ff */
[----:B------:R-:W0:Y:S02]  /*f6f0*/  SYNCS.PHASECHK.TRANS64.TRYWAIT P1, [R3+URZ+0x2d840], R2 ;  /* 0x02d84002030075a7 */ /* 0x000e24000802017f */
[----:B------:R-:W-:-:S04]  /*f700*/  ISETP.NE.AND P2, PT, R22, 0x2, PT ;  /* 0x000000021600780c */ /* 0x000fc80003f45270 */
[----:B------:R-:W-:Y:S01]  /*f710*/  SEL R0, RZ, 0x1, P2 ;  /* 0x00000001ff007807 */ /* 0x000fe20001000000 */
[----:B0-----:R-:W-:Y:S08]  /*f720*/  @!P1 BRA `(.L_x_282) ;  /* 0x0000002c00cc9947 */ /* 0x001ff00003800000 */
.L_x_382:
[----:B------:R-:W-:Y:S02]  /*f730*/  SEL R22, R22, RZ, P2 ;  /* 0x000000ff16167207 */ /* 0x000fe40001000000 */
[----:B------:R-:W-:Y:S01]  /*f740*/  LOP3.LUT R0, R29, R0, RZ, 0x3c, !PT ;  /* 0x000000001d007212 */ /* 0x000fe200078e3cff */
[----:B------:R-:W-:Y:S06]  /*f750*/  @!P0 BRA `(.L_x_283) ;  /* 0x0000000000048947 */ /* 0x000fec0003800000 */
[----:B------:R-:W-:Y:S01]  /*f760*/  BPT.TRAP 0x1 ;  /* 0x000000040000795c */ /* 0x000fe20000300000 */
.L_x_283:
[----:B------:R-:W-:Y:S01]  /*f770*/  IMAD R5, R22, 0x8, R5 ;  /* 0x0000000816057824 */ /* 0x000fe200078e0205 */
[----:B------:R-:W-:-:S04]  /*f780*/  SHF.L.U32 R0, R0, 0x1f, RZ ;  /* 0x0000001f00007819 */ /* 0x000fc800000006ff */
[----:B------:R-:W1:Y:S02]  /*f790*/  SYNCS.PHASECHK.TRANS64.TRYWAIT P1, [R5+URZ+0x2d840], R0 ;  /* 0x02d84000050075a7 */ /* 0x000e64000802017f */
[----:B-1----:R-:W-:Y:S05]  /*f7a0*/  @!P1 BRA `(.L_x_284) ;  /* 0x0000002c00c09947 */ /* 0x002fea0003800000 */
.L_x_383:
[----:B------:R-:W-:Y:S05]  /*f7b0*/  @!P0 BRA `(.L_x_285) ;  /* 0x0000000000048947 */ /* 0x000fea0003800000 */
[----:B------:R-:W-:Y:S01]  /*f7c0*/  BPT.TRAP 0x1 ;  /* 0x000000040000795c */ /* 0x000fe20000300000 */
.L_x_285:
[----:B------:R-:W3:Y:S02]  /*f7d0*/  SYNCS.PHASECHK.TRANS64.TRYWAIT P1, [R3+URZ+0x2d860], R2 ;  /* 0x02d86002030075a7 */ /* 0x000ee4000802017f */
[----:B---3--:R-:W-:Y:S05]  /*f7e0*/  @!P1 BRA `(.L_x_286) ;  /* 0x0000002c00c49947 */ /* 0x008fea0003800000 */
.L_x_384:
[----:B------:R-:W-:Y:S05]  /*f7f0*/  @!P0 BRA `(.L_x_287) ;  /* 0x0000000000048947 */ /* 0x000fea0003800000 */
[----:B------:R-:W-:Y:S01]  /*f800*/  BPT.TRAP 0x1 ;  /* 0x000000040000795c */ /* 0x000fe20000300000 */
.L_x_287:
[----:B----4-:R4:W0:Y:S02]  /*f810*/  SYNCS.PHASECHK.TRANS64.TRYWAIT P0, [R5+URZ+0x2d860], R0 ;  /* 0x02d86000050075a7 */ /* 0x010824000800017f */
[----:B0-----:R-:W-:Y:S05]  /*f820*/  @!P0 NANOSLEEP.SYNCS 0x989680 ;  /* 0x009896800000895d */ /* 0x001fea0003900000 */
[----:B------:R-:W0:Y:S02]  /*f830*/  @!P0 SYNCS.PHASECHK.TRANS64 P0, [R5+URZ+0x2d860], R0 ;  /* 0x02d86000050085a7 */ /* 0x000e24000800007f */
[----:B0-----:R-:W-:Y:S05]  /*f840*/  @!P0 BRA `(.L_x_287) ;  /* 0xfffffffc00f08947 */ /* 0x001fea000383ffff */
.L_x_279:
[----:B------:R-:W-:Y:S05]  /*f850*/  BSYNC B0 ;  /* 0x0000000000007941 */ /* 0x000fea0003800000 */
.L_x_278:
[----:B------:R-:W-:Y:S05]  /*f860*/  EXIT ;  /* 0x000000000000794d */ /* 0x000fea0003800000 */
.L_x_168:
[----:B0-----:R-:W-:-:S04]  /*f870*/  IMAD.U32 R3, RZ, RZ, UR41 ;  /* 0x00000029ff037e24 */ /* 0x001fc8000f8e00ff */
[----:B------:R0:W1:Y:S03]  /*f880*/  SYNCS.PHASECHK.TRANS64.TRYWAIT P1, [R3+URZ+0x2d800], R0 ;  /* 0x02d80000030075a7 */ /* 0x000066000802017f */
[----:B-1----:R-:W-:Y:S05]  /*f890*/  @!P1 NANOSLEEP.SYNCS 0x989680 ;  /* 0x009896800000995d */ /* 0x002fea0003900000 */
[----:B------:R-:W1:Y:S02]  /*f8a0*/  @!P1 SYNCS.PHASECHK.TRANS64 P1, [R3+URZ+0x2d800], R0 ;  /* 0x02d80000030095a7 */ /* 0x000e64000802007f */
[----:B-1----:R-:W-:Y:S05]  /*f8b0*/  @!P1 BRA `(.L_x_168) ;  /* 0xfffffffc00ec9947 */ /* 0x002fea000383ffff */
[----:B------:R-:W-:Y:S05]  /*f8c0*/  BRA `(.L_x_288) ;  /* 0xffffff2000347947 */ /* 0x000fea000383ffff */
.L_x_172:
[----:B-1----:R1:W2:Y:S02]  /*f8d0*/  SYNCS.PHASECHK.TRANS64.TRYWAIT P1, [R0+URZ+0x2d830], R3 ;  /* 0x02d83003000075a7 */ /* 0x0022a4000802017f */
[----:B--2---:R-:W-:Y:S05]  /*f8e0*/  @!P1 NANOSLEEP.SYNCS 0x989680 ;  /* 0x009896800000995d */ /* 0x004fea0003900000 */
[----:B------:R-:W2:Y:S02]  /*f8f0*/  @!P1 SYNCS.PHASECHK.TRANS64 P1, [R0+URZ+0x2d830], R3 ;  /* 0x02d83003000095a7 */ /* 0x000ea4000802007f */
[----:B--2---:R-:W-:Y:S05]  /*f900*/  @!P1 BRA `(.L_x_172) ;  /* 0xfffffffc00f09947 */ /* 0x004fea000383ffff */
[----:B------:R-:W-:Y:S05]  /*f910*/  BRA `(.L_x_171) ;  /* 0xffffff2000507947 */ /* 0x000fea000383ffff */
.L_x_178:
[----:B-1----:R-:W-:-:S04]  /*f920*/  IMAD.U32 R9, RZ, RZ, UR6 ;  /* 0x00000006ff097e24 */ /* 0x002fc8000f8e00ff */
[----:B------:R1:W2:Y:S03]  /*f930*/  SYNCS.PHASECHK.TRANS64.TRYWAIT P1, [R9+URZ+0x2d830], R8 ;  /* 0x02d83008090075a7 */ /* 0x0002a6000802017f */
[----:B--2---:R-:W-:Y:S05]  /*f940*/  @!P1 NANOSLEEP.SYNCS 0x989680 ;  /* 0x009896800000995d */ /* 0x004fea0003900000 */
[----:B------:R-:W2:Y:S02]  /*f950*/  @!P1 SYNCS.PHASECHK.TRANS64 P1, [R9+URZ+0x2d830], R8 ;  /* 0x02d83008090095a7 */ /* 0x000ea4000802007f */
[----:B--2---:R-:W-:Y:S05]  /*f960*/  @!P1 BRA `(.L_x_178) ;  /* 0xfffffffc00ec9947 */ /* 0x004fea000383ffff */
[----:B------:R-:W-:Y:S05]  /*f970*/  BRA `(.L_x_175) ;  /* 0xffffff4c00107947 */ /* 0x000fea000383ffff */
.L_x_182:
[----:B-1----:R-:W-:-:S04]  /*f980*/  IMAD.U32 R8, RZ, RZ, UR6 ;  /* 0x00000006ff087e24 */ /* 0x002fc8000f8e00ff */
[----:B------:R1:W2:Y:S03]  /*f990*/  SYNCS.PHASECHK.TRANS64.TRYWAIT P1, [R8+URZ+0x2d850], R7 ;  /* 0x02d85007080075a7 */ /* 0x0002a6000802017f */
[----:B--2---:R-:W-:Y:S05]  /*f9a0*/  @!P1 NANOSLEEP.SYNCS 0x989680 ;  /* 0x009896800000995d */ /* 0x004fea0003900000 */
[----:B------:R-:W2:Y:S02]  /*f9b0*/  @!P1 SYNCS.PHASECHK.TRANS64 P1, [R8+URZ+0x2d850], R7 ;  /* 0x02d85007080095a7 */ /* 0x000ea4000802007f */
[----:B--2---:R-:W-:Y:S05]  /*f9c0*/  @!P1 BRA `(.L_x_182) ;  /* 0xfffffffc00ec9947 */ /* 0x004fea000383ffff */
[----:B------:R-:W-:Y:S05]  /*f9d0*/  BRA `(.L_x_179) ;  /* 0xffffff4c00c07947 */ /* 0x000fea000383ffff */
.L_x_189:
[----:B-1----:R-:W-:-:S04]  /*f9e0*/  IMAD.U32 R3, RZ, RZ, UR4 ;  /* 0x00000004ff037e24 */ /* 0x002fc8000f8e00ff */
[----:B------:R1:W3:Y:S03]  /*f9f0*/  SYNCS.PHASECHK.TRANS64.TRYWAIT P1, [R3+URZ+0x2d850], R0 ;  /* 0x02d85000030075a7 */ /* 0x0002e6000802017f */
[----:B---3--:R-:W-:Y:S05]  /*fa00*/  @!P1 NANOSLEEP.SYNCS 0x989680 ;  /* 0x009896800000995d */ /* 0x008fea0003900000 */
[----:B------:R-:W3:Y:S02]  /*fa10*/  @!P1 SYNCS.PHASECHK.TRANS64 P1, [R3+URZ+0x2d850], R0 ;  /* 0x02d85000030095a7 */ /* 0x000ee4000802007f */
[----:B---3--:R-:W-:Y:S05]  /*fa20*/  @!P1 BRA `(.L_x_189) ;  /* 0xfffffffc00ec9947 */ /* 0x008fea000383ffff */
[----:B------:R-:W-:Y:S05]  /*fa30*/  BRA `(.L_x_188) ;  /* 0xffffff7000f07947 */ /* 0x000fea000383ffff */
.L_x_227:
[----:B------:R-:W0:Y:S01]  /*fa40*/  S2R R20, SR_TID.X ;  /* 0x0000000000147919 */ /* 0x000e220000002100 */
[----:B------:R-:W-:Y:S01]  /*fa50*/  BSSY B0, `(.L_x_289) ;  /* 0x000000a000007945 */ /* 0x000fe20003800000 */
[----:B------:R-:W-:Y:S01]  /*fa60*/  IMAD.MOV.U32 R12, RZ, RZ, RZ ;  /* 0x000000ffff0c7224 */ /* 0x000fe200078e00ff */
[----:B------:R-:W-:Y:S01]  /*fa70*/  MOV R11, 0x1f ;  /* 0x0000001f000b7802 */ /* 0x000fe20000000f00 */
[----:B------:R-:W-:Y:S01]  /*fa80*/  IMAD.MOV.U32 R15, RZ, RZ, -0x1 ;  /* 0xffffffffff0f7424 */ /* 0x000fe200078e00ff */
[----:B0-----:R-:W-:-:S04]  /*fa90*/  SHF.R.U32.HI R5, RZ, 0x5, R20 ;  /* 0x00000005ff057819 */ /* 0x001fc80000011614 */
[----:B------:R-:W-:-:S05]  /*faa0*/  LOP3.LUT R5, R5, 0x3, RZ, 0xc0, !PT ;  /* 0x0000000305057812 */ /* 0x000fca00078ec0ff */
[----:B------:R-:W-:-:S07]  /*fab0*/  IMAD.MOV.U32 R13, RZ, RZ, R5 ;  /* 0x000000ffff0d7224 */ /* 0x000fce00078e0005 */
[----:B-----5:R-:W-:Y:S05]  /*fac0*/  WARPSYNC.COLLECTIVE R15, `(.L_x_290) ;  /* 0x000000000f087348 */ /* 0x020fea0003c00000 */
[----:B------:R0:W1:Y:S02]  /*fad0*/  SHFL.IDX P6, R14, R13, R12, R11 ;  /* 0x0000000c0d0e7389 */ /* 0x00006400000c000b */
[----:B01---5:R-:W-:Y:S01]  /*fae0*/  ENDCOLLECTIVE ;  /* 0x000000000000791b */ /* 0x023fe20003800000 */
.L_x_290:
[----:B------:R-:W-:Y:S05]  /*faf0*/  BSYNC B0 ;  /* 0x0000000000007941 */ /* 0x000fea0003800000 */
.L_x_289:
[----:B------:R-:W-:Y:S05]  /*fb00*/  BRA `(.L_x_291) ;  /* 0xffffffc000747947 */ /* 0x000fea000383ffff */
.L_x_230:
[----:B0-----:R0:W1:Y:S02]  /*fb10*/  SYNCS.PHASECHK.TRANS64.TRYWAIT P0, [R2+URZ+0x2d840], R3 ;  /* 0x02d84003020075a7 */ /* 0x001064000800017f */
[----:B-1----:R-:W-:Y:S05]  /*fb20*/  @!P0 NANOSLEEP.SYNCS 0x989680 ;  /* 0x009896800000895d */ /* 0x002fea0003900000 */
[----:B------:R-:W1:Y:S02]  /*fb30*/  @!P0 SYNCS.PHASECHK.TRANS64 P0, [R2+URZ+0x2d840], R3 ;  /* 0x02d84003020085a7 */ /* 0x000e64000800007f */
[----:B-1----:R-:W-:Y:S05]  /*fb40*/  @!P0 BRA `(.L_x_230) ;  /* 0xfffffffc00f08947 */ /* 0x002fea000383ffff */
[----:B------:R-:W-:Y:S05]  /*fb50*/  BRA `(.L_x_292) ;  /* 0xffffffc000c87947 */ /* 0x000fea000383ffff */
.L_x_231:
[----:B------:R-:W-:Y:S01]  /*fb60*/  BSSY B0, `(.L_x_293) ;  /* 0x0000008000007945 */ /* 0x000fe20003800000 */
[----:B------:R-:W-:Y:S02]  /*fb70*/  IMAD.MOV.U32 R13, RZ, RZ, R6 ;  /* 0x000000ffff0d7224 */ /* 0x000fe400078e0006 */
[----:B------:R-:W-:Y:S02]  /*fb80*/  IMAD.MOV.U32 R12, RZ, RZ, RZ ;  /* 0x000000ffff0c7224 */ /* 0x000fe400078e00ff */
[----:B------:R-:W-:Y:S02]  /*fb90*/  IMAD.MOV.U32 R11, RZ, RZ, 0x1c1f ;  /* 0x00001c1fff0b7424 */ /* 0x000fe400078e00ff */
[----:B------:R-:W-:-:S07]  /*fba0*/  IMAD.MOV.U32 R15, RZ, RZ, -0x1 ;  /* 0xffffffffff0f7424 */ /* 0x000fce00078e00ff */
[----:B------:R-:W-:Y:S05]  /*fbb0*/  WARPSYNC.COLLECTIVE R15, `(.L_x_294) ;  /* 0x000000000f087348 */ /* 0x000fea0003c00000 */
[----:B------:R0:W1:Y:S02]  /*fbc0*/  SHFL.IDX P6, R14, R13, R12, R11 ;  /* 0x0000000c0d0e7389 */ /* 0x00006400000c000b */
[----:B01----:R-:W-:Y:S01]  /*fbd0*/  ENDCOLLECTIVE ;  /* 0x000000000000791b */ /* 0x003fe20003800000 */
.L_x_294:
[----:B------:R-:W-:Y:S05]  /*fbe0*/  BSYNC B0 ;  /* 0x0000000000007941 */ /* 0x000fea0003800000 */
.L_x_293:
[----:B------:R-:W-:Y:S01]  /*fbf0*/  IMAD.MOV.U32 R13, RZ, RZ, R0 ;  /* 0x000000ffff0d7224 */ /* 0x000fe200078e0000 */
[----:B------:R-:W-:Y:S01]  /*fc00*/  MOV R12, RZ ;  /* 0x000000ff000c7202 */ /* 0x000fe20000000f00 */
[----:B------:R-:W-:Y:S02]  /*fc10*/  IMAD.MOV.U32 R11, RZ, RZ, 0x1c1f ;  /* 0x00001c1fff0b7424 */ /* 0x000fe400078e00ff */
[----:B------:R-:W-:Y:S02]  /*fc20*/  IMAD.MOV.U32 R15, RZ, RZ, -0x1 ;  /* 0xffffffffff0f7424 */ /* 0x000fe400078e00ff */
[----:B------:R-:W-:Y:S02]  /*fc30*/  IMAD.MOV.U32 R4, RZ, RZ, R14 ;  /* 0x000000ffff047224 */ /* 0x000fe400078e000e */
[----:B------:R-:W-:-:S07]  /*fc40*/  @P0 IMAD R8, R7, 0x2, R17 ;  /* 0x0000000207080824 */ /* 0x000fce00078e0211 */
[----:B------:R-:W-:Y:S05]  /*fc50*/  WARPSYNC.COLLECTIVE R15, `(.L_x_295) ;  /* 0x000000000f087348 */ /* 0x000fea0003c00000 */
[----:B------:R0:W1:Y:S02]  /*fc60*/  SHFL.IDX P6, R14, R13, R12, R11 ;  /* 0x0000000c0d0e7389 */ /* 0x00006400000c000b */
[----:B01----:R-:W-:Y:S01]  /*fc70*/  ENDCOLLECTIVE ;  /* 0x000000000000791b */ /* 0x003fe20003800000 */
.L_x_295:
[----:B------:R-:W-:Y:S01]  /*fc80*/  IMAD.MOV.U32 R13, RZ, RZ, R6 ;  /* 0x000000ffff0d7224 */ /* 0x000fe200078e0006 */
[----:B------:R-:W-:Y:S01]  /*fc90*/  MOV R12, 0x1 ;  /* 0x00000001000c7802 */ /* 0x000fe20000000f00 */
[----:B------:R-:W-:-:S07]  /*fca0*/  IMAD.MOV.U32 R5, RZ, RZ, R14 ;  /* 0x000000ffff057224 */ /* 0x000fce00078e000e */
[----:B------:R-:W-:Y:S05]  /*fcb0*/  WARPSYNC.COLLECTIVE R15, `(.L_x_296) ;  /* 0x000000000f087348 */ /* 0x000fea0003c00000 */
[----:B------:R0:W1:Y:S02]  /*fcc0*/  SHFL.IDX P6, R14, R13, R12, R11 ;  /* 0x0000000c0d0e7389 */ /* 0x00006400000c000b */
[----:B01----:R-:W-:Y:S01]  /*fcd0*/  ENDCOLLECTIVE ;  /* 0x000000000000791b */ /* 0x003fe20003800000 */
.L_x_296:
[----:B------:R-:W-:-:S05]  /*fce0*/  @P0 LEA R5, P1, R9, R5, 0x1 ;  /* 0x0000000509050211 */ /* 0x000fca00078208ff */
[----:B------:R-:W-:Y:S01]  /*fcf0*/  @P0 IMAD.X R4, RZ, RZ, R4, P1 ;  /* 0x000000ffff040224 */ /* 0x000fe200008e0604 */
[----:B------:R-:W-:-:S04]  /*fd00*/  ISETP.GE.AND P1, PT, R3, 0x21, PT ;  /* 0x000000210300780c */ /* 0x000fc80003f26270 */
[----:B------:R-:W-:Y:S01]  /*fd10*/  @P0 LOP3.LUT R5, R5, R4, RZ, 0x3c, !PT ;  /* 0x0000000405050212 */ /* 0x000fe200078e3cff */
[----:B------:R-:W-:-:S03]  /*fd20*/  IMAD.MOV.U32 R13, RZ, RZ, R0 ;  /* 0x000000ffff0d7224 */ /* 0x000fc600078e0000 */
[----:B------:R-:W-:-:S04]  /*fd30*/  @P0 LOP3.LUT R4, R5, R4, RZ, 0x3c, !PT ;  /* 0x0000000405040212 */ /* 0x000fc800078e3cff */
[----:B------:R-:W-:-:S05]  /*fd40*/  @P0 LOP3.LUT R5, R5, R4, RZ, 0x3c, !PT ;  /* 0x0000000405050212 */ /* 0x000fca00078e3cff */
[----:B------:R-:W-:Y:S01]  /*fd50*/  @!PT LDS RZ, [RZ] ;  /* 0x00000000fffff984 */ /* 0x000fe20000000800 */
[----:B------:R-:W-:Y:S01]  /*fd60*/  @!PT LDS RZ, [RZ] ;  /* 0x00000000fffff984 */ /* 0x000fe20000000800 */
[----:B------:R-:W-:Y:S01]  /*fd70*/  @!PT LDS RZ, [RZ] ;  /* 0x00000000fffff984 */ /* 0x000fe20000000800 */
[----:B------:R-:W-:Y:S04]  /*fd80*/  @P0 LDGSTS.E.BYPASS.LTC128B.128 [R8+0x15400], desc[UR36][R4.64], !P4 ;  /* 0x1540000004080fae */ /* 0x000fe8000e101d64 */
[----:B------:R-:W-:Y:S04]  /*fd90*/  @P0 LDGSTS.E.BYPASS.LTC128B.128 [R8+0x17400], desc[UR36][R4.64+0x40], !P3 ;  /* 0x1740004004080fae */ /* 0x000fe8000d901d64 */
[----:B------:R0:W-:Y:S02]  /*fda0*/  @P0 LDGSTS.E.BYPASS.LTC128B.128 [R8+0x19400], desc[UR36][R4.64+0x80], !P2 ;  /* 0x1940008004080fae */ /* 0x0001e4000d101d64 */
[----:B0-----:R-:W-:-:S07]  /*fdb0*/  IMAD.MOV.U32 R4, RZ, RZ, R14 ;  /* 0x000000ffff047224 */ /* 0x001fce00078e000e */
[----:B------:R-:W-:Y:S05]  /*fdc0*/  WARPSYNC.COLLECTIVE R15, `(.L_x_297) ;  /* 0x000000000f087348 */ /* 0x000fea0003c00000 */
[----:B------:R0:W1:Y:S02]  /*fdd0*/  SHFL.IDX P6, R14, R13, R12, R11 ;  /* 0x0000000c0d0e7389 */ /* 0x00006400000c000b */
[----:B01----:R-:W-:Y:S01]  /*fde0*/  ENDCOLLECTIVE ;  /* 0x000000000000791b */ /* 0x003fe20003800000 */
.L_x_297:
[----:B------:R-:W-:Y:S02]  /*fdf0*/  @P1 IMAD R8, R7, 0x2, R17 ;  /* 0x0000000207081824 */ /* 0x000fe400078e0211 */
[----:B------:R-:W-:Y:S01]  /*fe00*/  IMAD.MOV.U32 R13, RZ, RZ, R6 ;  /* 0x000000ffff0d7224 */ /* 0x000fe200078e0006 */
[----:B------:R-:W-:Y:S01]  /*fe10*/  MOV R12, 0x2 ;  /* 0x00000002000c7802 */ /* 0x000fe20000000f00 */
[----:B------:R-:W-:-:S07]  /*fe20*/  IMAD.MOV.U32 R5, RZ, RZ, R14 ;  /* 0x000000ffff057224 */ /* 0x000fce00078e000e */
[----:B------:R-:W-:Y:S05]  /*fe30*/  WARPSYNC.COLLECTIVE R15, `(.L_x_298) ;  /* 0x000000000f087348 */ /* 0x000fea0003c00000 */
[----:B------:R0:W1:Y:S02]  /*fe40*/  SHFL.IDX P6, R14, R13, R12, R11 ;  /* 0x0000000c0d0e7389 */ /* 0x00006400000c000b */
[----:B01----:R-:W-:Y:S01]  /*fe50*/  ENDCOLLECTIVE ;  /* 0x000000000000791b */ /* 0x003fe20003800000 */
.L_x_298:
[----:B------:R-:W-:-:S05]  /*fe60*/  @P1 LEA R5, P0, R9, R5, 0x1 ;  /* 0x0000000509051211 */ /* 0x000fca00078008ff */
[----:B------:R-:W-:-:S05]  /*fe70*/  @P1 IMAD.X R4, RZ, RZ, R4, P0 ;  /* 0x000000ffff041224 */ /* 0x000fca00000e0604 */
        /* <DEDUP_REMOVED lines=9> */
[----:B------:R0:W-:Y:S01]  /*ff10*/  @P1 LDGSTS.E.BYPASS.LTC128B.128 [R8+0x19c00], desc[UR36][R4.64+0x80], !P2 ;  /* 0x19c0008004081fae */ /* 0x0001e2000d101d64 */
[----:B------:R-:W-:Y:S01]  /*ff20*/  ISETP.GE.AND P1, PT, R3, 0x41, PT ;  /* 0x000000410300780c */ /* 0x000fe20003f26270 */
[----:B0-----:R-:W-:-:S12]  /*ff30*/  IMAD.MOV.U32 R4, RZ, RZ, R14 ;  /* 0x000000ffff047224 */ /* 0x001fd800078e000e */
[----:B------:R-:W-:Y:S05]  /*ff40*/  WARPSYNC.COLLECTIVE R15, `(.L_x_299) ;  /* 0x000000000f087348 */ /* 0x000fea0003c00000 */
[----:B------:R0:W1:Y:S02]  /*ff50*/  SHFL.IDX P6, R14, R13, R12, R11 ;  /* 0x0000000c0d0e7389 */ /* 0x00006400000c000b */
[----:B01----:R-:W-:Y:S01]  /*ff60*/  ENDCOLLECTIVE ;  /* 0x000000000000791b */ /* 0x003fe20003800000 */
.L_x_299:
[----:B------:R-:W-:Y:S02]  /*ff70*/  @P1 IMAD R8, R7, 0x2, R17 ;  /* 0x0000000207081824 */ /* 0x000fe400078e0211 */
[----:B------:R-:W-:Y:S01]  /*ff80*/  IMAD.MOV.U32 R13, RZ, RZ, R6 ;  /* 0x000000ffff0d7224 */ /* 0x000fe200078e0006 */
[----:B------:R-:W-:Y:S01]  /*ff90*/  MOV R12, 0x3 ;  /* 0x00000003000c7802 */ /* 0x000fe20000000f00 */
[----:B------:R-:W-:-:S07]  /*ffa0*/  IMAD.MOV.U32 R5, RZ, RZ, R14 ;  /* 0x000000ffff057224 */ /* 0x000fce00078e000e */
[----:B------:R-:W-:Y:S05]  /*ffb0*/  WARPSYNC.COLLECTIVE R15, `(.L_x_300) ;  /* 0x000000000f087348 */ /* 0x000fea0003c00000 */
[----:B------:R0:W1:Y:S02]  /*ffc0*/  SHFL.IDX P6, R14, R13, R12, R11 ;  /* 0x0000000c0d0e7389 */ /* 0x00006400000c000b */
[----:B01----:R-:W-:Y:S01]  /*ffd0*/  ENDCOLLECTIVE ;  /* 0x000000000000791b */ /* 0x003fe20003800000 */
.L_x_300:
[----:B------:R-:W-:-:S05]  /*ffe0*/  @P1 LEA R5, P0, R9, R5, 0x1 ;  /* 0x0000000509051211 */ /* 0x000fca00078008ff */
[----:B------:R-:W-:-:S05]  /*fff0*/  @P1 IMAD.X R4, RZ, RZ, R4, P0 ;  /* 0x000000ffff041224 */ /* 0x000fca00000e0604 */
[----:B------:R-:W-:Y:S01]  /*10000*/  @P1 LOP3.LUT R5, R5, R4, RZ, 0x3c, !PT ;  /* 0x0000000405051212 */ /* 0x000fe200078e3cff */
[----:B------:R-:W-:-:S03]  /*10010*/  IMAD.MOV.U32 R13, RZ, RZ, R0 ;  /* 0x000000ffff0d7224 */ /* 0x000fc600078e0000 */
[----:B------:R-:W-:-:S04]  /*10020*/  @P1 LOP3.LUT R4, R5, R4, RZ, 0x3c, !PT ;  /* 0x0000000405041212 */ /* 0x000fc800078e3cff */
[----:B------:R-:W-:Y:S01]  /*10030*/  @P1 LOP3.LUT R5, R5, R4, RZ, 0x3c, !PT ;  /* 0x0000000405051212 */ /* 0x000fe200078e3cff */
[----:B------:R-:W-:-:S07]  /*10040*/  IMAD.MOV.U32 R6, RZ, RZ, R14 ;  /* 0x000000ffff067224 */ /* 0x000fce00078e000e */
[----:B------:R-:W-:Y:S05]  /*10050*/  WARPSYNC.COLLECTIVE R15, `(.L_x_301) ;  /* 0x000000000f087348 */ /* 0x000fea0003c00000 */
[----:B------:R0:W1:Y:S02]  /*10060*/  SHFL.IDX P6, R14, R13, R12, R11 ;  /* 0x0000000c0d0e7389 */ /* 0x00006400000c000b */
[----:B01----:R-:W-:Y:S01]  /*10070*/  ENDCOLLECTIVE ;  /* 0x000000000000791b */ /* 0x003fe20003800000 */
.L_x_301:
[----:B------:R-:W-:Y:S01]  /*10080*/  @!PT LDS RZ, [RZ] ;  /* 0x00000000fffff984 */ /* 0x000fe20000000800 */
[----:B------:R-:W-:Y:S01]  /*10090*/  @!PT LDS RZ, [RZ] ;  /* 0x00000000fffff984 */ /* 0x000fe20000000800 */
[----:B------:R-:W-:Y:S01]  /*100a0*/  @!PT LDS RZ, [RZ] ;  /* 0x00000000fffff984 */ /* 0x000fe20000000800 */
[----:B------:R0:W-:Y:S04]  /*100b0*/  @P1 LDGSTS.E.BYPASS.LTC128B.128 [R8+0x16400], desc[UR36][R4.64], !P4 ;  /* 0x1640000004081fae */ /* 0x0001e8000e101d64 */
[----:B------:R0:W-:Y:S04]  /*100c0*/  @P1 LDGSTS.E.BYPASS.LTC128B.128 [R8+0x18400], desc[UR36][R4.64+0x40], !P3 ;  /* 0x1840004004081fae */ /* 0x0001e8000d901d64 */
[----:B------:R0:W-:Y:S01]  /*100d0*/  @P1 LDGSTS.E.BYPASS.LTC128B.128 [R8+0x1a400], desc[UR36][R4.64+0x80], !P2 ;  /* 0x1a40008004081fae */ /* 0x0001e2000d101d64 */
[----:B------:R-:W-:Y:S01]  /*100e0*/  IMAD.MOV.U32 R0, RZ, RZ, R14 ;  /* 0x000000ffff007224 */ /* 0x000fe200078e000e */
[----:B------:R-:W-:Y:S06]  /*100f0*/  BRA `(.L_x_302) ;  /* 0xffffffc0008c7947 */ /* 0x000fec000383ffff */
.L_x_236:
[----:B------:R-:W2:Y:S04]  /*10100*/  LDL.LU R11, [R1+0x30] ;  /* 0x00003000010b7983 */ /* 0x000ea80000300800 */
[----:B------:R0:W5:Y:S01]  /*10110*/  LDL R9, [R1+0x1c] ;  /* 0x00001c0001097983 */ /* 0x0001620000100800 */
[----:B------:R-:W-:Y:S01]  /*10120*/  IMAD.MOV.U32 R13, RZ, RZ, R0 ;  /* 0x000000ffff0d7224 */ /* 0x000fe200078e0000 */
[----:B------:R-:W-:Y:S01]  /*10130*/  MOV R15, 0xffffffff ;  /* 0xffffffff000f7802 */ /* 0x000fe20000000f00 */
[----:B------:R-:W-:Y:S02]  /*10140*/  IMAD.MOV.U32 R12, RZ, RZ, RZ ;  /* 0x000000ffff0c7224 */ /* 0x000fe400078e00ff */
[----:B------:R-:W-:Y:S02]  /*10150*/  IMAD R25, R25, 0xc0, R21 ;  /* 0x000000c019197824 */ /* 0x000fe400078e0215 */
[----:B--2---:R-:W-:-:S02]  /*10160*/  IMAD R2, R11, R10, RZ ;  /* 0x0000000a0b027224 */ /* 0x004fc400078e02ff */
[----:B0-----:R-:W-:-:S07]  /*10170*/  IMAD.MOV.U32 R11, RZ, RZ, 0x1c1f ;  /* 0x00001c1fff0b7424 */ /* 0x001fce00078e00ff */
[----:B-----5:R-:W-:Y:S05]  /*10180*/  WARPSYNC.COLLECTIVE R15, `(.L_x_303) ;  /* 0x000000000f087348 */ /* 0x020fea0003c00000 */
[----:B------:R0:W1:Y:S02]  /*10190*/  SHFL.IDX P6, R14, R13, R12, R11 ;  /* 0x0000000c0d0e7389 */ /* 0x00006400000c000b */
[----:B01---5:R-:W-:Y:S01]  /*101a0*/  ENDCOLLECTIVE ;  /* 0x000000000000791b */ /* 0x023fe20003800000 */
.L_x_303:
[----:B------:R-:W-:Y:S02]  /*101b0*/  IMAD.MOV.U32 R13, RZ, RZ, R4 ;  /* 0x000000ffff0d7224 */ /* 0x000fe400078e0004 */
[----:B------:R-:W-:-:S07]  /*101c0*/  IMAD.MOV.U32 R6, RZ, RZ, R14 ;  /* 0x000000ffff067224 */ /* 0x000fce00078e000e */
[----:B------:R-:W-:Y:S05]  /*101d0*/  WARPSYNC.COLLECTIVE R15, `(.L_x_304) ;  /* 0x000000000f087348 */ /* 0x000fea0003c00000 */
[----:B------:R0:W1:Y:S02]  /*101e0*/  SHFL.IDX P6, R14, R13, R12, R11 ;  /* 0x0000000c0d0e7389 */ /* 0x00006400000c000b */
[----:B01----:R-:W-:Y:S01]  /*101f0*/  ENDCOLLECTIVE ;  /* 0x000000000000791b */ /* 0x003fe20003800000 */
.L_x_304:
[----:B------:R-:W-:Y:S01]  /*10200*/  ISETP.GE.AND P2, PT, R25, R2, PT ;  /* 0x000000021900720c */ /* 0x000fe20003f46270 */
[----:B------:R-:W-:Y:S02]  /*10210*/  IMAD.MOV.U32 R13, RZ, RZ, R0 ;  /* 0x000000ffff0d7224 */ /* 0x000fe400078e0000 */
[----:B------:R-:W-:Y:S02]  /*10220*/  IMAD.MOV.U32 R12, RZ, RZ, 0x1 ;  /* 0x00000001ff0c7424 */ /* 0x000fe400078e00ff */
[----:B------:R-:W-:-:S08]  /*10230*/  IMAD.MOV.U32 R5, RZ, RZ, R14 ;  /* 0x000000ffff057224 */ /* 0x000fd000078e000e */
[----:B------:R-:W-:Y:S05]  /*10240*/  WARPSYNC.COLLECTIVE R15, `(.L_x_305) ;  /* 0x000000000f087348 */ /* 0x000fea0003c00000 */
[----:B------:R0:W1:Y:S02]  /*10250*/  SHFL.IDX P6, R14, R13, R12, R11 ;  /* 0x0000000c0d0e7389 */ /* 0x00006400000c000b */
[----:B01----:R-:W-:Y:S01]  /*10260*/  ENDCOLLECTIVE ;  /* 0x000000000000791b */ /* 0x003fe20003800000 */
.L_x_305:
[----:B------:R-:W-:-:S05]  /*10270*/  @!P2 LEA R5, P4, R20, R5, 0x1 ;  /* 0x000000051405a211 */ /* 0x000fca00078808ff */
[----:B------:R-:W-:-:S04]  /*10280*/  @!P2 IMAD.X R6, RZ, RZ, R6, P4 ;  /* 0x000000ffff06a224 */ /* 0x000fc800020e0606 */
[----:B------:R-:W-:Y:S02]  /*10290*/  @!P2 IMAD.MOV.U32 R7, RZ, RZ, R6 ;  /* 0x000000ffff07a224 */ /* 0x000fe400078e0006 */
[----:B------:R-:W-:Y:S02]  /*102a0*/  @!P2 IMAD.MOV.U32 R6, RZ, RZ, R5 ;  /* 0x000000ffff06a224 */ /* 0x000fe400078e0005 */
[----:B------:R-:W-:-:S03]  /*102b0*/  IMAD.MOV.U32 R13, RZ, RZ, R4 ;  /* 0x000000ffff0d7224 */ /* 0x000fc600078e0004 */
[----:B------:R-:W-:Y:S01]  /*102c0*/  @!PT LDS RZ, [RZ] ;  /* 0x00000000fffff984 */ /* 0x000fe20000000800 */
[----:B------:R-:W-:Y:S01]  /*102d0*/  @!PT LDS RZ, [RZ] ;  /* 0x00000000fffff984 */ /* 0x000fe20000000800 */
[----:B------:R-:W-:Y:S01]  /*102e0*/  @!PT LDS RZ, [RZ] ;  /* 0x00000000fffff984 */ /* 0x000fe20000000800 */
[----:B------:R-:W-:Y:S04]  /*102f0*/  @!P2 LDGSTS.E.BYPASS.LTC128B.128 [R9+0xc400], desc[UR36][R6.64], !P3 ;  /* 0x0c4000000609afae */ /* 0x000fe8000d901d64 */
[----:B------:R-:W-:Y:S04]  /*10300*/  @!P2 LDGSTS.E.BYPASS.LTC128B.128 [R9+0xf400], desc[UR36][R6.64+0x40], !P0 ;  /* 0x0f4000400609afae */ /* 0x000fe8000c101d64 */
[----:B------:R0:W-:Y:S02]  /*10310*/  @!P2 LDGSTS.E.BYPASS.LTC128B.128 [R9+0x12400], desc[UR36][R6.64+0x80], !P1 ;  /* 0x124000800609afae */ /* 0x0001e4000c901d64 */
[----:B0-----:R-:W-:-:S07]  /*10320*/  IMAD.MOV.U32 R7, RZ, RZ, R14 ;  /* 0x000000ffff077224 */ /* 0x001fce00078e000e */
[----:B------:R-:W-:Y:S05]  /*10330*/  WARPSYNC.COLLECTIVE R15, `(.L_x_306) ;  /* 0x000000000f087348 */ /* 0x000fea0003c00000 */
[----:B------:R0:W1:Y:S02]  /*10340*/  SHFL.IDX P6, R14, R13, R12, R11 ;  /* 0x0000000c0d0e7389 */ /* 0x00006400000c000b */
[----:B01----:R-:W-:Y:S01]  /*10350*/  ENDCOLLECTIVE ;  /* 0x000000000000791b */ /* 0x003fe20003800000 */
.L_x_306:
[----:B------:R-:W-:-:S04]  /*10360*/  IADD3 R5, R25, 0x20, RZ ;  /* 0x0000002019057810 */ /* 0x000fc80007ffe0ff */
[----:B------:R-:W-:Y:S01]  /*10370*/  ISETP.GE.AND P2, PT, R5, R2, PT ;  /* 0x000000020500720c */ /* 0x000fe20003f46270 */
[----:B------:R-:W-:Y:S02]  /*10380*/  IMAD.MOV.U32 R13, RZ, RZ, R0 ;  /* 0x000000ffff0d7224 */ /* 0x000fe400078e0000 */
[----:B------:R-:W-:Y:S02]  /*10390*/  IMAD.MOV.U32 R12, RZ, RZ, 0x2 ;  /* 0x00000002ff0c7424 */ /* 0x000fe400078e00ff */
[----:B------:R-:W-:-:S08]  /*103a0*/  IMAD.MOV.U32 R5, RZ, RZ, R14 ;  /* 0x000000ffff057224 */ /* 0x000fd000078e000e */
[----:B------:R-:W-:Y:S05]  /*103b0*/  WARPSYNC.COLLECTIVE R15, `(.L_x_307) ;  /* 0x000000000f087348 */ /* 0x000fea0003c00000 */
[----:B------:R0:W1:Y:S02]  /*103c0*/  SHFL.IDX P6, R14, R13, R12, R11 ;  /* 0x0000000c0d0e7389 */ /* 0x00006400000c000b */
[----:B01----:R-:W-:Y:S01]  /*103d0*/  ENDCOLLECTIVE ;  /* 0x000000000000791b */ /* 0x003fe20003800000 */
.L_x_307:
[----:B------:R-:W-:-:S04]  /*103e0*/  @!P2 LEA R5, P4, R20, R5, 0x1 ;  /* 0x000000051405a211 */ /* 0x000fc800078808ff */
[----:B------:R-:W-:Y:S01]  /*103f0*/  @!P2 MOV R6, R5 ;  /* 0x000000050006a202 */ /* 0x000fe20000000f00 */
[----:B------:R-:W-:-:S05]  /*10400*/  @!P2 IMAD.X R7, RZ, RZ, R7, P4 ;  /* 0x000000ffff07a224 */ /* 0x000fca00020e0607 */
[----:B------:R-:W-:Y:S01]  /*10410*/  @!PT LDS RZ, [RZ] ;  /* 0x00000000fffff984 */ /* 0x000fe20000000800 */
[----:B------:R-:W-:Y:S01]  /*10420*/  @!PT LDS RZ, [RZ] ;  /* 0x00000000fffff984 */ /* 0x000fe20000000800 */
[----:B------:R-:W-:Y:S01]  /*10430*/  @!PT LDS RZ, [RZ] ;  /* 0x00000000fffff984 */ /* 0x000fe20000000800 */
[----:B------:R-:W-:Y:S01]  /*10440*/  @!P2 LDGSTS.E.BYPASS.LTC128B.128 [R9+0xcc00], desc[UR36][R6.64], !P3 ;  /* 0x0cc000000609afae */ /* 0x000fe2000d901d64 */
[----:B------:R-:W-:-:S03]  /*10450*/  IMAD.MOV.U32 R13, RZ, RZ, R4 ;  /* 0x000000ffff0d7224 */ /* 0x000fc600078e0004 */
[----:B------:R-:W-:Y:S04]  /*10460*/  @!P2 LDGSTS.E.BYPASS.LTC128B.128 [R9+0xfc00], desc[UR36][R6.64+0x40], !P0 ;  /* 0x0fc000400609afae */ /* 0x000fe8000c101d64 */
[----:B------:R0:W-:Y:S02]  /*10470*/  @!P2 LDGSTS.E.BYPASS.LTC128B.128 [R9+0x12c00], desc[UR36][R6.64+0x80], !P1 ;  /* 0x12c000800609afae */ /* 0x0001e4000c901d64 */
[----:B0-----:R-:W-:-:S07]  /*10480*/  IMAD.MOV.U32 R7, RZ, RZ, R14 ;  /* 0x000000ffff077224 */ /* 0x001fce00078e000e */
[----:B------:R-:W-:Y:S05]  /*10490*/  WARPSYNC.COLLECTIVE R15, `(.L_x_308) ;  /* 0x000000000f087348 */ /* 0x000fea0003c00000 */
[----:B------:R0:W1:Y:S02]  /*104a0*/  SHFL.IDX P6, R14, R13, R12, R11 ;  /* 0x0000000c0d0e7389 */ /* 0x00006400000c000b */
[----:B01----:R-:W-:Y:S01]  /*104b0*/  ENDCOLLECTIVE ;  /* 0x000000000000791b */ /* 0x003fe20003800000 */
.L_x_308:
[----:B------:R-:W-:-:S05]  /*104c0*/  VIADD R5, R25, 0x40 ;  /* 0x0000004019057836 */ /* 0x000fca0000000000 */
[----:B------:R-:W-:Y:S01]  /*104d0*/  ISETP.GE.AND P2, PT, R5, R2, PT ;  /* 0x000000020500720c */ /* 0x000fe20003f46270 */
[----:B------:R-:W-:Y:S02]  /*104e0*/  IMAD.MOV.U32 R13, RZ, RZ, R0 ;  /* 0x000000ffff0d7224 */ /* 0x000fe400078e0000 */
[----:B------:R-:W-:Y:S02]  /*104f0*/  IMAD.MOV.U32 R12, RZ, RZ, 0x3 ;  /* 0x00000003ff0c7424 */ /* 0x000fe400078e00ff */
[----:B------:R-:W-:-:S08]  /*10500*/  IMAD.MOV.U32 R5, RZ, RZ, R14 ;  /* 0x000000ffff057224 */ /* 0x000fd000078e000e */
[----:B------:R-:W-:Y:S05]  /*10510*/  WARPSYNC.COLLECTIVE R15, `(.L_x_309) ;  /* 0x000000000f087348 */ /* 0x000fea0003c00000 */
[----:B------:R0:W1:Y:S02]  /*10520*/  SHFL.IDX P6, R14, R13, R12, R11 ;  /* 0x0000000c0d0e7389 */ /* 0x00006400000c000b */
[----:B01----:R-:W-:Y:S01]  /*10530*/  ENDCOLLECTIVE ;  /* 0x000000000000791b */ /* 0x003fe20003800000 */
.L_x_309:
[----:B------:R-:W-:Y:S01]  /*10540*/  @!P2 LEA R5, P4, R20, R5, 0x1 ;  /* 0x000000051405a211 */ /* 0x000fe200078808ff */
[----:B------:R-:W-:Y:S02]  /*10550*/  IMAD.MOV.U32 R13, RZ, RZ, R4 ;  /* 0x000000ffff0d7224 */ /* 0x000fe400078e0004 */
[----:B------:R-:W-:-:S10]  /*10560*/  IMAD.MOV.U32 R0, RZ, RZ, R14 ;  /* 0x000000ffff007224 */ /* 0x000fd400078e000e */
[----:B------:R-:W-:Y:S05]  /*10570*/  WARPSYNC.COLLECTIVE R15, `(.L_x_310) ;  /* 0x000000000f087348 */ /* 0x000fea0003c00000 */
[----:B------:R0:W1:Y:S02]  /*10580*/  SHFL.IDX P6, R14, R13, R12, R11 ;  /* 0x0000000c0d0e7389 */ /* 0x00006400000c000b */
[----:B01----:R-:W-:Y:S01]  /*10590*/  ENDCOLLECTIVE ;  /* 0x000000000000791b */ /* 0x003fe20003800000 */
.L_x_310:
[----:B------:R-:W-:Y:S01]  /*105a0*/  @!P2 IADD3.X R7, RZ, R7, RZ, P4, !PT ;  /* 0x00000007ff07a210 */ /* 0x000fe200027fe4ff */
[----:B------:R-:W-:Y:S01]  /*105b0*/  @!P2 IMAD.MOV.U32 R6, RZ, RZ, R5 ;  /* 0x000000ffff06a224 */ /* 0x000fe200078e0005 */
[----:B------:R-:W-:-:S04]  /*105c0*/  IADD3 R5, R25, 0x60, RZ ;  /* 0x0000006019057810 */ /* 0x000fc80007ffe0ff */
[----:B------:R-:W-:Y:S01]  /*105d0*/  @!PT LDS RZ, [RZ] ;  /* 0x00000000fffff984 */ /* 0x000fe20000000800 */
[----:B------:R-:W-:Y:S01]  /*105e0*/  @!PT LDS RZ, [RZ] ;  /* 0x00000000fffff984 */ /* 0x000fe20000000800 */
[----:B------:R-:W-:Y:S01]  /*105f0*/  @!PT LDS RZ, [RZ] ;  /* 0x00000000fffff984 */ /* 0x000fe20000000800 */
[----:B------:R0:W-:Y:S04]  /*10600*/  @!P2 LDGSTS.E.BYPASS.LTC128B.128 [R9+0xd400], desc[UR36][R6.64], !P3 ;  /* 0x0d4000000609afae */ /* 0x0001e8000d901d64 */
[----:B------:R0:W-:Y:S04]  /*10610*/  @!P2 LDGSTS.E.BYPASS.LTC128B.128 [R9+0x10400], desc[UR36][R6.64+0x40], !P0 ;  /* 0x104000400609afae */ /* 0x0001e8000c101d64 */
[----:B------:R0:W-:Y:S01]  /*10620*/  @!P2 LDGSTS.E.BYPASS.LTC128B.128 [R9+0x13400], desc[UR36][R6.64+0x80], !P1 ;  /* 0x134000800609afae */ /* 0x0001e2000c901d64 */
[----:B------:R-:W-:Y:S01]  /*10630*/  ISETP.GE.AND P2, PT, R5, R2, PT ;  /* 0x000000020500720c */ /* 0x000fe20003f46270 */
[----:B------:R-:W-:-:S02]  /*10640*/  IMAD.MOV.U32 R13, RZ, RZ, R3 ;  /* 0x000000ffff0d7224 */ /* 0x000fc400078e0003 */
[----:B------:R-:W-:Y:S02]  /*10650*/  IMAD.MOV.U32 R12, RZ, RZ, RZ ;  /* 0x000000ffff0c7224 */ /* 0x000fe400078e00ff */
[----:B------:R-:W-:-:S08]  /*10660*/  IMAD.MOV.U32 R4, RZ, RZ, R14 ;  /* 0x000000ffff047224 */ /* 0x000fd000078e000e */
[----:B0-----:R-:W-:Y:S05]  /*10670*/  WARPSYNC.COLLECTIVE R15, `(.L_x_311) ;  /* 0x000000000f087348 */ /* 0x001fea0003c00000 */
[----:B------:R1:W2:Y:S02]  /*10680*/  SHFL.IDX P6, R14, R13, R12, R11 ;  /* 0x0000000c0d0e7389 */ /* 0x0002a400000c000b */
[----:B012---:R-:W-:Y:S01]  /*10690*/  ENDCOLLECTIVE ;  /* 0x000000000000791b */ /* 0x007fe20003800000 */
.L_x_311:
[----:B------:R-:W-:-:S05]  /*106a0*/  @!P2 LEA R4, P4, R20, R4, 0x1 ;  /* 0x000000041404a211 */ /* 0x000fca00078808ff */
[----:B------:R-:W-:-:S04]  /*106b0*/  @!P2 IMAD.X R0, RZ, RZ, R0, P4 ;  /* 0x000000ffff00a224 */ /* 0x000fc800020e0600 */
[----:B------:R-:W-:Y:S02]  /*106c0*/  @!P2 IMAD.MOV.U32 R5, RZ, RZ, R0 ;  /* 0x000000ffff05a224 */ /* 0x000fe400078e0000 */
[----:B------:R-:W-:Y:S01]  /*106d0*/  VIADD R0, R25, 0x80 ;  /* 0x0000008019007836 */ /* 0x000fe20000000000 */
[----:B------:R-:W-:Y:S02]  /*106e0*/  MOV R13, R8 ;  /* 0x00000008000d7202 */ /* 0x000fe40000000f00 */
[----:B------:R-:W-:Y:S01]  /*106f0*/  @!PT LDS RZ, [RZ] ;  /* 0x00000000fffff984 */ /* 0x000fe20000000800 */
[----:B------:R-:W-:Y:S01]  /*10700*/  @!PT LDS RZ, [RZ] ;  /* 0x00000000fffff984 */ /* 0x000fe20000000800 */
[----:B------:R-:W-:Y:S01]  /*10710*/  @!PT LDS RZ, [RZ] ;  /* 0x00000000fffff984 */ /* 0x000fe20000000800 */
[----:B------:R0:W-:Y:S04]  /*10720*/  @!P2 LDGSTS.E.BYPASS.LTC128B.128 [R9+0xdc00], desc[UR36][R4.64], !P3 ;  /* 0x0dc000000409afae */ /* 0x0001e8000d901d64 */
[----:B------:R0:W-:Y:S04]  /*10730*/  @!P2 LDGSTS.E.BYPASS.LTC128B.128 [R9+0x10c00], desc[UR36][R4.64+0x40], !P0 ;  /* 0x10c000400409afae */ /* 0x0001e8000c101d64 */
[----:B------:R0:W-:Y:S01]  /*10740*/  @!P2 LDGSTS.E.BYPASS.LTC128B.128 [R9+0x13c00], desc[UR36][R4.64+0x80], !P1 ;  /* 0x13c000800409afae */ /* 0x0001e2000c901d64 */
[----:B------:R-:W-:Y:S01]  /*10750*/  ISETP.GE.AND P2, PT, R0, R2, PT ;  /* 0x000000020000720c */ /* 0x000fe20003f46270 */
[----:B------:R-:W-:-:S12]  /*10760*/  IMAD.MOV.U32 R0, RZ, RZ, R14 ;  /* 0x000000ffff007224 */ /* 0x000fd800078e000e */
[----:B0-----:R-:W-:Y:S05]  /*10770*/  WARPSYNC.COLLECTIVE R15, `(.L_x_312) ;  /* 0x000000000f087348 */ /* 0x001fea0003c00000 */
[----:B------:R1:W2:Y:S02]  /*10780*/  SHFL.IDX P6, R14, R13, R12, R11 ;  /* 0x0000000c0d0e7389 */ /* 0x0002a400000c000b */
[----:B012---:R-:W-:Y:S01]  /*10790*/  ENDCOLLECTIVE ;  /* 0x000000000000791b */ /* 0x007fe20003800000 */
.L_x_312:
[----:B------:R-:W-:Y:S02]  /*107a0*/  IMAD.MOV.U32 R13, RZ, RZ, R3 ;  /* 0x000000ffff0d7224 */ /* 0x000fe400078e0003 */
[----:B------:R-:W-:Y:S02]  /*107b0*/  IMAD.MOV.U32 R12, RZ, RZ, 0x1 ;  /* 0x00000001ff0c7424 */ /* 0x000fe400078e00ff */
[----:B------:R-:W-:-:S07]  /*107c0*/  IMAD.MOV.U32 R4, RZ, RZ, R14 ;  /* 0x000000ffff047224 */ /* 0x000fce00078e000e */
[----:B------:R-:W-:Y:S05]  /*107d0*/  WARPSYNC.COLLECTIVE R15, `(.L_x_313) ;  /* 0x000000000f087348 */ /* 0x000fea0003c00000 */
[----:B------:R0:W1:Y:S02]  /*107e0*/  SHFL.IDX P6, R14, R13, R12, R11 ;  /* 0x0000000c0d0e7389 */ /* 0x00006400000c000b */
[----:B01----:R-:W-:Y:S01]  /*107f0*/  ENDCOLLECTIVE ;  /* 0x000000000000791b */ /* 0x003fe20003800000 */
.L_x_313:
[----:B------:R-:W-:-:S05]  /*10800*/  @!P2 LEA R4, P4, R20, R4, 0x1 ;  /* 0x000000041404a211 */ /* 0x000fca00078808ff */
[----:B------:R-:W-:-:S04]  /*10810*/  @!P2 IMAD.X R0, RZ, RZ, R0, P4 ;  /* 0x000000ffff00a224 */ /* 0x000fc800020e0600 */
[----:B------:R-:W-:Y:S01]  /*10820*/  @!P2 IMAD.MOV.U32 R5, RZ, RZ, R0 ;  /* 0x000000ffff05a224 */ /* 0x000fe200078e0000 */
[----:B------:R-:W-:-:S04]  /*10830*/  MOV R13, R8 ;  /* 0x00000008000d7202 */ /* 0x000fc80000000f00 */
[----:B------:R-:W-:Y:S01]  /*10840*/  @!PT LDS RZ, [RZ] ;  /* 0x00000000fffff984 */ /* 0x000fe20000000800 */
[----:B------:R-:W-:Y:S01]  /*10850*/  @!PT LDS RZ, [RZ] ;  /* 0x00000000fffff984 */ /* 0x000fe20000000800 */
[----:B------:R-:W-:Y:S01]  /*10860*/  @!PT LDS RZ, [RZ] ;  /* 0x00000000fffff984 */ /* 0x000fe20000000800 */
[----:B------:R0:W-:Y:S04]  /*10870*/  @!P2 LDGSTS.E.BYPASS.LTC128B.128 [R9+0xe400], desc[UR36][R4.64], !P3 ;  /* 0x0e4000000409afae */ /* 0x0001e8000d901d64 */
[----:B------:R0:W-:Y:S01]  /*10880*/  @!P2 LDGSTS.E.BYPASS.LTC128B.128 [R9+0x11400], desc[UR36][R4.64+0x40], !P0 ;  /* 0x114000400409afae */ /* 0x0001e2000c101d64 */
[----:B------:R-:W-:-:S03]  /*10890*/  IMAD.MOV.U32 R3, RZ, RZ, R14 ;  /* 0x000000ffff037224 */ /* 0x000fc600078e000e */
[----:B------:R0:W-:Y:S04]  /*108a0*/  @!P2 LDGSTS.E.BYPASS.LTC128B.128 [R9+0x14400], desc[UR36][R4.64+0x80], !P1 ;  /* 0x144000800409afae */ /* 0x0001e8000c901d64 */
[----:B0-----:R-:W-:Y:S05]  /*108b0*/  WARPSYNC.COLLECTIVE R15, `(.L_x_314) ;  /* 0x000000000f087348 */ /* 0x001fea0003c00000 */
[----:B------:R1:W2:Y:S02]  /*108c0*/  SHFL.IDX P6, R14, R13, R12, R11 ;  /* 0x0000000c0d0e7389 */ /* 0x0002a400000c000b */
[----:B012---:R-:W-:Y:S01]  /*108d0*/  ENDCOLLECTIVE ;  /* 0x000000000000791b */ /* 0x007fe20003800000 */
.L_x_314:
[----:B------:R-:W-:Y:S01]  /*108e0*/  IMAD.MOV.U32 R8, RZ, RZ, R14 ;  /* 0x000000ffff087224 */ /* 0x000fe200078e000e */
[----:B------:R-:W-:Y:S06]  /*108f0*/  BRA `(.L_x_315) ;  /* 0xffffffc400a07947 */ /* 0x000fec000383ffff */
.L_x_239:
[----:B-1----:R1:W2:Y:S02]  /*10900*/  SYNCS.PHASECHK.TRANS64.TRYWAIT P0, [R17+URZ+0x2d820], R0 ;  /* 0x02d82000110075a7 */ /* 0x0022a4000800017f */
[----:B--2---:R-:W-:Y:S05]  /*10910*/  @!P0 NANOSLEEP.SYNCS 0x989680 ;  /* 0x009896800000895d */ /* 0x004fea0003900000 */
[----:B------:R-:W2:Y:S02]  /*10920*/  @!P0 SYNCS.PHASECHK.TRANS64 P0, [R17+URZ+0x2d820], R0 ;  /* 0x02d82000110085a7 */ /* 0x000ea4000800007f */
[----:B--2---:R-:W-:Y:S05]  /*10930*/  @!P0 BRA `(.L_x_239) ;  /* 0xfffffffc00f08947 */ /* 0x004fea000383ffff */
[----:B------:R-:W-:Y:S05]  /*10940*/  BRA `(.L_x_316) ;  /* 0xffffffc800087947 */ /* 0x000fea000383ffff */
.L_x_244:
[----:B0-----:R0:W1:Y:S02]  /*10950*/  SYNCS.PHASECHK.TRANS64.TRYWAIT P0, [R5+URZ+0x2d840], R0 ;  /* 0x02d84000050075a7 */ /* 0x001064000800017f */
[----:B-1----:R-:W-:Y:S05]  /*10960*/  @!P0 NANOSLEEP.SYNCS 0x989680 ;  /* 0x009896800000895d */ /* 0x002fea0003900000 */
[----:B------:R-:W1:Y:S02]  /*10970*/  @!P0 SYNCS.PHASECHK.TRANS64 P0, [R5+URZ+0x2d840], R0 ;  /* 0x02d84000050085a7 */ /* 0x000e64000800007f */
[----:B-1----:R-:W-:Y:S05]  /*10980*/  @!P0 BRA `(.L_x_244) ;  /* 0xfffffffc00f08947 */ /* 0x002fea000383ffff */
[----:B------:R-:W-:Y:S05]  /*10990*/  BRA `(.L_x_317) ;  /* 0xffffffc800fc7947 */ /* 0x000fea000383ffff */
.L_x_245:
        /* <DEDUP_REMOVED lines=8> */
.L_x_319:
[----:B------:R-:W-:Y:S05]  /*10a20*/  BSYNC B1 ;  /* 0x0000000000017941 */ /* 0x000fea0003800000 */
.L_x_318:
[----:B------:R-:W0:Y:S01]  /*10a30*/  S2R R25, SR_TID.X ;  /* 0x0000000000197919 */ /* 0x000e220000002100 */
[----:B------:R-:W-:Y:S01]  /*10a40*/  MOV R13, R6 ;  /* 0x00000006000d7202 */ /* 0x000fe20000000f00 */
[----:B------:R-:W-:Y:S01]  /*10a50*/  IMAD.MOV.U32 R12, RZ, RZ, RZ ;  /* 0x000000ffff0c7224 */ /* 0x000fe200078e00ff */
[----:B------:R-:W-:Y:S01]  /*10a60*/  LOP3.LUT R16, R16, 0xffffff7f, RZ, 0xc0, !PT ;  /* 0xffffff7f10107812 */ /* 0x000fe200078ec0ff */
[----:B------:R-:W-:Y:S02]  /*10a70*/  IMAD.MOV.U32 R11, RZ, RZ, 0x1c1f ;  /* 0x00001c1fff0b7424 */ /* 0x000fe400078e00ff */
[----:B------:R-:W-:Y:S01]  /*10a80*/  IMAD.MOV.U32 R15, RZ, RZ, -0x1 ;  /* 0xffffffffff0f7424 */ /* 0x000fe200078e00ff */
[----:B------:R-:W-:Y:S01]  /*10a90*/  @P1 LOP3.LUT R16, R16, 0x80, RZ, 0xfc, !PT ;  /* 0x0000008010101812 */ /* 0x000fe200078efcff */
[----:B------:R-:W-:Y:S02]  /*10aa0*/  IMAD.MOV.U32 R3, RZ, RZ, R14 ;  /* 0x000000ffff037224 */ /* 0x000fe400078e000e */
[----:B------:R-:W-:-:S07]  /*10ab0*/  IMAD R4, R4, 0x2, R17 ;  /* 0x0000000204047824 */ /* 0x000fce00078e0211 */
[----:B0-----:R-:W-:Y:S05]  /*10ac0*/  WARPSYNC.COLLECTIVE R15, `(.L_x_320) ;  /* 0x000000000f087348 */ /* 0x001fea0003c00000 */
[----:B------:R1:W2:Y:S02]  /*10ad0*/  SHFL.IDX P6, R14, R13, R12, R11 ;  /* 0x0000000c0d0e7389 */ /* 0x0002a400000c000b */
[----:B012---:R-:W-:Y:S01]  /*10ae0*/  ENDCOLLECTIVE ;  /* 0x000000000000791b */ /* 0x007fe20003800000 */
.L_x_320:
[----:B------:R-:W-:Y:S01]  /*10af0*/  LOP3.LUT P1, RZ, R16, 0x4, RZ, 0xc0, !PT ;  /* 0x0000000410ff7812 */ /* 0x000fe2000782c0ff */
[----:B------:R-:W-:Y:S02]  /*10b00*/  IMAD.MOV.U32 R13, RZ, RZ, R8 ;  /* 0x000000ffff0d7224 */ /* 0x000fe400078e0008 */
[----:B------:R-:W-:Y:S02]  /*10b10*/  IMAD.MOV.U32 R12, RZ, RZ, 0x1 ;  /* 0x00000001ff0c7424 */ /* 0x000fe400078e00ff */
[----:B------:R-:W-:Y:S02]  /*10b20*/  IMAD.SHL.U32 R25, R25, 0x8, RZ ;  /* 0x0000000819197824 */ /* 0x000fe400078e00ff */
[----:B------:R-:W-:-:S07]  /*10b30*/  IMAD.MOV.U32 R2, RZ, RZ, R14 ;  /* 0x000000ffff027224 */ /* 0x000fce00078e000e */
[----:B------:R-:W-:Y:S05]  /*10b40*/  WARPSYNC.COLLECTIVE R15, `(.L_x_321) ;  /* 0x000000000f087348 */ /* 0x000fea0003c00000 */
[----:B------:R0:W1:Y:S02]  /*10b50*/  SHFL.IDX P6, R14, R13, R12, R11 ;  /* 0x0000000c0d0e7389 */ /* 0x00006400000c000b */
[----:B01----:R-:W-:Y:S01]  /*10b60*/  ENDCOLLECTIVE ;  /* 0x000000000000791b */ /* 0x003fe20003800000 */
.L_x_321:
[----:B------:R-:W-:-:S05]  /*10b70*/  LOP3.LUT R25, R25, 0x18, RZ, 0xc0, !PT ;  /* 0x0000001819197812 */ /* 0x000fca00078ec0ff */
[----:B------:R-:W-:-:S05]  /*10b80*/  IMAD.SHL.U32 R0, R25, 0x2, RZ ;  /* 0x0000000219007824 */ /* 0x000fca00078e00ff */
[----:B------:R-:W-:Y:S01]  /*10b90*/  IADD3 R2, P0, R2, R0, RZ ;  /* 0x0000000002027210 */ /* 0x000fe20007f1e0ff */
[----:B------:R-:W-:-:S03]  /*10ba0*/  IMAD.MOV.U32 R13, RZ, RZ, R6 ;  /* 0x000000ffff0d7224 */ /* 0x000fc600078e0006 */
[----:B------:R-:W-:-:S05]  /*10bb0*/  IADD3.X R3, RZ, R3, RZ, P0, !PT ;  /* 0x00000003ff037210 */ /* 0x000fca00007fe4ff */
        /* <DEDUP_REMOVED lines=10> */
.L_x_322:
[----:B------:R-:W-:Y:S02]  /*10c60*/  IMAD.MOV.U32 R13, RZ, RZ, R8 ;  /* 0x000000ffff0d7224 */ /* 0x000fe400078e0008 */
[----:B------:R-:W-:Y:S02]  /*10c70*/  IMAD.MOV.U32 R12, RZ, RZ, 0x2 ;  /* 0x00000002ff0c7424 */ /* 0x000fe400078e00ff */
[----:B------:R-:W-:-:S07]  /*10c80*/  IMAD.MOV.U32 R2, RZ, RZ, R14 ;  /* 0x000000ffff027224 */ /* 0x000fce00078e000e */
[----:B------:R-:W-:Y:S05]  /*10c90*/  WARPSYNC.COLLECTIVE R15, `(.L_x_323) ;  /* 0x000000000f087348 */ /* 0x000fea0003c00000 */
[----:B------:R0:W1:Y:S02]  /*10ca0*/  SHFL.IDX P6, R14, R13, R12, R11 ;  /* 0x0000000c0d0e7389 */ /* 0x00006400000c000b */
[----:B01----:R-:W-:Y:S01]  /*10cb0*/  ENDCOLLECTIVE ;  /* 0x000000000000791b */ /* 0x003fe20003800000 */
.L_x_323:
[----:B------:R-:W-:-:S04]  /*10cc0*/  IADD3 R2, P0, R2, R0, RZ ;  /* 0x0000000002027210 */ /* 0x000fc80007f1e0ff */
[----:B------:R-:W-:-:S05]  /*10cd0*/  IADD3.X R3, RZ, R3, RZ, P0, !PT ;  /* 0x00000003ff037210 */ /* 0x000fca00007fe4ff */
        /* <DEDUP_REMOVED lines=11> */
.L_x_324:
[----:B------:R-:W-:Y:S01]  /*10d90*/  MOV R13, R8 ;  /* 0x00000008000d7202 */ /* 0x000fe20000000f00 */
[----:B------:R-:W-:Y:S02]  /*10da0*/  IMAD.MOV.U32 R12, RZ, RZ, 0x3 ;  /* 0x00000003ff0c7424 */ /* 0x000fe400078e00ff */
[----:B------:R-:W-:-:S07]  /*10db0*/  IMAD.MOV.U32 R2, RZ, RZ, R14 ;  /* 0x000000ffff027224 */ /* 0x000fce00078e000e */
[----:B------:R-:W-:Y:S05]  /*10dc0*/  WARPSYNC.COLLECTIVE R15, `(.L_x_325) ;  /* 0x000000000f087348 */ /* 0x000fea0003c00000 */
[----:B------:R0:W1:Y:S02]  /*10dd0*/  SHFL.IDX P6, R14, R13, R12, R11 ;  /* 0x0000000c0d0e7389 */ /* 0x00006400000c000b */
[----:B01----:R-:W-:Y:S01]  /*10de0*/  ENDCOLLECTIVE ;  /* 0x000000000000791b */ /* 0x003fe20003800000 */
.L_x_325:
[----:B------:R-:W-:-:S05]  /*10df0*/  IADD3 R2, P0, R2, R0, RZ ;  /* 0x0000000002027210 */ /* 0x000fca0007f1e0ff */
[----:B------:R-:W-:-:S05]  /*10e00*/  IMAD.X R3, RZ, RZ, R25, P0 ;  /* 0x000000ffff037224 */ /* 0x000fca00000e0619 */
[----:B------:R-:W-:Y:S01]  /*10e10*/  @!PT LDS RZ, [RZ] ;  /* 0x00000000fffff984 */ /* 0x000fe20000000800 */
[----:B------:R-:W-:Y:S01]  /*10e20*/  @!PT LDS RZ, [RZ] ;  /* 0x00000000fffff984 */ /* 0x000fe20000000800 */
[----:B------:R-:W-:Y:S01]  /*10e30*/  @!PT LDS RZ, [RZ] ;  /* 0x00000000fffff984 */ /* 0x000fe20000000800 */
[----:B------:R0:W-:Y:S01]  /*10e40*/  LDGSTS.E.BYPASS.LTC128B.128 [R4+0x16400], desc[UR36][R2.64], !P1 ;  /* 0x1640000002047fae */ /* 0x0001e2000c901d64 */
[----:B------:R-:W-:Y:S01]  /*10e50*/  IMAD.MOV.U32 R13, RZ, RZ, R6 ;  /* 0x000000ffff0d7224 */ /* 0x000fe200078e0006 */
[----:B------:R-:W-:Y:S02]  /*10e60*/  LOP3.LUT P1, RZ, R16, 0x80, RZ, 0xc0, !PT ;  /* 0x0000008010ff7812 */ /* 0x000fe4000782c0ff */
[----:B------:R0:W-:Y:S04]  /*10e70*/  LDGSTS.E.BYPASS.LTC128B.128 [R4+0x18400], desc[UR36][R2.64+0x40], !P5 ;  /* 0x1840004002047fae */ /* 0x0001e8000e901d64 */
[----:B------:R0:W-:Y:S01]  /*10e80*/  LDGSTS.E.BYPASS.LTC128B.128 [R4+0x1a400], desc[UR36][R2.64+0x80], !P4 ;  /* 0x1a40008002047fae */ /* 0x0001e2000e101d64 */
[----:B------:R-:W-:-:S07]  /*10e90*/  IMAD.MOV.U32 R25, RZ, RZ, R14 ;  /* 0x000000ffff197224 */ /* 0x000fce00078e000e */
[----:B0-----:R-:W-:Y:S05]  /*10ea0*/  WARPSYNC.COLLECTIVE R15, `(.L_x_326) ;  /* 0x000000000f087348 */ /* 0x001fea0003c00000 */
[----:B------:R1:W2:Y:S02]  /*10eb0*/  SHFL.IDX P6, R14, R13, R12, R11 ;  /* 0x0000000c0d0e7389 */ /* 0x0002a400000c000b */
[----:B012---:R-:W-:Y:S01]  /*10ec0*/  ENDCOLLECTIVE ;  /* 0x000000000000791b */ /* 0x007fe20003800000 */
.L_x_326:
[----:B------:R-:W-:Y:S01]  /*10ed0*/  IMAD.MOV.U32 R2, RZ, RZ, R14 ;  /* 0x000000ffff027224 */ /* 0x000fe200078e000e */
[----:B------:R-:W-:Y:S06]  /*10ee0*/  BRA `(.L_x_327) ;  /* 0xffffffc800907947 */ /* 0x000fec000383ffff */
.L_x_250:
[----:B-1----:R1:W2:Y:S02]  /*10ef0*/  SYNCS.PHASECHK.TRANS64.TRYWAIT P0, [R5+URZ+0x2d860], R2 ;  /* 0x02d86002050075a7 */ /* 0x0022a4000800017f */
[----:B--2---:R-:W-:Y:S05]  /*10f00*/  @!P0 NANOSLEEP.SYNCS 0x989680 ;  /* 0x009896800000895d */ /* 0x004fea0003900000 */
[----:B------:R-:W2:Y:S02]  /*10f10*/  @!P0 SYNCS.PHASECHK.TRANS64 P0, [R5+URZ+0x2d860], R2 ;  /* 0x02d86002050085a7 */ /* 0x000ea4000800007f */
[----:B--2---:R-:W-:Y:S05]  /*10f20*/  @!P0 BRA `(.L_x_250) ;  /* 0xfffffffc00f08947 */ /* 0x004fea000383ffff */
[----:B------:R-:W-:Y:S05]  /*10f30*/  BRA `(.L_x_328) ;  /* 0xffffffc800f47947 */ /* 0x000fea000383ffff */
.L_x_251:
        /* <DEDUP_REMOVED lines=8> */
.L_x_330:
[----:B------:R-:W-:Y:S05]  /*10fc0*/  BSYNC B1 ;  /* 0x0000000000017941 */ /* 0x000fea0003800000 */
.L_x_329:
[----:B------:R-:W-:Y:S02]  /*10fd0*/  IMAD.MOV.U32 R13, RZ, RZ, R18 ;  /* 0x000000ffff0d7224 */ /* 0x000fe400078e0012 */
[----:B------:R-:W-:Y:S02]  /*10fe0*/  IMAD.MOV.U32 R12, RZ, RZ, RZ ;  /* 0x000000ffff0c7224 */ /* 0x000fe400078e00ff */
[----:B------:R-:W-:Y:S02]  /*10ff0*/  IMAD.MOV.U32 R11, RZ, RZ, 0x1c1f ;  /* 0x00001c1fff0b7424 */ /* 0x000fe400078e00ff */
[----:B------:R-:W-:Y:S02]  /*11000*/  IMAD.MOV.U32 R15, RZ, RZ, -0x1 ;  /* 0xffffffffff0f7424 */ /* 0x000fe400078e00ff */
[----:B------:R-:W-:Y:S02]  /*11010*/  IMAD.MOV.U32 R3, RZ, RZ, R14 ;  /* 0x000000ffff037224 */ /* 0x000fe400078e000e */
[----:B------:R-:W-:-:S07]  /*11020*/  IMAD R4, R4, 0x2, R17 ;  /* 0x0000000204047824 */ /* 0x000fce00078e0211 */
[----:B------:R-:W-:Y:S05]  /*11030*/  WARPSYNC.COLLECTIVE R15, `(.L_x_331) ;  /* 0x000000000f087348 */ /* 0x000fea0003c00000 */
[----:B------:R0:W1:Y:S02]  /*11040*/  SHFL.IDX P6, R14, R13, R12, R11 ;  /* 0x0000000c0d0e7389 */ /* 0x00006400000c000b */
[----:B01----:R-:W-:Y:S01]  /*11050*/  ENDCOLLECTIVE ;  /* 0x000000000000791b */ /* 0x003fe20003800000 */
.L_x_331:
[----:B------:R-:W-:Y:S02]  /*11060*/  IMAD.MOV.U32 R13, RZ, RZ, R19 ;  /* 0x000000ffff0d7224 */ /* 0x000fe400078e0013 */
[----:B------:R-:W-:Y:S01]  /*11070*/  IMAD.MOV.U32 R12, RZ, RZ, 0x1 ;  /* 0x00000001ff0c7424 */ /* 0x000fe200078e00ff */
[----:B------:R-:W-:-:S07]  /*11080*/  MOV R2, R14 ;  /* 0x0000000e00027202 */ /* 0x000fce0000000f00 */
[----:B------:R-:W-:Y:S05]  /*11090*/  WARPSYNC.COLLECTIVE R15, `(.L_x_332) ;  /* 0x000000000f087348 */ /* 0x000fea0003c00000 */
[----:B------:R0:W1:Y:S02]  /*110a0*/  SHFL.IDX P6, R14, R13, R12, R11 ;  /* 0x0000000c0d0e7389 */ /* 0x00006400000c000b */
[----:B01----:R-:W-:Y:S01]  /*110b0*/  ENDCOLLECTIVE ;  /* 0x000000000000791b */ /* 0x003fe20003800000 */
.L_x_332:
[----:B------:R-:W-:-:S05]  /*110c0*/  IADD3 R2, P0, R2, R0, RZ ;  /* 0x0000000002027210 */ /* 0x000fca0007f1e0ff */
        /* <DEDUP_REMOVED lines=15> */
.L_x_333:
[----:B------:R-:W-:Y:S02]  /*111c0*/  IMAD.MOV.U32 R13, RZ, RZ, R19 ;  /* 0x000000ffff0d7224 */ /* 0x000fe400078e0013 */
[----:B------:R-:W-:Y:S01]  /*111d0*/  IMAD.MOV.U32 R12, RZ, RZ, 0x2 ;  /* 0x00000002ff0c7424 */ /* 0x000fe200078e00ff */
[----:B------:R-:W-:-:S07]  /*111e0*/  MOV R2, R14 ;  /* 0x0000000e00027202 */ /* 0x000fce0000000f00 */
[----:B------:R-:W-:Y:S05]  /*111f0*/  WARPSYNC.COLLECTIVE R15, `(.L_x_334) ;  /* 0x000000000f087348 */ /* 0x000fea0003c00000 */
[----:B------:R0:W1:Y:S02]  /*11200*/  SHFL.IDX P6, R14, R13, R12, R11 ;  /* 0x0000000c0d0e7389 */ /* 0x00006400000c000b */
[----:B01----:R-:W-:Y:S01]  /*11210*/  ENDCOLLECTIVE ;  /* 0x000000000000791b */ /* 0x003fe20003800000 */
.L_x_334:
        /* <DEDUP_REMOVED lines=16> */
.L_x_335:
[----:B------:R-:W-:Y:S02]  /*11320*/  IMAD.MOV.U32 R13, RZ, RZ, R19 ;  /* 0x000000ffff0d7224 */ /* 0x000fe400078e0013 */
[----:B------:R-:W-:Y:S02]  /*11330*/  IMAD.MOV.U32 R12, RZ, RZ, 0x3 ;  /* 0x00000003ff0c7424 */ /* 0x000fe400078e00ff */
[----:B------:R-:W-:-:S07]  /*11340*/  IMAD.MOV.U32 R2, RZ, RZ, R14 ;  /* 0x000000ffff027224 */ /* 0x000fce00078e000e */
[----:B------:R-:W-:Y:S05]  /*11350*/  WARPSYNC.COLLECTIVE R15, `(.L_x_336) ;  /* 0x000000000f087348 */ /* 0x000fea0003c00000 */
[----:B------:R0:W1:Y:S02]  /*11360*/  SHFL.IDX P6, R14, R13, R12, R11 ;  /* 0x0000000c0d0e7389 */ /* 0x00006400000c000b */
[----:B01----:R-:W-:Y:S01]  /*11370*/  ENDCOLLECTIVE ;  /* 0x000000000000791b */ /* 0x003fe20003800000 */
.L_x_336:
[----:B------:R-:W-:-:S04]  /*11380*/  IADD3 R2, P0, R2, R0, RZ ;  /* 0x0000000002027210 */ /* 0x000fc80007f1e0ff */
[----:B------:R-:W-:Y:S02]  /*11390*/  IADD3.X R3, RZ, R3, RZ, P0, !PT ;  /* 0x00000003ff037210 */ /* 0x000fe400007fe4ff */
[----:B------:R-:W-:Y:S01]  /*113a0*/  ISETP.LT.OR P0, PT, R6, 0x41, P3 ;  /* 0x000000410600780c */ /* 0x000fe20001f01670 */
[----:B------:R-:W-:-:S12]  /*113b0*/  IMAD.MOV.U32 R13, RZ, RZ, R18 ;  /* 0x000000ffff0d7224 */ /* 0x000fd800078e0012 */
        /* <DEDUP_REMOVED lines=9> */
.L_x_337:
[----:B------:R-:W-:Y:S01]  /*11450*/  @!PT LDS RZ, [RZ] ;  /* 0x00000000fffff984 */ /* 0x000fe20000000800 */
[----:B------:R-:W-:Y:S01]  /*11460*/  @!PT LDS RZ, [RZ] ;  /* 0x00000000fffff984 */ /* 0x000fe20000000800 */
[----:B------:R-:W-:Y:S01]  /*11470*/  @!PT LDS RZ, [RZ] ;  /* 0x00000000fffff984 */ /* 0x000fe20000000800 */
[----:B------:R-:W-:Y:S01]  /*11480*/  LDGSTS.E.BYPASS.LTC128B.128 [R4+0x3400], desc[UR36][R2.64+0x40], !P0 ;  /* 0x0340004002047fae */ /* 0x000fe2000c101d64 */
[----:B------:R-:W-:-:S13]  /*11490*/  ISETP.LT.OR P0, PT, R6, 0x41, P1 ;  /* 0x000000410600780c */ /* 0x000fda0000f01670 */
[----:B------:R0:W-:Y:S02]  /*114a0*/  LDGSTS.E.BYPASS.LTC128B.128 [R4+0x5400], desc[UR36][R2.64+0x80], !P0 ;  /* 0x0540008002047fae */ /* 0x0001e4000c101d64 */
[----:B0-----:R-:W-:Y:S01]  /*114b0*/  IMAD.MOV.U32 R2, RZ, RZ, R14 ;  /* 0x000000ffff027224 */ /* 0x001fe200078e000e */
[----:B------:R-:W-:Y:S06]  /*114c0*/  BRA `(.L_x_338) ;  /* 0xffffffc800587947 */ /* 0x000fec000383ffff */
.L_x_259:
[----:B-1----:R1:W2:Y:S02]  /*114d0*/  SYNCS.PHASECHK.TRANS64.TRYWAIT P0, [R0+URZ+0x2d860], R3 ;  /* 0x02d86003000075a7 */ /* 0x0022a4000800017f */
[----:B--2---:R-:W-:Y:S05]  /*114e0*/  @!P0 NANOSLEEP.SYNCS 0x989680 ;  /* 0x009896800000895d */ /* 0x004fea0003900000 */
[----:B------:R-:W2:Y:S02]  /*114f0*/  @!P0 SYNCS.PHASECHK.TRANS64 P0, [R0+URZ+0x2d860], R3 ;  /* 0x02d86003000085a7 */ /* 0x000ea4000800007f */
[----:B--2---:R-:W-:Y:S05]  /*11500*/  @!P0 BRA `(.L_x_259) ;  /* 0xfffffffc00f08947 */ /* 0x004fea000383ffff */
[----:B------:R-:W-:Y:S05]  /*11510*/  BRA `(.L_x_339) ;  /* 0xffffffcc00807947 */ /* 0x000fea000383ffff */
.L_x_260:
[----:B------:R-:W-:Y:S01]  /*11520*/  BSSY B0, `(.L_x_340) ;  /* 0x0000008000007945 */ /* 0x000fe20003800000 */
[----:B------:R-:W-:Y:S01]  /*11530*/  IMAD.MOV.U32 R13, RZ, RZ, R19 ;  /* 0x000000ffff0d7224 */ /* 0x000fe200078e0013 */
[----:B------:R-:W-:Y:S01]  /*11540*/  MOV R12, RZ ;  /* 0x000000ff000c7202 */ /* 0x000fe20000000f00 */
[----:B------:R-:W-:Y:S02]  /*11550*/  IMAD.MOV.U32 R11, RZ, RZ, 0x1c1f ;  /* 0x00001c1fff0b7424 */ /* 0x000fe400078e00ff */
[----:B------:R-:W-:-:S07]  /*11560*/  IMAD.MOV.U32 R15, RZ, RZ, -0x1 ;  /* 0xffffffffff0f7424 */ /* 0x000fce00078e00ff */
[----:B-1----:R-:W-:Y:S05]  /*11570*/  WARPSYNC.COLLECTIVE R15, `(.L_x_341) ;  /* 0x000000000f087348 */ /* 0x002fea0003c00000 */
[----:B------:R0:W2:Y:S02]  /*11580*/  SHFL.IDX P6, R14, R13, R12, R11 ;  /* 0x0000000c0d0e7389 */ /* 0x0000a400000c000b */
[----:B012---:R-:W-:Y:S01]  /*11590*/  ENDCOLLECTIVE ;  /* 0x000000000000791b */ /* 0x007fe20003800000 */
.L_x_341:
[----:B------:R-:W-:Y:S05]  /*115a0*/  BSYNC B0 ;  /* 0x0000000000007941 */ /* 0x000fea0003800000 */
.L_x_340:
[----:B------:R-:W0:Y:S01]  /*115b0*/  S2R R2, SR_TID.X ;  /* 0x0000000000027919 */ /* 0x000e220000002100 */
[----:B------:R-:W-:Y:S01]  /*115c0*/  IMAD.MOV.U32 R13, RZ, RZ, R18 ;  /* 0x000000ffff0d7224 */ /* 0x000fe200078e0012 */
[----:B------:R-:W-:Y:S01]  /*115d0*/  MOV R15, 0xffffffff ;  /* 0xffffffff000f7802 */ /* 0x000fe20000000f00 */
[----:B------:R-:W-:Y:S02]  /*115e0*/  IMAD.MOV.U32 R12, RZ, RZ, RZ ;  /* 0x000000ffff0c7224 */ /* 0x000fe400078e00ff */
[----:B------:R-:W-:Y:S02]  /*115f0*/  IMAD.MOV.U32 R11, RZ, RZ, 0x1c1f ;  /* 0x00001c1fff0b7424 */ /* 0x000fe400078e00ff */
[----:B------:R-:W-:Y:S02]  /*11600*/  IMAD.MOV.U32 R3, RZ, RZ, R14 ;  /* 0x000000ffff037224 */ /* 0x000fe400078e000e */
[----:B------:R-:W-:-:S07]  /*11610*/  IMAD R4, R4, 0x2, R17 ;  /* 0x0000000204047824 */ /* 0x000fce00078e0211 */
[----:B0-----:R-:W-:Y:S05]  /*11620*/  WARPSYNC.COLLECTIVE R15, `(.L_x_342) ;  /* 0x000000000f087348 */ /* 0x001fea0003c00000 */
[----:B------:R1:W2:Y:S02]  /*11630*/  SHFL.IDX P6, R14, R13, R12, R11 ;  /* 0x0000000c0d0e7389 */ /* 0x0002a400000c000b */
[----:B012---:R-:W-:Y:S01]  /*11640*/  ENDCOLLECTIVE ;  /* 0x000000000000791b */ /* 0x007fe20003800000 */
.L_x_342:
[----:B------:R-:W-:Y:S01]  /*11650*/  ULDC UR4, c[0x0][0x2f4] ;  /* 0x0000bd0000047ab9 */ /* 0x000fe20000000800 */
[----:B------:R-:W-:Y:S02]  /*11660*/  IMAD.MOV.U32 R13, RZ, RZ, R19 ;  /* 0x000000ffff0d7224 */ /* 0x000fe400078e0013 */
[----:B------:R-:W-:Y:S02]  /*11670*/  IMAD.MOV.U32 R12, RZ, RZ, 0x1 ;  /* 0x00000001ff0c7424 */ /* 0x000fe400078e00ff */
[----:B------:R-:W-:-:S05]  /*11680*/  IMAD.SHL.U32 R7, R2, 0x8, RZ ;  /* 0x0000000802077824 */ /* 0x000fca00078e00ff */
[----:B------:R-:W-:-:S04]  /*11690*/  LOP3.LUT R7, R7, 0x18, RZ, 0xc0, !PT ;  /* 0x0000001807077812 */ /* 0x000fc800078ec0ff */
[C---:B------:R-:W-:Y:S01]  /*116a0*/  ISETP.GE.AND P2, PT, R7.reuse, UR4, PT ;  /* 0x0000000407007c0c */ /* 0x040fe2000bf46270 */
[C---:B------:R-:W-:Y:S01]  /*116b0*/  IMAD.SHL.U32 R5, R7.reuse, 0x2, RZ ;  /* 0x0000000207057824 */ /* 0x040fe200078e00ff */
[C---:B------:R-:W-:Y:S02]  /*116c0*/  LOP3.LUT R8, R7.reuse, 0x20, RZ, 0xfc, !PT ;  /* 0x0000002007087812 */ /* 0x040fe400078efcff */
[----:B------:R-:W-:Y:S02]  /*116d0*/  LOP3.LUT R7, R7, 0x40, RZ, 0xfc, !PT ;  /* 0x0000004007077812 */ /* 0x000fe400078efcff */
[----:B------:R-:W-:Y:S02]  /*116e0*/  IADD3 R2, P0, R14, R5, RZ ;  /* 0x000000050e027210 */ /* 0x000fe40007f1e0ff */
[----:B------:R-:W-:Y:S02]  /*116f0*/  ISETP.LT.OR P3, PT, R6, 0x1, P2 ;  /* 0x000000010600780c */ /* 0x000fe40001761670 */
[----:B------:R-:W-:Y:S01]  /*11700*/  ISETP.GE.AND P1, PT, R8, UR4, PT ;  /* 0x0000000408007c0c */ /* 0x000fe2000bf26270 */
[----:B------:R-:W-:Y:S01]  /*11710*/  IMAD.X R3, RZ, RZ, R3, P0 ;  /* 0x000000ffff037224 */ /* 0x000fe200000e0603 */
[----:B------:R-:W-:-:S13]  /*11720*/  ISETP.GE.AND P0, PT, R7, UR4, PT ;  /* 0x0000000407007c0c */ /* 0x000fda000bf06270 */
[----:B------:R-:W-:Y:S05]  /*11730*/  WARPSYNC.COLLECTIVE R15, `(.L_x_343) ;  /* 0x000000000f087348 */ /* 0x000fea0003c00000 */
[----:B------:R0:W1:Y:S02]  /*11740*/  SHFL.IDX P6, R14, R13, R12, R11 ;  /* 0x0000000c0d0e7389 */ /* 0x00006400000c000b */
[----:B01----:R-:W-:Y:S01]  /*11750*/  ENDCOLLECTIVE ;  /* 0x000000000000791b */ /* 0x003fe20003800000 */
.L_x_343:
[C---:B------:R-:W-:Y:S01]  /*11760*/  ISETP.LT.OR P4, PT, R6.reuse, 0x1, P1 ;  /* 0x000000010600780c */ /* 0x040fe20000f81670 */
[----:B------:R-:W-:Y:S01]  /*11770*/  @!PT LDS RZ, [RZ] ;  /* 0x00000000fffff984 */ /* 0x000fe20000000800 */
[----:B------:R-:W-:Y:S01]  /*11780*/  @!PT LDS RZ, [RZ] ;  /* 0x00000000fffff984 */ /* 0x000fe20000000800 */
[----:B------:R-:W-:Y:S01]  /*11790*/  @!PT LDS RZ, [RZ] ;  /* 0x00000000fffff984 */ /* 0x000fe20000000800 */
[----:B------:R-:W-:Y:S01]  /*117a0*/  LDGSTS.E.BYPASS.LTC128B.128 [R4+0x400], desc[UR36][R2.64], !P3 ;  /* 0x0040000002047fae */ /* 0x000fe2000d901d64 */
[----:B------:R-:W-:Y:S01]  /*117b0*/  ISETP.LT.OR P3, PT, R6, 0x1, P0 ;  /* 0x000000010600780c */ /* 0x000fe20000761670 */
[----:B------:R-:W-:-:S10]  /*117c0*/  IMAD.MOV.U32 R13, RZ, RZ, R18 ;  /* 0x000000ffff0d7224 */ /* 0x000fd400078e0012 */
[----:B------:R-:W-:Y:S04]  /*117d0*/  LDGSTS.E.BYPASS.LTC128B.128 [R4+0x2400], desc[UR36][R2.64+0x40], !P4 ;  /* 0x0240004002047fae */ /* 0x000fe8000e101d64 */
[----:B------:R0:W-:Y:S01]  /*117e0*/  LDGSTS.E.BYPASS.LTC128B.128 [R4+0x4400], desc[UR36][R2.64+0x80], !P3 ;  /* 0x0440008002047fae */ /* 0x0001e2000d901d64 */
[----:B------:R-:W-:Y:S02]  /*117f0*/  ISETP.LT.OR P3, PT, R6, 0x21, P2 ;  /* 0x000000210600780c */ /* 0x000fe40001761670 */
[----:B0-----:R-:W-:-:S11]  /*11800*/  MOV R3, R14 ;  /* 0x0000000e00037202 */ /* 0x001fd60000000f00 */
[----:B------:R-:W-:Y:S05]  /*11810*/  WARPSYNC.COLLECTIVE R15, `(.L_x_344) ;  /* 0x000000000f087348 */ /* 0x000fea0003c00000 */
[----:B------:R0:W1:Y:S02]  /*11820*/  SHFL.IDX P6, R14, R13, R12, R11 ;  /* 0x0000000c0d0e7389 */ /* 0x00006400000c000b */
[----:B01----:R-:W-:Y:S01]  /*11830*/  ENDCOLLECTIVE ;  /* 0x000000000000791b */ /* 0x003fe20003800000 */
.L_x_344:
[----:B------:R-:W-:Y:S02]  /*11840*/  IMAD.MOV.U32 R13, RZ, RZ, R19 ;  /* 0x000000ffff0d7224 */ /* 0x000fe400078e0013 */
[----:B------:R-:W-:Y:S01]  /*11850*/  IMAD.MOV.U32 R12, RZ, RZ, 0x2 ;  /* 0x00000002ff0c7424 */ /* 0x000fe200078e00ff */
[----:B------:R-:W-:-:S13]  /*11860*/  IADD3 R2, P4, R14, R5, RZ ;  /* 0x000000050e027210 */ /* 0x000fda0007f9e0ff */
[----:B------:R-:W-:Y:S05]  /*11870*/  WARPSYNC.COLLECTIVE R15, `(.L_x_345) ;  /* 0x000000000f087348 */ /* 0x000fea0003c00000 */
[----:B------:R0:W1:Y:S02]  /*11880*/  SHFL.IDX P6, R14, R13, R12, R11 ;  /* 0x0000000c0d0e7389 */ /* 0x00006400000c000b */
[----:B01----:R-:W-:Y:S01]  /*11890*/  ENDCOLLECTIVE ;  /* 0x000000000000791b */ /* 0x003fe20003800000 */
.L_x_345:
[----:B------:R-:W-:Y:S01]  /*118a0*/  IMAD.X R3, RZ, RZ, R3, P4 ;  /* 0x000000ffff037224 */ /* 0x000fe200020e0603 */
[----:B------:R-:W-:-:S04]  /*118b0*/  ISETP.LT.OR P4, PT, R6, 0x21, P1 ;  /* 0x000000210600780c */ /* 0x000fc80000f81670 */
[----:B------:R-:W-:Y:S01]  /*118c0*/  @!PT LDS RZ, [RZ] ;  /* 0x00000000fffff984 */ /* 0x000fe20000000800 */
[----:B------:R-:W-:Y:S01]  /*118d0*/  @!PT LDS RZ, [RZ] ;  /* 0x00000000fffff984 */ /* 0x000fe20000000800 */
[----:B------:R-:W-:Y:S01]  /*118e0*/  @!PT LDS RZ, [RZ] ;  /* 0x00000000fffff984 */ /* 0x000fe20000000800 */
[----:B------:R-:W-:Y:S01]  /*118f0*/  LDGSTS.E.BYPASS.LTC128B.128 [R4+0xc00], desc[UR36][R2.64], !P3 ;  /* 0x00c0000002047fae */ /* 0x000fe2000d901d64 */
[----:B------:R-:W-:Y:S01]  /*11900*/  ISETP.LT.OR P3, PT, R6, 0x21, P0 ;  /* 0x000000210600780c */ /* 0x000fe20000761670 */
[----:B------:R-:W-:-:S07]  /*11910*/  IMAD.MOV.U32 R13, RZ, RZ, R18 ;  /* 0x000000ffff0d7224 */ /* 0x000fce00078e0012 */
[----:B------:R-:W-:Y:S05]  /*11920*/  LDGSTS.E.BYPASS.LTC128B.128 [R4+0x2c00], desc[UR36][R2.64+0x40], !P4 ;  /* 0x02c0004002047fae */ /* 0x000fea000e101d64 */
[----:B------:R0:W-:Y:S01]  /*11930*/  LDGSTS.E.BYPASS.LTC128B.128 [R4+0x4c00], desc[UR36][R2.64+0x80], !P3 ;  /* 0x04c0008002047fae */ /* 0x0001e2000d901d64 */
[----:B------:R-:W-:Y:S01]  /*11940*/  ISETP.LT.OR P3, PT, R6, 0x41, P2 ;  /* 0x000000410600780c */ /* 0x000fe20001761670 */
[----:B0-----:R-:W-:-:S12]  /*11950*/  IMAD.MOV.U32 R3, RZ, RZ, R14 ;  /* 0x000000ffff037224 */ /* 0x001fd800078e000e */
[----:B------:R-:W-:Y:S05]  /*11960*/  WARPSYNC.COLLECTIVE R15, `(.L_x_346) ;  /* 0x000000000f087348 */ /* 0x000fea0003c00000 */
[----:B------:R0:W1:Y:S02]  /*11970*/  SHFL.IDX P6, R14, R13, R12, R11 ;  /* 0x0000000c0d0e7389 */ /* 0x00006400000c000b */
[----:B01----:R-:W-:Y:S01]  /*11980*/  ENDCOLLECTIVE ;  /* 0x000000000000791b */ /* 0x003fe20003800000 */
.L_x_346:
[----:B------:R-:W-:Y:S02]  /*11990*/  IMAD.MOV.U32 R13, RZ, RZ, R19 ;  /* 0x000000ffff0d7224 */ /* 0x000fe400078e0013 */
[----:B------:R-:W-:Y:S01]  /*119a0*/  IMAD.MOV.U32 R12, RZ, RZ, 0x3 ;  /* 0x00000003ff0c7424 */ /* 0x000fe200078e00ff */
[----:B------:R-:W-:-:S13]  /*119b0*/  IADD3 R2, P4, R14, R5, RZ ;  /* 0x000000050e027210 */ /* 0x000fda0007f9e0ff */
[----:B------:R-:W-:Y:S05]  /*119c0*/  WARPSYNC.COLLECTIVE R15, `(.L_x_347) ;  /* 0x000000000f087348 */ /* 0x000fea0003c00000 */
[----:B------:R0:W1:Y:S02]  /*119d0*/  SHFL.IDX P6, R14, R13, R12, R11 ;  /* 0x0000000c0d0e7389 */ /* 0x00006400000c000b */
[----:B01----:R-:W-:Y:S01]  /*119e0*/  ENDCOLLECTIVE ;  /* 0x000000000000791b */ /* 0x003fe20003800000 */
.L_x_347:
[----:B------:R-:W-:Y:S02]  /*119f0*/  IADD3.X R3, RZ, R3, RZ, P4, !PT ;  /* 0x00000003ff037210 */ /* 0x000fe400027fe4ff */
[----:B------:R-:W-:-:S03]  /*11a00*/  ISETP.LT.OR P4, PT, R6, 0x41, P1 ;  /* 0x000000410600780c */ /* 0x000fc60000f81670 */
[----:B------:R-:W-:Y:S01]  /*11a10*/  @!PT LDS RZ, [RZ] ;  /* 0x00000000fffff984 */ /* 0x000fe20000000800 */
[----:B------:R-:W-:Y:S01]  /*11a20*/  @!PT LDS RZ, [RZ] ;  /* 0x00000000fffff984 */ /* 0x000fe20000000800 */
[----:B------:R-:W-:Y:S01]  /*11a30*/  @!PT LDS RZ, [RZ] ;  /* 0x00000000fffff984 */ /* 0x000fe20000000800 */
[----:B------:R0:W-:Y:S01]  /*11a40*/  LDGSTS.E.BYPASS.LTC128B.128 [R4+0x1400], desc[UR36][R2.64], !P3 ;  /* 0x0140000002047fae */ /* 0x0001e2000d901d64 */
[----:B------:R-:W-:Y:S01]  /*11a50*/  ISETP.LT.OR P3, PT, R6, 0x41, P0 ;  /* 0x000000410600780c */ /* 0x000fe20000761670 */
[----:B------:R-:W-:-:S08]  /*11a60*/  IMAD.MOV.U32 R13, RZ, RZ, R18 ;  /* 0x000000ffff0d7224 */ /* 0x000fd000078e0012 */
[----:B------:R0:W-:Y:S04]  /*11a70*/  LDGSTS.E.BYPASS.LTC128B.128 [R4+0x3400], desc[UR36][R2.64+0x40], !P4 ;  /* 0x0340004002047fae */ /* 0x0001e8000e101d64 */
[----:B------:R0:W-:Y:S01]  /*11a80*/  LDGSTS.E.BYPASS.LTC128B.128 [R4+0x5400], desc[UR36][R2.64+0x80], !P3 ;  /* 0x0540008002047fae */ /* 0x0001e2000d901d64 */
[----:B------:R-:W-:-:S07]  /*11a90*/  IMAD.MOV.U32 R19, RZ, RZ, R14 ;  /* 0x000000ffff137224 */ /* 0x000fce00078e000e */
[----:B0-----:R-:W-:Y:S05]  /*11aa0*/  WARPSYNC.COLLECTIVE R15, `(.L_x_348) ;  /* 0x000000000f087348 */ /* 0x001fea0003c00000 */
[----:B------:R1:W2:Y:S02]  /*11ab0*/  SHFL.IDX P6, R14, R13, R12, R11 ;  /* 0x0000000c0d0e7389 */ /* 0x0002a400000c000b */
[----:B012---:R-:W-:Y:S01]  /*11ac0*/  ENDCOLLECTIVE ;  /* 0x000000000000791b */ /* 0x007fe20003800000 */
.L_x_348:
[----:B------:R-:W-:Y:S05]  /*11ad0*/  BRA `(.L_x_349) ;  /* 0xffffffc800f47947 */ /* 0x000fea000383ffff */
.L_x_265:
        /* <DEDUP_REMOVED lines=8> */
.L_x_351:
[----:B------:R-:W-:Y:S05]  /*11b60*/  BSYNC B0 ;  /* 0x0000000000007941 */ /* 0x000fea0003800000 */
.L_x_350:
[----:B------:R-:W-:Y:S02]  /*11b70*/  IMAD.MOV.U32 R13, RZ, RZ, R24 ;  /* 0x000000ffff0d7224 */ /* 0x000fe400078e0018 */
[----:B------:R-:W-:Y:S02]  /*11b80*/  IMAD.MOV.U32 R12, RZ, RZ, 0x1 ;  /* 0x00000001ff0c7424 */ /* 0x000fe400078e00ff */
[----:B------:R-:W-:Y:S02]  /*11b90*/  IMAD.MOV.U32 R11, RZ, RZ, 0x1f ;  /* 0x0000001fff0b7424 */ /* 0x000fe400078e00ff */
[----:B------:R-:W-:Y:S02]  /*11ba0*/  IMAD.MOV.U32 R15, RZ, RZ, -0x1 ;  /* 0xffffffffff0f7424 */ /* 0x000fe400078e00ff */
[----:B------:R-:W-:Y:S02]  /*11bb0*/  IMAD.IADD R9, R27, 0x1, R8 ;  /* 0x000000011b097824 */ /* 0x000fe400078e0208 */
[----:B------:R-:W-:-:S07]  /*11bc0*/  IMAD.MOV.U32 R0, RZ, RZ, R14 ;  /* 0x000000ffff007224 */ /* 0x000fce00078e000e */
[----:B------:R-:W-:Y:S05]  /*11bd0*/  WARPSYNC.COLLECTIVE R15, `(.L_x_352) ;  /* 0x000000000f087348 */ /* 0x000fea0003c00000 */
[----:B------:R0:W1:Y:S02]  /*11be0*/  SHFL.IDX P6, R14, R13, R12, R11 ;  /* 0x0000000c0d0e7389 */ /* 0x00006400000c000b */
[----:B01----:R-:W-:Y:S01]  /*11bf0*/  ENDCOLLECTIVE ;  /* 0x000000000000791b */ /* 0x003fe20003800000 */
.L_x_352:
[----:B------:R-:W-:Y:S02]  /*11c00*/  ULDC UR4, c[0x0][0xc3c] ;  /* 0x00030f0000047ab9 */ /* 0x000fe40000000800 */
[----:B------:R-:W-:-:S13]  /*11c10*/  ISETP.GE.OR P1, PT, R9, UR4, !P0 ;  /* 0x0000000409007c0c */ /* 0x000fda000c726670 */
[----:B------:R-:W0:Y:S08]  /*11c20*/  @!P1 LDC.64 R2, c[0x0][0xc80] ;  /* 0x00032000ff029b82 */ /* 0x000e300000000a00 */
[----:B------:R-:W1:Y:S01]  /*11c30*/  @!P1 LDC.64 R4, c[0x0][0xc78] ;  /* 0x00031e00ff049b82 */ /* 0x000e620000000a00 */
[----:B------:R-:W-:Y:S01]  /*11c40*/  IMAD.MOV.U32 R11, RZ, RZ, RZ ;  /* 0x000000ffff0b7224 */ /* 0x000fe200078e00ff */
[----:B------:R-:W-:Y:S01]  /*11c50*/  MOV R6, R14 ;  /* 0x0000000e00067202 */ /* 0x000fe20000000f00 */
[----:B0-----:R-:W-:-:S05]  /*11c60*/  @!P1 IMAD.WIDE R2, R9, 0x4, R2 ;  /* 0x0000000409029825 */ /* 0x001fca00078e0202 */
[----:B------:R1:W2:Y:S02]  /*11c70*/  @!P1 LDG.E R7, desc[UR36][R2.64] ;  /* 0x0000002402079981 */ /* 0x0002a4000c1e1900 */
[----:B-1----:R-:W-:-:S05]  /*11c80*/  @!P1 IMAD.WIDE R2, R9, 0x4, R4 ;  /* 0x0000000409029825 */ /* 0x002fca00078e0204 */
[----:B------:R-:W3:Y:S01]  /*11c90*/  @!P1 LDG.E R5, desc[UR36][R2.64] ;  /* 0x0000002402059981 */ /* 0x000ee2000c1e1900 */
[----:B------:R-:W-:Y:S01]  /*11ca0*/  IMAD.MOV.U32 R4, RZ, RZ, RZ ;  /* 0x000000ffff047224 */ /* 0x000fe200078e00ff */
[C---:B------:R-:W-:Y:S01]  /*11cb0*/  ISETP.GE.U32.AND P2, PT, R8.reuse, 0x2, PT ;  /* 0x000000020800780c */ /* 0x040fe20003f46070 */
[----:B------:R-:W-:Y:S01]  /*11cc0*/  IMAD.MOV.U32 R24, RZ, RZ, RZ ;  /* 0x000000ffff187224 */ /* 0x000fe200078e00ff */
[C---:B------:R-:W-:Y:S02]  /*11cd0*/  ISETP.GE.U32.AND P3, PT, R8.reuse, 0x4, PT ;  /* 0x000000040800780c */ /* 0x040fe40003f66070 */
[C---:B------:R-:W-:Y:S02]  /*11ce0*/  ISETP.GE.U32.AND P4, PT, R8.reuse, 0x8, PT ;  /* 0x000000080800780c */ /* 0x040fe40003f86070 */
[----:B------:R-:W-:Y:S01]  /*11cf0*/  ISETP.GE.U32.AND P5, PT, R8, 0x10, PT ;  /* 0x000000100800780c */ /* 0x000fe20003fa6070 */
[----:B--2---:R-:W-:Y:S02]  /*11d00*/  @!P1 IMAD.MOV.U32 R4, RZ, RZ, R7 ;  /* 0x000000ffff049224 */ /* 0x004fe400078e0007 */
[----:B------:R-:W-:-:S02]  /*11d10*/  IMAD.MOV.U32 R7, RZ, RZ, RZ ;  /* 0x000000ffff077224 */ /* 0x000fc400078e00ff */
[----:B---3--:R-:W-:Y:S01]  /*11d20*/  @!P1 IMAD.MOV.U32 R7, RZ, RZ, R5 ;  /* 0x000000ffff079224 */ /* 0x008fe200078e0005 */
[----:B------:R-:W-:-:S03]  /*11d30*/  ISETP.NE.AND P1, PT, R8, RZ, PT ;  /* 0x000000ff0800720c */ /* 0x000fc60003f25270 */
[----:B------:R-:W-:-:S10]  /*11d40*/  IMAD R13, R7, R4, RZ ;  /* 0x00000004070d7224 */ /* 0x000fd400078e02ff */
[----:B------:R-:W-:Y:S05]  /*11d50*/  WARPSYNC.COLLECTIVE R15, `(.L_x_353) ;  /* 0x000000000f087348 */ /* 0x000fea0003c00000 */
[----:B------:R0:W1:Y:S02]  /*11d60*/  SHFL.UP P6, R14, R13, R12, R11 ;  /* 0x0400000c0d0e7389 */ /* 0x00006400000c000b */
[----:B01----:R-:W-:Y:S01]  /*11d70*/  ENDCOLLECTIVE ;  /* 0x000000000000791b */ /* 0x003fe20003800000 */
.L_x_353:
[----:B------:R-:W-:Y:S01]  /*11d80*/  IMAD.MOV.U32 R12, RZ, RZ, 0x2 ;  /* 0x00000002ff0c7424 */ /* 0x000fe200078e00ff */
[----:B------:R-:W-:-:S04]  /*11d90*/  SEL R14, R14, RZ, P1 ;  /* 0x000000ff0e0e7207 */ /* 0x000fc80000800000 */
[----:B------:R-:W-:-:S05]  /*11da0*/  IADD3 R5, R13, R14, RZ ;  /* 0x0000000e0d057210 */ /* 0x000fca0007ffe0ff */
[----:B------:R-:W-:-:S07]  /*11db0*/  IMAD.MOV.U32 R13, RZ, RZ, R5 ;  /* 0x000000ffff0d7224 */ /* 0x000fce00078e0005 */
[----:B------:R-:W-:Y:S05]  /*11dc0*/  WARPSYNC.COLLECTIVE R15, `(.L_x_354) ;  /* 0x000000000f087348 */ /* 0x000fea0003c00000 */
[----:B------:R0:W1:Y:S02]  /*11dd0*/  SHFL.UP P6, R14, R13, R12, R11 ;  /* 0x0400000c0d0e7389 */ /* 0x00006400000c000b */
[----:B01----:R-:W-:Y:S01]  /*11de0*/  ENDCOLLECTIVE ;  /* 0x000000000000791b */ /* 0x003fe20003800000 */
.L_x_354:
[----:B------:R-:W-:Y:S01]  /*11df0*/  IMAD.MOV.U32 R12, RZ, RZ, 0x4 ;  /* 0x00000004ff0c7424 */ /* 0x000fe200078e00ff */
[----:B------:R-:W-:-:S05]  /*11e00*/  SEL R2, R14, RZ, P2 ;  /* 0x000000ff0e027207 */ /* 0x000fca0001000000 */
[----:B------:R-:W-:-:S04]  /*11e10*/  IMAD.IADD R2, R5, 0x1, R2 ;  /* 0x0000000105027824 */ /* 0x000fc800078e0202 */
[----:B------:R-:W-:-:S07]  /*11e20*/  IMAD.MOV.U32 R13, RZ, RZ, R2 ;  /* 0x000000ffff0d7224 */ /* 0x000fce00078e0002 */
[----:B------:R-:W-:Y:S05]  /*11e30*/  WARPSYNC.COLLECTIVE R15, `(.L_x_355) ;  /* 0x000000000f087348 */ /* 0x000fea0003c00000 */
[----:B------:R0:W1:Y:S02]  /*11e40*/  SHFL.UP P6, R14, R13, R12, R11 ;  /* 0x0400000c0d0e7389 */ /* 0x00006400000c000b */
[----:B01----:R-:W-:Y:S01]  /*11e50*/  ENDCOLLECTIVE ;  /* 0x000000000000791b */ /* 0x003fe20003800000 */
.L_x_355:
[----:B------:R-:W-:Y:S01]  /*11e60*/  IMAD.MOV.U32 R12, RZ, RZ, 0x8 ;  /* 0x00000008ff0c7424 */ /* 0x000fe200078e00ff */
[----:B------:R-:W-:-:S05]  /*11e70*/  SEL R3, R14, RZ, P3 ;  /* 0x000000ff0e037207 */ /* 0x000fca0001800000 */
[----:B------:R-:W-:-:S05]  /*11e80*/  IMAD.IADD R3, R2, 0x1, R3 ;  /* 0x0000000102037824 */ /* 0x000fca00078e0203 */
[----:B------:R-:W-:-:S07]  /*11e90*/  MOV R13, R3 ;  /* 0x00000003000d7202 */ /* 0x000fce0000000f00 */
[----:B------:R-:W-:Y:S05]  /*11ea0*/  WARPSYNC.COLLECTIVE R15, `(.L_x_356) ;  /* 0x000000000f087348 */ /* 0x000fea0003c00000 */
[----:B------:R0:W1:Y:S02]  /*11eb0*/  SHFL.UP P6, R14, R13, R12, R11 ;  /* 0x0400000c0d0e7389 */ /* 0x00006400000c000b */
[----:B01----:R-:W-:Y:S01]  /*11ec0*/  ENDCOLLECTIVE ;  /* 0x000000000000791b */ /* 0x003fe20003800000 */
.L_x_356:
[----:B------:R-:W-:Y:S01]  /*11ed0*/  IMAD.MOV.U32 R12, RZ, RZ, 0x10 ;  /* 0x00000010ff0c7424 */ /* 0x000fe200078e00ff */
[----:B------:R-:W-:-:S05]  /*11ee0*/  SEL R14, R14, RZ, P4 ;  /* 0x000000ff0e0e7207 */ /* 0x000fca0002000000 */
[----:B------:R-:W-:-:S04]  /*11ef0*/  IMAD.IADD R5, R3, 0x1, R14 ;  /* 0x0000000103057824 */ /* 0x000fc800078e020e */
[----:B------:R-:W-:-:S07]  /*11f00*/  IMAD.MOV.U32 R13, RZ, RZ, R5 ;  /* 0x000000ffff0d7224 */ /* 0x000fce00078e0005 */
[----:B------:R-:W-:Y:S05]  /*11f10*/  WARPSYNC.COLLECTIVE R15, `(.L_x_357) ;  /* 0x000000000f087348 */ /* 0x000fea0003c00000 */
[----:B------:R0:W1:Y:S02]  /*11f20*/  SHFL.UP P6, R14, R13, R12, R11 ;  /* 0x0400000c0d0e7389 */ /* 0x00006400000c000b */
[----:B01----:R-:W-:Y:S01]  /*11f30*/  ENDCOLLECTIVE ;  /* 0x000000000000791b */ /* 0x003fe20003800000 */
.L_x_357:
[----:B------:R-:W-:Y:S01]  /*11f40*/  MOV R12, 0x1f ;  /* 0x0000001f000c7802 */ /* 0x000fe20000000f00 */
[----:B------:R-:W-:Y:S01]  /*11f50*/  IMAD.MOV.U32 R11, RZ, RZ, 0x1f ;  /* 0x0000001fff0b7424 */ /* 0x000fe200078e00ff */
[----:B------:R-:W-:-:S05]  /*11f60*/  SEL R2, R14, RZ, P5 ;  /* 0x000000ff0e027207 */ /* 0x000fca0002800000 */
[----:B------:R-:W-:-:S04]  /*11f70*/  IMAD.IADD R2, R5, 0x1, R2 ;  /* 0x0000000105027824 */ /* 0x000fc800078e0202 */
[----:B------:R-:W-:-:S07]  /*11f80*/  IMAD.MOV.U32 R13, RZ, RZ, R2 ;  /* 0x000000ffff0d7224 */ /* 0x000fce00078e0002 */
[----:B------:R-:W-:Y:S05]  /*11f90*/  WARPSYNC.COLLECTIVE R15, `(.L_x_358) ;  /* 0x000000000f087348 */ /* 0x000fea0003c00000 */
[----:B------:R0:W1:Y:S02]  /*11fa0*/  SHFL.IDX P6, R14, R13, R12, R11 ;  /* 0x0000000c0d0e7389 */ /* 0x00006400000c000b */
[----:B01----:R-:W-:Y:S01]  /*11fb0*/  ENDCOLLECTIVE ;  /* 0x000000000000791b */ /* 0x003fe20003800000 */
.L_x_358:
[----:B------:R-:W-:Y:S05]  /*11fc0*/  BRA `(.L_x_359) ;  /* 0xffffffcc000c7947 */ /* 0x000fea000383ffff */
.L_x_268:
[----:B------:R-:W-:Y:S01]  /*11fd0*/  BSSY B0, `(.L_x_360) ;  /* 0x0000007000007945 */ /* 0x000fe20003800000 */
[----:B------:R-:W-:Y:S02]  /*11fe0*/  IMAD.MOV.U32 R12, RZ, RZ, 0x1 ;  /* 0x00000001ff0c7424 */ /* 0x000fe400078e00ff */
[----:B------:R-:W-:Y:S02]  /*11ff0*/  IMAD.MOV.U32 R11, RZ, RZ, RZ ;  /* 0x000000ffff0b7224 */ /* 0x000fe400078e00ff */
[----:B------:R-:W-:-:S07]  /*12000*/  IMAD.MOV.U32 R15, RZ, RZ, -0x1 ;  /* 0xffffffffff0f7424 */ /* 0x000fce00078e00ff */
[----:B------:R-:W-:Y:S05]  /*12010*/  WARPSYNC.COLLECTIVE R15, `(.L_x_361) ;  /* 0x000000000f087348 */ /* 0x000fea0003c00000 */
[----:B------:R0:W1:Y:S02]  /*12020*/  SHFL.UP P6, R14, R13, R12, R11 ;  /* 0x0400000c0d0e7389 */ /* 0x00006400000c000b */
[----:B01----:R-:W-:Y:S01]  /*12030*/  ENDCOLLECTIVE ;  /* 0x000000000000791b */ /* 0x003fe20003800000 */
.L_x_361:
[----:B------:R-:W-:Y:S05]  /*12040*/  BSYNC B0 ;  /* 0x0000000000007941 */ /* 0x000fea0003800000 */
.L_x_360:
[----:B------:R-:W-:Y:S01]  /*12050*/  SEL R14, R14, RZ, P1 ;  /* 0x000000ff0e0e7207 */ /* 0x000fe20000800000 */
[----:B------:R-:W-:Y:S01]  /*12060*/  IMAD.MOV.U32 R11, RZ, RZ, RZ ;  /* 0x000000ffff0b7224 */ /* 0x000fe200078e00ff */
[----:B------:R-:W-:Y:S01]  /*12070*/  MOV R12, 0x2 ;  /* 0x00000002000c7802 */ /* 0x000fe20000000f00 */
[----:B------:R-:W-:Y:S02]  /*12080*/  IMAD.MOV.U32 R15, RZ, RZ, -0x1 ;  /* 0xffffffffff0f7424 */ /* 0x000fe400078e00ff */
[----:B------:R-:W-:-:S07]  /*12090*/  IMAD.IADD R13, R13, 0x1, R14 ;  /* 0x000000010d0d7824 */ /* 0x000fce00078e020e */
[----:B------:R-:W-:Y:S05]  /*120a0*/  WARPSYNC.COLLECTIVE R15, `(.L_x_362) ;  /* 0x000000000f087348 */ /* 0x000fea0003c00000 */
[----:B------:R0:W1:Y:S02]  /*120b0*/  SHFL.UP P6, R14, R13, R12, R11 ;  /* 0x0400000c0d0e7389 */ /* 0x00006400000c000b */
[----:B01----:R-:W-:Y:S01]  /*120c0*/  ENDCOLLECTIVE ;  /* 0x000000000000791b */ /* 0x003fe20003800000 */
.L_x_362:
[----:B------:R-:W-:Y:S01]  /*120d0*/  IMAD.MOV.U32 R12, RZ, RZ, 0x4 ;  /* 0x00000004ff0c7424 */ /* 0x000fe200078e00ff */
[----:B------:R-:W-:-:S05]  /*120e0*/  SEL R14, R14, RZ, P2 ;  /* 0x000000ff0e0e7207 */ /* 0x000fca0001000000 */
[----:B------:R-:W-:-:S04]  /*120f0*/  IMAD.IADD R3, R13, 0x1, R14 ;  /* 0x000000010d037824 */ /* 0x000fc800078e020e */
[----:B------:R-:W-:-:S07]  /*12100*/  IMAD.MOV.U32 R13, RZ, RZ, R3 ;  /* 0x000000ffff0d7224 */ /* 0x000fce00078e0003 */
[----:B------:R-:W-:Y:S05]  /*12110*/  WARPSYNC.COLLECTIVE R15, `(.L_x_363) ;  /* 0x000000000f087348 */ /* 0x000fea0003c00000 */
[----:B------:R0:W1:Y:S02]  /*12120*/  SHFL.UP P6, R14, R13, R12, R11 ;  /* 0x0400000c0d0e7389 */ /* 0x00006400000c000b */
[----:B01----:R-:W-:Y:S01]  /*12130*/  ENDCOLLECTIVE ;  /* 0x000000000000791b */ /* 0x003fe20003800000 */
.L_x_363:
[----:B------:R-:W-:Y:S01]  /*12140*/  IMAD.MOV.U32 R12, RZ, RZ, 0x8 ;  /* 0x00000008ff0c7424 */ /* 0x000fe200078e00ff */
[----:B------:R-:W-:-:S05]  /*12150*/  SEL R14, R14, RZ, P3 ;  /* 0x000000ff0e0e7207 */ /* 0x000fca0001800000 */
[----:B------:R-:W-:-:S05]  /*12160*/  IMAD.IADD R5, R3, 0x1, R14 ;  /* 0x0000000103057824 */ /* 0x000fca00078e020e */
[----:B------:R-:W-:-:S07]  /*12170*/  MOV R13, R5 ;  /* 0x00000005000d7202 */ /* 0x000fce0000000f00 */
[----:B------:R-:W-:Y:S05]  /*12180*/  WARPSYNC.COLLECTIVE R15, `(.L_x_364) ;  /* 0x000000000f087348 */ /* 0x000fea0003c00000 */
[----:B------:R0:W1:Y:S02]  /*12190*/  SHFL.UP P6, R14, R13, R12, R11 ;  /* 0x0400000c0d0e7389 */ /* 0x00006400000c000b */
[----:B01----:R-:W-:Y:S01]  /*121a0*/  ENDCOLLECTIVE ;  /* 0x000000000000791b */ /* 0x003fe20003800000 */
.L_x_364:
[----:B------:R-:W-:Y:S01]  /*121b0*/  IMAD.MOV.U32 R12, RZ, RZ, 0x10 ;  /* 0x00000010ff0c7424 */ /* 0x000fe200078e00ff */
[----:B------:R-:W-:-:S05]  /*121c0*/  SEL R8, R14, RZ, P4 ;  /* 0x000000ff0e087207 */ /* 0x000fca0002000000 */
[----:B------:R-:W-:-:S04]  /*121d0*/  IMAD.IADD R8, R5, 0x1, R8 ;  /* 0x0000000105087824 */ /* 0x000fc800078e0208 */
[----:B------:R-:W-:-:S07]  /*121e0*/  IMAD.MOV.U32 R13, RZ, RZ, R8 ;  /* 0x000000ffff0d7224 */ /* 0x000fce00078e0008 */
[----:B------:R-:W-:Y:S05]  /*121f0*/  WARPSYNC.COLLECTIVE R15, `(.L_x_365) ;  /* 0x000000000f087348 */ /* 0x000fea0003c00000 */
[----:B------:R0:W1:Y:S02]  /*12200*/  SHFL.UP P6, R14, R13, R12, R11 ;  /* 0x0400000c0d0e7389 */ /* 0x00006400000c000b */
[----:B01----:R-:W-:Y:S01]  /*12210*/  ENDCOLLECTIVE ;  /* 0x000000000000791b */ /* 0x003fe20003800000 */
.L_x_365:
        /* <DEDUP_REMOVED lines=8> */
.L_x_366:
[----:B------:R-:W-:Y:S05]  /*122a0*/  BRA `(.L_x_367) ;  /* 0xffffffc800f87947 */ /* 0x000fea000383ffff */
.L_x_270:
[----:B------:R-:W-:Y:S01]  /*122b0*/  BSSY B0, `(.L_x_368) ;  /* 0x0000006000007945 */ /* 0x000fe20003800000 */
[----:B------:R-:W-:Y:S01]  /*122c0*/  PLOP3.LUT P6, PT, P6, PT, PT, 0x8, 0x0 ;  /* 0x000000000000781c */ /* 0x000fe200037ce170 */
[----:B------:R-:W-:-:S12]  /*122d0*/  IMAD.MOV.U32 R15, RZ, RZ, -0x1 ;  /* 0xffffffffff0f7424 */ /* 0x000fd800078e00ff */
[----:B0-----:R-:W-:Y:S05]  /*122e0*/  WARPSYNC.COLLECTIVE R15, `(.L_x_369) ;  /* 0x000000000f087348 */ /* 0x001fea0003c00000 */
[----:B------:R-:W-:Y:S01]  /*122f0*/  VOTE.ANY R14, PT, P6 ;  /* 0x00000000000e7806 */ /* 0x000fe200030e0100 */
[----:B0-----:R-:W-:Y:S06]  /*12300*/  ENDCOLLECTIVE ;  /* 0x000000000000791b */ /* 0x001fec0003800000 */
.L_x_369:
[----:B------:R-:W-:Y:S05]  /*12310*/  BSYNC B0 ;  /* 0x0000000000007941 */ /* 0x000fea0003800000 */
.L_x_368:
[----:B------:R-:W-:Y:S01]  /*12320*/  IMAD.MOV.U32 R6, RZ, RZ, R14 ;  /* 0x000000ffff067224 */ /* 0x000fe200078e000e */
[----:B------:R-:W-:Y:S01]  /*12330*/  MOV R15, 0xffffffff ;  /* 0xffffffff000f7802 */ /* 0x000fe20000000f00 */
[----:B------:R-:W-:Y:S02]  /*12340*/  IMAD.MOV.U32 R13, RZ, RZ, R4 ;  /* 0x000000ffff0d7224 */ /* 0x000fe400078e0004 */
[----:B------:R-:W0:Y:S01]  /*12350*/  POPC R5, R6 ;  /* 0x0000000600057309 */ /* 0x000e220000000000 */
[----:B------:R-:W-:Y:S02]  /*12360*/  IMAD.MOV.U32 R11, RZ, RZ, 0x1f ;  /* 0x0000001fff0b7424 */ /* 0x000fe400078e00ff */
[----:B0-----:R-:W-:-:S07]  /*12370*/  IMAD.MOV.U32 R12, RZ, RZ, R5 ;  /* 0x000000ffff0c7224 */ /* 0x001fce00078e0005 */
[----:B------:R-:W-:Y:S05]  /*12380*/  WARPSYNC.COLLECTIVE R15, `(.L_x_370) ;  /* 0x000000000f087348 */ /* 0x000fea0003c00000 */
[----:B------:R0:W1:Y:S02]  /*12390*/  SHFL.IDX P6, R14, R13, R12, R11 ;  /* 0x0000000c0d0e7389 */ /* 0x00006400000c000b */
[----:B01----:R-:W-:Y:S01]  /*123a0*/  ENDCOLLECTIVE ;  /* 0x000000000000791b */ /* 0x003fe20003800000 */
.L_x_370:
[----:B------:R-:W-:Y:S02]  /*123b0*/  IMAD.MOV.U32 R13, RZ, RZ, R7 ;  /* 0x000000ffff0d7224 */ /* 0x000fe400078e0007 */
[----:B------:R-:W-:-:S07]  /*123c0*/  IMAD.MOV.U32 R4, RZ, RZ, R14 ;  /* 0x000000ffff047224 */ /* 0x000fce00078e000e */
[----:B------:R-:W-:Y:S05]  /*123d0*/  WARPSYNC.COLLECTIVE R15, `(.L_x_371) ;  /* 0x000000000f087348 */ /* 0x000fea0003c00000 */
[----:B------:R0:W1:Y:S02]  /*123e0*/  SHFL.IDX P6, R14, R13, R12, R11 ;  /* 0x0000000c0d0e7389 */ /* 0x00006400000c000b */
[----:B01----:R-:W-:Y:S01]  /*123f0*/  ENDCOLLECTIVE ;  /* 0x000000000000791b */ /* 0x003fe20003800000 */
.L_x_371:
[----:B------:R-:W-:Y:S01]  /*12400*/  IMAD.MOV.U32 R7, RZ, RZ, R14 ;  /* 0x000000ffff077224 */ /* 0x000fe200078e000e */
[----:B------:R-:W-:Y:S06]  /*12410*/  BRA `(.L_x_372) ;  /* 0xffffffc800d87947 */ /* 0x000fec000383ffff */
.L_x_272:
[----:B------:R-:W-:Y:S01]  /*12420*/  BSSY B0, `(.L_x_373) ;  /* 0x0000007000007945 */ /* 0x000fe20003800000 */
[----:B------:R-:W-:Y:S02]  /*12430*/  IMAD.MOV.U32 R13, RZ, RZ, R2 ;  /* 0x000000ffff0d7224 */ /* 0x000fe400078e0002 */
[----:B------:R-:W-:Y:S02]  /*12440*/  IMAD.MOV.U32 R11, RZ, RZ, 0x1f ;  /* 0x0000001fff0b7424 */ /* 0x000fe400078e00ff */
[----:B------:R-:W-:-:S07]  /*12450*/  IMAD.MOV.U32 R15, RZ, RZ, -0x1 ;  /* 0xffffffffff0f7424 */ /* 0x000fce00078e00ff */
[----:B0123--:R-:W-:Y:S05]  /*12460*/  WARPSYNC.COLLECTIVE R15, `(.L_x_374) ;  /* 0x000000000f087348 */ /* 0x00ffea0003c00000 */
[----:B------:R4:W0:Y:S02]  /*12470*/  SHFL.IDX P6, R14, R13, R12, R11 ;  /* 0x0000000c0d0e7389 */ /* 0x00082400000c000b */
[----:B01234-:R-:W-:Y:S01]  /*12480*/  ENDCOLLECTIVE ;  /* 0x000000000000791b */ /* 0x01ffe20003800000 */
.L_x_374:
[----:B------:R-:W-:Y:S05]  /*12490*/  BSYNC B0 ;  /* 0x0000000000007941 */ /* 0x000fea0003800000 */
.L_x_373:
[----:B------:R-:W-:Y:S01]  /*124a0*/  MOV R24, R14 ;  /* 0x0000000e00187202 */ /* 0x000fe20000000f00 */
[----:B------:R-:W-:Y:S06]  /*124b0*/  BRA `(.L_x_271) ;  /* 0xffffffc800c87947 */ /* 0x000fec000383ffff */
.L_x_276:
[----:B0-----:R0:W1:Y:S02]  /*124c0*/  SYNCS.PHASECHK.TRANS64.TRYWAIT P0, [R5+URZ+0x2d820], R0 ;  /* 0x02d82000050075a7 */ /* 0x001064000800017f */
[----:B-1----:R-:W-:Y:S05]  /*124d0*/  @!P0 NANOSLEEP.SYNCS 0x989680 ;  /* 0x009896800000895d */ /* 0x002fea0003900000 */
[----:B------:R-:W1:Y:S02]  /*124e0*/  @!P0 SYNCS.PHASECHK.TRANS64 P0, [R5+URZ+0x2d820], R0 ;  /* 0x02d82000050085a7 */ /* 0x000e64000800007f */
[----:B-1----:R-:W-:Y:S05]  /*124f0*/  @!P0 BRA `(.L_x_276) ;  /* 0xfffffffc00f08947 */ /* 0x002fea000383ffff */
[----:B------:R-:W-:Y:S05]  /*12500*/  BRA `(.L_x_375) ;  /* 0xffffffd000207947 */ /* 0x000fea000383ffff */
.L_x_277:
[----:B------:R-:W1:Y:S01]  /*12510*/  S2R R2, SR_TID.X ;  /* 0x0000000000027919 */ /* 0x000e620000002100 */
[----:B------:R-:W-:Y:S01]  /*12520*/  BSSY B0, `(.L_x_376) ;  /* 0x000000a000007945 */ /* 0x000fe20003800000 */
[----:B------:R-:W-:Y:S02]  /*12530*/  IMAD.MOV.U32 R12, RZ, RZ, RZ ;  /* 0x000000ffff0c7224 */ /* 0x000fe400078e00ff */
[----:B------:R-:W-:Y:S02]  /*12540*/  IMAD.MOV.U32 R11, RZ, RZ, 0x1f ;  /* 0x0000001fff0b7424 */ /* 0x000fe400078e00ff */
[----:B------:R-:W-:Y:S01]  /*12550*/  IMAD.MOV.U32 R15, RZ, RZ, -0x1 ;  /* 0xffffffffff0f7424 */ /* 0x000fe200078e00ff */
[----:B-1----:R-:W-:-:S04]  /*12560*/  SHF.R.U32.HI R2, RZ, 0x5, R2 ;  /* 0x00000005ff027819 */ /* 0x002fc80000011602 */
[----:B------:R-:W-:-:S05]  /*12570*/  LOP3.LUT R2, R2, 0x3, RZ, 0xc0, !PT ;  /* 0x0000000302027812 */ /* 0x000fca00078ec0ff */
[----:B------:R-:W-:-:S07]  /*12580*/  IMAD.MOV.U32 R13, RZ, RZ, R2 ;  /* 0x000000ffff0d7224 */ /* 0x000fce00078e0002 */
[----:B0-2---:R-:W-:Y:S05]  /*12590*/  WARPSYNC.COLLECTIVE R15, `(.L_x_377) ;  /* 0x000000000f087348 */ /* 0x005fea0003c00000 */
[----:B------:R1:W3:Y:S02]  /*125a0*/  SHFL.IDX P6, R14, R13, R12, R11 ;  /* 0x0000000c0d0e7389 */ /* 0x0002e400000c000b */
[----:B0123--:R-:W-:Y:S01]  /*125b0*/  ENDCOLLECTIVE ;  /* 0x000000000000791b */ /* 0x00ffe20003800000 */
.L_x_377:
[----:B------:R-:W-:Y:S05]  /*125c0*/  BSYNC B0 ;  /* 0x0000000000007941 */ /* 0x000fea0003800000 */
.L_x_376:
[----:B------:R-:W-:Y:S05]  /*125d0*/  BRA `(.L_x_378) ;  /* 0xffffffd000087947 */ /* 0x000fea000383ffff */
.L_x_280:
[----:B------:R-:W-:Y:S01]  /*125e0*/  BSSY B1, `(.L_x_379) ;  /* 0x0000006000017945 */ /* 0x000fe20003800000 */
[----:B------:R-:W-:-:S07]  /*125f0*/  IMAD.MOV.U32 R15, RZ, RZ, -0x1 ;  /* 0xffffffffff0f7424 */ /* 0x000fce00078e00ff */
[----:B0-2---:R-:W-:Y:S05]  /*12600*/  WARPSYNC.COLLECTIVE R15, `(.L_x_380) ;  /* 0x000000000f0c7348 */ /* 0x005fea0003c00000 */
[----:B------:R-:W-:Y:S02]  /*12610*/  ELECT P6, UR62, PT ;  /* 0x00000000003e782f */ /* 0x000fe400038c0000 */
[----:B------:R-:W-:Y:S01]  /*12620*/  MOV R14, UR62 ;  /* 0x0000003e000e7c02 */ /* 0x000fe20008000f00 */
[----:B0-2---:R-:W-:Y:S10]  /*12630*/  ENDCOLLECTIVE ;  /* 0x000000000000791b */ /* 0x005ff40003800000 */
.L_x_380:
[----:B------:R-:W-:Y:S05]  /*12640*/  BSYNC B1 ;  /* 0x0000000000017941 */ /* 0x000fea0003800000 */
.L_x_379:
[----:B------:R-:W-:Y:S05]  /*12650*/  BRA `(.L_x_381) ;  /* 0xffffffd000007947 */ /* 0x000fea000383ffff */
.L_x_282:
[----:B0-----:R0:W1:Y:S02]  /*12660*/  SYNCS.PHASECHK.TRANS64.TRYWAIT P1, [R3+URZ+0x2d840], R2 ;  /* 0x02d84002030075a7 */ /* 0x001064000802017f */
[----:B-1----:R-:W-:Y:S05]  /*12670*/  @!P1 NANOSLEEP.SYNCS 0x989680 ;  /* 0x009896800000995d */ /* 0x002fea0003900000 */
[----:B------:R-:W1:Y:S02]  /*12680*/  @!P1 SYNCS.PHASECHK.TRANS64 P1, [R3+URZ+0x2d840], R2 ;  /* 0x02d84002030095a7 */ /* 0x000e64000802007f */
[----:B-1----:R-:W-:Y:S05]  /*12690*/  @!P1 BRA `(.L_x_282) ;  /* 0xfffffffc00f09947 */ /* 0x002fea000383ffff */
[----:B------:R-:W-:Y:S05]  /*126a0*/  BRA `(.L_x_382) ;  /* 0xffffffd000207947 */ /* 0x000fea000383ffff */
.L_x_284:
[----:B-1----:R1:W3:Y:S02]  /*126b0*/  SYNCS.PHASECHK.TRANS64.TRYWAIT P1, [R5+URZ+0x2d840], R0 ;  /* 0x02d84000050075a7 */ /* 0x0022e4000802017f */
[----:B---3--:R-:W-:Y:S05]  /*126c0*/  @!P1 NANOSLEEP.SYNCS 0x989680 ;  /* 0x009896800000995d */ /* 0x008fea0003900000 */
[----:B------:R-:W3:Y:S02]  /*126d0*/  @!P1 SYNCS.PHASECHK.TRANS64 P1, [R5+URZ+0x2d840], R0 ;  /* 0x02d84000050095a7 */ /* 0x000ee4000802007f */
[----:B---3--:R-:W-:Y:S05]  /*126e0*/  @!P1 BRA `(.L_x_284) ;  /* 0xfffffffc00f09947 */ /* 0x008fea000383ffff */
[----:B------:R-:W-:Y:S05]  /*126f0*/  BRA `(.L_x_383) ;  /* 0xffffffd0002c7947 */ /* 0x000fea000383ffff */
.L_x_286:
[----:B---3--:R3:W4:Y:S02]  /*12700*/  SYNCS.PHASECHK.TRANS64.TRYWAIT P1, [R3+URZ+0x2d860], R2 ;  /* 0x02d86002030075a7 */ /* 0x008724000802017f */
[----:B----4-:R-:W-:Y:S05]  /*12710*/  @!P1 NANOSLEEP.SYNCS 0x989680 ;  /* 0x009896800000995d */ /* 0x010fea0003900000 */
[----:B------:R-:W4:Y:S02]  /*12720*/  @!P1 SYNCS.PHASECHK.TRANS64 P1, [R3+URZ+0x2d860], R2 ;  /* 0x02d86002030095a7 */ /* 0x000f24000802007f */
[----:B----4-:R-:W-:Y:S05]  /*12730*/  @!P1 BRA `(.L_x_286) ;  /* 0xfffffffc00f09947 */ /* 0x010fea000383ffff */
[----:B------:R-:W-:Y:S05]  /*12740*/  BRA `(.L_x_384) ;  /* 0xffffffd000287947 */ /* 0x000fea000383ffff */
.L_x_385:
        /* <DEDUP_REMOVED lines=11> */
.L_x_2781:


//--------------------- .text._ZN7cutlass13device_kernelIN5flash11enable_sm90INS1_16FlashAttnFwdSm90INS1_25CollectiveMainloopFwdSm90ILi2EN4cute5tupleIJNS5_1CILi1EEES8_S8_EEENS6_IJNS7_ILi192EEENS7_ILi128EEENS7_ILi96EEEEEELi96ENS_10bfloat16_tEfNS_4arch4Sm90ELb0ELb0ELb1ELb1ELb1ELb1ELb0ELb0ELb1ELb1ELb1ELb0EEENS1_21CollectiveEpilogueFwdINS6_IJSA_SC_SB_EEES9_SE_SG_Li384ELb1ELb1ELb1ELb0EEENS1_36VarlenDynamicPersistentTileSchedulerILi192ELi128ELi384ELi128ELb1ELb1ELb1ELb0ELb1ELb1EEEEEEEEEvNT_6ParamsE --------------------------
	.section	.text._ZN7cutlass13device_kernelIN5flash11enable_sm90INS1_16FlashAttnFwdSm90INS1_25CollectiveMainloopFwdSm90ILi2EN4cute5tupleIJNS5_1CILi1EEES8_S8_EEENS6_IJNS7_ILi192EEENS7_ILi128EEENS7_ILi96EEEEEELi96ENS_10bfloat16_tEfNS_4arch4Sm90ELb0ELb0ELb1ELb1ELb1ELb1ELb0ELb0ELb1ELb1ELb1ELb0EEENS1_21CollectiveEpilogueFwdINS6_IJSA_SC_SB_EEES9_SE_SG_Li384ELb1ELb1ELb1ELb0EEENS1_36VarlenDynamicPersistentTileSchedulerILi192ELi128ELi384ELi128ELb1ELb1ELb1ELb0ELb1ELb1EEEEEEEEEvNT_6ParamsE,"ax",@progbits
	.align	128
.text._ZN7cutlass13device_kernelIN5flash11enable_sm90INS1_16FlashAttnFwdSm90INS1_25CollectiveMainloopFwdSm90ILi2EN4cute5tupleIJNS5_1CILi1EEES8_S8_EEENS6_IJNS7_ILi192EEENS7_ILi128EEENS7_ILi96EEEEEELi96ENS_10bfloat16_tEfNS_4arch4Sm90ELb0ELb0ELb1ELb1ELb1ELb1ELb0ELb0ELb1ELb1ELb1ELb0EEENS1_21CollectiveEpilogueFwdINS6_IJSA_SC_SB_EEES9_SE_SG_Li384ELb1ELb1ELb1ELb0EEENS1_36VarlenDynamicPersistentTileSchedulerILi192ELi128ELi384ELi128ELb1ELb1ELb1ELb0ELb1ELb1EEEEEEEEEvNT_6ParamsE:
        .type           _ZN7cutlass13device_kernelIN5flash11enable_sm90INS1_16FlashAttnFwdSm90INS1_25CollectiveMainloopFwdSm90ILi2EN4cute5tupleIJNS5_1CILi1EEES8_S8_EEENS6_IJNS7_ILi192EEENS7_ILi128EEENS7_ILi96EEEEEELi96ENS_10bfloat16_tEfNS_4arch4Sm90ELb0ELb0ELb1ELb1ELb1ELb1ELb0ELb0ELb1ELb1ELb1ELb0EEENS1_21CollectiveEpilogueFwdINS6_IJSA_SC_SB_EEES9_SE_SG_Li384ELb1ELb1ELb1ELb0EEENS1_36VarlenDynamicPersistentTileSchedulerILi192ELi128ELi384ELi128ELb1ELb1ELb1ELb0ELb1ELb1EEEEEEEEEvNT_6ParamsE,@function
        .size           _ZN7cutlass13device_kernelIN5flash11enable_sm90INS1_16FlashAttnFwdSm90INS1_25CollectiveMainloopFwdSm90ILi2EN4cute5tupleIJNS5_1CILi1EEES8_S8_EEENS6_IJNS7_ILi192EEENS7_ILi128EEENS7_ILi96EEEEEELi96ENS_10bfloat16_tEfNS_4arch4Sm90ELb0ELb0ELb1ELb1ELb1ELb1ELb0ELb0ELb1ELb1ELb1ELb0EEENS1_21CollectiveEpilogueFwdINS6_IJSA_SC_SB_EEES9_SE_SG_Li384ELb1ELb1ELb1ELb0EEENS1_36VarlenDynamicPersistentTileSchedulerILi192ELi128ELi384ELi128ELb1ELb1ELb1ELb0ELb1ELb1EEEEEEEEEvNT_6ParamsE,(.L_x_2782 - _ZN7cutlass13device_kernelIN5flash11enable_sm90INS1_16FlashAttnFwdSm90INS1_25CollectiveMainloopFwdSm90ILi2EN4cute5tupleIJNS5_1CILi1EEES8_S8_EEENS6_IJNS7_ILi192EEENS7_ILi128EEENS7_ILi96EEEEEELi96ENS_10bfloat16_tEfNS_4arch4Sm90ELb0ELb0ELb1ELb1ELb1ELb1ELb0ELb0ELb1ELb1ELb1ELb0EEENS1_21CollectiveEpilogueFwdINS6_IJSA_SC_SB_EEES9_SE_SG_Li384ELb1ELb1ELb1ELb0EEENS1_36VarlenDynamicPersistentTileSchedulerILi192ELi128ELi384ELi128ELb1ELb1ELb1ELb0ELb1ELb1EEEEEEEEEvNT_6ParamsE)
        .other          _ZN7cutlass13device_kernelIN5flash11enable_sm90INS1_16FlashAttnFwdSm90INS1_25CollectiveMainloopFwdSm90ILi2EN4cute5tupleIJNS5_1CILi1EEES8_S8_EEENS6_IJNS7_ILi192EEENS7_ILi128EEENS7_ILi96EEEEEELi96ENS_10bfloat16_tEfNS_4arch4Sm90ELb0ELb0ELb1ELb1ELb1ELb1ELb0ELb0ELb1ELb1ELb1ELb0EEENS1_21CollectiveEpilogueFwdINS6_IJSA_SC_SB_EEES9_SE_SG_Li384ELb1ELb1ELb1ELb0EEENS1_36VarlenDynamicPersistentTileSchedulerILi192ELi128ELi384ELi128ELb1ELb1ELb1ELb0ELb1ELb1EEEEEEEEEvNT_6ParamsE,@"STO_CUDA_ENTRY STV_DEFAULT"
_ZN7cutlass13device_kernelIN5flash11enable_sm90INS1_16FlashAttnFwdSm90INS1_25CollectiveMainloopFwdSm90ILi2EN4cute5tupleIJNS5_1CILi1EEES8_S8_EEENS6_IJNS7_ILi192EEENS7_ILi128EEENS7_ILi96EEEEEELi96ENS_10bfloat16_tEfNS_4arch4Sm90ELb0ELb0ELb1ELb1ELb1ELb1ELb0ELb0ELb1ELb1ELb1ELb0EEENS1_21CollectiveEpilogueFwdINS6_IJSA_SC_SB_EEES9_SE_SG_Li384ELb1ELb1ELb1ELb0EEENS1_36VarlenDynamicPersistentTileSchedulerILi192ELi128ELi384ELi128ELb1ELb1ELb1ELb0ELb1ELb1EEEEEEEEEvNT_6ParamsE:
[----:B------:R-:W0:Y:S02]  /*0000*/  LDC R1, c[0x0][0x28] ;  /* 0x00000a00ff017b82 */ /* 0x000e240000000800 */
[----:B0-----:R-:W-:Y:S01]  /*0010*/  VIADD R1, R1, 0xfffffee8 ;  /* 0xfffffee801017836 */ /* 0x001fe20000000000 */
[----:B------:R-:W0:Y:S01]  /*0020*/  S2R R3, SR_TID.X ;  /* 0x0000000000037919 */ /* 0x000e220000002100 */
[----:B------:R-:W-:Y:S01]  /*0030*/  ELECT P0, URZ, PT ;  /* 0x00000000003f782f */ /* 0x000fe20003800000 */
[----:B------:R-:W-:Y:S01]  /*0040*/  BSSY B0, `(.L_x_386) ;  /* 0x000000e000007945 */ /* 0x000fe20003800000 */
[--C-:B0-----:R-:W-:Y:S02]  /*0050*/  SHF.R.U32.HI R0, RZ, 0x5, R3.reuse ;  /* 0x00000005ff007819 */ /* 0x101fe40000011603 */
[----:B------:R-:W-:-:S03]  /*0060*/  SHF.R.U32.HI R3, RZ, 0x7, R3 ;  /* 0x00000007ff037819 */ /* 0x000fc60000011603 */
[----:B------:R-:W0:Y:S02]  /*0070*/  SHFL.IDX PT, R2, R0, RZ, 0x1f ;  /* 0x00001fff00027589 */ /* 0x000e2400000e0000 */
[----:B0-----:R-:W-:-:S13]  /*0080*/  ISETP.EQ.AND P0, PT, R2, RZ, P0 ;  /* 0x000000ff0200720c */ /* 0x001fda0000702270 */
[----:B------:R-:W-:Y:S05]  /*0090*/  @!P0 BRA `(.L_x_387) ;  /* 0x0000000000208947 */ /* 0x000fea0003800000 */
[----:B------:R-:W-:Y:S02]  /*00a0*/  ULDC.64 UR4, c[0x0][0x198] ;  /* 0x0000660000047ab9 */ /* 0x000fe40000000a00 */
[----:B------:R-:W-:Y:S02]  /*00b0*/  UIADD3 UR6, UP0, UR4, 0x570, URZ ;  /* 0x0000057004067890 */ /* 0x000fe4000ff1e03f */
[----:B------:R-:W-:Y:S02]  /*00c0*/  UIADD3 UR4, UP1, UR4, 0x670, URZ ;  /* 0x0000067004047890 */ /* 0x000fe4000ff3e03f */
[----:B------:R-:W-:Y:S02]  /*00d0*/  UIADD3.X UR7, URZ, UR5, URZ, UP0, !UPT ;  /* 0x000000053f077290 */ /* 0x000fe400087fe43f */
[----:B------:R-:W-:-:S07]  /*00e0*/  UIADD3.X UR5, URZ, UR5, URZ, UP1, !UPT ;  /* 0x000000053f057290 */ /* 0x000fce0008ffe43f */
[----:B------:R0:W-:Y:S02]  /*00f0*/  UTMACCTL.PF [UR6] ;  /* 0x00000000060079b9 */ /* 0x0001e40008040000 */
[----:B------:R0:W-:Y:S02]  /*0100*/  UTMACCTL.PF [UR4] ;  /* 0x00000000040079b9 */ /* 0x0001e40008040000 */
[----:B0-----:R-:W-:Y:S01]  /*0110*/  NOP ;  /* 0x0000000000007918 */ /* 0x001fe20000000000 */
.L_x_387:
[----:B------:R-:W-:Y:S05]  /*0120*/  BSYNC B0 ;  /* 0x0000000000007941 */ /* 0x000fea0003800000 */
.L_x_386:
[----:B------:R-:W-:Y:S01]  /*0130*/  VOTEU.ANY UP0, P0 ;  /* 0x00000000003f7886 */ /* 0x000fe20000000100 */
[----:B------:R-:W0:Y:S01]  /*0140*/  SHFL.IDX PT, R3, R3, RZ, 0x1f ;  /* 0x00001fff03037589 */ /* 0x000e2200000e0000 */
[----:B------:R-:W-:Y:S01]  /*0150*/  UMOV UR4, 0x80 ;  /* 0x0000008000047882 */ /* 0x000fe20000000000 */
[----:B------:R-:W-:Y:S01]  /*0160*/  UMOV UR7, 0x180 ;  /* 0x0000018000077882 */ /* 0x000fe20000000000 */
[----:B------:R-:W-:Y:S01]  /*0170*/  VOTEU.ANY UP1, P0 ;  /* 0x00000000003f7886 */ /* 0x000fe20000020100 */
[----:B------:R-:W1:Y:S01]  /*0180*/  @UP0 S2UR UR8, SR_CgaCtaId ;  /* 0x00000000000809c3 */ /* 0x000e620000008800 */
[----:B------:R-:W2:Y:S01]  /*0190*/  SHFL.IDX PT, R2, R0, RZ, 0x1f ;  /* 0x00001fff00027589 */ /* 0x000ea200000e0000 */
[----:B------:R-:W-:Y:S01]  /*01a0*/  @UP0 UMOV UR6, 0x400 ;  /* 0x0000040000060882 */ /* 0x000fe20000000000 */
[----:B------:R-:W-:-:S04]  /*01b0*/  @UP0 UIADD3 UR4, -UR4, 0x100000, URZ ;  /* 0x0010000004040890 */ /* 0x000fc8000fffe13f */
[----:B------:R-:W-:Y:S02]  /*01c0*/  @UP0 USHF.L.U32 UR5, UR4, 0xb, URZ ;  /* 0x0000000b04050899 */ /* 0x000fe4000800063f */
[----:B------:R-:W-:Y:S01]  /*01d0*/  @UP0 USHF.L.U32 UR4, UR4, 0x1, URZ ;  /* 0x0000000104040899 */ /* 0x000fe2000800063f */
[----:B------:R-:W-:Y:S01]  /*01e0*/  VOTEU.ANY UP2, P0 ;  /* 0x00000000003f7886 */ /* 0x000fe20000040100 */
[----:B0-----:R-:W-:Y:S01]  /*01f0*/  R2UR UR9, R3 ;  /* 0x00000000030972ca */ /* 0x001fe200000e0000 */
[----:B-1----:R-:W-:Y:S01]  /*0200*/  @UP0 ULEA UR8, UR8, UR6, 0x18 ;  /* 0x0000000608080291 */ /* 0x002fe2000f8ec03f */
[----:B--2---:R-:W-:Y:S01]  /*0210*/  ISETP.NE.AND P1, PT, R2, RZ, PT ;  /* 0x000000ff0200720c */ /* 0x004fe20003f25270 */
[----:B------:R-:W-:-:S04]  /*0220*/  @UP0 UIADD3 UR6, -UR7, 0x100000, URZ ;  /* 0x0010000007060890 */ /* 0x000fc8000fffe13f */
[----:B------:R-:W-:Y:S02]  /*0230*/  @UP0 USHF.L.U32 UR7, UR6, 0xb, URZ ;  /* 0x0000000b06070899 */ /* 0x000fe4000800063f */
[----:B------:R-:W-:-:S04]  /*0240*/  @UP0 USHF.L.U32 UR6, UR6, 0x1, URZ ;  /* 0x0000000106060899 */ /* 0x000fc8000800063f */
[----:B------:R-:W-:Y:S01]  /*0250*/  UISETP.NE.AND UP0, UPT, UR9, URZ, UPT ;  /* 0x0000003f0900728c */ /* 0x000fe2000bf05270 */
[----:B------:R-:W0:Y:S02]  /*0260*/  FENCE.VIEW.ASYNC.S ;  /* 0x00000000000073c6 */ /* 0x000e240000000000 */
[----:B0-----:R0:W1:Y:S05]  /*0270*/  @UP1 SYNCS.EXCH.64 URZ, [UR8+0x2d800], UR4 ;  /* 0x02d80004083f15b2 */ /* 0x00106a0008000100 */
[----:B------:R0:W2:Y:S01]  /*0280*/  @UP2 SYNCS.EXCH.64 URZ, [UR8+0x2d820], UR6 ;  /* 0x02d82006083f25b2 */ /* 0x0000a20008000100 */
        /* <DEDUP_REMOVED lines=14> */
[----:B0-----:R3:W4:Y:S08]  /*0370*/  SYNCS.EXCH.64 URZ, [UR8+0x2d830], UR4 ;  /* 0x02d83004083f75b2 */ /* 0x0017300008000100 */
[----:B------:R3:W0:Y:S01]  /*0380*/  SYNCS.EXCH.64 URZ, [UR8+0x2d840], UR6 ;  /* 0x02d84006083f75b2 */ /* 0x0006220008000100 */
[----:B------:R3:W0:Y:S01]  /*0390*/  SYNCS.EXCH.64 URZ, [UR8+0x2d838], UR4 ;  /* 0x02d83804083f75b2 */ /* 0x0006220008000100 */
[----:B------:R3:W0:Y:S02]  /*03a0*/  SYNCS.EXCH.64 URZ, [UR8+0x2d848], UR6 ;  /* 0x02d84806083f75b2 */ /* 0x0006240008000100 */
[----:B---3--:R-:W-:Y:S01]  /*03b0*/  NOP ;  /* 0x0000000000007918 */ /* 0x008fe20000000000 */
.L_x_388:
[----:B------:R-:W3:Y:S01]  /*03c0*/  SHFL.IDX PT, R2, R0, RZ, 0x1f ;  /* 0x00001fff00027589 */ /* 0x000ee200000e0000 */
[----:B------:R-:W-:Y:S01]  /*03d0*/  NOP ;  /* 0x0000000000007918 */ /* 0x000fe20000000000 */
[----:B---3--:R-:W-:-:S13]  /*03e0*/  ISETP.NE.AND P0, PT, R2, RZ, PT ;  /* 0x000000ff0200720c */ /* 0x008fda0003f05270 */
        /* <DEDUP_REMOVED lines=17> */
[----:B------:R3:W0:Y:S02]  /*0500*/  SYNCS.EXCH.64 URZ, [UR8+0x2d868], UR6 ;  /* 0x02d86806083f75b2 */ /* 0x0006240008000100 */
[----:B---3--:R-:W-:Y:S01]  /*0510*/  NOP ;  /* 0x0000000000007918 */ /* 0x008fe20000000000 */
.L_x_389:
[----:B------:R-:W3:Y:S01]  /*0520*/  SHFL.IDX PT, R2, R0, RZ, 0x1f ;  /* 0x00001fff00027589 */ /* 0x000ee200000e0000 */
[----:B------:R-:W-:Y:S01]  /*0530*/  NOP ;  /* 0x0000000000007918 */ /* 0x000fe20000000000 */
[----:B---3--:R-:W-:-:S13]  /*0540*/  ISETP.NE.AND P0, PT, R2, RZ, PT ;  /* 0x000000ff0200720c */ /* 0x008fda0003f05270 */
        /* <DEDUP_REMOVED lines=13> */
[----:B------:R3:W0:Y:S02]  /*0620*/  SYNCS.EXCH.64 URZ, [UR6+0x2d888], UR4 ;  /* 0x02d88804063f75b2 */ /* 0x0006240008000100 */
[----:B---3--:R-:W-:Y:S01]  /*0630*/  NOP ;  /* 0x0000000000007918 */ /* 0x008fe20000000000 */
.L_x_390:
        /* <DEDUP_REMOVED lines=22> */
.L_x_391:
        /* <DEDUP_REMOVED lines=22> */
.L_x_392:
[----:B------:R-:W-:Y:S01]  /*0900*/  PLOP3.LUT P0, PT, PT, PT, UP0, 0x80, 0x0 ;  /* 0x000000000000781c */ /* 0x000fe20003f0f008 */
[----:B------:R-:W-:Y:S01]  /*0910*/  UMOV UR36, 0x1 ;  /* 0x0000000100247882 */ /* 0x000fe20000000000 */
[----:B------:R-:W-:Y:S01]  /*0920*/  NOP ;  /* 0x0000000000007918 */ /* 0x000fe20000000000 */
[----:B------:R-:W-:Y:S01]  /*0930*/  USEL UR36, UR36, 0x2, !UP0 ;  /* 0x0000000224247887 */ /* 0x000fe2000c000000 */
[----:B------:R-:W-:Y:S01]  /*0940*/  BSSY B9, `(.L_x_393) ;  /* 0x0001b6e000097945 */ /* 0x000fe20003800000 */
[----:B------:R-:W-:Y:S01]  /*0950*/  ULDC.64 UR42, c[0x0][0x208] ;  /* 0x00008200002a7ab9 */ /* 0x000fe20000000a00 */
[----:B012-4-:R-:W-:Y:S07]  /*0960*/  BAR.SYNC.DEFER_BLOCKING 0x0 ;  /* 0x0000000000007b1d */ /* 0x017fee0000010000 */
[----:B------:R-:W-:Y:S05]  /*0970*/  @!P0 BRA `(.L_x_394) ;  /* 0x0000014400408947 */ /* 0x000fea0003800000 */
.L_x_395:
[----:B------:R-:W-:-:S08]  /*0980*/  NOP ;  /* 0x0000000000007918 */ /* 0x000fd00000000000 */
[----:B------:R-:W0:Y:S02]  /*0990*/  USETMAXREG.TRY_ALLOC.CTAPOOL UP0, 0xa0 ;  /* 0x000000a0000079c8 */ /* 0x000e240008000600 */
[----:B0-----:R-:W-:-:S13]  /*09a0*/  PLOP3.LUT P0, PT, PT, PT, UP0, 0x80, 0x0 ;  /* 0x000000000000781c */ /* 0x001fda0003f0f008 */
[----:B------:R-:W-:Y:S05]  /*09b0*/  @!P0 BRA `(.L_x_395) ;  /* 0xfffffffc00f08947 */ /* 0x000fea000383ffff */
[----:B------:R-:W0:Y:S01]  /*09c0*/  S2R R0, SR_TID.X ;  /* 0x0000000000007919 */ /* 0x000e220000002100 */
[----:B------:R-:W1:Y:S01]  /*09d0*/  S2UR UR38, SR_CgaCtaId ;  /* 0x00000000002679c3 */ /* 0x000e620000008800 */
[----:B------:R-:W-:Y:S01]  /*09e0*/  UMOV UR4, 0x400 ;  /* 0x0000040000047882 */ /* 0x000fe20000000000 */
[----:B------:R-:W-:-:S06]  /*09f0*/  LOP3.LUT R19, R19, 0xffffffef, RZ, 0xc0, !PT ;  /* 0xffffffef13137812 */ /* 0x000fcc00078ec0ff */
[----:B------:R-:W-:Y:S06]  /*0a00*/  BAR.ARV 0x8, 0x200 ;  /* 0x0208000000007b1d */ /* 0x000fec0000002000 */
[----:B-1----:R-:W-:-:S06]  /*0a10*/  ULEA UR4, UR38, UR4, 0x18 ;  /* 0x0000000426047291 */ /* 0x002fcc000f8ec03f */
[----:B------:R-:W-:Y:S01]  /*0a20*/  IMAD.U32 R2, RZ, RZ, UR4 ;  /* 0x00000004ff027e24 */ /* 0x000fe2000f8e00ff */
[----:B0-----:R-:W-:Y:S01]  /*0a30*/  SHF.R.U32.HI R0, RZ, 0x7, R0 ;  /* 0x00000007ff007819 */ /* 0x001fe20000011600 */
[----:B------:R-:W-:-:S03]  /*0a40*/  ULDC UR4, c[0x0][0xc3c] ;  /* 0x00030f0000047ab9 */ /* 0x000fc60000000800 */
[----:B------:R-:W-:-:S13]  /*0a50*/  ISETP.NE.AND P0, PT, R0, 0x1, PT ;  /* 0x000000010000780c */ /* 0x000fda0003f05270 */
[----:B------:R-:W-:Y:S01]  /*0a60*/  @P0 LOP3.LUT R19, R19, 0x10, RZ, 0xfc, !PT ;  /* 0x0000001013130812 */ /* 0x000fe200078efcff */
[----:B------:R-:W-:Y:S08]  /*0a70*/  @!P0 BAR.ARV 0x9, 0x100 ;  /* 0x0244000000008b1d */ /* 0x000ff00000002000 */
[----:B------:R-:W-:Y:S06]  /*0a80*/  BAR.SYNC.DEFER_BLOCKING 0x5, 0x200 ;  /* 0x0148000000007b1d */ /* 0x000fec0000010000 */
[----:B------:R-:W0:Y:S02]  /*0a90*/  LDS.128 R96, [R2+0x2d8d0] ;  /* 0x02d8d00002607984 */ /* 0x000e240000000c00 */
[----:B------:R-:W-:Y:S06]  /*0aa0*/  BAR.ARV 0x4, 0x200 ;  /* 0x0108000000007b1d */ /* 0x000fec0000002000 */
[----:B0-----:R-:W-:-:S13]  /*0ab0*/  ISETP.GE.AND P0, PT, R99, UR4, PT ;  /* 0x0000000463007c0c */ /* 0x001fda000bf06270 */
[----:B------:R-:W-:Y:S05]  /*0ac0*/  @P0 BRA `(.L_x_396) ;  /* 0x000001b400540947 */ /* 0x000fea0003800000 */
[----:B------:R-:W0:Y:S01]  /*0ad0*/  S2R R0, SR_TID.X ;  /* 0x0000000000007919 */ /* 0x000e220000002100 */
[----:B------:R-:W-:Y:S01]  /*0ae0*/  R2UR UR40, R2 ;  /* 0x00000000022872ca */ /* 0x000fe200000e0000 */
[----:B------:R-:W-:Y:S01]  /*0af0*/  IMAD.MOV.U32 R18, RZ, RZ, RZ ;  /* 0x000000ffff127224 */ /* 0x000fe200078e00ff */
[----:B------:R-:W-:Y:S01]  /*0b00*/  ULOP3.LUT UR39, UR36, 0x1, URZ, 0xfc, !UPT ;  /* 0x0000000124277892 */ /* 0x000fe2000f8efc3f */
[----:B------:R-:W-:Y:S01]  /*0b10*/  IMAD.MOV.U32 R140, RZ, RZ, RZ ;  /* 0x000000ffff8c7224 */ /* 0x000fe200078e00ff */
[----:B------:R-:W-:Y:S01]  /*0b20*/  UMOV UR37, URZ ;  /* 0x0000003f00257c82 */ /* 0x000fe20008000000 */
[----:B------:R-:W-:-:S08]  /*0b30*/  IMAD.MOV.U32 R142, RZ, RZ, RZ ;  /* 0x000000ffff8e7224 */ /* 0x000fd000078e00ff */
[----:B------:R-:W-:Y:S01]  /*0b40*/  UIADD3 UR40, UR40, 0xc400, URZ ;  /* 0x0000c40028287890 */ /* 0x000fe2000fffe03f */
[----:B0-----:R-:W-:-:S05]  /*0b50*/  VIADD R0, R0, 0xffffff80 ;  /* 0xffffff8000007836 */ /* 0x001fca0000000000 */
[----:B------:R-:W-:Y:S02]  /*0b60*/  SHF.R.S32.HI R3, RZ, 0x1f, R0 ;  /* 0x0000001fff037819 */ /* 0x000fe40000011400 */
[-C--:B------:R-:W-:Y:S02]  /*0b70*/  LEA.HI R12, R0, R0.reuse, RZ, 0x1 ;  /* 0x00000000000c7211 */ /* 0x080fe400078f08ff */
[CC--:B------:R-:W-:Y:S02]  /*0b80*/  LEA.HI R4, R3.reuse, R0.reuse, RZ, 0x7 ;  /* 0x0000000003047211 */ /* 0x0c0fe400078f38ff */
[CC--:B------:R-:W-:Y:S02]  /*0b90*/  LEA.HI R5, R3.reuse, R0.reuse, RZ, 0x4 ;  /* 0x0000000003057211 */ /* 0x0c0fe400078f20ff */
[----:B------:R-:W-:Y:S02]  /*0ba0*/  SHF.R.S32.HI R141, RZ, 0x1, R12 ;  /* 0x00000001ff8d7819 */ /* 0x000fe4000001140c */
[----:B------:R-:W-:-:S02]  /*0bb0*/  LEA.HI R6, R3, R0, RZ, 0x5 ;  /* 0x0000000003067211 */ /* 0x000fc400078f28ff */
[----:B------:R-:W-:Y:S02]  /*0bc0*/  LEA.HI R7, R3, R0, RZ, 0x2 ;  /* 0x0000000003077211 */ /* 0x000fe400078f10ff */
[----:B------:R-:W-:Y:S02]  /*0bd0*/  LOP3.LUT R13, R12, 0xfffffffe, RZ, 0xc0, !PT ;  /* 0xfffffffe0c0d7812 */ /* 0x000fe400078ec0ff */
[----:B------:R-:W-:Y:S02]  /*0be0*/  SHF.R.S32.HI R3, RZ, 0x7, R4 ;  /* 0x00000007ff037819 */ /* 0x000fe40000011404 */
[----:B------:R-:W-:Y:S01]  /*0bf0*/  LOP3.LUT R11, R4, 0xffffff80, RZ, 0xc0, !PT ;  /* 0xffffff80040b7812 */ /* 0x000fe200078ec0ff */
[----:B------:R-:W-:Y:S01]  /*0c00*/  IMAD.IADD R16, R0, 0x1, -R13 ;  /* 0x0000000100107824 */ /* 0x000fe200078e0a0d */
[----:B------:R-:W-:Y:S01]  /*0c10*/  SHF.R.S32.HI R4, RZ, 0x4, R5 ;  /* 0x00000004ff047819 */ /* 0x000fe20000011405 */
[----:B------:R-:W-:Y:S01]  /*0c20*/  IMAD.HI R10, R3, 0x55555556, RZ ;  /* 0x55555556030a7827 */ /* 0x000fe200078e02ff */
[----:B------:R-:W-:-:S02]  /*0c30*/  LEA.HI R12, R12, R141, RZ, 0x1 ;  /* 0x0000008d0c0c7211 */ /* 0x000fc400078f08ff */
[----:B------:R-:W-:Y:S01]  /*0c40*/  LOP3.LUT R9, R7, 0xfffffffc, RZ, 0xc0, !PT ;  /* 0xfffffffc07097812 */ /* 0x000fe200078ec0ff */
[----:B------:R-:W-:Y:S01]  /*0c50*/  IMAD.SHL.U32 R138, R16, 0x4, RZ ;  /* 0x00000004108a7824 */ /* 0x000fe200078e00ff */
[----:B------:R-:W-:Y:S01]  /*0c60*/  SHF.R.S32.HI R8, RZ, 0x2, R7 ;  /* 0x00000002ff087819 */ /* 0x000fe20000011407 */
[C---:B------:R-:W-:Y:S01]  /*0c70*/  IMAD.IADD R20, R0.reuse, 0x1, -R11 ;  /* 0x0000000100147824 */ /* 0x040fe200078e0a0b */
[----:B------:R-:W-:Y:S01]  /*0c80*/  SHF.R.S32.HI R15, RZ, 0x1f, R7 ;  /* 0x0000001fff0f7819 */ /* 0x000fe20000011407 */
[----:B------:R-:W-:Y:S01]  /*0c90*/  IMAD.IADD R9, R0, 0x1, -R9 ;  /* 0x0000000100097824 */ /* 0x000fe200078e0a09 */
[C---:B------:R-:W-:Y:S01]  /*0ca0*/  LOP3.LUT R7, R5.reuse, 0xfffffff0, RZ, 0xc0, !PT ;  /* 0xfffffff005077812 */ /* 0x040fe200078ec0ff */
[----:B------:R-:W-:Y:S01]  /*0cb0*/  VIADD R14, R138, 0x10 ;  /* 0x000000108a0e7836 */ /* 0x000fe20000000000 */
[----:B------:R-:W-:Y:S01]  /*0cc0*/  LEA.HI R5, R5, R4, RZ, 0x1 ;  /* 0x0000000405057211 */ /* 0x000fe200078f08ff */
[----:B------:R-:W-:Y:S01]  /*0cd0*/  STL [R1+0xdc], R16 ;  /* 0x0000dc1001007387 */ /* 0x000fe20000100800 */
[----:B------:R-:W-:Y:S01]  /*0ce0*/  LOP3.LUT R12, R12, 0x7fffffe, RZ, 0xc0, !PT ;  /* 0x07fffffe0c0c7812 */ /* 0x000fe200078ec0ff */
[----:B------:R-:W-:Y:S01]  /*0cf0*/  IMAD.IADD R7, R0, 0x1, -R7 ;  /* 0x0000000100077824 */ /* 0x000fe200078e0a07 */
[----:B------:R-:W-:Y:S01]  /*0d00*/  LEA.HI R15, R15, R8, RZ, 0x2 ;  /* 0x000000080f0f7211 */ /* 0x000fe200078f10ff */
[----:B------:R-:W-:Y:S01]  /*0d10*/  STL [R1+0xe0], R20 ;  /* 0x0000e01401007387 */ /* 0x000fe20000100800 */
[----:B------:R-:W-:Y:S01]  /*0d20*/  LOP3.LUT R5, R5, 0x1ffffffe, RZ, 0xc0, !PT ;  /* 0x1ffffffe05057812 */ /* 0x000fe200078ec0ff */
[----:B------:R-:W-:Y:S01]  /*0d30*/  IMAD.IADD R13, R141, 0x1, -R12 ;  /* 0x000000018d0d7824 */ /* 0x000fe200078e0a0c */
[----:B------:R-:W-:Y:S01]  /*0d40*/  LOP3.LUT R15, R15, 0xfffffffc, RZ, 0xc0, !PT ;  /* 0xfffffffc0f0f7812 */ /* 0x000fe200078ec0ff */
[----:B------:R0:W-:Y:S01]  /*0d50*/  STL [R1+0x4c], R14 ;  /* 0x00004c0e01007387 */ /* 0x0001e20000100800 */
[----:B------:R-:W-:Y:S01]  /*0d60*/  LEA.HI R10, R10, R10, RZ, 0x1 ;  /* 0x0000000a0a0a7211 */ /* 0x000fe200078f08ff */
[C---:B------:R-:W-:Y:S01]  /*0d70*/  IMAD.IADD R5, R4.reuse, 0x1, -R5 ;  /* 0x0000000104057824 */ /* 0x040fe200078e0a05 */
[----:B------:R-:W-:Y:S01]  /*0d80*/  SHF.R.S32.HI R0, RZ, 0x1f, R7 ;  /* 0x0000001fff007819 */ /* 0x000fe20000011407 */
[----:B------:R-:W-:Y:S01]  /*0d90*/  IMAD R153, R4, 0x8, R13 ;  /* 0x0000000804997824 */ /* 0x000fe200078e020d */
[C---:B------:R-:W-:Y:S01]  /*0da0*/  LEA.HI R4, R9.reuse, R9, RZ, 0x1 ;  /* 0x0000000909047211 */ /* 0x040fe200078f08ff */
[----:B------:R-:W-:Y:S01]  /*0db0*/  IMAD.IADD R15, R8, 0x1, -R15 ;  /* 0x00000001080f7824 */ /* 0x000fe200078e0a0f */
[----:B------:R-:W-:Y:S01]  /*0dc0*/  LEA.HI R0, R0, R7, RZ, 0x3 ;  /* 0x0000000700007211 */ /* 0x000fe200078f18ff */
[----:B------:R-:W-:Y:S01]  /*0dd0*/  IMAD.IADD R8, R138, 0x1, R14 ;  /* 0x000000018a087824 */ /* 0x000fe200078e020e */
[----:B------:R-:W-:Y:S01]  /*0de0*/  LOP3.LUT R4, R4, 0x1ffffffe, RZ, 0xc0, !PT ;  /* 0x1ffffffe04047812 */ /* 0x000fe200078ec0ff */
[----:B------:R-:W-:Y:S01]  /*0df0*/  IMAD R10, R10, -0x3, R3 ;  /* 0xfffffffd0a0a7824 */ /* 0x000fe200078e0203 */
[----:B------:R-:W-:Y:S01]  /*0e00*/  SHF.R.S32.HI R3, RZ, 0x1f, R20 ;  /* 0x0000001fff037819 */ /* 0x000fe20000011414 */
[----:B0-----:R-:W-:Y:S01]  /*0e10*/  VIADD R14, R138, 0x20 ;  /* 0x000000208a0e7836 */ /* 0x001fe20000000000 */
[----:B------:R-:W-:Y:S01]  /*0e20*/  SHF.R.S32.HI R17, RZ, 0x1f, R8 ;  /* 0x0000001fff117819 */ /* 0x000fe20000011408 */
[----:B------:R-:W-:Y:S01]  /*0e30*/  IMAD.IADD R9, R9, 0x1, -R4 ;  /* 0x0000000109097824 */ /* 0x000fe200078e0a04 */
[C---:B------:R-:W-:Y:S01]  /*0e40*/  LOP3.LUT R4, R0.reuse, 0xfffffff8, RZ, 0xc0, !PT ;  /* 0xfffffff800047812 */ /* 0x040fe200078ec0ff */
[----:B------:R-:W-:Y:S01]  /*0e50*/  IMAD.SHL.U32 R15, R15, 0x40, RZ ;  /* 0x000000400f0f7824 */ /* 0x000fe200078e00ff */
[----:B------:R-:W-:Y:S01]  /*0e60*/  LEA.HI R156, R17, R8, RZ, 0x3 ;  /* 0x00000008119c7211 */ /* 0x000fe200078f18ff */
[----:B------:R-:W-:Y:S01]  /*0e70*/  STL [R1+0x48], R14 ;  /* 0x0000480e01007387 */ /* 0x000fe20000100800 */
[-C--:B------:R-:W-:Y:S01]  /*0e80*/  LEA.HI R11, R3, R20.reuse, RZ, 0x2 ;  /* 0x00000014030b7211 */ /* 0x080fe200078f10ff */
[----:B------:R-:W-:Y:S01]  /*0e90*/  IMAD.IADD R4, R7, 0x1, -R4 ;  /* 0x0000000107047824 */ /* 0x000fe200078e0a04 */
[----:B------:R-:W-:Y:S01]  /*0ea0*/  SHF.R.S32.HI R8, RZ, 0x5, R6 ;  /* 0x00000005ff087819 */ /* 0x000fe20000011406 */
[----:B------:R-:W-:Y:S01]  /*0eb0*/  IMAD.SHL.U32 R6, R0, 0x40, RZ ;  /* 0x0000004000067824 */ /* 0x000fe200078e00ff */
[--C-:B------:R-:W-:Y:S01]  /*0ec0*/  SHF.R.S32.HI R12, RZ, 0x2, R11.reuse ;  /* 0x00000002ff0c7819 */ /* 0x100fe2000001140b */
[----:B------:R-:W-:Y:S01]  /*0ed0*/  IMAD.SHL.U32 R0, R5, 0x8, RZ ;  /* 0x0000000805007824 */ /* 0x000fe200078e00ff */
[----:B------:R-:W-:Y:S01]  /*0ee0*/  SHF.R.S32.HI R13, RZ, 0x1f, R11 ;  /* 0x0000001fff0d7819 */ /* 0x000fe2000001140b */
[----:B------:R-:W-:Y:S01]  /*0ef0*/  IMAD R17, R8, 0x10, R7 ;  /* 0x0000001008117824 */ /* 0x000fe200078e0207 */
[----:B------:R-:W-:Y:S01]  /*0f00*/  LEA.HI R7, R3, R20, RZ, 0x5 ;  /* 0x0000001403077211 */ /* 0x000fe200078f28ff */
[----:B------:R-:W-:Y:S01]  /*0f10*/  IMAD.SHL.U32 R3, R4, 0x40, RZ ;  /* 0x0000004004037824 */ /* 0x000fe200078e00ff */
[----:B------:R-:W-:Y:S01]  /*0f20*/  LEA.HI R13, R13, R12, RZ, 0x3 ;  /* 0x0000000c0d0d7211 */ /* 0x000fe200078f18ff */
[----:B------:R-:W-:Y:S01]  /*0f30*/  IMAD.U32 R5, R17, 0x20, R0 ;  /* 0x0000002011057824 */ /* 0x000fe200078e0000 */
[----:B------:R-:W-:Y:S01]  /*0f40*/  SHF.R.S32.HI R7, RZ, 0x5, R7 ;  /* 0x00000005ff077819 */ /* 0x000fe20000011407 */
[----:B------:R-:W-:Y:S01]  /*0f50*/  IMAD.SHL.U32 R153, R153, 0x20, RZ ;  /* 0x0000002099997824 */ /* 0x000fe200078e00ff */
[----:B------:R-:W-:-:S02]  /*0f60*/  LOP3.LUT R13, R13, 0xfffffff8, RZ, 0xc0, !PT ;  /* 0xfffffff80d0d7812 */ /* 0x000fc400078ec0ff */
[----:B------:R-:W-:Y:S01]  /*0f70*/  LOP3.LUT R3, R3, 0x1c0, RZ, 0xc0, !PT ;  /* 0x000001c003037812 */ /* 0x000fe200078ec0ff */
[----:B------:R0:W-:Y:S01]  /*0f80*/  STL [R1+0x114], R5 ;  /* 0x0001140501007387 */ /* 0x0001e20000100800 */
[----:B------:R-:W-:Y:S01]  /*0f90*/  LOP3.LUT R6, R6, 0x7ffffe00, RZ, 0xc0, !PT ;  /* 0x7ffffe0006067812 */ /* 0x000fe200078ec0ff */
[----:B------:R-:W-:Y:S01]  /*0fa0*/  IMAD.IADD R12, R12, 0x1, -R13 ;  /* 0x000000010c0c7824 */ /* 0x000fe200078e0a0d */
[----:B------:R-:W-:Y:S01]  /*0fb0*/  LOP3.LUT R0, R3, 0x8, R0, 0xf8, !PT ;  /* 0x0000000803007812 */ /* 0x000fe200078ef800 */
[----:B------:R-:W-:Y:S01]  /*0fc0*/  IMAD.IADD R13, R138, 0x1, R14 ;  /* 0x000000018a0d7824 */ /* 0x000fe200078e020e */
[----:B------:R-:W-:Y:S01]  /*0fd0*/  SHF.R.U32.HI R3, RZ, 0x3, R3 ;  /* 0x00000003ff037819 */ /* 0x000fe20000011603 */
[----:B------:R-:W-:Y:S01]  /*0fe0*/  IMAD R7, R7, 0x10, R12 ;  /* 0x0000001007077824 */ /* 0x000fe200078e020c */
[----:B------:R-:W-:Y:S01]  /*0ff0*/  SHF.L.U32 R16, R16, 0x3, RZ ;  /* 0x0000000310107819 */ /* 0x000fe200000006ff */
[----:B------:R-:W-:Y:S01]  /*1000*/  IMAD R6, R8, 0x400, R6 ;  /* 0x0000040008067824 */ /* 0x000fe200078e0206 */
[----:B------:R-:W-:Y:S01]  /*1010*/  LOP3.LUT R3, R0, R3, RZ, 0x3c, !PT ;  /* 0x0000000300037212 */ /* 0x000fe200078e3cff */
[----:B------:R-:W-:Y:S01]  /*1020*/  IMAD R10, R10, 0x40, R7 ;  /* 0x000000400a0a7824 */ /* 0x000fe200078e0207 */
[----:B------:R-:W-:Y:S01]  /*1030*/  LOP3.LUT R11, R11, 0x7ffffffc, RZ, 0xc0, !PT ;  /* 0x7ffffffc0b0b7812 */ /* 0x000fe200078ec0ff */
[----:B0-----:R-:W-:Y:S01]  /*1040*/  VIADD R5, R138, 0x18 ;  /* 0x000000188a057836 */ /* 0x001fe20000000000 */
[----:B------:R-:W-:Y:S01]  /*1050*/  LOP3.LUT R143, R15, 0xc0, RZ, 0xc0, !PT ;  /* 0x000000c00f8f7812 */ /* 0x000fe200078ec0ff */
[----:B------:R-:W-:Y:S01]  /*1060*/  IMAD.IADD R3, R6, 0x1, R3 ;  /* 0x0000000106037824 */ /* 0x000fe200078e0203 */
[----:B------:R-:W-:Y:S01]  /*1070*/  STL [R1+0x10c], R10 ;  /* 0x00010c0a01007387 */ /* 0x000fe20000100800 */
[----:B------:R-:W-:Y:S01]  /*1080*/  VIADD R6, R138, 0x8 ;  /* 0x000000088a067836 */ /* 0x000fe20000000000 */
[----:B------:R-:W-:Y:S01]  /*1090*/  R2P PR, R4, 0x6 ;  /* 0x0000000604007804 */ /* 0x000fe20000000000 */
[----:B------:R-:W-:Y:S01]  /*10a0*/  VIADD R23, R16, 0x30 ;  /* 0x0000003010177836 */ /* 0x000fe20000000000 */
[----:B------:R-:W-:Y:S01]  /*10b0*/  STL [R1], RZ ;  /* 0x000000ff01007387 */ /* 0x000fe20000100800 */
[----:B------:R-:W-:Y:S01]  /*10c0*/  VIADD R0, R138, 0x28 ;  /* 0x000000288a007836 */ /* 0x000fe20000000000 */
[----:B------:R-:W-:Y:S01]  /*10d0*/  SHF.R.S32.HI R14, RZ, 0x1f, R13 ;  /* 0x0000001fff0e7819 */ /* 0x000fe2000001140d */
[----:B------:R-:W-:Y:S01]  /*10e0*/  VIADD R22, R16, 0x40 ;  /* 0x0000004010167836 */ /* 0x000fe20000000000 */
[----:B------:R-:W-:Y:S01]  /*10f0*/  STL [R1+0x54], R6 ;  /* 0x0000540601007387 */ /* 0x000fe20000100800 */
[----:B------:R-:W-:Y:S01]  /*1100*/  IMAD.IADD R11, R20, 0x1, -R11 ;  /* 0x00000001140b7824 */ /* 0x000fe200078e0a0b */
[----:B------:R-:W-:Y:S01]  /*1110*/  SHF.R.U32.HI R144, RZ, 0x3, R143 ;  /* 0x00000003ff907819 */ /* 0x000fe2000001168f */
[----:B------:R-:W-:Y:S01]  /*1120*/  VIADD R136, R16, 0x50 ;  /* 0x0000005010887836 */ /* 0x000fe20000000000 */
[----:B------:R0:W-:Y:S01]  /*1130*/  STL [R1+0x50], R5 ;  /* 0x0000500501007387 */ /* 0x0001e20000100800 */
[----:B------:R-:W-:Y:S01]  /*1140*/  IMAD.SHL.U32 R11, R11, 0x2, RZ ;  /* 0x000000020b0b7824 */ /* 0x000fe200078e00ff */
[--C-:B------:R-:W-:Y:S01]  /*1150*/  LOP3.LUT R7, R143, 0x18, R16.reuse, 0xf8, !PT ;  /* 0x000000188f077812 */ /* 0x100fe200078ef810 */
[----:B------:R-:W-:Y:S01]  /*1160*/  IMAD.MOV.U32 R4, RZ, RZ, 0x40 ;  /* 0x00000040ff047424 */ /* 0x000fe200078e00ff */
[----:B------:R1:W-:Y:S01]  /*1170*/  STL [R1+0x58], R0 ;  /* 0x0000580001007387 */ /* 0x0003e20000100800 */
[C---:B------:R-:W-:Y:S01]  /*1180*/  VIADD R25, R11.reuse, 0x8 ;  /* 0x000000080b197836 */ /* 0x040fe20000000000 */
[----:B------:R-:W-:Y:S01]  /*1190*/  LEA.HI R14, R14, R13, RZ, 0x3 ;  /* 0x0000000d0e0e7211 */ /* 0x000fe200078f18ff */
[C---:B------:R-:W-:Y:S01]  /*11a0*/  VIADD R24, R11.reuse, 0x10 ;  /* 0x000000100b187836 */ /* 0x040fe20000000000 */
[----:B------:R-:W-:Y:S01]  /*11b0*/  SHF.R.S32.HI R17, RZ, 0x1f, R16 ;  /* 0x0000001fff117819 */ /* 0x000fe20000011410 */
[C---:B------:R-:W-:Y:S01]  /*11c0*/  VIADD R21, R11.reuse, 0x18 ;  /* 0x000000180b157836 */ /* 0x040fe20000000000 */
[----:B0-----:R-:W-:Y:S01]  /*11d0*/  SHF.R.S32.HI R5, RZ, 0x1f, R23 ;  /* 0x0000001fff057819 */ /* 0x001fe20000011417 */
[C---:B------:R-:W-:Y:S01]  /*11e0*/  VIADD R20, R11.reuse, 0x20 ;  /* 0x000000200b147836 */ /* 0x040fe20000000000 */
[----:B------:R-:W-:Y:S01]  /*11f0*/  SHF.R.S32.HI R156, RZ, 0x3, R156 ;  /* 0x00000003ff9c7819 */ /* 0x000fe2000001149c */
[C---:B------:R-:W-:Y:S01]  /*1200*/  VIADD R15, R11.reuse, 0x28 ;  /* 0x000000280b0f7836 */ /* 0x040fe20000000000 */
[----:B-1----:R-:W-:Y:S01]  /*1210*/  SHF.R.S32.HI R0, RZ, 0x1f, R22 ;  /* 0x0000001fff007819 */ /* 0x002fe20000011416 */
[----:B------:R0:W-:Y:S01]  /*1220*/  STL [R1+0x2c], R5 ;  /* 0x00002c0501007387 */ /* 0x0001e20000100800 */
[C---:B------:R-:W-:Y:S01]  /*1230*/  VIADD R13, R11.reuse, 0x30 ;  /* 0x000000300b0d7836 */ /* 0x040fe20000000000 */
[----:B------:R-:W-:Y:S01]  /*1240*/  SHF.R.S32.HI R157, RZ, 0x3, R14 ;  /* 0x00000003ff9d7819 */ /* 0x000fe2000001140e */
[C---:B------:R-:W-:Y:S01]  /*1250*/  VIADD R12, R11.reuse, 0x38 ;  /* 0x000000380b0c7836 */ /* 0x040fe20000000000 */
[----:B------:R1:W-:Y:S01]  /*1260*/  STL [R1+0x28], R0 ;  /* 0x0000280001007387 */ /* 0x0003e20000100800 */
[----:B------:R-:W-:-:S02]  /*1270*/  VIADD R8, R11, 0x40 ;  /* 0x000000400b087836 */ /* 0x000fc40000000000 */
[----:B------:R-:W-:Y:S02]  /*1280*/  VIADD R6, R11, 0x48 ;  /* 0x000000480b067836 */ /* 0x000fe40000000000 */
[----:B------:R-:W-:Y:S01]  /*1290*/  IMAD R3, R3, 0x2, R2 ;  /* 0x0000000203037824 */ /* 0x000fe200078e0202 */
[----:B0-----:R-:W-:Y:S02]  /*12a0*/  LOP3.LUT R5, R143, 0x8, R16, 0xf8, !PT ;  /* 0x000000088f057812 */ /* 0x001fe400078ef810 */
[----:B-1----:R-:W-:-:S05]  /*12b0*/  SHF.R.S32.HI R0, RZ, 0x1f, R136 ;  /* 0x0000001fff007819 */ /* 0x002fca0000011488 */
[----:B------:R0:W-:Y:S04]  /*12c0*/  STL [R1+0x24], R0 ;  /* 0x0000240001007387 */ /* 0x0001e80000100800 */
[----:B------:R1:W-:Y:S04]  /*12d0*/  STL [R1+0xac], R11 ;  /* 0x0000ac0b01007387 */ /* 0x0003e80000100800 */
[----:B------:R-:W-:Y:S01]  /*12e0*/  STL [R1+0xd4], R25 ;  /* 0x0000d41901007387 */ /* 0x000fe20000100800 */
[-C--:B0-----:R-:W-:Y:S02]  /*12f0*/  LOP3.LUT R0, R5, R144.reuse, RZ, 0x3c, !PT ;  /* 0x0000009005007212 */ /* 0x081fe400078e3cff */
[----:B------:R-:W-:Y:S01]  /*1300*/  SEL R5, R4, 0xffffffc0, !P2 ;  /* 0xffffffc004057807 */ /* 0x000fe20005000000 */
[----:B------:R-:W-:Y:S01]  /*1310*/  STL [R1+0xd0], R24 ;  /* 0x0000d01801007387 */ /* 0x000fe20000100800 */
[----:B------:R-:W-:Y:S01]  /*1320*/  LOP3.LUT R4, R7, R144, RZ, 0x3c, !PT ;  /* 0x0000009007047212 */ /* 0x000fe200078e3cff */
[----:B------:R-:W-:Y:S01]  /*1330*/  VIADD R7, R11, 0x50 ;  /* 0x000000500b077836 */ /* 0x000fe20000000000 */
[----:B-1----:R-:W-:Y:S01]  /*1340*/  SHF.R.S32.HI R11, RZ, 0x1f, R25 ;  /* 0x0000001fff0b7819 */ /* 0x002fe20000011419 */
[----:B------:R-:W-:Y:S01]  /*1350*/  STL [R1+0xcc], R21 ;  /* 0x0000cc1501007387 */ /* 0x000fe20000100800 */
[----:B------:R-:W-:-:S02]  /*1360*/  IMAD.IADD R0, R153, 0x1, R0 ;  /* 0x0000000199007824 */ /* 0x000fc400078e0200 */
[----:B------:R-:W-:Y:S01]  /*1370*/  IMAD.IADD R4, R153, 0x1, R4 ;  /* 0x0000000199047824 */ /* 0x000fe200078e0204 */
[----:B------:R-:W-:Y:S04]  /*1380*/  STL [R1+0xc8], R20 ;  /* 0x0000c81401007387 */ /* 0x000fe80000100800 */
[----:B------:R-:W-:Y:S04]  /*1390*/  STL [R1+0xc4], R15 ;  /* 0x0000c40f01007387 */ /* 0x000fe80000100800 */
[----:B------:R-:W-:Y:S04]  /*13a0*/  STL [R1+0xc0], R13 ;  /* 0x0000c00d01007387 */ /* 0x000fe80000100800 */
[----:B------:R-:W-:Y:S04]  /*13b0*/  STL [R1+0xbc], R12 ;  /* 0x0000bc0c01007387 */ /* 0x000fe80000100800 */
[----:B------:R0:W-:Y:S04]  /*13c0*/  STL [R1+0xa8], R7 ;  /* 0x0000a80701007387 */ /* 0x0001e80000100800 */
[----:B------:R1:W-:Y:S04]  /*13d0*/  STL [R1+0xb8], R8 ;  /* 0x0000b80801007387 */ /* 0x0003e80000100800 */
[----:B------:R2:W-:Y:S01]  /*13e0*/  STL [R1+0x88], R0 ;  /* 0x0000880001007387 */ /* 0x0005e20000100800 */
[----:B0-----:R-:W-:-:S03]  /*13f0*/  SHF.R.S32.HI R7, RZ, 0x1f, R24 ;  /* 0x0000001fff077819 */ /* 0x001fc60000011418 */
[----:B------:R-:W-:Y:S01]  /*1400*/  STL [R1+0xb4], R6 ;  /* 0x0000b40601007387 */ /* 0x000fe20000100800 */
[----:B-1----:R-:W-:-:S03]  /*1410*/  SHF.R.S32.HI R8, RZ, 0x1f, R8 ;  /* 0x0000001fff087819 */ /* 0x002fc60000011408 */
[----:B------:R0:W-:Y:S01]  /*1420*/  STL [R1+0x104], R11 ;  /* 0x0001040b01007387 */ /* 0x0001e20000100800 */
[----:B--2---:R-:W-:-:S03]  /*1430*/  SHF.R.S32.HI R0, RZ, 0x1f, R21 ;  /* 0x0000001fff007819 */ /* 0x004fc60000011415 */
[----:B------:R1:W-:Y:S04]  /*1440*/  STL [R1+0x100], R7 ;  /* 0x0001000701007387 */ /* 0x0003e80000100800 */
[----:B------:R2:W-:Y:S01]  /*1450*/  STL [R1+0xfc], R0 ;  /* 0x0000fc0001007387 */ /* 0x0005e20000100800 */
[----:B0-----:R-:W-:Y:S02]  /*1460*/  SHF.R.S32.HI R11, RZ, 0x1f, R20 ;  /* 0x0000001fff0b7819 */ /* 0x001fe40000011414 */
[----:B-1----:R-:W-:-:S03]  /*1470*/  SHF.R.S32.HI R7, RZ, 0x1f, R13 ;  /* 0x0000001fff077819 */ /* 0x002fc6000001140d */
[----:B------:R0:W-:Y:S01]  /*1480*/  STL [R1+0xf8], R11 ;  /* 0x0000f80b01007387 */ /* 0x0001e20000100800 */
[----:B--2---:R-:W-:-:S03]  /*1490*/  SHF.R.S32.HI R0, RZ, 0x1f, R15 ;  /* 0x0000001fff007819 */ /* 0x004fc6000001140f */
[----:B------:R-:W-:Y:S04]  /*14a0*/  STL [R1+0x5c], R3 ;  /* 0x00005c0301007387 */ /* 0x000fe80000100800 */
[----:B------:R1:W-:Y:S01]  /*14b0*/  STL [R1+0xf4], R0 ;  /* 0x0000f40001007387 */ /* 0x0003e20000100800 */
[----:B0-----:R-:W-:-:S03]  /*14c0*/  SHF.R.S32.HI R11, RZ, 0x1f, R12 ;  /* 0x0000001fff0b7819 */ /* 0x001fc6000001140c */
[----:B------:R0:W-:Y:S04]  /*14d0*/  STL [R1+0xf0], R7 ;  /* 0x0000f00701007387 */ /* 0x0001e80000100800 */
[----:B------:R-:W-:Y:S01]  /*14e0*/  STL [R1+0xec], R11 ;  /* 0x0000ec0b01007387 */ /* 0x000fe20000100800 */
[C---:B-1----:R-:W-:Y:S02]  /*14f0*/  VIADD R0, R3.reuse, 0x21800 ;  /* 0x0002180003007836 */ /* 0x042fe40000000000 */
[----:B------:R-:W-:Y:S01]  /*1500*/  VIADD R3, R3, 0x21820 ;  /* 0x0002182003037836 */ /* 0x000fe20000000000 */
[----:B------:R-:W-:Y:S01]  /*1510*/  STL [R1+0xe8], R8 ;  /* 0x0000e80801007387 */ /* 0x000fe20000100800 */
[----:B0-----:R-:W-:Y:S01]  /*1520*/  SHF.R.S32.HI R7, RZ, 0x1f, R6 ;  /* 0x0000001fff077819 */ /* 0x001fe20000011406 */
[----:B------:R-:W-:Y:S01]  /*1530*/  @P1 VIADD R3, R0, 0xffffffe0 ;  /* 0xffffffe000031836 */ /* 0x000fe20000000000 */
[----:B------:R-:W-:Y:S01]  /*1540*/  LEA R6, R4, UR40, 0x1 ;  /* 0x0000002804067c11 */ /* 0x000fe2000f8e08ff */
[----:B------:R-:W-:-:S02]  /*1550*/  IMAD R4, R9, 0x8, R10 ;  /* 0x0000000809047824 */ /* 0x000fc400078e020a */
[----:B------:R-:W-:Y:S01]  /*1560*/  IMAD.IADD R0, R0, 0x1, R5 ;  /* 0x0000000100007824 */ /* 0x000fe200078e0205 */
[----:B------:R-:W-:Y:S04]  /*1570*/  STL [R1+0xe4], R7 ;  /* 0x0000e40701007387 */ /* 0x000fe80000100800 */
[----:B------:R-:W-:Y:S04]  /*1580*/  STL [R1+0x108], R6 ;  /* 0x0001080601007387 */ /* 0x000fe80000100800 */
[----:B------:R-:W-:Y:S04]  /*1590*/  STL [R1+0x8c], R3 ;  /* 0x00008c0301007387 */ /* 0x000fe80000100800 */
[----:B------:R0:W-:Y:S04]  /*15a0*/  STL [R1+0x110], R4 ;  /* 0x0001100401007387 */ /* 0x0001e80000100800 */
[----:B------:R1:W-:Y:S01]  /*15b0*/  STL [R1+0x74], R0 ;  /* 0x0000740001007387 */ /* 0x0003e20000100800 */
[----:B0-----:R-:W-:-:S02]  /*15c0*/  IMAD.IADD R4, R5, 0x1, R3 ;  /* 0x0000000105047824 */ /* 0x001fc400078e0203 */
[----:B-1----:R-:W-:-:S03]  /*15d0*/  VIADD R0, R3, 0x6000 ;  /* 0x0000600003007836 */ /* 0x002fc60000000000 */
[----:B------:R0:W-:Y:S04]  /*15e0*/  STL [R1+0x70], R4 ;  /* 0x0000700401007387 */ /* 0x0001e80000100800 */
[----:B------:R0:W-:Y:S02]  /*15f0*/  STL [R1+0x90], R0 ;  /* 0x0000900001007387 */ /* 0x0001e40000100800 */
.L_x_549:
[----:B0-2---:R-:W0:Y:S02]  /*1600*/  LDC.64 R4, c[0x0][0xc88] ;  /* 0x00032200ff047b82 */ /* 0x005e240000000a00 */
[----:B0-----:R-:W-:-:S05]  /*1610*/  IMAD.WIDE R4, R99, 0x4, R4 ;  /* 0x0000000463047825 */ /* 0x001fca00078e0204 */
[----:B----4-:R-:W2:Y:S01]  /*1620*/  LDG.E R27, desc[UR42][R4.64] ;  /* 0x0000002a041b7981 */ /* 0x010ea2000c1e1900 */
[----:B------:R-:W-:Y:S05]  /*1630*/  YIELD ;  /* 0x0000000000007946 */ /* 0x000fea0003800000 */
[----:B------:R-:W-:Y:S01]  /*1640*/  ULDC.64 UR4, c[0x0][0xa28] ;  /* 0x00028a0000047ab9 */ /* 0x000fe20000000a00 */
[----:B------:R-:W-:Y:S01]  /*1650*/  ULDC.64 UR8, c[0x0][0xa18] ;  /* 0x0002860000087ab9 */ /* 0x000fe20000000a00 */
[----:B------:R-:W-:Y:S01]  /*1660*/  ISETP.NE.U32.AND P1, PT, RZ, UR4, PT ;  /* 0x00000004ff007c0c */ /* 0x000fe2000bf25070 */
[----:B------:R-:W-:Y:S01]  /*1670*/  ULDC.64 UR6, c[0x0][0xa08] ;  /* 0x0002820000067ab9 */ /* 0x000fe20000000a00 */
[----:B------:R-:W-:Y:S01]  /*1680*/  IMAD.MOV.U32 R11, RZ, RZ, RZ ;  /* 0x000000ffff0b7224 */ /* 0x000fe200078e00ff */
[----:B------:R-:W-:Y:S01]  /*1690*/  ISETP.NE.U32.AND P0, PT, RZ, UR6, PT ;  /* 0x00000006ff007c0c */ /* 0x000fe2000bf05070 */
[----:B------:R-:W-:Y:S01]  /*16a0*/  IMAD.MOV.U32 R83, RZ, RZ, RZ ;  /* 0x000000ffff537224 */ /* 0x000fe200078e00ff */
[----:B------:R-:W-:-:S02]  /*16b0*/  ISETP.NE.AND.EX P1, PT, RZ, UR5, PT, P1 ;  /* 0x00000005ff007c0c */ /* 0x000fc4000bf25310 */
[----:B------:R-:W-:Y:S02]  /*16c0*/  ISETP.NE.AND.EX P0, PT, RZ, UR7, PT, P0 ;  /* 0x00000007ff007c0c */ /* 0x000fe4000bf05300 */
[----:B-12---:R-:W-:Y:S01]  /*16d0*/  SHF.R.S32.HI R0, RZ, 0x1f, R27 ;  /* 0x0000001fff007819 */ /* 0x006fe2000001141b */
[----:B------:R0:W-:Y:S08]  /*16e0*/  STL [R1+0x98], R27 ;  /* 0x0000981b01007387 */ /* 0x0001f00000100800 */
[----:B------:R-:W-:-:S02]  /*16f0*/  @P1 LEA R6, P2, R27, UR4, 0x2 ;  /* 0x000000041b061c11 */ /* 0x000fc4000f8410ff */
[C---:B------:R-:W-:Y:S01]  /*1700*/  SHF.L.U32 R31, R27.reuse, 0x2, RZ ;  /* 0x000000021b1f7819 */ /* 0x040fe200000006ff */
[----:B------:R0:W-:Y:S01]  /*1710*/  STL [R1+0xd8], R0 ;  /* 0x0000d80001007387 */ /* 0x0001e20000100800 */
[C-C-:B------:R-:W-:Y:S02]  /*1720*/  @P1 LEA.HI.X R7, R27.reuse, UR5, R0.reuse, 0x2, P2 ;  /* 0x000000051b071c11 */ /* 0x140fe400090f1400 */
[----:B------:R-:W-:Y:S01]  /*1730*/  ISETP.NE.U32.AND P2, PT, RZ, UR8, PT ;  /* 0x00000008ff007c0c */ /* 0x000fe2000bf45070 */
[----:B------:R-:W-:Y:S01]  /*1740*/  ULDC UR4, c[0x0][0x288] ;  /* 0x0000a20000047ab9 */ /* 0x000fe20000000800 */
[----:B------:R-:W-:Y:S01]  /*1750*/  SHF.L.U64.HI R30, R27, 0x2, R0 ;  /* 0x000000021b1e7819 */ /* 0x000fe20000010200 */
[----:B------:R0:W5:Y:S01]  /*1760*/  @P1 LDG.E R11, desc[UR42][R6.64] ;  /* 0x0000002a060b1981 */ /* 0x000162000c1e1900 */
[----:B------:R-:W-:Y:S02]  /*1770*/  ISETP.NE.AND.EX P2, PT, RZ, UR9, PT, P2 ;  /* 0x00000009ff007c0c */ /* 0x000fe4000bf45320 */
[----:B------:R-:W-:Y:S01]  /*1780*/  IADD3 R4, P3, R31, UR6, RZ ;  /* 0x000000061f047c10 */ /* 0x000fe2000ff7e0ff */
[----:B------:R-:W-:Y:S01]  /*1790*/  IMAD.U32 R100, RZ, RZ, UR4 ;  /* 0x00000004ff647e24 */ /* 0x000fe2000f8e00ff */
[----:B------:R-:W-:Y:S01]  /*17a0*/  ULDC.64 UR4, c[0x0][0x418] ;  /* 0x0001060000047ab9 */ /* 0x000fe20000000a00 */
[----:B------:R0:W-:Y:S01]  /*17b0*/  STL [R1+0x9c], R31 ;  /* 0x00009c1f01007387 */ /* 0x0001e20000100800 */
[----:B------:R-:W-:-:S07]  /*17c0*/  IADD3.X R5, R30, UR7, RZ, P3, !PT ;  /* 0x000000071e057c10 */ /* 0x000fce0009ffe4ff */
[----:B------:R-:W-:Y:S01]  /*17d0*/  @P2 IADD3 R8, P1, R31, UR8, RZ ;  /* 0x000000081f082c10 */ /* 0x000fe2000ff3e0ff */
[----:B------:R0:W5:Y:S03]  /*17e0*/  @P0 LDG.E R83, desc[UR42][R4.64] ;  /* 0x0000002a04530981 */ /* 0x000166000c1e1900 */
[----:B------:R-:W-:Y:S01]  /*17f0*/  @P2 IADD3.X R9, R30, UR9, RZ, P1, !PT ;  /* 0x000000091e092c10 */ /* 0x000fe20008ffe4ff */
[----:B------:R-:W-:Y:S01]  /*1800*/  UISETP.NE.U32.AND UP0, UPT, UR4, URZ, UPT ;  /* 0x0000003f0400728c */ /* 0x000fe2000bf05070 */
[----:B------:R0:W-:Y:S02]  /*1810*/  STL [R1+0xa0], R30 ;  /* 0x0000a01e01007387 */ /* 0x0001e40000100800 */
[----:B------:R-:W-:Y:S02]  /*1820*/  ULDC UR4, c[0x0][0x424] ;  /* 0x0001090000047ab9 */ /* 0x000fe40000000800 */
[----:B------:R0:W5:Y:S01]  /*1830*/  @P2 LDG.E R100, desc[UR42][R8.64] ;  /* 0x0000002a08642981 */ /* 0x000162000c1e1900 */
[----:B------:R-:W-:-:S03]  /*1840*/  UISETP.NE.AND.EX UP0, UPT, UR5, URZ, UPT, UP0 ;  /* 0x0000003f0500728c */ /* 0x000fc6000bf05300 */
[----:B------:R-:W-:Y:S01]  /*1850*/  ULDC UR5, c[0x0][0x2f0] ;  /* 0x0000bc0000057ab9 */ /* 0x000fe20000000800 */
[----:B------:R-:W-:-:S04]  /*1860*/  USEL UR4, UR4, 0x1, UP0 ;  /* 0x0000000104047887 */ /* 0x000fc80008000000 */
[----:B------:R-:W-:-:S03]  /*1870*/  UIMAD UR4, UR4, UR5, URZ ;  /* 0x00000005040472a4 */ /* 0x000fc6000f8e023f */
[----:B------:R-:W-:Y:S02]  /*1880*/  ULDC UR5, c[0x0][0x348] ;  /* 0x0000d20000057ab9 */ /* 0x000fe40000000800 */
[----:B------:R-:W-:Y:S02]  /*1890*/  IMAD.U32 R24, RZ, RZ, UR5 ;  /* 0x00000005ff187e24 */ /* 0x000fe4000f8e00ff */
[----:B------:R-:W-:Y:S01]  /*18a0*/  IMAD.U32 R28, RZ, RZ, UR4 ;  /* 0x00000004ff1c7e24 */ /* 0x000fe2000f8e00ff */
[----:B0--3--:R-:W-:Y:S06]  /*18b0*/  @P2 BRA `(.L_x_397) ;  /* 0x0000000000242947 */ /* 0x009fec0003800000 */
[----:B------:R-:W-:Y:S02]  /*18c0*/  ULDC.64 UR4, c[0x0][0xa00] ;  /* 0x0002800000047ab9 */ /* 0x000fe40000000a00 */
[----:B------:R-:W-:-:S04]  /*18d0*/  ISETP.NE.U32.AND P1, PT, RZ, UR4, PT ;  /* 0x00000004ff007c0c */ /* 0x000fc8000bf25070 */
[----:B------:R-:W-:-:S13]  /*18e0*/  ISETP.NE.AND.EX P1, PT, RZ, UR5, PT, P1 ;  /* 0x00000005ff007c0c */ /* 0x000fda000bf25310 */
[----:B------:R-:W-:Y:S05]  /*18f0*/  @!P1 BRA `(.L_x_397) ;  /* 0x0000000000149947 */ /* 0x000fea0003800000 */
[----:B------:R-:W0:Y:S02]  /*1900*/  LDC.64 R6, c[0x0][0xa00] ;  /* 0x00028000ff067b82 */ /* 0x000e240000000a00 */
[----:B0-----:R-:W-:-:S05]  /*1910*/  IMAD.WIDE R6, R27, 0x4, R6 ;  /* 0x000000041b067825 */ /* 0x001fca00078e0206 */
[----:B-----5:R-:W2:Y:S04]  /*1920*/  LDG.E R100, desc[UR42][R6.64] ;  /* 0x0000002a06647981 */ /* 0x020ea8000c1e1900 */
[----:B------:R-:W2:Y:S02]  /*1930*/  LDG.E R3, desc[UR42][R6.64+0x4] ;  /* 0x0000042a06037981 */ /* 0x000ea4000c1e1900 */
[----:B--2---:R-:W-:-:S07]  /*1940*/  IMAD.IADD R100, R3, 0x1, -R100 ;  /* 0x0000000103647824 */ /* 0x004fce00078e0a64 */
.L_x_397:
[----:B------:R-:W-:Y:S01]  /*1950*/  ULDC.64 UR4, c[0x0][0xa20] ;  /* 0x0002880000047ab9 */ /* 0x000fe20000000a00 */
[----:B------:R0:W-:Y:S01]  /*1960*/  STL [R1+0xa4], R97 ;  /* 0x0000a46101007387 */ /* 0x0001e20000100800 */
[----:B------:R-:W-:Y:S02]  /*1970*/  ISETP.NE.U32.AND P1, PT, RZ, UR4, PT ;  /* 0x00000004ff007c0c */ /* 0x000fe4000bf25070 */
[C---:B------:R-:W-:Y:S02]  /*1980*/  LOP3.LUT R3, R98.reuse, 0xff000000, RZ, 0xc0, !PT ;  /* 0xff00000062037812 */ /* 0x040fe400078ec0ff */
[----:B------:R-:W-:Y:S02]  /*1990*/  ISETP.NE.AND.EX P1, PT, RZ, UR5, PT, P1 ;  /* 0x00000005ff007c0c */ /* 0x000fe4000bf25310 */
[----:B------:R-:W-:Y:S02]  /*19a0*/  LOP3.LUT R0, R98, 0xff0000, RZ, 0xc0, !PT ;  /* 0x00ff000062007812 */ /* 0x000fe400078ec0ff */
[----:B------:R-:W-:-:S02]  /*19b0*/  SHF.R.U32.HI R3, RZ, 0x8, R3 ;  /* 0x00000008ff037819 */ /* 0x000fc40000011603 */
[----:B------:R-:W-:Y:S02]  /*19c0*/  LOP3.LUT R137, R98, 0xffff, RZ, 0xc0, !PT ;  /* 0x0000ffff62897812 */ /* 0x000fe400078ec0ff */
[----:B------:R-:W-:-:S05]  /*19d0*/  LEA.HI R8, R0, R3, RZ, 0x10 ;  /* 0x0000000300087211 */ /* 0x000fca00078f80ff */
[----:B0-----:R-:W-:Y:S05]  /*19e0*/  @!P1 BRA `(.L_x_398) ;  /* 0x0000000000109947 */ /* 0x001fea0003800000 */
[----:B------:R-:W-:-:S04]  /*19f0*/  IADD3 R28, P0, R31, UR4, RZ ;  /* 0x000000041f1c7c10 */ /* 0x000fc8000ff1e0ff */
[----:B------:R-:W-:-:S05]  /*1a00*/  IADD3.X R29, R30, UR5, RZ, P0, !PT ;  /* 0x000000051e1d7c10 */ /* 0x000fca00087fe4ff */
[----:B------:R0:W5:Y:S01]  /*1a10*/  LDG.E R28, desc[UR42][R28.64] ;  /* 0x0000002a1c1c7981 */ /* 0x000162000c1e1900 */
[----:B------:R-:W-:Y:S05]  /*1a20*/  BRA `(.L_x_399) ;  /* 0x0000000000107947 */ /* 0x000fea0003800000 */
.L_x_398:
[----:B------:R-:W-:Y:S05]  /*1a30*/  @!P0 BRA `(.L_x_399) ;  /* 0x00000000000c8947 */ /* 0x000fea0003800000 */
[----:B------:R-:W2:Y:S04]  /*1a40*/  LDG.E R3, desc[UR42][R4.64] ;  /* 0x0000002a04037981 */ /* 0x000ea8000c1e1900 */
[----:B------:R-:W2:Y:S02]  /*1a50*/  LDG.E R28, desc[UR42][R4.64+0x4] ;  /* 0x0000042a041c7981 */ /* 0x000ea4000c1e1900 */
[----:B--2---:R-:W-:-:S07]  /*1a60*/  IMAD.IADD R28, R28, 0x1, -R3 ;  /* 0x000000011c1c7824 */ /* 0x004fce00078e0a03 */
.L_x_399:
[----:B------:R-:W-:Y:S02]  /*1a70*/  ULDC.64 UR4, c[0x0][0xa10] ;  /* 0x0002840000047ab9 */ /* 0x000fe40000000a00 */
[----:B------:R-:W-:-:S04]  /*1a80*/  ISETP.NE.U32.AND P0, PT, RZ, UR4, PT ;  /* 0x00000004ff007c0c */ /* 0x000fc8000bf05070 */
[----:B------:R-:W-:Y:S01]  /*1a90*/  ISETP.NE.AND.EX P0, PT, RZ, UR5, PT, P0 ;  /* 0x00000005ff007c0c */ /* 0x000fe2000bf05300 */
[----:B------:R-:W-:Y:S02]  /*1aa0*/  ULDC.64 UR4, c[0x0][0xa30] ;  /* 0x00028c0000047ab9 */ /* 0x000fe40000000a00 */
[----:B------:R-:W-:-:S10]  /*1ab0*/  ISETP.NE.U32.AND P1, PT, RZ, UR4, PT ;  /* 0x00000004ff007c0c */ /* 0x000fd4000bf25070 */
[----:B------:R-:W1:Y:S01]  /*1ac0*/  @P0 LDC.64 R4, c[0x0][0xa10] ;  /* 0x00028400ff040b82 */ /* 0x000e620000000a00 */
[----:B------:R-:W-:Y:S01]  /*1ad0*/  ISETP.NE.AND.EX P1, PT, RZ, UR5, PT, P1 ;  /* 0x00000005ff007c0c */ /* 0x000fe2000bf25310 */
[----:B-1----:R-:W-:-:S05]  /*1ae0*/  @P0 IMAD.WIDE R4, R27, 0x4, R4 ;  /* 0x000000041b040825 */ /* 0x002fca00078e0204 */
[----:B------:R-:W2:Y:S04]  /*1af0*/  @P0 LDG.E R0, desc[UR42][R4.64] ;  /* 0x0000002a04000981 */ /* 0x000ea8000c1e1900 */
[----:B------:R-:W2:Y:S03]  /*1b00*/  @P0 LDG.E R3, desc[UR42][R4.64+0x4] ;  /* 0x0000042a04030981 */ /* 0x000ea6000c1e1900 */
[----:B------:R-:W-:Y:S01]  /*1b10*/  @P1 IADD3 R6, P2, R31, UR4, RZ ;  /* 0x000000041f061c10 */ /* 0x000fe2000ff5e0ff */
[----:B-----5:R-:W-:-:S03]  /*1b20*/  IMAD.MOV.U32 R95, RZ, RZ, R28 ;  /* 0x000000ffff5f7224 */ /* 0x020fc600078e001c */
[----:B------:R-:W-:-:S05]  /*1b30*/  @P1 IADD3.X R7, R30, UR5, RZ, P2, !PT ;  /* 0x000000051e071c10 */ /* 0x000fca00097fe4ff */
[----:B------:R1:W5:Y:S01]  /*1b40*/  @P1 LDG.E R95, desc[UR42][R6.64] ;  /* 0x0000002a065f1981 */ /* 0x000362000c1e1900 */
[----:B------:R-:W-:Y:S01]  /*1b50*/  LOP3.LUT R12, R8, 0xff, RZ, 0xc0, !PT ;  /* 0x000000ff080c7812 */ /* 0x000fe200078ec0ff */
[----:B------:R-:W-:Y:S01]  /*1b60*/  IMAD.IADD R11, R28, 0x1, -R11 ;  /* 0x000000011c0b7824 */ /* 0x000fe200078e0a0b */
[----:B------:R-:W-:Y:S01]  /*1b70*/  SHF.R.U32.HI R9, RZ, 0x10, R8 ;  /* 0x00000010ff097819 */ /* 0x000fe20000011608 */
[----:B------:R-:W-:Y:S01]  /*1b80*/  BSSY B0, `(.L_x_400) ;  /* 0x000002b000007945 */ /* 0x000fe20003800000 */
[----:B------:R-:W-:Y:S01]  /*1b90*/  LOP3.LUT R19, R19, 0xfffffff7, RZ, 0xc0, !PT ;  /* 0xfffffff713137812 */ /* 0x000fe200078ec0ff */
[----:B------:R1:W-:Y:S04]  /*1ba0*/  STL [R1+0xb0], R12 ;  /* 0x0000b00c01007387 */ /* 0x0003e80000100800 */
[----:B------:R1:W-:Y:S01]  /*1bb0*/  STL [R1+0x94], R9 ;  /* 0x0000940901007387 */ /* 0x0003e20000100800 */
[----:B--2---:R-:W-:-:S04]  /*1bc0*/  @P0 IMAD.IADD R24, R3, 0x1, -R0 ;  /* 0x0000000103180824 */ /* 0x004fc800078e0a00 */
[----:B------:R-:W-:-:S04]  /*1bd0*/  IMAD.IADD R102, R11, 0x1, R24 ;  /* 0x000000010b667824 */ /* 0x000fc800078e0218 */
[C---:B------:R-:W-:Y:S01]  /*1be0*/  VIADD R0, R102.reuse, 0x7f ;  /* 0x0000007f66007836 */ /* 0x040fe20000000000 */
[----:B------:R-:W-:-:S04]  /*1bf0*/  ISETP.GE.AND P3, PT, R102, 0x1, PT ;  /* 0x000000016600780c */ /* 0x000fc80003f66270 */
[----:B------:R-:W-:-:S04]  /*1c00*/  SHF.R.S32.HI R3, RZ, 0x1f, R0 ;  /* 0x0000001fff037819 */ /* 0x000fc80000011400 */
[----:B------:R-:W-:Y:S01]  /*1c10*/  LEA.HI R3, R3, R0, RZ, 0x7 ;  /* 0x0000000003037211 */ /* 0x000fe200078f38ff */
[----:B------:R-:W-:-:S03]  /*1c20*/  IMAD.MOV.U32 R0, RZ, RZ, RZ ;  /* 0x000000ffff007224 */ /* 0x000fc600078e00ff */
[----:B------:R-:W-:Y:S02]  /*1c30*/  SHF.R.S32.HI R99, RZ, 0x7, R3 ;  /* 0x00000007ff637819 */ /* 0x000fe40000011403 */
[----:B------:R-:W-:Y:S01]  /*1c40*/  @P3 LOP3.LUT R19, R19, 0x8, RZ, 0xfc, !PT ;  /* 0x0000000813133812 */ /* 0x000fe200078efcff */
[----:B-1----:R-:W-:Y:S06]  /*1c50*/  @!P3 BRA `(.L_x_401) ;  /* 0x000000000074b947 */ /* 0x002fec0003800000 */
[----:B------:R-:W-:Y:S01]  /*1c60*/  ISETP.NE.AND P0, PT, R9, RZ, PT ;  /* 0x000000ff0900720c */ /* 0x000fe20003f05270 */
[----:B------:R-:W-:-:S03]  /*1c70*/  ULDC UR4, c[0x0][0x9f0] ;  /* 0x00027c0000047ab9 */ /* 0x000fc60000000800 */
[----:B------:R-:W-:-:S04]  /*1c80*/  SEL R9, R9, UR4, P0 ;  /* 0x0000000409097c07 */ /* 0x000fc80008000000 */
[-C--:B------:R-:W-:Y:S02]  /*1c90*/  IABS R6, R9.reuse ;  /* 0x0000000900067213 */ /* 0x080fe40000000000 */
[----:B------:R-:W-:Y:S02]  /*1ca0*/  IADD3 R0, R99, -0x1, R9 ;  /* 0xffffffff63007810 */ /* 0x000fe40007ffe009 */
[----:B------:R-:W1:Y:S01]  /*1cb0*/  I2F.RP R3, R6 ;  /* 0x0000000600037306 */ /* 0x000e620000209400 */
[-C--:B------:R-:W-:Y:S02]  /*1cc0*/  IABS R10, R9.reuse ;  /* 0x00000009000a7213 */ /* 0x080fe40000000000 */
[----:B------:R-:W-:Y:S02]  /*1cd0*/  IABS R8, R0 ;  /* 0x0000000000087213 */ /* 0x000fe40000000000 */
[----:B------:R-:W-:-:S04]  /*1ce0*/  LOP3.LUT R0, R0, R9, RZ, 0x3c, !PT ;  /* 0x0000000900007212 */ /* 0x000fc800078e3cff */
[----:B------:R-:W-:Y:S01]  /*1cf0*/  ISETP.GE.AND P2, PT, R0, RZ, PT ;  /* 0x000000ff0000720c */ /* 0x000fe20003f46270 */
[----:B-1----:R-:W1:Y:S02]  /*1d00*/  MUFU.RCP R3, R3 ;  /* 0x0000000300037308 */ /* 0x002e640000001000 */
[----:B-1----:R-:W-:Y:S02]  /*1d10*/  VIADD R4, R3, 0xffffffe ;  /* 0x0ffffffe03047836 */ /* 0x002fe40000000000 */
[----:B------:R-:W-:-:S04]  /*1d20*/  IMAD.MOV R3, RZ, RZ, -R10 ;  /* 0x000000ffff037224 */ /* 0x000fc800078e0a0a */
[----:B------:R1:W2:Y:S02]  /*1d30*/  F2I.FTZ.U32.TRUNC.NTZ R5, R4 ;  /* 0x0000000400057305 */ /* 0x0002a4000021f000 */
[----:B-1----:R-:W-:Y:S02]  /*1d40*/  IMAD.MOV.U32 R4, RZ, RZ, RZ ;  /* 0x000000ffff047224 */ /* 0x002fe400078e00ff */
[----:B--2---:R-:W-:-:S04]  /*1d50*/  IMAD.MOV R7, RZ, RZ, -R5 ;  /* 0x000000ffff077224 */ /* 0x004fc800078e0a05 */
        /* <DEDUP_REMOVED lines=10> */
[----:B------:R-:W-:-:S04]  /*1e00*/  IMAD.MOV.U32 R0, RZ, RZ, R5 ;  /* 0x000000ffff007224 */ /* 0x000fc800078e0005 */
[----:B------:R-:W-:Y:S01]  /*1e10*/  @!P2 IMAD.MOV R0, RZ, RZ, -R0 ;  /* 0x000000ffff00a224 */ /* 0x000fe200078e0a00 */
[----:B------:R-:W-:-:S07]  /*1e20*/  @!P1 LOP3.LUT R0, RZ, R9, RZ, 0x33, !PT ;  /* 0x00000009ff009212 */ /* 0x000fce00078e33ff */
.L_x_401:
[----:B------:R-:W-:Y:S05]  /*1e30*/  BSYNC B0 ;  /* 0x0000000000007941 */ /* 0x000fea0003800000 */
.L_x_400:
[----:B------:R-:W-:-:S05]  /*1e40*/  IMAD R3, R12, R0, RZ ;  /* 0x000000000c037224 */ /* 0x000fca00078e02ff */
[C---:B------:R-:W-:Y:S01]  /*1e50*/  VIADDMNMX R0, R3.reuse, R0, R99, PT ;  /* 0x0000000003007246 */ /* 0x040fe20003800163 */
[----:B------:R-:W-:-:S04]  /*1e60*/  IMAD R3, R3, 0x80, -R11 ;  /* 0x0000008003037824 */ /* 0x000fc800078e0a0b */
[----:B------:R-:W-:Y:S01]  /*1e70*/  IMAD R5, R0, 0x80, -R11 ;  /* 0x0000008000057824 */ /* 0x000fe200078e0a0b */
[----:B------:R-:W-:-:S04]  /*1e80*/  VIMNMX R3, RZ, R3, !PT ;  /* 0x00000003ff037248 */ /* 0x000fc80007fe0100 */
[----:B------:R-:W-:Y:S02]  /*1e90*/  VIMNMX R0, R5, R24, PT ;  /* 0x0000001805007248 */ /* 0x000fe40003fe0100 */
[----:B------:R-:W-:Y:S02]  /*1ea0*/  SHF.R.U32.HI R72, RZ, 0x7, R3 ;  /* 0x00000007ff487819 */ /* 0x000fe40000011603 */
[----:B------:R-:W-:-:S03]  /*1eb0*/  ISETP.GT.AND P0, PT, R0, R3, PT ;  /* 0x000000030000720c */ /* 0x000fc60003f04270 */
[----:B------:R-:W-:-:S10]  /*1ec0*/  IMAD.MOV.U32 R25, RZ, RZ, R72 ;  /* 0x000000ffff197224 */ /* 0x000fd400078e0048 */
[----:B------:R-:W-:-:S05]  /*1ed0*/  @P0 VIADD R0, R0, 0x7f ;  /* 0x0000007f00000836 */ /* 0x000fca0000000000 */
[----:B------:R-:W-:-:S04]  /*1ee0*/  @P0 SHF.R.S32.HI R3, RZ, 0x1f, R0 ;  /* 0x0000001fff030819 */ /* 0x000fc80000011400 */
[----:B------:R-:W-:-:S04]  /*1ef0*/  @P0 LEA.HI R3, R3, R0, RZ, 0x7 ;  /* 0x0000000003030211 */ /* 0x000fc800078f38ff */
[----:B------:R-:W-:Y:S02]  /*1f00*/  @P0 SHF.R.S32.HI R25, RZ, 0x7, R3 ;  /* 0x00000007ff190819 */ /* 0x000fe40000011403 */
[----:B------:R-:W-:Y:S02]  /*1f10*/  PLOP3.LUT P0, PT, PT, PT, PT, 0x80, 0x0 ;  /* 0x000000000000781c */ /* 0x000fe40003f0f070 */
[----:B------:R-:W-:-:S13]  /*1f20*/  ISETP.GT.AND P1, PT, R25, R72, PT ;  /* 0x000000481900720c */ /* 0x000fda0003f24270 */
[----:B------:R-:W-:Y:S05]  /*1f30*/  @!P1 BRA `(.L_x_402) ;  /* 0x00000054007c9947 */ /* 0x000fea0003800000 */
[----:B------:R-:W-:Y:S01]  /*1f40*/  VIADD R0, R2, 0x15400 ;  /* 0x0001540002007836 */ /* 0x000fe20000000000 */
[----:B------:R-:W-:Y:S04]  /*1f50*/  BSSY B6, `(.L_x_403) ;  /* 0x0000013000067945 */ /* 0x000fe80003800000 */
[----:B------:R-:W-:-:S13]  /*1f60*/  LOP3.LUT P0, RZ, R0, 0x1bf, RZ, 0xc0, !PT ;  /* 0x000001bf00ff7812 */ /* 0x000fda000780c0ff */
[----:B------:R-:W-:Y:S05]  /*1f70*/  @!P0 BRA `(.L_x_404) ;  /* 0x0000000000408947 */ /* 0x000fea0003800000 */
[----:B------:R-:W-:Y:S01]  /*1f80*/  MOV R14, 0x0 ;  /* 0x00000000000e7802 */ /* 0x000fe20000000f00 */
[----:B------:R-:W-:Y:S01]  /*1f90*/  ULDC.64 UR4, c[0x4][0x88] ;  /* 0x0100220000047ab9 */ /* 0x000fe20000000a00 */
[----:B------:R-:W-:Y:S01]  /*1fa0*/  ULDC.64 UR6, c[0x4][0x18] ;  /* 0x0100060000067ab9 */ /* 0x000fe20000000a00 */
[----:B------:R-:W-:Y:S01]  /*1fb0*/  IMAD.U32 R4, RZ, RZ, UR4 ;  /* 0x00000004ff047e24 */ /* 0x000fe2000f8e00ff */
[----:B------:R-:W-:Y:S01]  /*1fc0*/  MOV R10, UR6 ;  /* 0x00000006000a7c02 */ /* 0x000fe20008000f00 */
[----:B------:R-:W-:Y:S01]  /*1fd0*/  IMAD.U32 R5, RZ, RZ, UR5 ;  /* 0x00000005ff057e24 */ /* 0x000fe2000f8e00ff */
[----:B------:R-:W1:Y:S01]  /*1fe0*/  LDC.64 R14, c[0x4][R14] ;  /* 0x010000000e0e7b82 */ /* 0x000e620000000a00 */
[----:B------:R-:W-:Y:S01]  /*1ff0*/  ULDC.64 UR4, c[0x4][0x90] ;  /* 0x0100240000047ab9 */ /* 0x000fe20000000a00 */
[----:B------:R-:W-:Y:S02]  /*2000*/  IMAD.U32 R11, RZ, RZ, UR7 ;  /* 0x00000007ff0b7e24 */ /* 0x000fe4000f8e00ff */
[----:B------:R-:W-:-:S02]  /*2010*/  IMAD.U32 R6, RZ, RZ, UR4 ;  /* 0x00000004ff067e24 */ /* 0x000fc4000f8e00ff */
[----:B------:R-:W-:Y:S02]  /*2020*/  IMAD.U32 R7, RZ, RZ, UR5 ;  /* 0x00000005ff077e24 */ /* 0x000fe4000f8e00ff */
[----:B------:R-:W-:Y:S02]  /*2030*/  IMAD.MOV.U32 R8, RZ, RZ, 0x70 ;  /* 0x00000070ff087424 */ /* 0x000fe400078e00ff */
[----:B------:R-:W-:Y:S02]  /*2040*/  IMAD.MOV.U32 R12, RZ, RZ, 0x1 ;  /* 0x00000001ff0c7424 */ /* 0x000fe400078e00ff */
[----:B------:R-:W-:-:S07]  /*2050*/  IMAD.MOV.U32 R13, RZ, RZ, RZ ;  /* 0x000000ffff0d7224 */ /* 0x000fce00078e00ff */
[----:B------:R-:W-:-:S07]  /*2060*/  LEPC R20, `(.L_x_404) ;  /* 0x000000001014794e */ /* 0x000fce0000000000 */
[----:B01---5:R-:W-:Y:S05]  /*2070*/  CALL.ABS.NOINC R14 ;  /* 0x000000000e007343 */ /* 0x023fea0003c00000 */
.L_x_404:
[----:B------:R-:W-:Y:S05]  /*2080*/  BSYNC B6 ;  /* 0x0000000000067941 */ /* 0x000fea0003800000 */
.L_x_403:
[----:B------:R-:W-:Y:S01]  /*2090*/  VIADD R26, R2, 0x400 ;  /* 0x00000400021a7836 */ /* 0x000fe20000000000 */
[----:B------:R-:W-:Y:S04]  /*20a0*/  BSSY B6, `(.L_x_405) ;  /* 0x0000013000067945 */ /* 0x000fe80003800000 */
[----:B------:R-:W-:-:S13]  /*20b0*/  LOP3.LUT P0, RZ, R26, 0x1bf, RZ, 0xc0, !PT ;  /* 0x000001bf1aff7812 */ /* 0x000fda000780c0ff */
[----:B------:R-:W-:Y:S05]  /*20c0*/  @!P0 BRA `(.L_x_406) ;  /* 0x0000000000408947 */ /* 0x000fea0003800000 */
[----:B------:R-:W-:Y:S01]  /*20d0*/  MOV R14, 0x0 ;  /* 0x00000000000e7802 */ /* 0x000fe20000000f00 */
[----:B------:R-:W-:Y:S01]  /*20e0*/  ULDC.64 UR4, c[0x4][0x88] ;  /* 0x0100220000047ab9 */ /* 0x000fe20000000a00 */
[----:B------:R-:W-:Y:S01]  /*20f0*/  ULDC.64 UR6, c[0x4][0x18] ;  /* 0x0100060000067ab9 */ /* 0x000fe20000000a00 */
[----:B------:R-:W-:Y:S02]  /*2100*/  IMAD.U32 R4, RZ, RZ, UR4 ;  /* 0x00000004ff047e24 */ /* 0x000fe4000f8e00ff */
[----:B------:R-:W-:Y:S01]  /*2110*/  IMAD.U32 R5, RZ, RZ, UR5 ;  /* 0x00000005ff057e24 */ /* 0x000fe2000f8e00ff */
[----:B------:R-:W1:Y:S01]  /*2120*/  LDC.64 R14, c[0x4][R14] ;  /* 0x010000000e0e7b82 */ /* 0x000e620000000a00 */
[----:B------:R-:W-:Y:S01]  /*2130*/  ULDC.64 UR4, c[0x4][0x90] ;  /* 0x0100240000047ab9 */ /* 0x000fe20000000a00 */
[----:B------:R-:W-:Y:S02]  /*2140*/  IMAD.U32 R10, RZ, RZ, UR6 ;  /* 0x00000006ff0a7e24 */ /* 0x000fe4000f8e00ff */
[----:B------:R-:W-:-:S02]  /*2150*/  IMAD.U32 R6, RZ, RZ, UR4 ;  /* 0x00000004ff067e24 */ /* 0x000fc4000f8e00ff */
[----:B------:R-:W-:Y:S02]  /*2160*/  IMAD.U32 R7, RZ, RZ, UR5 ;  /* 0x00000005ff077e24 */ /* 0x000fe4000f8e00ff */
[----:B------:R-:W-:Y:S02]  /*2170*/  IMAD.U32 R11, RZ, RZ, UR7 ;  /* 0x00000007ff0b7e24 */ /* 0x000fe4000f8e00ff */
[----:B------:R-:W-:Y:S02]  /*2180*/  IMAD.MOV.U32 R8, RZ, RZ, 0x70 ;  /* 0x00000070ff087424 */ /* 0x000fe400078e00ff */
[----:B------:R-:W-:Y:S02]  /*2190*/  IMAD.MOV.U32 R12, RZ, RZ, 0x1 ;  /* 0x00000001ff0c7424 */ /* 0x000fe400078e00ff */
[----:B------:R-:W-:-:S07]  /*21a0*/  IMAD.MOV.U32 R13, RZ, RZ, RZ ;  /* 0x000000ffff0d7224 */ /* 0x000fce00078e00ff */
[----:B------:R-:W-:-:S07]  /*21b0*/  LEPC R20, `(.L_x_406) ;  /* 0x000000001014794e */ /* 0x000fce0000000000 */
[----:B01---5:R-:W-:Y:S05]  /*21c0*/  CALL.ABS.NOINC R14 ;  /* 0x000000000e007343 */ /* 0x023fea0003c00000 */
.L_x_406:
[----:B------:R-:W-:Y:S05]  /*21d0*/  BSYNC B6 ;  /* 0x0000000000067941 */ /* 0x000fea0003800000 */
.L_x_405:
[----:B------:R-:W-:Y:S01]  /*21e0*/  ULDC.64 UR4, c[0x0][0x9f8] ;  /* 0x00027e0000047ab9 */ /* 0x000fe20000000a00 */
[----:B------:R-:W-:Y:S01]  /*21f0*/  IMAD.MOV.U32 R0, RZ, RZ, R27 ;  /* 0x000000ffff007224 */ /* 0x000fe200078e001b */
[----:B------:R-:W-:Y:S01]  /*2200*/  ISETP.NE.U32.AND P0, PT, RZ, UR4, PT ;  /* 0x00000004ff007c0c */ /* 0x000fe2000bf05070 */
[----:B------:R-:W2:Y:S01]  /*2210*/  LDL R27, [R1+0xdc] ;  /* 0x0000dc00011b7983 */ /* 0x000ea20000100800 */
[----:B------:R-:W1:Y:S02]  /*2220*/  LDC.64 R86, c[0x0][0x408] ;  /* 0x00010200ff567b82 */ /* 0x000e640000000a00 */
[----:B------:R-:W-:Y:S01]  /*2230*/  ISETP.NE.AND.EX P0, PT, RZ, UR5, PT, P0 ;  /* 0x00000005ff007c0c */ /* 0x000fe2000bf05300 */
[----:B------:R-:W3:Y:S01]  /*2240*/  S2R R20, SR_TID.X ;  /* 0x0000000000147919 */ /* 0x000ee20000002100 */
[----:B------:R-:W-:-:S04]  /*2250*/  SHF.R.S32.HI R11, RZ, 0x1f, R141 ;  /* 0x0000001fff0b7819 */ /* 0x000fc8000001148d */
[----:B------:R-:W4:Y:S07]  /*2260*/  LDC R9, c[0x0][0x3f4] ;  /* 0x0000fd00ff097b82 */ /* 0x000f2e0000000800 */
[----:B------:R-:W-:-:S04]  /*2270*/  @P0 IADD3 R4, P1, R31, UR4, RZ ;  /* 0x000000041f040c10 */ /* 0x000fc8000ff3e0ff */
[----:B------:R-:W-:-:S05]  /*2280*/  @P0 IADD3.X R5, R30, UR5, RZ, P1, !PT ;  /* 0x000000051e050c10 */ /* 0x000fca0008ffe4ff */
[----:B------:R0:W2:Y:S01]  /*2290*/  @P0 LDG.E R0, desc[UR42][R4.64] ;  /* 0x0000002a04000981 */ /* 0x0000a2000c1e1900 */
[----:B---3--:R-:W-:Y:S01]  /*22a0*/  VIADD R3, R20, 0xffffff80 ;  /* 0xffffff8014037836 */ /* 0x008fe20000000000 */
[----:B------:R-:W-:-:S04]  /*22b0*/  SHF.R.U32.HI R20, RZ, 0x7, R20 ;  /* 0x00000007ff147819 */ /* 0x000fc80000011614 */
[----:B------:R-:W-:Y:S02]  /*22c0*/  ISETP.NE.AND P6, PT, R20, 0x1, PT ;  /* 0x000000011400780c */ /* 0x000fe40003fc5270 */
[----:B------:R-:W-:-:S04]  /*22d0*/  SHF.R.S32.HI R6, RZ, 0x1f, R3 ;  /* 0x0000001fff067819 */ /* 0x000fc80000011403 */
[----:B------:R-:W-:Y:S01]  /*22e0*/  LEA.HI R6, R6, R3, RZ, 0x2 ;  /* 0x0000000306067211 */ /* 0x000fe200078f10ff */
[----:B------:R-:W-:-:S06]  /*22f0*/  VIADD R3, R16, 0x10 ;  /* 0x0000001010037836 */ /* 0x000fcc0000000000 */
[----:B------:R-:W-:Y:S05]  /*2300*/  @!P6 WARPSYNC.ALL ;  /* 0x000000000000e948 */ /* 0x000fea0003800000 */
[----:B------:R-:W-:Y:S02]  /*2310*/  ULDC UR4, c[0x0][0x2f4] ;  /* 0x0000bd0000047ab9 */ /* 0x000fe40000000800 */
[----:B------:R-:W-:Y:S02]  /*2320*/  ISETP.GE.AND P1, PT, R3, UR4, PT ;  /* 0x0000000403007c0c */ /* 0x000fe4000bf26270 */
[----:B------:R-:W-:Y:S02]  /*2330*/  ISETP.GE.AND P0, PT, R16, UR4, PT ;  /* 0x0000000410007c0c */ /* 0x000fe4000bf06270 */
[----:B0-----:R-:W-:-:S02]  /*2340*/  SEL R5, RZ, 0xffffffff, P1 ;  /* 0xffffffffff057807 */ /* 0x001fc40000800000 */
[--C-:B------:R-:W-:Y:S02]  /*2350*/  SHF.R.S32.HI R71, RZ, 0x2, R6.reuse ;  /* 0x00000002ff477819 */ /* 0x100fe40000011406 */
[----:B------:R-:W-:Y:S01]  /*2360*/  SHF.R.S32.HI R6, RZ, 0x1f, R6 ;  /* 0x0000001fff067819 */ /* 0x000fe20000011406 */
[----:B------:R-:W-:Y:S01]  /*2370*/  IMAD.SHL.U32 R5, R5, 0x2, RZ ;  /* 0x0000000205057824 */ /* 0x000fe200078e00ff */
[----:B------:R-:W-:Y:S02]  /*2380*/  SEL R4, RZ, 0x1, P0 ;  /* 0x00000001ff047807 */ /* 0x000fe40000000000 */
[----:B------:R-:W-:Y:S02]  /*2390*/  LEA.HI R6, R6, R71, RZ, 0x2 ;  /* 0x0000004706067211 */ /* 0x000fe400078f10ff */
[----:B------:R-:W-:Y:S01]  /*23a0*/  LOP3.LUT R5, R5, 0x2, R4, 0xe2, !PT ;  /* 0x0000000205057812 */ /* 0x000fe200078ee204 */
[----:B------:R-:W-:Y:S01]  /*23b0*/  VIADD R4, R16, 0x20 ;  /* 0x0000002010047836 */ /* 0x000fe20000000000 */
[----:B------:R-:W-:Y:S01]  /*23c0*/  LOP3.LUT R6, R6, 0xfffffffc, RZ, 0xc0, !PT ;  /* 0xfffffffc06067812 */ /* 0x000fe200078ec0ff */
[----:B-1----:R-:W-:Y:S01]  /*23d0*/  IMAD R8, R11, R86, RZ ;  /* 0x000000560b087224 */ /* 0x002fe200078e02ff */
[----:B------:R-:W-:-:S02]  /*23e0*/  ISETP.GE.AND P1, PT, R23, UR4, PT ;  /* 0x0000000417007c0c */ /* 0x000fc4000bf26270 */
[----:B------:R-:W-:Y:S01]  /*23f0*/  ISETP.GE.AND P0, PT, R4, UR4, PT ;  /* 0x0000000404007c0c */ /* 0x000fe2000bf06270 */
[----:B------:R-:W-:Y:S01]  /*2400*/  IMAD.IADD R71, R71, 0x1, -R6 ;  /* 0x0000000147477824 */ /* 0x000fe200078e0a06 */
[----:B------:R-:W-:Y:S01]  /*2410*/  SEL R10, RZ, 0x8, P1 ;  /* 0x00000008ff0a7807 */ /* 0x000fe20000800000 */
[----:B------:R-:W0:Y:S01]  /*2420*/  LDC.64 R6, c[0x0][0x3f8] ;  /* 0x0000fe00ff067b82 */ /* 0x000e220000000a00 */
[----:B------:R-:W-:Y:S01]  /*2430*/  IMAD R13, R141, R87, R8 ;  /* 0x000000578d0d7224 */ /* 0x000fe200078e0208 */
[----:B------:R-:W-:Y:S02]  /*2440*/  SEL R8, RZ, 0x4, P0 ;  /* 0x00000004ff087807 */ /* 0x000fe40000000000 */
[----:B------:R-:W-:Y:S02]  /*2450*/  ISETP.GE.AND P0, PT, R22, UR4, PT ;  /* 0x0000000416007c0c */ /* 0x000fe4000bf06270 */
[----:B------:R-:W-:Y:S02]  /*2460*/  LOP3.LUT R5, R10, R5, R8, 0xfe, !PT ;  /* 0x000000050a057212 */ /* 0x000fe400078efe08 */
[----:B------:R-:W-:-:S02]  /*2470*/  SEL R8, RZ, 0x10, P0 ;  /* 0x00000010ff087807 */ /* 0x000fc40000000000 */
[----:B------:R-:W-:Y:S02]  /*2480*/  LOP3.LUT P0, RZ, R71, 0x2, RZ, 0xc0, !PT ;  /* 0x0000000247ff7812 */ /* 0x000fe4000780c0ff */
[----:B------:R-:W-:Y:S02]  /*2490*/  LOP3.LUT R19, R19, 0xfffffffb, RZ, 0xc0, !PT ;  /* 0xfffffffb13137812 */ /* 0x000fe400078ec0ff */
[----:B------:R-:W-:Y:S01]  /*24a0*/  SHF.R.S32.HI R139, RZ, 0x1f, R138 ;  /* 0x0000001fff8b7819 */ /* 0x000fe2000001148a */
[----:B------:R-:W-:Y:S01]  /*24b0*/  IMAD.WIDE.U32 R60, R141, R86, R16 ;  /* 0x000000568d3c7225 */ /* 0x000fe200078e0010 */
[----:B------:R-:W-:-:S03]  /*24c0*/  LOP3.LUT R21, R5, R8, RZ, 0xfc, !PT ;  /* 0x0000000805157212 */ /* 0x000fc600078efcff */
[----:B------:R-:W-:-:S04]  /*24d0*/  IMAD.WIDE.U32 R62, R141, R86, R138 ;  /* 0x000000568d3e7225 */ /* 0x000fc800078e008a */
[----:B------:R-:W-:Y:S02]  /*24e0*/  @P0 LOP3.LUT R19, R19, 0x4, RZ, 0xfc, !PT ;  /* 0x0000000413130812 */ /* 0x000fe400078efcff */
[CC--:B----4-:R-:W-:Y:S01]  /*24f0*/  ISETP.GE.AND P0, PT, R16.reuse, R9.reuse, PT ;  /* 0x000000091000720c */ /* 0x0d0fe20003f06270 */
[----:B0-----:R-:W-:Y:S01]  /*2500*/  IMAD R8, R11, R6, RZ ;  /* 0x000000060b087224 */ /* 0x001fe200078e02ff */
[----:B------:R-:W-:Y:S02]  /*2510*/  ISETP.GE.AND P2, PT, R3, R9, PT ;  /* 0x000000090300720c */ /* 0x000fe40003f46270 */
[----:B------:R-:W-:Y:S01]  /*2520*/  SEL R5, R9, RZ, P0 ;  /* 0x000000ff09057207 */ /* 0x000fe20000000000 */
[----:B------:R-:W-:Y:S02]  /*2530*/  IMAD.IADD R61, R61, 0x1, R13 ;  /* 0x000000013d3d7824 */ /* 0x000fe400078e020d */
[----:B------:R-:W-:Y:S02]  /*2540*/  IMAD.IADD R63, R13, 0x1, R63 ;  /* 0x000000010d3f7824 */ /* 0x000fe400078e023f */
[----:B------:R-:W-:Y:S01]  /*2550*/  IMAD R13, R141, R7, R8 ;  /* 0x000000078d0d7224 */ /* 0x000fe200078e0208 */
[----:B------:R-:W-:Y:S01]  /*2560*/  SEL R8, R9, RZ, P2 ;  /* 0x000000ff09087207 */ /* 0x000fe20001000000 */
[----:B------:R-:W-:Y:S01]  /*2570*/  IMAD.IADD R5, R16, 0x1, R5 ;  /* 0x0000000110057824 */ /* 0x000fe200078e0205 */
[----:B------:R-:W-:-:S03]  /*2580*/  ISETP.GE.AND P1, PT, R4, R9, PT ;  /* 0x000000090400720c */ /* 0x000fc60003f26270 */
[----:B------:R-:W-:Y:S01]  /*2590*/  IMAD.IADD R10, R3, 0x1, R8 ;  /* 0x00000001030a7824 */ /* 0x000fe200078e0208 */
[----:B------:R-:W-:Y:S02]  /*25a0*/  SEL R11, R9, RZ, P1 ;  /* 0x000000ff090b7207 */ /* 0x000fe40000800000 */
[----:B------:R-:W-:Y:S01]  /*25b0*/  SHF.R.S32.HI R8, RZ, 0x1f, R5 ;  /* 0x0000001fff087819 */ /* 0x000fe20000011405 */
[-C--:B------:R-:W-:Y:S01]  /*25c0*/  IMAD.WIDE.U32 R64, R141, R6.reuse, R16 ;  /* 0x000000068d407225 */ /* 0x080fe200078e0010 */
[----:B------:R-:W-:Y:S02]  /*25d0*/  LOP3.LUT R19, R19, 0xfffffffe, RZ, 0xc0, !PT ;  /* 0xfffffffe13137812 */ /* 0x000fe400078ec0ff */
[-C--:B------:R-:W-:Y:S01]  /*25e0*/  LEA.HI R70, R8, R5.reuse, RZ, 0x3 ;  /* 0x0000000508467211 */ /* 0x080fe200078f18ff */
[----:B------:R-:W-:Y:S01]  /*25f0*/  IMAD.IADD R12, R4, 0x1, R11 ;  /* 0x00000001040c7824 */ /* 0x000fe200078e020b */
[----:B------:R-:W-:Y:S01]  /*2600*/  SHF.R.S32.HI R11, RZ, 0x1f, R10 ;  /* 0x0000001fff0b7819 */ /* 0x000fe2000001140a */
[----:B------:R-:W-:Y:S01]  /*2610*/  IMAD.WIDE.U32 R66, R141, R6, R138 ;  /* 0x000000068d427225 */ /* 0x000fe200078e008a */
[----:B------:R-:W-:-:S02]  /*2620*/  LEA.HI R5, R8, R5, RZ, 0x5 ;  /* 0x0000000508057211 */ /* 0x000fc400078f28ff */
[----:B------:R-:W-:Y:S01]  /*2630*/  @P2 LOP3.LUT R19, R19, 0x1, RZ, 0xfc, !PT ;  /* 0x0000000113132812 */ /* 0x000fe200078efcff */
[----:B------:R-:W-:Y:S01]  /*2640*/  IMAD.IADD R65, R65, 0x1, R13 ;  /* 0x0000000141417824 */ /* 0x000fe200078e020d */
[-C--:B------:R-:W-:Y:S01]  /*2650*/  LEA.HI R69, R11, R10.reuse, RZ, 0x3 ;  /* 0x0000000a0b457211 */ /* 0x080fe200078f18ff */
[----:B------:R-:W-:Y:S01]  /*2660*/  IMAD.IADD R67, R13, 0x1, R67 ;  /* 0x000000010d437824 */ /* 0x000fe200078e0243 */
[----:B------:R-:W-:Y:S01]  /*2670*/  SHF.R.S32.HI R13, RZ, 0x1f, R12 ;  /* 0x0000001fff0d7819 */ /* 0x000fe2000001140c */
[----:B------:R-:W-:Y:S01]  /*2680*/  IMAD.SHL.U32 R8, R5, 0x80, RZ ;  /* 0x0000008005087824 */ /* 0x000fe200078e00ff */
[----:B------:R-:W-:Y:S02]  /*2690*/  LEA.HI R10, R11, R10, RZ, 0x5 ;  /* 0x0000000a0b0a7211 */ /* 0x000fe400078f28ff */
[----:B------:R-:W-:Y:S02]  /*26a0*/  LOP3.LUT R5, R143, 0x18, R70, 0xf8, !PT ;  /* 0x000000188f057812 */ /* 0x000fe400078ef846 */
[----:B------:R-:W-:Y:S01]  /*26b0*/  LOP3.LUT R19, R19, 0xfffffffd, RZ, 0xc0, !PT ;  /* 0xfffffffd13137812 */ /* 0x000fe200078ec0ff */
[----:B------:R-:W-:Y:S01]  /*26c0*/  IMAD.SHL.U32 R10, R10, 0x80, RZ ;  /* 0x000000800a0a7824 */ /* 0x000fe200078e00ff */
[----:B------:R-:W-:-:S02]  /*26d0*/  LEA.HI R68, R13, R12, RZ, 0x3 ;  /* 0x0000000c0d447211 */ /* 0x000fc400078f18ff */
[----:B------:R-:W-:Y:S02]  /*26e0*/  LEA.HI R12, R13, R12, RZ, 0x5 ;  /* 0x0000000c0d0c7211 */ /* 0x000fe400078f28ff */
[----:B-----5:R-:W-:Y:S02]  /*26f0*/  SHF.R.S32.HI R15, RZ, 0x1f, R95 ;  /* 0x0000001fff0f7819 */ /* 0x020fe4000001145f */
[----:B------:R-:W-:Y:S02]  /*2700*/  LOP3.LUT R8, R8, 0xfffff000, RZ, 0xc0, !PT ;  /* 0xfffff00008087812 */ /* 0x000fe400078ec0ff */
[----:B------:R-:W-:Y:S02]  /*2710*/  LOP3.LUT R5, R5, R144, RZ, 0x3c, !PT ;  /* 0x0000009005057212 */ /* 0x000fe400078e3cff */
[----:B------:R-:W-:Y:S02]  /*2720*/  @P1 LOP3.LUT R19, R19, 0x2, RZ, 0xfc, !PT ;  /* 0x0000000213131812 */ /* 0x000fe400078efcff */
[----:B------:R-:W-:-:S02]  /*2730*/  LOP3.LUT R11, R143, 0x18, R69, 0xf8, !PT ;  /* 0x000000188f0b7812 */ /* 0x000fc400078ef845 */
[----:B------:R-:W-:Y:S01]  /*2740*/  ISETP.GE.AND P1, PT, R136, UR4, PT ;  /* 0x0000000488007c0c */ /* 0x000fe2000bf26270 */
[----:B------:R-:W-:Y:S01]  /*2750*/  IMAD.SHL.U32 R12, R12, 0x80, RZ ;  /* 0x000000800c0c7824 */ /* 0x000fe200078e00ff */
[--C-:B------:R-:W-:Y:S01]  /*2760*/  IADD3 R94, R5, R8, R153.reuse ;  /* 0x00000008055e7210 */ /* 0x100fe20007ffe099 */
[----:B------:R-:W-:Y:S01]  /*2770*/  IMAD R8, R15, R6, RZ ;  /* 0x000000060f087224 */ /* 0x000fe200078e02ff */
[----:B------:R-:W-:Y:S01]  /*2780*/  LOP3.LUT R10, R10, 0xfffff000, RZ, 0xc0, !PT ;  /* 0xfffff0000a0a7812 */ /* 0x000fe200078ec0ff */
[----:B------:R-:W-:Y:S01]  /*2790*/  VIADD R101, R20, 0x8 ;  /* 0x0000000814657836 */ /* 0x000fe20000000000 */
[----:B------:R-:W-:Y:S01]  /*27a0*/  LOP3.LUT R11, R11, R144, RZ, 0x3c, !PT ;  /* 0x000000900b0b7212 */ /* 0x000fe200078e3cff */
[----:B------:R-:W-:Y:S01]  /*27b0*/  IMAD R14, R15, R86, RZ ;  /* 0x000000560f0e7224 */ /* 0x000fe200078e02ff */
[----:B------:R-:W-:Y:S02]  /*27c0*/  LOP3.LUT R13, R143, 0x18, R68, 0xf8, !PT ;  /* 0x000000188f0d7812 */ /* 0x000fe400078ef844 */
[----:B------:R-:W-:Y:S01]  /*27d0*/  SEL R20, RZ, 0x20, P1 ;  /* 0x00000020ff147807 */ /* 0x000fe20000800000 */
[----:B------:R-:W-:Y:S01]  /*27e0*/  IMAD R73, R95, R7, R8 ;  /* 0x000000075f497224 */ /* 0x000fe200078e0208 */
[----:B------:R-:W-:Y:S01]  /*27f0*/  IADD3 R93, R11, R10, R153 ;  /* 0x0000000a0b5d7210 */ /* 0x000fe20007ffe099 */
[----:B------:R-:W-:Y:S01]  /*2800*/  IMAD.WIDE.U32 R64, R95, R6, R64 ;  /* 0x000000065f407225 */ /* 0x000fe200078e0040 */
[----:B------:R-:W-:-:S02]  /*2810*/  LOP3.LUT R12, R12, 0xfffff000, RZ, 0xc0, !PT ;  /* 0xfffff0000c0c7812 */ /* 0x000fc400078ec0ff */
[----:B------:R-:W-:Y:S01]  /*2820*/  LOP3.LUT R13, R13, R144, RZ, 0x3c, !PT ;  /* 0x000000900d0d7212 */ /* 0x000fe200078e3cff */
[----:B------:R-:W-:Y:S01]  /*2830*/  IMAD.SHL.U32 R98, R9, 0x2, RZ ;  /* 0x0000000209627824 */ /* 0x000fe200078e00ff */
[----:B------:R-:W-:Y:S01]  /*2840*/  LOP3.LUT R8, R70, 0xfffffff8, RZ, 0xc0, !PT ;  /* 0xfffffff846087812 */ /* 0x000fe200078ec0ff */
[----:B------:R-:W-:Y:S01]  /*2850*/  IMAD R11, R95, R87, R14 ;  /* 0x000000575f0b7224 */ /* 0x000fe200078e020e */
[----:B------:R-:W-:Y:S01]  /*2860*/  LOP3.LUT R9, R69, 0xfffffff8, RZ, 0xc0, !PT ;  /* 0xfffffff845097812 */ /* 0x000fe200078ec0ff */
[----:B------:R-:W-:Y:S01]  /*2870*/  IMAD.WIDE.U32 R60, R95, R86, R60 ;  /* 0x000000565f3c7225 */ /* 0x000fe200078e003c */
[----:B------:R-:W-:Y:S02]  /*2880*/  LOP3.LUT R10, R68, 0xfffffff8, RZ, 0xc0, !PT ;  /* 0xfffffff8440a7812 */ /* 0x000fe400078ec0ff */
[----:B------:R-:W-:Y:S01]  /*2890*/  LOP3.LUT R20, R21, R20, RZ, 0xfc, !PT ;  /* 0x0000001415147212 */ /* 0x000fe200078efcff */
[----:B------:R-:W-:Y:S01]  /*28a0*/  IMAD.WIDE.U32 R62, R95, R86, R62 ;  /* 0x000000565f3e7225 */ /* 0x000fe200078e003e */
[----:B------:R-:W-:-:S03]  /*28b0*/  SHF.L.U64.HI R88, R6, 0x7, R7 ;  /* 0x0000000706587819 */ /* 0x000fc60000010207 */
[----:B------:R-:W-:Y:S01]  /*28c0*/  IMAD.WIDE.U32 R66, R95, R6, R66 ;  /* 0x000000065f427225 */ /* 0x000fe200078e0042 */
[C---:B------:R-:W-:Y:S02]  /*28d0*/  SHF.L.U64.HI R87, R86.reuse, 0x7, R87 ;  /* 0x0000000756577819 */ /* 0x040fe40000010257 */
[----:B------:R-:W-:Y:S01]  /*28e0*/  SHF.L.U32 R5, R86, 0x7, RZ ;  /* 0x0000000756057819 */ /* 0x000fe200000006ff */
[----:B------:R-:W-:Y:S01]  /*28f0*/  IMAD.IADD R81, R65, 0x1, R73 ;  /* 0x0000000141517824 */ /* 0x000fe200078e0249 */
[----:B------:R-:W-:Y:S01]  /*2900*/  IADD3 R92, R13, R12, R153 ;  /* 0x0000000c0d5c7210 */ /* 0x000fe20007ffe099 */
[----:B------:R-:W-:Y:S01]  /*2910*/  IMAD.IADD R83, R83, 0x1, R28 ;  /* 0x0000000153537824 */ /* 0x000fe200078e021c */
[----:B------:R-:W-:Y:S01]  /*2920*/  SHF.R.S32.HI R91, RZ, 0x1f, R8 ;  /* 0x0000001fff5b7819 */ /* 0x000fe20000011408 */
[----:B------:R-:W-:Y:S01]  /*2930*/  IMAD.SHL.U32 R6, R6, 0x80, RZ ;  /* 0x0000008006067824 */ /* 0x000fe200078e00ff */
[----:B------:R-:W-:Y:S01]  /*2940*/  SHF.R.S32.HI R90, RZ, 0x1f, R9 ;  /* 0x0000001fff5a7819 */ /* 0x000fe20000011409 */
[----:B------:R-:W-:Y:S01]  /*2950*/  IMAD.IADD R82, R61, 0x1, R11 ;  /* 0x000000013d527824 */ /* 0x000fe200078e020b */
[----:B------:R-:W-:Y:S01]  /*2960*/  SHF.R.S32.HI R89, RZ, 0x1f, R10 ;  /* 0x0000001fff597819 */ /* 0x000fe2000001140a */
[----:B------:R-:W-:Y:S01]  /*2970*/  IMAD.IADD R74, R11, 0x1, R63 ;  /* 0x000000010b4a7824 */ /* 0x000fe200078e023f */
[----:B------:R-:W-:Y:S01]  /*2980*/  LOP3.LUT R21, R21, 0x1, RZ, 0xc0, !PT ;  /* 0x0000000115157812 */ /* 0x000fe200078ec0ff */
[----:B------:R-:W-:Y:S01]  /*2990*/  IMAD.IADD R73, R73, 0x1, R67 ;  /* 0x0000000149497824 */ /* 0x000fe200078e0243 */
[C---:B------:R-:W-:Y:S01]  /*29a0*/  LOP3.LUT R52, R20.reuse, 0x4, RZ, 0xc0, !PT ;  /* 0x0000000414347812 */ /* 0x040fe200078ec0ff */
[----:B--2---:R-:W-:Y:S01]  /*29b0*/  IMAD R7, R27, 0xc0, R141 ;  /* 0x000000c01b077824 */ /* 0x004fe200078e028d */
[----:B------:R-:W-:-:S02]  /*29c0*/  LOP3.LUT R27, R20, 0x2, RZ, 0xc0, !PT ;  /* 0x00000002141b7812 */ /* 0x000fc400078ec0ff */
[----:B------:R-:W-:Y:S01]  /*29d0*/  SHF.R.S32.HI R86, RZ, 0x1f, R0 ;  /* 0x0000001fff567819 */ /* 0x000fe20000011400 */
[----:B------:R-:W-:Y:S06]  /*29e0*/  @!P6 BAR.SYNC.DEFER_BLOCKING 0x9, 0x100 ;  /* 0x024400000000eb1d */ /* 0x000fec0000010000 */
.L_x_465:
[----:B--2---:R-:W2:Y:S01]  /*29f0*/  LDL R30, [R1+0x88] ;  /* 0x00008800011e7983 */ /* 0x004ea20000100800 */
[----:B0-----:R-:W0:Y:S01]  /*2a00*/  LDC R76, c[0x0][0x430] ;  /* 0x00010c00ff4c7b82 */ /* 0x001e220000000800 */
[----:B------:R-:W-:Y:S02]  /*2a10*/  VIADD R11, R25, 0xffffffff ;  /* 0xffffffff190b7836 */ /* 0x000fe40000000000 */
[----:B------:R-:W-:Y:S02]  /*2a20*/  IMAD.MOV.U32 R75, RZ, RZ, RZ ;  /* 0x000000ffff4b7224 */ /* 0x000fe400078e00ff */
[----:B------:R-:W-:-:S03]  /*2a30*/  IMAD R14, R11, 0x80, R7 ;  /* 0x000000800b0e7824 */ /* 0x000fc600078e0207 */
[----:B-1----:R-:W1:Y:S01]  /*2a40*/  LDC R96, c[0x0][0x3f4] ;  /* 0x0000fd00ff607b82 */ /* 0x002e620000000800 */
[----:B------:R-:W-:-:S04]  /*2a50*/  IMAD.IADD R31, R83, 0x1, R14 ;  /* 0x00000001531f7824 */ /* 0x000fc800078e020e */
[----:B------:R-:W-:Y:S01]  /*2a60*/  IMAD.MOV.U32 R28, RZ, RZ, R31 ;  /* 0x000000ffff1c7224 */ /* 0x000fe200078e001f */
[----:B0-----:R-:W-:-:S13]  /*2a70*/  ISETP.NE.AND P1, PT, R76, 0x1, PT ;  /* 0x000000014c00780c */ /* 0x001fda0003f25270 */
[----:B------:R-:W0:Y:S08]  /*2a80*/  @P1 LDC R12, c[0x0][0x434] ;  /* 0x00010d00ff0c1b82 */ /* 0x000e300000000800 */
[----:B---3--:R-:W3:Y:S01]  /*2a90*/  @P1 LDC R13, c[0x0][0x438] ;  /* 0x00010e00ff0d1b82 */ /* 0x008ee20000000800 */
[----:B0-----:R-:W-:-:S05]  /*2aa0*/  @P1 IMAD.HI.U32 R12, R31, R12, RZ ;  /* 0x0000000c1f0c1227 */ /* 0x001fca00078e00ff */
[----:B---3--:R-:W-:Y:S02]  /*2ab0*/  @P1 SHF.R.U32.HI R28, RZ, R13, R12 ;  /* 0x0000000dff1c1219 */ /* 0x008fe4000001160c */
[----:B------:R-:W-:-:S04]  /*2ac0*/  ISETP.GE.AND P1, PT, R14, R24, PT ;  /* 0x000000180e00720c */ /* 0x000fc80003f26270 */
[----:B------:R-:W-:-:S13]  /*2ad0*/  ISETP.GT.OR P1, PT, R7, 0x7f, P1 ;  /* 0x0000007f0700780c */ /* 0x000fda0000f24670 */
[----:B------:R-:W0:Y:S01]  /*2ae0*/  @!P1 LDC.64 R14, c[0x0][0x428] ;  /* 0x00010a00ff0e9b82 */ /* 0x000e220000000a00 */
[----:B------:R-:W-:-:S07]  /*2af0*/  @!P1 SHF.R.S32.HI R29, RZ, 0x1f, R28 ;  /* 0x0000001fff1d9819 */ /* 0x000fce000001141c */
[----:B------:R-:W3:Y:S01]  /*2b00*/  @!P1 LDC.64 R12, c[0x0][0x418] ;  /* 0x00010600ff0c9b82 */ /* 0x000ee20000000a00 */
[----:B------:R-:W-:Y:S01]  /*2b10*/  LOP3.LUT P3, RZ, R71, 0x2, RZ, 0xc0, !PT ;  /* 0x0000000247ff7812 */ /* 0x000fe2000786c0ff */
[----:B0-----:R-:W-:-:S04]  /*2b20*/  @!P1 IMAD R25, R86, R14, RZ ;  /* 0x0000000e56199224 */ /* 0x001fc800078e02ff */
[C---:B------:R-:W-:Y:S02]  /*2b30*/  @!P1 IMAD R25, R0.reuse, R15, R25 ;  /* 0x0000000f00199224 */ /* 0x040fe400078e0219 */
[----:B------:R-:W-:-:S04]  /*2b40*/  @!P1 IMAD.WIDE.U32 R14, R0, R14, R28 ;  /* 0x0000000e000e9225 */ /* 0x000fc800078e001c */
[----:B------:R-:W-:Y:S01]  /*2b50*/  @!P1 IMAD.IADD R15, R15, 0x1, R25 ;  /* 0x000000010f0f9824 */ /* 0x000fe200078e0219 */
[----:B---3--:R-:W-:-:S04]  /*2b60*/  @!P1 LEA R12, P2, R14, R12, 0x2 ;  /* 0x0000000c0e0c9211 */ /* 0x008fc800078410ff */
[----:B------:R-:W-:Y:S02]  /*2b70*/  @!P1 LEA.HI.X R13, R14, R13, R15, 0x2, P2 ;  /* 0x0000000d0e0d9211 */ /* 0x000fe400010f140f */
[----:B-1----:R-:W-:Y:S01]  /*2b80*/  ISETP.GE.AND P2, PT, R96, 0x1, PT ;  /* 0x000000016000780c */ /* 0x002fe20003f46270 */
[----:B------:R-:W-:Y:S01]  /*2b90*/  IMAD.MOV R15, RZ, RZ, -R28 ;  /* 0x000000ffff0f7224 */ /* 0x000fe200078e0a1c */
[----:B------:R-:W-:Y:S05]  /*2ba0*/  YIELD ;  /* 0x0000000000007946 */ /* 0x000fea0003800000 */
[----:B------:R-:W-:Y:S01]  /*2bb0*/  IMAD R76, R76, R15, R31 ;  /* 0x0000000f4c4c7224 */ /* 0x000fe200078e021f */
[----:B------:R-:W-:Y:S01]  /*2bc0*/  BSSY B0, `(.L_x_407) ;  /* 0x0000432000007945 */ /* 0x000fe20003800000 */
[----:B------:R0:W5:Y:S01]  /*2bd0*/  @!P1 LDG.E R75, desc[UR42][R12.64] ;  /* 0x0000002a0c4b9981 */ /* 0x000162000c1e1900 */
[----:B------:R-:W-:Y:S01]  /*2be0*/  ISETP.GT.AND P1, PT, R11, R72, PT ;  /* 0x000000480b00720c */ /* 0x000fe20003f24270 */
[----:B------:R-:W-:-:S02]  /*2bf0*/  IMAD.MOV.U32 R25, RZ, RZ, R11 ;  /* 0x000000ffff197224 */ /* 0x000fc400078e000b */
[----:B--2---:R-:W-:-:S04]  /*2c00*/  IMAD R55, R18, 0x3000, R30 ;  /* 0x0000300012377824 */ /* 0x004fc800078e021e */
[C---:B------:R-:W-:Y:S02]  /*2c10*/  VIADD R15, R55.reuse, 0x10 ;  /* 0x00000010370f7836 */ /* 0x040fe40000000000 */
[C---:B------:R-:W-:Y:S02]  /*2c20*/  @P3 VIADD R15, R55.reuse, 0xfffffff0 ;  /* 0xfffffff0370f3836 */ /* 0x040fe40000000000 */
[--C-:B------:R-:W-:Y:S02]  /*2c30*/  IMAD R55, R55, 0x2, R26.reuse ;  /* 0x0000000237377824 */ /* 0x100fe400078e021a */
[----:B------:R-:W-:Y:S01]  /*2c40*/  IMAD R54, R15, 0x2, R26 ;  /* 0x000000020f367824 */ /* 0x000fe200078e021a */
[----:B0-----:R-:W-:Y:S06]  /*2c50*/  @!P2 BRA `(.L_x_408) ;  /* 0x0000003c0078a947 */ /* 0x001fec0003800000 */
[----:B------:R-:W-:Y:S01]  /*2c60*/  SHF.R.S32.HI R77, RZ, 0x1f, R76 ;  /* 0x0000001fff4d7819 */ /* 0x000fe2000001144c */
[----:B------:R-:W-:Y:S01]  /*2c70*/  ULDC.64 UR4, c[0x0][0x300] ;  /* 0x0000c00000047ab9 */ /* 0x000fe20000000a00 */
[----:B-----5:R-:W-:Y:S01]  /*2c80*/  SHF.R.S32.HI R78, RZ, 0x1f, R75 ;  /* 0x0000001fff4e7819 */ /* 0x020fe2000001144b */
[----:B------:R-:W-:Y:S01]  /*2c90*/  IMAD.WIDE.U32 R12, R76, UR4, RZ ;  /* 0x000000044c0c7c25 */ /* 0x000fe2000f8e00ff */
[----:B------:R-:W-:-:S03]  /*2ca0*/  ULDC.64 UR6, c[0x0][0x2e8] ;  /* 0x0000ba0000067ab9 */ /* 0x000fc60000000a00 */
[----:B------:R-:W-:Y:S02]  /*2cb0*/  IMAD R15, R77, UR4, RZ ;  /* 0x000000044d0f7c24 */ /* 0x000fe4000f8e02ff */
[----:B------:R-:W-:Y:S02]  /*2cc0*/  IMAD R79, R11, -0x80, R24 ;  /* 0xffffff800b4f7824 */ /* 0x000fe400078e0218 */
[----:B------:R-:W-:Y:S01]  /*2cd0*/  IMAD R15, R76, UR5, R15 ;  /* 0x000000054c0f7c24 */ /* 0x000fe2000f8e020f */
[----:B------:R-:W-:Y:S02]  /*2ce0*/  ULDC.64 UR4, c[0x0][0x310] ;  /* 0x0000c40000047ab9 */ /* 0x000fe40000000a00 */
[----:B------:R-:W-:Y:S01]  /*2cf0*/  IMAD R14, R78, UR4, RZ ;  /* 0x000000044e0e7c24 */ /* 0x000fe2000f8e02ff */
[----:B------:R-:W-:Y:S01]  /*2d00*/  VIMNMX R79, R79, 0x80, PT ;  /* 0x000000804f4f7848 */ /* 0x000fe20003fe0100 */
[----:B------:R-:W-:Y:S02]  /*2d10*/  IMAD.IADD R13, R13, 0x1, R15 ;  /* 0x000000010d0d7824 */ /* 0x000fe400078e020f */
[----:B------:R-:W-:-:S02]  /*2d20*/  IMAD R15, R75, UR5, R14 ;  /* 0x000000054b0f7c24 */ /* 0x000fc4000f8e020e */
[----:B------:R-:W-:Y:S01]  /*2d30*/  IMAD.WIDE.U32 R12, R75, UR4, R12 ;  /* 0x000000044b0c7c25 */ /* 0x000fe2000f8e000c */
[----:B------:R-:W-:-:S03]  /*2d40*/  ULDC.64 UR4, c[0x0][0x308] ;  /* 0x0000c20000047ab9 */ /* 0x000fc60000000a00 */
[----:B------:R-:W-:Y:S02]  /*2d50*/  IMAD.IADD R13, R13, 0x1, R15 ;  /* 0x000000010d0d7824 */ /* 0x000fe400078e020f */
[----:B------:R-:W-:Y:S02]  /*2d60*/  IMAD R14, R87, R25, RZ ;  /* 0x00000019570e7224 */ /* 0x000fe400078e02ff */
[----:B------:R-:W-:Y:S01]  /*2d70*/  IMAD.WIDE.U32 R12, R137, UR4, R12 ;  /* 0x00000004890c7c25 */ /* 0x000fe2000f8e000c */
[----:B------:R-:W-:-:S03]  /*2d80*/  ULDC.U8 UR4, c[0x0][0x410] ;  /* 0x0001040000047ab9 */ /* 0x000fc60000000000 */
[----:B------:R-:W-:Y:S01]  /*2d90*/  IMAD R57, R137, UR5, R13 ;  /* 0x0000000589397c24 */ /* 0x000fe2000f8e020d */
[----:B------:R-:W-:Y:S01]  /*2da0*/  LEA R56, P2, R12, UR6, 0x1 ;  /* 0x000000060c387c11 */ /* 0x000fe2000f8408ff */
[----:B------:R-:W-:-:S03]  /*2db0*/  IMAD R13, R88, R25, RZ ;  /* 0x00000019580d7224 */ /* 0x000fc600078e02ff */
[----:B------:R-:W-:Y:S02]  /*2dc0*/  LEA.HI.X R57, R12, UR7, R57, 0x1, P2 ;  /* 0x000000070c397c11 */ /* 0x000fe400090f0c39 */
[----:B------:R-:W-:Y:S02]  /*2dd0*/  ISETP.NE.AND P2, PT, RZ, UR4, PT ;  /* 0x00000004ff007c0c */ /* 0x000fe4000bf45270 */
[----:B------:R-:W-:-:S05]  /*2de0*/  SHF.R.S32.HI R12, RZ, 0x1f, R25 ;  /* 0x0000001fff0c7819 */ /* 0x000fca0000011419 */
[C---:B------:R-:W-:Y:S02]  /*2df0*/  IMAD R29, R12.reuse, R6, R13 ;  /* 0x000000060c1d7224 */ /* 0x040fe400078e020d */
[----:B------:R-:W-:Y:S02]  /*2e00*/  IMAD R53, R12, R5, R14 ;  /* 0x000000050c357224 */ /* 0x000fe400078e020e */
[----:B------:R-:W-:-:S04]  /*2e10*/  IMAD.WIDE.U32 R14, R6, R25, RZ ;  /* 0x00000019060e7225 */ /* 0x000fc800078e00ff */
[----:B------:R-:W-:-:S04]  /*2e20*/  IMAD.WIDE.U32 R12, R5, R25, RZ ;  /* 0x00000019050c7225 */ /* 0x000fc800078e00ff */
[----:B------:R-:W-:Y:S02]  /*2e30*/  IMAD.IADD R11, R15, 0x1, R29 ;  /* 0x000000010f0b7824 */ /* 0x000fe400078e021d */
[----:B------:R-:W-:Y:S01]  /*2e40*/  IMAD.IADD R53, R13, 0x1, R53 ;  /* 0x000000010d357824 */ /* 0x000fe200078e0235 */
[----:B------:R-:W-:Y:S06]  /*2e50*/  @!P2 BRA `(.L_x_409) ;  /* 0x0000001c0068a947 */ /* 0x000fec0003800000 */
[----:B------:R-:W-:Y:S01]  /*2e60*/  ISETP.GE.AND P3, PT, R141, R79, PT ;  /* 0x0000004f8d00720c */ /* 0x000fe20003f66270 */
[----:B------:R-:W-:Y:S01]  /*2e70*/  BSSY B1, `(.L_x_410) ;  /* 0x000003b000017945 */ /* 0x000fe20003800000 */
        /* <DEDUP_REMOVED lines=12> */
[----:B------:R-:W-:Y:S06]  /*2f40*/  @P3 BRA `(.L_x_411) ;  /* 0x0000000000b43947 */ /* 0x000fec0003800000 */
[----:B------:R-:W2:Y:S04]  /*2f50*/  LDL R85, [R1+0x54] ;  /* 0x0000540001557983 */ /* 0x000ea80000100800 */
[----:B------:R-:W3:Y:S04]  /*2f60*/  LDL R84, [R1+0x4c] ;  /* 0x00004c0001547983 */ /* 0x000ee80000100800 */
[----:B------:R-:W4:Y:S04]  /*2f70*/  LDL R80, [R1+0x50] ;  /* 0x0000500001507983 */ /* 0x000f280000100800 */
[----:B------:R-:W4:Y:S04]  /*2f80*/  LDL R59, [R1+0x48] ;  /* 0x00004800013b7983 */ /* 0x000f280000100800 */
[----:B------:R-:W4:Y:S01]  /*2f90*/  LDL R58, [R1+0x58] ;  /* 0x00005800013a7983 */ /* 0x000f220000100800 */
[----:B------:R-:W-:Y:S01]  /*2fa0*/  IADD3 R15, P2, R66, R14, RZ ;  /* 0x0000000e420f7210 */ /* 0x000fe20007f5e0ff */
[----:B------:R-:W-:Y:S01]  /*2fb0*/  ULDC.64 UR4, c[0x0][0x3e8] ;  /* 0x0000fa0000047ab9 */ /* 0x000fe20000000a00 */
[----:B------:R-:W-:-:S02]  /*2fc0*/  CS2R R48, SRZ ;  /* 0x0000000000307805 */ /* 0x000fc4000001ff00 */
[----:B------:R-:W-:Y:S01]  /*2fd0*/  CS2R R50, SRZ ;  /* 0x0000000000327805 */ /* 0x000fe2000001ff00 */
[----:B------:R-:W-:Y:S01]  /*2fe0*/  IMAD.X R30, R11, 0x1, R73, P2 ;  /* 0x000000010b1e7824 */ /* 0x000fe200010e0649 */
[----:B------:R-:W-:-:S05]  /*2ff0*/  IADD3 R13, P2, R62, R12, RZ ;  /* 0x0000000c3e0d7210 */ /* 0x000fca0007f5e0ff */
[----:B------:R-:W-:Y:S01]  /*3000*/  IMAD.X R28, R53, 0x1, R74, P2 ;  /* 0x00000001351c7824 */ /* 0x000fe200010e064a */
[----:B------:R-:W-:-:S04]  /*3010*/  LEA R14, P2, R15, UR4, 0x1 ;  /* 0x000000040f0e7c11 */ /* 0x000fc8000f8408ff */
[----:B------:R-:W-:Y:S01]  /*3020*/  LEA.HI.X R15, R15, UR5, R30, 0x1, P2 ;  /* 0x000000050f0f7c11 */ /* 0x000fe200090f0c1e */
[----:B------:R-:W-:Y:S02]  /*3030*/  ULDC.64 UR4, c[0x0][0x400] ;  /* 0x0001000000047ab9 */ /* 0x000fe40000000a00 */
[----:B------:R-:W-:-:S04]  /*3040*/  LEA R12, P2, R13, UR4, 0x1 ;  /* 0x000000040d0c7c11 */ /* 0x000fc8000f8408ff */
[----:B------:R-:W-:Y:S02]  /*3050*/  LEA.HI.X R13, R13, UR5, R28, 0x1, P2 ;  /* 0x000000050d0d7c11 */ /* 0x000fe400090f0c1c */
[----:B------:R-:W-:Y:S02]  /*3060*/  ISETP.GE.AND P2, PT, R138, R96, PT ;  /* 0x000000608a00720c */ /* 0x000fe40003f46270 */
[----:B------:R-:W-:Y:S02]  /*3070*/  CS2R R44, SRZ ;  /* 0x00000000002c7805 */ /* 0x000fe4000001ff00 */
[----:B------:R-:W-:-:S09]  /*3080*/  CS2R R46, SRZ ;  /* 0x00000000002e7805 */ /* 0x000fd2000001ff00 */
[----:B------:R0:W5:Y:S04]  /*3090*/  @!P2 LDG.E.64 R48, desc[UR42][R14.64] ;  /* 0x0000002a0e30a981 */ /* 0x000168000c1e1b00 */
[----:B------:R0:W5:Y:S01]  /*30a0*/  @!P2 LDG.E.64 R50, desc[UR42][R12.64] ;  /* 0x0000002a0c32a981 */ /* 0x000162000c1e1b00 */
        /* <DEDUP_REMOVED lines=8> */
[----:B--2---:R-:W-:-:S13]  /*3130*/  ISETP.GE.AND P2, PT, R85, R96, PT ;  /* 0x000000605500720c */ /* 0x004fda0003f46270 */
[----:B------:R0:W5:Y:S04]  /*3140*/  @!P2 LDG.E.64 R44, desc[UR42][R14.64+0x10] ;  /* 0x0000102a0e2ca981 */ /* 0x000168000c1e1b00 */
[----:B------:R0:W5:Y:S01]  /*3150*/  @!P2 LDG.E.64 R46, desc[UR42][R12.64+0x10] ;  /* 0x0000102a0c2ea981 */ /* 0x000162000c1e1b00 */
[----:B---3--:R-:W-:-:S13]  /*3160*/  ISETP.GE.AND P2, PT, R84, R96, PT ;  /* 0x000000605400720c */ /* 0x008fda0003f46270 */
[----:B------:R0:W5:Y:S04]  /*3170*/  @!P2 LDG.E.64 R40, desc[UR42][R14.64+0x20] ;  /* 0x0000202a0e28a981 */ /* 0x000168000c1e1b00 */
[----:B------:R0:W5:Y:S01]  /*3180*/  @!P2 LDG.E.64 R42, desc[UR42][R12.64+0x20] ;  /* 0x0000202a0c2aa981 */ /* 0x000162000c1e1b00 */
[----:B----4-:R-:W-:-:S13]  /*3190*/  ISETP.GE.AND P2, PT, R80, R96, PT ;  /* 0x000000605000720c */ /* 0x010fda0003f46270 */
[----:B------:R0:W5:Y:S04]  /*31a0*/  @!P2 LDG.E.64 R36, desc[UR42][R14.64+0x30] ;  /* 0x0000302a0e24a981 */ /* 0x000168000c1e1b00 */
[----:B------:R0:W5:Y:S01]  /*31b0*/  @!P2 LDG.E.64 R38, desc[UR42][R12.64+0x30] ;  /* 0x0000302a0c26a981 */ /* 0x000162000c1e1b00 */
[----:B------:R-:W-:-:S13]  /*31c0*/  ISETP.GE.AND P2, PT, R59, R96, PT ;  /* 0x000000603b00720c */ /* 0x000fda0003f46270 */
[----:B------:R0:W5:Y:S04]  /*31d0*/  @!P2 LDG.E.64 R32, desc[UR42][R14.64+0x40] ;  /* 0x0000402a0e20a981 */ /* 0x000168000c1e1b00 */
[----:B------:R0:W5:Y:S01]  /*31e0*/  @!P2 LDG.E.64 R34, desc[UR42][R12.64+0x40] ;  /* 0x0000402a0c22a981 */ /* 0x000162000c1e1b00 */
[----:B------:R-:W-:-:S13]  /*31f0*/  ISETP.GE.AND P2, PT, R58, R96, PT ;  /* 0x000000603a00720c */ /* 0x000fda0003f46270 */
[----:B------:R0:W5:Y:S04]  /*3200*/  @!P2 LDG.E.64 R28, desc[UR42][R14.64+0x50] ;  /* 0x0000502a0e1ca981 */ /* 0x000168000c1e1b00 */
[----:B------:R0:W5:Y:S02]  /*3210*/  @!P2 LDG.E.64 R30, desc[UR42][R12.64+0x50] ;  /* 0x0000502a0c1ea981 */ /* 0x000164000c1e1b00 */
.L_x_411:
[----:B------:R-:W-:Y:S05]  /*3220*/  BSYNC B1 ;  /* 0x0000000000017941 */ /* 0x000fea0003800000 */
.L_x_410:
[----:B-----5:R-:W-:Y:S01]  /*3230*/  IMAD.MOV.U32 R11, RZ, RZ, R28 ;  /* 0x000000ffff0b7224 */ /* 0x020fe200078e001c */
[----:B------:R-:W-:Y:S01]  /*3240*/  UISETP.NE.AND UP0, UPT, UR39, 0x3, UPT ;  /* 0x000000032700788c */ /* 0x000fe2000bf05270 */
[----:B0-----:R-:W-:-:S05]  /*3250*/  IMAD.MOV.U32 R12, RZ, RZ, R29 ;  /* 0x000000ffff0c7224 */ /* 0x001fca00078e001d */
[----:B------:R-:W-:Y:S01]  /*3260*/  PRMT R103, R11, 0x5410, R12 ;  /* 0x000054100b677816 */ /* 0x000fe2000000000c */
[----:B------:R-:W-:Y:S01]  /*3270*/  IMAD.MOV.U32 R12, RZ, RZ, R32 ;  /* 0x000000ffff0c7224 */ /* 0x000fe200078e0020 */
[----:B------:R-:W-:Y:S01]  /*3280*/  PLOP3.LUT P2, PT, PT, PT, UP0, 0x80, 0x0 ;  /* 0x000000000000781c */ /* 0x000fe20003f4f008 */
[----:B------:R-:W-:-:S05]  /*3290*/  IMAD.MOV.U32 R11, RZ, RZ, R33 ;  /* 0x000000ffff0b7224 */ /* 0x000fca00078e0021 */
[----:B------:R-:W-:Y:S01]  /*32a0*/  PRMT R105, R12, 0x5410, R11 ;  /* 0x000054100c697816 */ /* 0x000fe2000000000b */
[----:B------:R-:W-:Y:S02]  /*32b0*/  IMAD.MOV.U32 R12, RZ, RZ, R36 ;  /* 0x000000ffff0c7224 */ /* 0x000fe400078e0024 */
[----:B------:R-:W-:-:S05]  /*32c0*/  IMAD.MOV.U32 R11, RZ, RZ, R37 ;  /* 0x000000ffff0b7224 */ /* 0x000fca00078e0025 */
[----:B------:R-:W-:Y:S01]  /*32d0*/  PRMT R107, R12, 0x5410, R11 ;  /* 0x000054100c6b7816 */ /* 0x000fe2000000000b */
[----:B------:R-:W-:Y:S01]  /*32e0*/  IMAD.MOV.U32 R12, RZ, RZ, R41 ;  /* 0x000000ffff0c7224 */ /* 0x000fe200078e0029 */
[----:B------:R-:W-:-:S04]  /*32f0*/  MOV R11, R40 ;  /* 0x00000028000b7202 */ /* 0x000fc80000000f00 */
[----:B------:R-:W-:Y:S01]  /*3300*/  PRMT R109, R11, 0x5410, R12 ;  /* 0x000054100b6d7816 */ /* 0x000fe2000000000c */
[----:B------:R-:W-:Y:S02]  /*3310*/  IMAD.MOV.U32 R11, RZ, RZ, R44 ;  /* 0x000000ffff0b7224 */ /* 0x000fe400078e002c */
[----:B------:R-:W-:-:S05]  /*3320*/  IMAD.MOV.U32 R12, RZ, RZ, R45 ;  /* 0x000000ffff0c7224 */ /* 0x000fca00078e002d */
        /* <DEDUP_REMOVED lines=25> */
[----:B------:R-:W-:Y:S06]  /*34c0*/  @!P2 BRA `(.L_x_412) ;  /* 0x000000000004a947 */ /* 0x000fec0003800000 */
[----:B------:R-:W-:Y:S01]  /*34d0*/  BPT.TRAP 0x1 ;  /* 0x000000040000795c */ /* 0x000fe20000300000 */
.L_x_412:
[----:B------:R-:W-:Y:S01]  /*34e0*/  IMAD R53, R18, 0x8, R2 ;  /* 0x0000000812357824 */ /* 0x000fe200078e0202 */
[----:B------:R-:W-:Y:S01]  /*34f0*/  SHF.L.U32 R80, R140, 0x1f, RZ ;  /* 0x0000001f8c507819 */ /* 0x000fe200000006ff */
[----:B------:R-:W-:Y:S03]  /*3500*/  BSSY B1, `(.L_x_413) ;  /* 0x0000003000017945 */ /* 0x000fe60003800000 */
[----:B------:R-:W0:Y:S02]  /*3510*/  SYNCS.PHASECHK.TRANS64.TRYWAIT P4, [R53+URZ+0x2d890], R80 ;  /* 0x02d89050350075a7 */ /* 0x000e24000808017f */
[----:B0-----:R-:W-:Y:S05]  /*3520*/  @!P4 BRA `(.L_x_414) ;  /* 0x0000018800c4c947 */ /* 0x001fea0003800000 */
.L_x_672:
[----:B------:R-:W-:Y:S05]  /*3530*/  BSYNC B1 ;  /* 0x0000000000017941 */ /* 0x000fea0003800000 */
.L_x_413:
[----:B------:R-:W-:-:S03]  /*3540*/  UMOV UR4, 0xffffffff ;  /* 0xffffffff00047882 */ /* 0x000fc60000000000 */
[----:B------:R-:W-:Y:S05]  /*3550*/  BRA.DIV UR4, `(.L_x_415) ;  /* 0x0000018a04cc7947 */ /* 0x000fea000b800000 */
[----:B------:R-:W1:Y:S04]  /*3560*/  SHFL.IDX PT, R57, R57, RZ, 0x1e1f ;  /* 0x001e1fff39397589 */ /* 0x000e6800000e0000 */
[----:B------:R-:W2:Y:S02]  /*3570*/  SHFL.IDX PT, R56, R56, RZ, 0x1e1f ;  /* 0x001e1fff38387589 */ /* 0x000ea400000e0000 */
.L_x_676:
[----:B------:R-:W-:Y:S05]  /*3580*/  @P3 BRA `(.L_x_416) ;  /* 0x0000003800543947 */ /* 0x000fea0003800000 */
[----:B------:R-:W-:Y:S01]  /*3590*/  ISETP.NE.AND P3, PT, R21, RZ, PT ;  /* 0x000000ff1500720c */ /* 0x000fe20003f65270 */
[----:B------:R-:W-:-:S12]  /*35a0*/  BSSY B1, `(.L_x_417) ;  /* 0x0000039000017945 */ /* 0x000fd80003800000 */
[----:B------:R-:W-:Y:S05]  /*35b0*/  @!P3 BRA `(.L_x_418) ;  /* 0x0000000000dcb947 */ /* 0x000fea0003800000 */
[----:B------:R3:W4:Y:S01]  /*35c0*/  LDS.128 R12, [R55+0x15000] ;  /* 0x01500000370c7984 */ /* 0x0007220000000c00 */
[----:B------:R-:W-:Y:S01]  /*35d0*/  ISETP.GE.AND P3, PT, R138, R96, PT ;  /* 0x000000608a00720c */ /* 0x000fe20003f66270 */
[----:B------:R-:W-:-:S12]  /*35e0*/  BSSY B2, `(.L_x_419) ;  /* 0x0000031000027945 */ /* 0x000fd80003800000 */
[----:B---3--:R-:W-:Y:S05]  /*35f0*/  @P3 BRA `(.L_x_420) ;  /* 0x0000000000bc3947 */ /* 0x008fea0003800000 */
[----:B------:R-:W-:Y:S02]  /*3600*/  SHF.R.U64 R50, R50, 0x10, R51 ;  /* 0x0000001032327819 */ /* 0x000fe40000001233 */
[--C-:B------:R-:W-:Y:S02]  /*3610*/  SHF.R.U64 R11, R48, 0x10, R49.reuse ;  /* 0x00000010300b7819 */ /* 0x100fe40000001231 */
[----:B------:R-:W-:Y:S02]  /*3620*/  SHF.R.U32.HI R48, RZ, 0x10, R49 ;  /* 0x00000010ff307819 */ /* 0x000fe40000011631 */
[----:B------:R-:W-:Y:S02]  /*3630*/  SHF.R.U32.HI R49, RZ, 0x10, R51 ;  /* 0x00000010ff317819 */ /* 0x000fe40000011633 */
[----:B------:R-:W-:Y:S02]  /*3640*/  PRMT R50, R59, 0x5432, R50 ;  /* 0x000054323b327816 */ /* 0x000fe40000000032 */
[----:B------:R-:W-:-:S02]  /*3650*/  PRMT R51, R58, 0x5432, R48 ;  /* 0x000054323a337816 */ /* 0x000fc40000000030 */
[----:B------:R-:W-:Y:S02]  /*3660*/  PRMT R48, R59, 0x5410, R49 ;  /* 0x000054103b307816 */ /* 0x000fe40000000031 */
[----:B------:R-:W-:Y:S01]  /*3670*/  PRMT R11, R58, 0x5410, R11 ;  /* 0x000054103a0b7816 */ /* 0x000fe2000000000b */
[C---:B----4-:R-:W-:Y:S01]  /*3680*/  IMAD.U32 R58, R13.reuse, 0x10000, RZ ;  /* 0x000100000d3a7824 */ /* 0x050fe200078e00ff */
[----:B------:R-:W-:Y:S02]  /*3690*/  LOP3.LUT R84, R13, 0xffff0000, RZ, 0xc0, !PT ;  /* 0xffff00000d547812 */ /* 0x000fe400078ec0ff */
[C---:B------:R-:W-:Y:S01]  /*36a0*/  LOP3.LUT R59, R50.reuse, 0xffff0000, RZ, 0xc0, !PT ;  /* 0xffff0000323b7812 */ /* 0x040fe200078ec0ff */
[----:B------:R-:W-:Y:S01]  /*36b0*/  IMAD.U32 R50, R50, 0x10000, RZ ;  /* 0x0001000032327824 */ /* 0x000fe200078e00ff */
[C---:B------:R-:W-:Y:S01]  /*36c0*/  LOP3.LUT R13, R11.reuse, 0xffff0000, RZ, 0xc0, !PT ;  /* 0xffff00000b0d7812 */ /* 0x040fe200078ec0ff */
[----:B------:R-:W-:Y:S02]  /*36d0*/  IMAD.U32 R11, R11, 0x10000, RZ ;  /* 0x000100000b0b7824 */ /* 0x000fe400078e00ff */
[----:B------:R-:W-:-:S04]  /*36e0*/  FMUL.FTZ R49, R84, R59 ;  /* 0x0000003b54317220 */ /* 0x000fc80000410000 */
[-C--:B------:R-:W-:Y:S01]  /*36f0*/  FFMA.FTZ R49, R58, R13.reuse, -R49 ;  /* 0x0000000d3a317223 */ /* 0x080fe20000010831 */
[----:B------:R-:W-:Y:S01]  /*3700*/  FMUL.FTZ R13, R84, R13 ;  /* 0x0000000d540d7220 */ /* 0x000fe20000410000 */
[C---:B------:R-:W-:Y:S01]  /*3710*/  IMAD.U32 R84, R51.reuse, 0x10000, RZ ;  /* 0x0001000033547824 */ /* 0x040fe200078e00ff */
[----:B------:R-:W-:Y:S02]  /*3720*/  LOP3.LUT R51, R51, 0xffff0000, RZ, 0xc0, !PT ;  /* 0xffff000033337812 */ /* 0x000fe400078ec0ff */
[----:B------:R-:W-:Y:S01]  /*3730*/  FFMA.FTZ R13, R58, R59, R13 ;  /* 0x0000003b3a0d7223 */ /* 0x000fe2000001000d */
[----:B------:R-:W-:Y:S01]  /*3740*/  LOP3.LUT R59, R14, 0xffff0000, RZ, 0xc0, !PT ;  /* 0xffff00000e3b7812 */ /* 0x000fe200078ec0ff */
[C---:B------:R-:W-:Y:S01]  /*3750*/  IMAD.U32 R58, R48.reuse, 0x10000, RZ ;  /* 0x00010000303a7824 */ /* 0x040fe200078e00ff */
[----:B------:R-:W-:Y:S01]  /*3760*/  LOP3.LUT R48, R48, 0xffff0000, RZ, 0xc0, !PT ;  /* 0xffff000030307812 */ /* 0x000fe200078ec0ff */
[----:B------:R-:W-:Y:S01]  /*3770*/  IMAD.U32 R14, R14, 0x10000, RZ ;  /* 0x000100000e0e7824 */ /* 0x000fe200078e00ff */
[----:B------:R-:W-:Y:S01]  /*3780*/  F2FP.BF16.F32.PACK_AB R13, R13, R49 ;  /* 0x000000310d0d723e */ /* 0x000fe200000010ff */
[C---:B------:R-:W-:Y:S01]  /*3790*/  FMUL.FTZ R85, R59.reuse, R58 ;  /* 0x0000003a3b557220 */ /* 0x040fe20000410000 */
[----:B------:R-:W-:-:S03]  /*37a0*/  FMUL.FTZ R59, R59, R84 ;  /* 0x000000543b3b7220 */ /* 0x000fc60000410000 */
[C---:B------:R-:W-:Y:S01]  /*37b0*/  FFMA.FTZ R85, R14.reuse, R84, -R85 ;  /* 0x000000540e557223 */ /* 0x040fe20000010855 */
[----:B------:R-:W-:Y:S01]  /*37c0*/  FFMA.FTZ R59, R14, R58, R59 ;  /* 0x0000003a0e3b7223 */ /* 0x000fe2000001003b */
[C---:B------:R-:W-:Y:S01]  /*37d0*/  LOP3.LUT R14, R15.reuse, 0xffff0000, RZ, 0xc0, !PT ;  /* 0xffff00000f0e7812 */ /* 0x040fe200078ec0ff */
[----:B------:R-:W-:-:S03]  /*37e0*/  IMAD.U32 R15, R15, 0x10000, RZ ;  /* 0x000100000f0f7824 */ /* 0x000fc600078e00ff */
        /* <DEDUP_REMOVED lines=11> */
[----:B------:R-:W-:-:S05]  /*38a0*/  FFMA.FTZ R15, R12, R50, R15 ;  /* 0x000000320c0f7223 */ /* 0x000fca000001000f */
[----:B------:R-:W-:Y:S01]  /*38b0*/  F2FP.BF16.F32.PACK_AB R48, R15, R48 ;  /* 0x000000300f30723e */ /* 0x000fe200000010ff */
[----:B------:R-:W-:Y:S02]  /*38c0*/  IMAD.MOV.U32 R15, RZ, RZ, R14 ;  /* 0x000000ffff0f7224 */ /* 0x000fe400078e000e */
[----:B------:R-:W-:Y:S02]  /*38d0*/  IMAD.MOV.U32 R14, RZ, RZ, R59 ;  /* 0x000000ffff0e7224 */ /* 0x000fe400078e003b */
[----:B------:R-:W-:-:S07]  /*38e0*/  IMAD.MOV.U32 R12, RZ, RZ, R48 ;  /* 0x000000ffff0c7224 */ /* 0x000fce00078e0030 */
.L_x_420:
[----:B------:R-:W-:Y:S05]  /*38f0*/  BSYNC B2 ;  /* 0x0000000000027941 */ /* 0x000fea0003800000 */
.L_x_419:
[----:B--2---:R-:W-:-:S04]  /*3900*/  LEA R48, P3, R16, R56, 0x1 ;  /* 0x0000003810307211 */ /* 0x004fc800078608ff */
[----:B-1----:R-:W-:-:S05]  /*3910*/  LEA.HI.X R49, R16, R57, R17, 0x1, P3 ;  /* 0x0000003910317211 */ /* 0x002fca00018f0c11 */
[----:B----4-:R3:W-:Y:S04]  /*3920*/  ST.E.128 desc[UR42][R48.64], R12 ;  /* 0x0000000c30007985 */ /* 0x0107e8000c101d2a */
.L_x_418:
[----:B------:R-:W-:Y:S05]  /*3930*/  BSYNC B1 ;  /* 0x0000000000017941 */ /* 0x000fea0003800000 */
.L_x_417:
[----:B------:R-:W-:Y:S01]  /*3940*/  ISETP.NE.AND P3, PT, R27, RZ, PT ;  /* 0x000000ff1b00720c */ /* 0x000fe20003f65270 */
[----:B------:R-:W-:-:S12]  /*3950*/  BSSY B1, `(.L_x_421) ;  /* 0x000003c000017945 */ /* 0x000fd80003800000 */
[----:B------:R-:W-:Y:S05]  /*3960*/  @!P3 BRA `(.L_x_422) ;  /* 0x0000000000e8b947 */ /* 0x000fea0003800000 */
[----:B------:R-:W4:Y:S01]  /*3970*/  LDL R11, [R1+0x54] ;  /* 0x00005400010b7983 */ /* 0x000f220000100800 */
[----:B------:R-:W-:Y:S03]  /*3980*/  BSSY B2, `(.L_x_423) ;  /* 0x0000033000027945 */ /* 0x000fe60003800000 */
[----:B---3--:R3:W0:Y:S01]  /*3990*/  LDS.128 R12, [R54+0x15000] ;  /* 0x01500000360c7984 */ /* 0x0086220000000c00 */
[----:B----4-:R-:W-:-:S13]  /*39a0*/  ISETP.GE.AND P3, PT, R11, R96, PT ;  /* 0x000000600b00720c */ /* 0x010fda0003f66270 */
[----:B0--3--:R-:W-:Y:S05]  /*39b0*/  @P3 BRA `(.L_x_424) ;  /* 0x0000000000bc3947 */ /* 0x009fea0003800000 */
[----:B------:R-:W-:Y:S01]  /*39c0*/  SHF.R.U64 R46, R46, 0x10, R47 ;  /* 0x000000102e2e7819 */ /* 0x000fe2000000122f */
[----:B------:R-:W-:Y:S01]  /*39d0*/  IMAD.U32 R48, R13, 0x10000, RZ ;  /* 0x000100000d307824 */ /* 0x000fe200078e00ff */
[--C-:B------:R-:W-:Y:S02]  /*39e0*/  SHF.R.U64 R11, R44, 0x10, R45.reuse ;  /* 0x000000102c0b7819 */ /* 0x100fe4000000122d */
[----:B------:R-:W-:Y:S02]  /*39f0*/  PRMT R46, R112, 0x5432, R46 ;  /* 0x00005432702e7816 */ /* 0x000fe4000000002e */
[----:B------:R-:W-:Y:S02]  /*3a00*/  SHF.R.U32.HI R44, RZ, 0x10, R45 ;  /* 0x00000010ff2c7819 */ /* 0x000fe4000001162d */
[----:B------:R-:W-:Y:S02]  /*3a10*/  SHF.R.U32.HI R45, RZ, 0x10, R47 ;  /* 0x00000010ff2d7819 */ /* 0x000fe4000001162f */
[----:B------:R-:W-:-:S02]  /*3a20*/  PRMT R11, R110, 0x5410, R11 ;  /* 0x000054106e0b7816 */ /* 0x000fc4000000000b */
[----:B------:R-:W-:Y:S02]  /*3a30*/  LOP3.LUT R50, R13, 0xffff0000, RZ, 0xc0, !PT ;  /* 0xffff00000d327812 */ /* 0x000fe400078ec0ff */
[C---:B------:R-:W-:Y:S01]  /*3a40*/  LOP3.LUT R49, R46.reuse, 0xffff0000, RZ, 0xc0, !PT ;  /* 0xffff00002e317812 */ /* 0x040fe200078ec0ff */
[----:B------:R-:W-:Y:S01]  /*3a50*/  IMAD.U32 R46, R46, 0x10000, RZ ;  /* 0x000100002e2e7824 */ /* 0x000fe200078e00ff */
[----:B------:R-:W-:Y:S02]  /*3a60*/  PRMT R47, R110, 0x5432, R44 ;  /* 0x000054326e2f7816 */ /* 0x000fe4000000002c */
[----:B------:R-:W-:Y:S01]  /*3a70*/  PRMT R44, R112, 0x5410, R45 ;  /* 0x00005410702c7816 */ /* 0x000fe2000000002d */
[----:B------:R-:W-:Y:S01]  /*3a80*/  FMUL.FTZ R45, R50, R49 ;  /* 0x00000031322d7220 */ /* 0x000fe20000410000 */
[C---:B------:R-:W-:Y:S01]  /*3a90*/  LOP3.LUT R13, R11.reuse, 0xffff0000, RZ, 0xc0, !PT ;  /* 0xffff00000b0d7812 */ /* 0x040fe200078ec0ff */
[----:B------:R-:W-:-:S04]  /*3aa0*/  IMAD.U32 R11, R11, 0x10000, RZ ;  /* 0x000100000b0b7824 */ /* 0x000fc800078e00ff */
[-C--:B------:R-:W-:Y:S01]  /*3ab0*/  FFMA.FTZ R45, R48, R13.reuse, -R45 ;  /* 0x0000000d302d7223 */ /* 0x080fe2000001082d */
[----:B------:R-:W-:Y:S01]  /*3ac0*/  FMUL.FTZ R13, R50, R13 ;  /* 0x0000000d320d7220 */ /* 0x000fe20000410000 */
[C---:B------:R-:W-:Y:S01]  /*3ad0*/  IMAD.U32 R50, R47.reuse, 0x10000, RZ ;  /* 0x000100002f327824 */ /* 0x040fe200078e00ff */
[----:B------:R-:W-:Y:S02]  /*3ae0*/  LOP3.LUT R47, R47, 0xffff0000, RZ, 0xc0, !PT ;  /* 0xffff00002f2f7812 */ /* 0x000fe400078ec0ff */
[----:B------:R-:W-:Y:S01]  /*3af0*/  FFMA.FTZ R13, R48, R49, R13 ;  /* 0x00000031300d7223 */ /* 0x000fe2000001000d */
[----:B------:R-:W-:Y:S01]  /*3b00*/  LOP3.LUT R49, R14, 0xffff0000, RZ, 0xc0, !PT ;  /* 0xffff00000e317812 */ /* 0x000fe200078ec0ff */
[----:B------:R-:W-:Y:S01]  /*3b10*/  IMAD.U32 R48, R44, 0x10000, RZ ;  /* 0x000100002c307824 */ /* 0x000fe200078e00ff */
[----:B------:R-:W-:Y:S02]  /*3b20*/  SHF.L.U32 R14, R14, 0x10, RZ ;  /* 0x000000100e0e7819 */ /* 0x000fe400000006ff */
[----:B------:R-:W-:Y:S01]  /*3b30*/  LOP3.LUT R44, R44, 0xffff0000, RZ, 0xc0, !PT ;  /* 0xffff00002c2c7812 */ /* 0x000fe200078ec0ff */
[C---:B------:R-:W-:Y:S01]  /*3b40*/  FMUL.FTZ R51, R49.reuse, R48 ;  /* 0x0000003031337220 */ /* 0x040fe20000410000 */
[----:B------:R-:W-:Y:S01]  /*3b50*/  FMUL.FTZ R49, R49, R50 ;  /* 0x0000003231317220 */ /* 0x000fe20000410000 */
[----:B------:R-:W-:-:S02]  /*3b60*/  F2FP.BF16.F32.PACK_AB R13, R13, R45 ;  /* 0x0000002d0d0d723e */ /* 0x000fc400000010ff */
        /* <DEDUP_REMOVED lines=20> */
.L_x_424:
[----:B------:R-:W-:Y:S05]  /*3cb0*/  BSYNC B2 ;  /* 0x0000000000027941 */ /* 0x000fea0003800000 */
.L_x_423:
[----:B------:R-:W-:Y:S02]  /*3cc0*/  IMAD.SHL.U32 R11, R156, 0x8, RZ ;  /* 0x000000089c0b7824 */ /* 0x000fe400078e00ff */
[----:B--2---:R-:W-:Y:S02]  /*3cd0*/  IMAD.MOV.U32 R44, RZ, RZ, R56 ;  /* 0x000000ffff2c7224 */ /* 0x004fe400078e0038 */
[----:B-1----:R-:W-:Y:S02]  /*3ce0*/  IMAD.MOV.U32 R45, RZ, RZ, R57 ;  /* 0x000000ffff2d7224 */ /* 0x002fe400078e0039 */
[----:B------:R-:W-:-:S05]  /*3cf0*/  IMAD.WIDE R44, R11, 0x2, R44 ;  /* 0x000000020b2c7825 */ /* 0x000fca00078e022c */
[----:B------:R4:W-:Y:S02]  /*3d00*/  ST.E.128 desc[UR42][R44.64], R12 ;  /* 0x0000000c2c007985 */ /* 0x0009e4000c101d2a */
.L_x_422:
[----:B------:R-:W-:Y:S05]  /*3d10*/  BSYNC B1 ;  /* 0x0000000000017941 */ /* 0x000fea0003800000 */
.L_x_421:
[----:B------:R-:W-:Y:S01]  /*3d20*/  ISETP.NE.AND P3, PT, R52, RZ, PT ;  /* 0x000000ff3400720c */ /* 0x000fe20003f65270 */
[----:B------:R-:W-:-:S12]  /*3d30*/  BSSY B1, `(.L_x_425) ;  /* 0x000003c000017945 */ /* 0x000fd80003800000 */
[----:B------:R-:W-:Y:S05]  /*3d40*/  @!P3 BRA `(.L_x_426) ;  /* 0x0000000000e8b947 */ /* 0x000fea0003800000 */
[----:B------:R-:W5:Y:S01]  /*3d50*/  LDL R11, [R1+0x4c] ;  /* 0x00004c00010b7983 */ /* 0x000f620000100800 */
[----:B------:R-:W-:Y:S03]  /*3d60*/  BSSY B2, `(.L_x_427) ;  /* 0x0000033000027945 */ /* 0x000fe60003800000 */
[----:B---34-:R3:W4:Y:S01]  /*3d70*/  LDS.128 R12, [R55+0x17000] ;  /* 0x01700000370c7984 */ /* 0x0187220000000c00 */
[----:B-----5:R-:W-:-:S13]  /*3d80*/  ISETP.GE.AND P3, PT, R11, R96, PT ;  /* 0x000000600b00720c */ /* 0x020fda0003f66270 */
[----:B---34-:R-:W-:Y:S05]  /*3d90*/  @P3 BRA `(.L_x_428) ;  /* 0x0000000000bc3947 */ /* 0x018fea0003800000 */
        /* <DEDUP_REMOVED lines=47> */
.L_x_428:
[----:B------:R-:W-:Y:S05]  /*4090*/  BSYNC B2 ;  /* 0x0000000000027941 */ /* 0x000fea0003800000 */
.L_x_427:
[----:B------:R-:W-:Y:S02]  /*40a0*/  IMAD.SHL.U32 R11, R157, 0x8, RZ ;  /* 0x000000089d0b7824 */ /* 0x000fe400078e00ff */
[----:B--2---:R-:W-:Y:S02]  /*40b0*/  IMAD.MOV.U32 R40, RZ, RZ, R56 ;  /* 0x000000ffff287224 */ /* 0x004fe400078e0038 */
[----:B-1----:R-:W-:Y:S02]  /*40c0*/  IMAD.MOV.U32 R41, RZ, RZ, R57 ;  /* 0x000000ffff297224 */ /* 0x002fe400078e0039 */
[----:B------:R-:W-:-:S05]  /*40d0*/  IMAD.WIDE R40, R11, 0x2, R40 ;  /* 0x000000020b287825 */ /* 0x000fca00078e0228 */
[----:B------:R1:W-:Y:S02]  /*40e0*/  ST.E.128 desc[UR42][R40.64], R12 ;  /* 0x0000000c28007985 */ /* 0x0003e4000c101d2a */
.L_x_426:
[----:B------:R-:W-:Y:S05]  /*40f0*/  BSYNC B1 ;  /* 0x0000000000017941 */ /* 0x000fea0003800000 */
.L_x_425:
[----:B------:R-:W-:Y:S01]  /*4100*/  LOP3.LUT P3, RZ, R20, 0x8, RZ, 0xc0, !PT ;  /* 0x0000000814ff7812 */ /* 0x000fe2000786c0ff */
[----:B------:R-:W-:-:S12]  /*4110*/  BSSY B1, `(.L_x_429) ;  /* 0x000003a000017945 */ /* 0x000fd80003800000 */
[----:B------:R-:W-:Y:S05]  /*4120*/  @!P3 BRA `(.L_x_430) ;  /* 0x0000000000e0b947 */ /* 0x000fea0003800000 */
[----:B------:R-:W5:Y:S01]  /*4130*/  LDL R11, [R1+0x50] ;  /* 0x00005000010b7983 */ /* 0x000f620000100800 */
[----:B------:R-:W-:Y:S03]  /*4140*/  BSSY B2, `(.L_x_431) ;  /* 0x0000032000027945 */ /* 0x000fe60003800000 */
[----:B-1-34-:R1:W3:Y:S01]  /*4150*/  LDS.128 R12, [R54+0x17000] ;  /* 0x01700000360c7984 */ /* 0x01a2e20000000c00 */
[----:B-----5:R-:W-:-:S13]  /*4160*/  ISETP.GE.AND P3, PT, R11, R96, PT ;  /* 0x000000600b00720c */ /* 0x020fda0003f66270 */
[----:B-1-3--:R-:W-:Y:S05]  /*4170*/  @P3 BRA `(.L_x_432) ;  /* 0x0000000000b83947 */ /* 0x00afea0003800000 */
[--C-:B------:R-:W-:Y:S02]  /*4180*/  SHF.R.U64 R11, R36, 0x10, R37.reuse ;  /* 0x00000010240b7819 */ /* 0x100fe40000001225 */
[----:B------:R-:W-:Y:S02]  /*4190*/  SHF.R.U32.HI R36, RZ, 0x10, R37 ;  /* 0x00000010ff247819 */ /* 0x000fe40000011625 */
[----:B------:R-:W-:Y:S02]  /*41a0*/  SHF.R.U64 R37, R38, 0x10, R39 ;  /* 0x0000001026257819 */ /* 0x000fe40000001227 */
[----:B------:R-:W-:Y:S02]  /*41b0*/  PRMT R11, R107, 0x5410, R11 ;  /* 0x000054106b0b7816 */ /* 0x000fe4000000000b */
[----:B------:R-:W-:Y:S02]  /*41c0*/  PRMT R37, R108, 0x5410, R37 ;  /* 0x000054106c257816 */ /* 0x000fe40000000025 */
[----:B------:R-:W-:-:S02]  /*41d0*/  SHF.R.U32.HI R38, RZ, 0x10, R39 ;  /* 0x00000010ff267819 */ /* 0x000fc40000011627 */
[C---:B------:R-:W-:Y:S01]  /*41e0*/  LOP3.LUT R42, R13.reuse, 0xffff0000, RZ, 0xc0, !PT ;  /* 0xffff00000d2a7812 */ /* 0x040fe200078ec0ff */
[----:B------:R-:W-:Y:S01]  /*41f0*/  IMAD.U32 R13, R13, 0x10000, RZ ;  /* 0x000100000d0d7824 */ /* 0x000fe200078e00ff */
[----:B------:R-:W-:Y:S02]  /*4200*/  LOP3.LUT R39, R37, 0xffff0000, RZ, 0xc0, !PT ;  /* 0xffff000025277812 */ /* 0x000fe400078ec0ff */
[C---:B------:R-:W-:Y:S01]  /*4210*/  LOP3.LUT R40, R11.reuse, 0xffff0000, RZ, 0xc0, !PT ;  /* 0xffff00000b287812 */ /* 0x040fe200078ec0ff */
[----:B------:R-:W-:Y:S01]  /*4220*/  IMAD.U32 R11, R11, 0x10000, RZ ;  /* 0x000100000b0b7824 */ /* 0x000fe200078e00ff */
[----:B------:R-:W-:Y:S01]  /*4230*/  PRMT R38, R108, 0x5432, R38 ;  /* 0x000054326c267816 */ /* 0x000fe20000000026 */
[CC--:B------:R-:W-:Y:S01]  /*4240*/  FMUL.FTZ R41, R42.reuse, R39.reuse ;  /* 0x000000272a297220 */ /* 0x0c0fe20000410000 */
[----:B------:R-:W-:Y:S01]  /*4250*/  PRMT R36, R107, 0x5432, R36 ;  /* 0x000054326b247816 */ /* 0x000fe20000000024 */
[-C--:B------:R-:W-:Y:S01]  /*4260*/  FMUL.FTZ R42, R42, R40.reuse ;  /* 0x000000282a2a7220 */ /* 0x080fe20000410000 */
[----:B------:R-:W-:Y:S01]  /*4270*/  SHF.L.U32 R37, R37, 0x10, RZ ;  /* 0x0000001025257819 */ /* 0x000fe200000006ff */
[C---:B------:R-:W-:Y:S01]  /*4280*/  FFMA.FTZ R41, R13.reuse, R40, -R41 ;  /* 0x000000280d297223 */ /* 0x040fe20000010829 */
[----:B------:R-:W-:Y:S01]  /*4290*/  LOP3.LUT R40, R14, 0xffff0000, RZ, 0xc0, !PT ;  /* 0xffff00000e287812 */ /* 0x000fe200078ec0ff */
[----:B------:R-:W-:Y:S01]  /*42a0*/  FFMA.FTZ R42, R13, R39, R42 ;  /* 0x000000270d2a7223 */ /* 0x000fe2000001002a */
[C---:B------:R-:W-:Y:S01]  /*42b0*/  IMAD.U32 R39, R38.reuse, 0x10000, RZ ;  /* 0x0001000026277824 */ /* 0x040fe200078e00ff */
[----:B------:R-:W-:Y:S01]  /*42c0*/  LOP3.LUT R38, R38, 0xffff0000, RZ, 0xc0, !PT ;  /* 0xffff000026267812 */ /* 0x000fe200078ec0ff */
[----:B------:R-:W-:-:S02]  /*42d0*/  IMAD.U32 R13, R14, 0x10000, RZ ;  /* 0x000100000e0d7824 */ /* 0x000fc400078e00ff */
[----:B------:R-:W-:Y:S02]  /*42e0*/  IMAD.U32 R14, R36, 0x10000, RZ ;  /* 0x00010000240e7824 */ /* 0x000fe400078e00ff */
[----:B------:R-:W-:Y:S01]  /*42f0*/  FMUL.FTZ R43, R40, R39 ;  /* 0x00000027282b7220 */ /* 0x000fe20000410000 */
[----:B------:R-:W-:Y:S02]  /*4300*/  LOP3.LUT R36, R36, 0xffff0000, RZ, 0xc0, !PT ;  /* 0xffff000024247812 */ /* 0x000fe400078ec0ff */
[----:B------:R-:W-:Y:S01]  /*4310*/  F2FP.BF16.F32.PACK_AB R41, R42, R41 ;  /* 0x000000292a29723e */ /* 0x000fe200000010ff */
[-C--:B------:R-:W-:Y:S01]  /*4320*/  FFMA.FTZ R43, R13, R14.reuse, -R43 ;  /* 0x0000000e0d2b7223 */ /* 0x080fe2000001082b */
[----:B------:R-:W-:-:S04]  /*4330*/  FMUL.FTZ R14, R40, R14 ;  /* 0x0000000e280e7220 */ /* 0x000fc80000410000 */
        /* <DEDUP_REMOVED lines=17> */
[----:B------:R-:W-:-:S07]  /*4450*/  IMAD.MOV.U32 R13, RZ, RZ, R41 ;  /* 0x000000ffff0d7224 */ /* 0x000fce00078e0029 */
.L_x_432:
[----:B------:R-:W-:Y:S05]  /*4460*/  BSYNC B2 ;  /* 0x0000000000027941 */ /* 0x000fea0003800000 */
.L_x_431:
[----:B------:R-:W3:Y:S01]  /*4470*/  LDL R11, [R1+0x2c] ;  /* 0x00002c00010b7983 */ /* 0x000ee20000100800 */
[----:B--2---:R-:W-:-:S04]  /*4480*/  LEA R36, P3, R23, R56, 0x1 ;  /* 0x0000003817247211 */ /* 0x004fc800078608ff */
[----:B---3--:R-:W-:-:S05]  /*4490*/  LEA.HI.X R37, R23, R57, R11, 0x1, P3 ;  /* 0x0000003917257211 */ /* 0x008fca00018f0c0b */
[----:B------:R1:W-:Y:S04]  /*44a0*/  ST.E.128 desc[UR42][R36.64], R12 ;  /* 0x0000000c24007985 */ /* 0x0003e8000c101d2a */
.L_x_430:
[----:B------:R-:W-:Y:S05]  /*44b0*/  BSYNC B1 ;  /* 0x0000000000017941 */ /* 0x000fea0003800000 */
.L_x_429:
[----:B------:R-:W-:Y:S01]  /*44c0*/  LOP3.LUT P3, RZ, R20, 0x10, RZ, 0xc0, !PT ;  /* 0x0000001014ff7812 */ /* 0x000fe2000786c0ff */
[----:B------:R-:W-:-:S12]  /*44d0*/  BSSY B1, `(.L_x_433) ;  /* 0x0000038000017945 */ /* 0x000fd80003800000 */
[----:B------:R-:W-:Y:S05]  /*44e0*/  @!P3 BRA `(.L_x_434) ;  /* 0x0000000000d8b947 */ /* 0x000fea0003800000 */
[----:B-1-34-:R-:W3:Y:S04]  /*44f0*/  LDL R12, [R1+0x28] ;  /* 0x00002800010c7983 */ /* 0x01aee80000100800 */
[----:B------:R-:W4:Y:S01]  /*4500*/  LDL R11, [R1+0x48] ;  /* 0x00004800010b7983 */ /* 0x000f220000100800 */
[C---:B--2---:R-:W-:Y:S01]  /*4510*/  LEA R36, P3, R22.reuse, R56, 0x1 ;  /* 0x0000003816247211 */ /* 0x044fe200078608ff */
[----:B------:R-:W-:Y:S03]  /*4520*/  BSSY B2, `(.L_x_435) ;  /* 0x0000031000027945 */ /* 0x000fe60003800000 */
[----:B---3--:R-:W-:Y:S02]  /*4530*/  LEA.HI.X R37, R22, R57, R12, 0x1, P3 ;  /* 0x0000003916257211 */ /* 0x008fe400018f0c0c */
[----:B------:R1:W2:Y:S01]  /*4540*/  LDS.128 R12, [R55+0x19000] ;  /* 0x01900000370c7984 */ /* 0x0002a20000000c00 */
[----:B----4-:R-:W-:-:S13]  /*4550*/  ISETP.GE.AND P3, PT, R11, R96, PT ;  /* 0x000000600b00720c */ /* 0x010fda0003f66270 */
[----:B-1----:R-:W-:Y:S05]  /*4560*/  @P3 BRA `(.L_x_436) ;  /* 0x0000000000b03947 */ /* 0x002fea0003800000 */
[--C-:B------:R-:W-:Y:S02]  /*4570*/  SHF.R.U64 R32, R32, 0x10, R33.reuse ;  /* 0x0000001020207819 */ /* 0x100fe40000001221 */
[----:B------:R-:W-:Y:S02]  /*4580*/  SHF.R.U32.HI R38, RZ, 0x10, R33 ;  /* 0x00000010ff267819 */ /* 0x000fe40000011621 */
[----:B------:R-:W-:Y:S02]  /*4590*/  SHF.R.U64 R33, R34, 0x10, R35 ;  /* 0x0000001022217819 */ /* 0x000fe40000001223 */
[----:B------:R-:W-:Y:S02]  /*45a0*/  PRMT R11, R105, 0x5410, R32 ;  /* 0x00005410690b7816 */ /* 0x000fe40000000020 */
[----:B------:R-:W-:Y:S02]  /*45b0*/  PRMT R33, R106, 0x5410, R33 ;  /* 0x000054106a217816 */ /* 0x000fe40000000021 */
[C---:B--2---:R-:W-:Y:S01]  /*45c0*/  LOP3.LUT R39, R13.reuse, 0xffff0000, RZ, 0xc0, !PT ;  /* 0xffff00000d277812 */ /* 0x044fe200078ec0ff */
[----:B------:R-:W-:Y:S01]  /*45d0*/  IMAD.U32 R13, R13, 0x10000, RZ ;  /* 0x000100000d0d7824 */ /* 0x000fe200078e00ff */
[C---:B------:R-:W-:Y:S01]  /*45e0*/  LOP3.LUT R34, R33.reuse, 0xffff0000, RZ, 0xc0, !PT ;  /* 0xffff000021227812 */ /* 0x040fe200078ec0ff */
[----:B------:R-:W-:Y:S01]  /*45f0*/  IMAD.U32 R33, R33, 0x10000, RZ ;  /* 0x0001000021217824 */ /* 0x000fe200078e00ff */
[----:B------:R-:W-:-:S02]  /*4600*/  LOP3.LUT R32, R11, 0xffff0000, RZ, 0xc0, !PT ;  /* 0xffff00000b207812 */ /* 0x000fc400078ec0ff */
[----:B------:R-:W-:Y:S01]  /*4610*/  SHF.R.U32.HI R35, RZ, 0x10, R35 ;  /* 0x00000010ff237819 */ /* 0x000fe20000011623 */
[----:B------:R-:W-:Y:S01]  /*4620*/  FMUL.FTZ R40, R39, R34 ;  /* 0x0000002227287220 */ /* 0x000fe20000410000 */
[----:B------:R-:W-:Y:S01]  /*4630*/  PRMT R38, R105, 0x5432, R38 ;  /* 0x0000543269267816 */ /* 0x000fe20000000026 */
[-C--:B------:R-:W-:Y:S01]  /*4640*/  FMUL.FTZ R39, R39, R32.reuse ;  /* 0x0000002027277220 */ /* 0x080fe20000410000 */
[----:B------:R-:W-:Y:S01]  /*4650*/  PRMT R106, R106, 0x5432, R35 ;  /* 0x000054326a6a7816 */ /* 0x000fe20000000023 */
[C---:B------:R-:W-:Y:S01]  /*4660*/  FFMA.FTZ R32, R13.reuse, R32, -R40 ;  /* 0x000000200d207223 */ /* 0x040fe20000010828 */
[C---:B------:R-:W-:Y:S02]  /*4670*/  IMAD.U32 R35, R14.reuse, 0x10000, RZ ;  /* 0x000100000e237824 */ /* 0x040fe400078e00ff */
[----:B------:R-:W-:Y:S01]  /*4680*/  FFMA.FTZ R13, R13, R34, R39 ;  /* 0x000000220d0d7223 */ /* 0x000fe20000010027 */
[----:B------:R-:W-:Y:S01]  /*4690*/  LOP3.LUT R39, R14, 0xffff0000, RZ, 0xc0, !PT ;  /* 0xffff00000e277812 */ /* 0x000fe200078ec0ff */
[----:B------:R-:W-:Y:S01]  /*46a0*/  IMAD.U32 R34, R106, 0x10000, RZ ;  /* 0x000100006a227824 */ /* 0x000fe200078e00ff */
[----:B------:R-:W-:Y:S01]  /*46b0*/  LOP3.LUT R41, R15, 0xffff0000, RZ, 0xc0, !PT ;  /* 0xffff00000f297812 */ /* 0x000fe200078ec0ff */
[C---:B------:R-:W-:Y:S01]  /*46c0*/  IMAD.U32 R40, R38.reuse, 0x10000, RZ ;  /* 0x0001000026287824 */ /* 0x040fe200078e00ff */
[----:B------:R-:W-:Y:S01]  /*46d0*/  LOP3.LUT R38, R38, 0xffff0000, RZ, 0xc0, !PT ;  /* 0xffff000026267812 */ /* 0x000fe200078ec0ff */
[----:B------:R-:W-:Y:S01]  /*46e0*/  FMUL.FTZ R14, R39, R34 ;  /* 0x00000022270e7220 */ /* 0x000fe20000410000 */
[----:B------:R-:W-:Y:S01]  /*46f0*/  F2FP.BF16.F32.PACK_AB R13, R13, R32 ;  /* 0x000000200d0d723e */ /* 0x000fe200000010ff */
[----:B------:R-:W-:-:S02]  /*4700*/  FMUL.FTZ R39, R39, R40 ;  /* 0x0000002827277220 */ /* 0x000fc40000410000 */
[C---:B------:R-:W-:Y:S02]  /*4710*/  FFMA.FTZ R14, R35.reuse, R40, -R14 ;  /* 0x00000028230e7223 */ /* 0x040fe4000001080e */
[----:B------:R-:W-:Y:S01]  /*4720*/  FFMA.FTZ R35, R35, R34, R39 ;  /* 0x0000002223237223 */ /* 0x000fe20000010027 */
[----:B------:R-:W-:Y:S01]  /*4730*/  LOP3.LUT R34, R106, 0xffff0000, RZ, 0xc0, !PT ;  /* 0xffff00006a227812 */ /* 0x000fe200078ec0ff */
[----:B------:R-:W-:-:S03]  /*4740*/  IMAD.U32 R39, R15, 0x10000, RZ ;  /* 0x000100000f277824 */ /* 0x000fc600078e00ff */
[----:B------:R-:W-:Y:S01]  /*4750*/  F2FP.BF16.F32.PACK_AB R14, R35, R14 ;  /* 0x0000000e230e723e */ /* 0x000fe200000010ff */
[C---:B------:R-:W-:Y:S01]  /*4760*/  FMUL.FTZ R40, R41.reuse, R34 ;  /* 0x0000002229287220 */ /* 0x040fe20000410000 */
[----:B------:R-:W-:-:S03]  /*4770*/  FMUL.FTZ R41, R41, R38 ;  /* 0x0000002629297220 */ /* 0x000fc60000410000 */
[----:B------:R-:W-:Y:S01]  /*4780*/  FFMA.FTZ R15, R39, R38, -R40 ;  /* 0x00000026270f7223 */ /* 0x000fe20000010828 */
[----:B------:R-:W-:Y:S01]  /*4790*/  IMAD.U32 R38, R11, 0x10000, RZ ;  /* 0x000100000b267824 */ /* 0x000fe200078e00ff */
[C---:B------:R-:W-:Y:S01]  /*47a0*/  LOP3.LUT R11, R12.reuse, 0xffff0000, RZ, 0xc0, !PT ;  /* 0xffff00000c0b7812 */ /* 0x040fe200078ec0ff */
[----:B------:R-:W-:Y:S01]  /*47b0*/  FFMA.FTZ R34, R39, R34, R41 ;  /* 0x0000002227227223 */ /* 0x000fe20000010029 */
[----:B------:R-:W-:-:S03]  /*47c0*/  IMAD.U32 R12, R12, 0x10000, RZ ;  /* 0x000100000c0c7824 */ /* 0x000fc600078e00ff */
[C---:B------:R-:W-:Y:S01]  /*47d0*/  FMUL.FTZ R39, R11.reuse, R33 ;  /* 0x000000210b277220 */ /* 0x040fe20000410000 */
[-C--:B------:R-:W-:Y:S01]  /*47e0*/  FMUL.FTZ R40, R11, R38.reuse ;  /* 0x000000260b287220 */ /* 0x080fe20000410000 */
[----:B------:R-:W-:Y:S02]  /*47f0*/  F2FP.BF16.F32.PACK_AB R15, R34, R15 ;  /* 0x0000000f220f723e */ /* 0x000fe400000010ff */
[C---:B------:R-:W-:Y:S01]  /*4800*/  FFMA.FTZ R39, R12.reuse, R38, -R39 ;  /* 0x000000260c277223 */ /* 0x040fe20000010827 */
[----:B------:R-:W-:-:S05]  /*4810*/  FFMA.FTZ R40, R12, R33, R40 ;  /* 0x000000210c287223 */ /* 0x000fca0000010028 */
[----:B------:R-:W-:-:S07]  /*4820*/  F2FP.BF16.F32.PACK_AB R12, R40, R39 ;  /* 0x00000027280c723e */ /* 0x000fce00000010ff */
.L_x_436:
[----:B------:R-:W-:Y:S05]  /*4830*/  BSYNC B2 ;  /* 0x0000000000027941 */ /* 0x000fea0003800000 */
.L_x_435:
[----:B--2---:R1:W-:Y:S02]  /*4840*/  ST.E.128 desc[UR42][R36.64], R12 ;  /* 0x0000000c24007985 */ /* 0x0043e4000c101d2a */
.L_x_434:
[----:B------:R-:W-:Y:S05]  /*4850*/  BSYNC B1 ;  /* 0x0000000000017941 */ /* 0x000fea0003800000 */
.L_x_433:
[----:B------:R-:W-:-:S13]  /*4860*/  LOP3.LUT P3, RZ, R20, 0x20, RZ, 0xc0, !PT ;  /* 0x0000002014ff7812 */ /* 0x000fda000786c0ff */
        /* <DEDUP_REMOVED lines=9> */
[----:B------:R-:W-:Y:S01]  /*4900*/  SHF.R.U64 R37, R30, 0x10, R31 ;  /* 0x000000101e257819 */ /* 0x000fe2000000121f */
[----:B--2---:R-:W-:Y:S01]  /*4910*/  IMAD.U32 R35, R13, 0x10000, RZ ;  /* 0x000100000d237824 */ /* 0x004fe200078e00ff */
[--C-:B------:R-:W-:Y:S01]  /*4920*/  SHF.R.U64 R38, R28, 0x10, R29.reuse ;  /* 0x000000101c267819 */ /* 0x100fe2000000121d */
[C---:B------:R-:W-:Y:S01]  /*4930*/  IMAD.U32 R28, R14.reuse, 0x10000, RZ ;  /* 0x000100000e1c7824 */ /* 0x040fe200078e00ff */
[----:B------:R-:W-:Y:S02]  /*4940*/  SHF.R.U32.HI R34, RZ, 0x10, R29 ;  /* 0x00000010ff227819 */ /* 0x000fe4000001161d */
[----:B------:R-:W-:Y:S01]  /*4950*/  LOP3.LUT R29, R14, 0xffff0000, RZ, 0xc0, !PT ;  /* 0xffff00000e1d7812 */ /* 0x000fe200078ec0ff */
[C---:B------:R-:W-:Y:S01]  /*4960*/  IMAD.U32 R14, R15.reuse, 0x10000, RZ ;  /* 0x000100000f0e7824 */ /* 0x040fe200078e00ff */
[----:B------:R-:W-:Y:S02]  /*4970*/  LOP3.LUT R11, R15, 0xffff0000, RZ, 0xc0, !PT ;  /* 0xffff00000f0b7812 */ /* 0x000fe400078ec0ff */
[----:B------:R-:W-:-:S02]  /*4980*/  PRMT R15, R104, 0x5410, R37 ;  /* 0x00005410680f7816 */ /* 0x000fc40000000025 */
[----:B------:R-:W-:Y:S02]  /*4990*/  PRMT R30, R103, 0x5410, R38 ;  /* 0x00005410671e7816 */ /* 0x000fe40000000026 */
[----:B------:R-:W-:Y:S02]  /*49a0*/  SHF.R.U32.HI R31, RZ, 0x10, R31 ;  /* 0x00000010ff1f7819 */ /* 0x000fe4000001161f */
[----:B------:R-:W-:Y:S01]  /*49b0*/  LOP3.LUT R36, R13, 0xffff0000, RZ, 0xc0, !PT ;  /* 0xffff00000d247812 */ /* 0x000fe200078ec0ff */
[----:B------:R-:W-:Y:S01]  /*49c0*/  IMAD.U32 R13, R12, 0x10000, RZ ;  /* 0x000100000c0d7824 */ /* 0x000fe200078e00ff */
[C---:B------:R-:W-:Y:S01]  /*49d0*/  LOP3.LUT R39, R15.reuse, 0xffff0000, RZ, 0xc0, !PT ;  /* 0xffff00000f277812 */ /* 0x040fe200078ec0ff */
[----:B------:R-:W-:Y:S01]  /*49e0*/  IMAD.U32 R15, R15, 0x10000, RZ ;  /* 0x000100000f0f7824 */ /* 0x000fe200078e00ff */
[C---:B------:R-:W-:Y:S01]  /*49f0*/  LOP3.LUT R37, R30.reuse, 0xffff0000, RZ, 0xc0, !PT ;  /* 0xffff00001e257812 */ /* 0x040fe200078ec0ff */
[----:B------:R-:W-:Y:S01]  /*4a00*/  IMAD.U32 R30, R30, 0x10000, RZ ;  /* 0x000100001e1e7824 */ /* 0x000fe200078e00ff */
[----:B------:R-:W-:Y:S01]  /*4a10*/  PRMT R104, R104, 0x5432, R31 ;  /* 0x0000543268687816 */ /* 0x000fe2000000001f */
[C---:B------:R-:W-:Y:S01]  /*4a20*/  FMUL.FTZ R40, R36.reuse, R39 ;  /* 0x0000002724287220 */ /* 0x040fe20000410000 */
[----:B------:R-:W-:Y:S01]  /*4a30*/  PRMT R103, R103, 0x5432, R34 ;  /* 0x0000543267677816 */ /* 0x000fe20000000022 */
[----:B------:R-:W-:Y:S01]  /*4a40*/  FMUL.FTZ R36, R36, R37 ;  /* 0x0000002524247220 */ /* 0x000fe20000410000 */
[----:B------:R-:W-:Y:S01]  /*4a50*/  LOP3.LUT R12, R12, 0xffff0000, RZ, 0xc0, !PT ;  /* 0xffff00000c0c7812 */ /* 0x000fe200078ec0ff */
[----:B------:R-:W-:-:S02]  /*4a60*/  IMAD.U32 R31, R104, 0x10000, RZ ;  /* 0x00010000681f7824 */ /* 0x000fc400078e00ff */
[----:B------:R-:W-:Y:S01]  /*4a70*/  FFMA.FTZ R34, R35, R37, -R40 ;  /* 0x0000002523227223 */ /* 0x000fe20000010828 */
[----:B------:R-:W-:Y:S02]  /*4a80*/  IMAD.U32 R38, R103, 0x10000, RZ ;  /* 0x0001000067267824 */ /* 0x000fe400078e00ff */
[----:B------:R-:W-:Y:S01]  /*4a90*/  FFMA.FTZ R35, R35, R39, R36 ;  /* 0x0000002723237223 */ /* 0x000fe20000010024 */
[CC--:B------:R-:W-:Y:S01]  /*4aa0*/  FMUL.FTZ R37, R29.reuse, R31.reuse ;  /* 0x0000001f1d257220 */ /* 0x0c0fe20000410000 */
[----:B------:R-:W-:Y:S01]  /*4ab0*/  LOP3.LUT R104, R104, 0xffff0000, RZ, 0xc0, !PT ;  /* 0xffff000068687812 */ /* 0x000fe200078ec0ff */
[-C--:B------:R-:W-:Y:S01]  /*4ac0*/  FMUL.FTZ R39, R29, R38.reuse ;  /* 0x000000261d277220 */ /* 0x080fe20000410000 */
[----:B------:R-:W-:Y:S01]  /*4ad0*/  LOP3.LUT R103, R103, 0xffff0000, RZ, 0xc0, !PT ;  /* 0xffff000067677812 */ /* 0x000fe200078ec0ff */
[C---:B------:R-:W-:Y:S01]  /*4ae0*/  FFMA.FTZ R29, R28.reuse, R38, -R37 ;  /* 0x000000261c1d7223 */ /* 0x040fe20000010825 */
[----:B------:R-:W-:Y:S01]  /*4af0*/  F2FP.BF16.F32.PACK_AB R34, R35, R34 ;  /* 0x000000222322723e */ /* 0x000fe200000010ff */
[----:B------:R-:W-:Y:S01]  /*4b00*/  FFMA.FTZ R36, R28, R31, R39 ;  /* 0x0000001f1c247223 */ /* 0x000fe20000010027 */
[C---:B------:R-:W-:Y:S01]  /*4b10*/  FMUL.FTZ R31, R11.reuse, R104 ;  /* 0x000000680b1f7220 */ /* 0x040fe20000410000 */
[C---:B------:R-:W-:Y:S01]  /*4b20*/  FMUL.FTZ R28, R12.reuse, R15 ;  /* 0x0000000f0c1c7220 */ /* 0x040fe20000410000 */
[-C--:B------:R-:W-:Y:S01]  /*4b30*/  FMUL.FTZ R11, R11, R103.reuse ;  /* 0x000000670b0b7220 */ /* 0x080fe20000410000 */
[-C--:B------:R-:W-:Y:S01]  /*4b40*/  FMUL.FTZ R12, R12, R30.reuse ;  /* 0x0000001e0c0c7220 */ /* 0x080fe20000410000 */
[C---:B------:R-:W-:Y:S01]  /*4b50*/  FFMA.FTZ R31, R14.reuse, R103, -R31 ;  /* 0x000000670e1f7223 */ /* 0x040fe2000001081f */
[C---:B------:R-:W-:Y:S01]  /*4b60*/  FFMA.FTZ R28, R13.reuse, R30, -R28 ;  /* 0x0000001e0d1c7223 */ /* 0x040fe2000001081c */
[----:B------:R-:W-:Y:S01]  /*4b70*/  FFMA.FTZ R14, R14, R104, R11 ;  /* 0x000000680e0e7223 */ /* 0x000fe2000001000b */
[----:B------:R-:W-:-:S04]  /*4b80*/  FFMA.FTZ R13, R13, R15, R12 ;  /* 0x0000000f0d0d7223 */ /* 0x000fc8000001000c */
[----:B------:R-:W-:Y:S02]  /*4b90*/  F2FP.BF16.F32.PACK_AB R15, R14, R31 ;  /* 0x0000001f0e0f723e */ /* 0x000fe400000010ff */
[----:B------:R-:W-:Y:S01]  /*4ba0*/  F2FP.BF16.F32.PACK_AB R12, R13, R28 ;  /* 0x0000001c0d0c723e */ /* 0x000fe200000010ff */
[----:B------:R-:W-:Y:S01]  /*4bb0*/  IMAD.MOV.U32 R13, RZ, RZ, R34 ;  /* 0x000000ffff0d7224 */ /* 0x000fe200078e0022 */
[----:B------:R-:W-:-:S07]  /*4bc0*/  F2FP.BF16.F32.PACK_AB R14, R36, R29 ;  /* 0x0000001d240e723e */ /* 0x000fce00000010ff */
.L_x_438:
[----:B------:R-:W-:Y:S05]  /*4bd0*/  BSYNC B1 ;  /* 0x0000000000017941 */ /* 0x000fea0003800000 */
.L_x_437:
[----:B--2---:R1:W-:Y:S01]  /*4be0*/  ST.E.128 desc[UR42][R32.64], R12 ;  /* 0x0000000c20007985 */ /* 0x0043e2000c101d2a */
[----:B------:R-:W-:Y:S05]  /*4bf0*/  BRA `(.L_x_416) ;  /* 0x0000002000b87947 */ /* 0x000fea0003800000 */
.L_x_409:
        /* <DEDUP_REMOVED lines=15> */
[----:B------:R-:W-:Y:S01]  /*4cf0*/  IADD3 R15, P2, R64, R14, RZ ;  /* 0x0000000e400f7210 */ /* 0x000fe20007f5e0ff */
[----:B------:R-:W-:Y:S01]  /*4d00*/  ULDC.64 UR4, c[0x0][0x3e8] ;  /* 0x0000fa0000047ab9 */ /* 0x000fe20000000a00 */
[----:B------:R-:W-:Y:S02]  /*4d10*/  CS2R R38, SRZ ;  /* 0x0000000000267805 */ /* 0x000fe4000001ff00 */
[----:B------:R-:W-:Y:S02]  /*4d20*/  CS2R R36, SRZ ;  /* 0x0000000000247805 */ /* 0x000fe4000001ff00 */
[----:B------:R-:W-:Y:S01]  /*4d30*/  CS2R R50, SRZ ;  /* 0x0000000000327805 */ /* 0x000fe2000001ff00 */
[----:B------:R-:W-:Y:S01]  /*4d40*/  IMAD.X R30, R11, 0x1, R81, P2 ;  /* 0x000000010b1e7824 */ /* 0x000fe200010e0651 */
[----:B------:R-:W-:Y:S02]  /*4d50*/  IADD3 R13, P2, R60, R12, RZ ;  /* 0x0000000c3c0d7210 */ /* 0x000fe40007f5e0ff */
[----:B------:R-:W-:-:S03]  /*4d60*/  CS2R R48, SRZ ;  /* 0x0000000000307805 */ /* 0x000fc6000001ff00 */
        /* <DEDUP_REMOVED lines=8> */
[----:B------:R-:W-:Y:S02]  /*4df0*/  CS2R R32, SRZ ;  /* 0x0000000000207805 */ /* 0x000fe4000001ff00 */
[----:B------:R-:W-:Y:S02]  /*4e00*/  CS2R R46, SRZ ;  /* 0x00000000002e7805 */ /* 0x000fe4000001ff00 */
[----:B------:R-:W-:-:S05]  /*4e10*/  CS2R R44, SRZ ;  /* 0x00000000002c7805 */ /* 0x000fca000001ff00 */
[----:B------:R0:W5:Y:S04]  /*4e20*/  @!P2 LDG.E.128 R36, desc[UR42][R14.64] ;  /* 0x0000002a0e24a981 */ /* 0x000168000c1e1d00 */
[----:B------:R0:W5:Y:S01]  /*4e30*/  @!P2 LDG.E.128 R48, desc[UR42][R12.64] ;  /* 0x0000002a0c30a981 */ /* 0x000162000c1e1d00 */
[----:B------:R-:W-:Y:S02]  /*4e40*/  ISETP.GE.AND P2, PT, R3, R96, PT ;  /* 0x000000600300720c */ /* 0x000fe40003f46270 */
[----:B------:R-:W-:Y:S02]  /*4e50*/  CS2R R30, SRZ ;  /* 0x00000000001e7805 */ /* 0x000fe4000001ff00 */
[----:B------:R-:W-:Y:S02]  /*4e60*/  CS2R R28, SRZ ;  /* 0x00000000001c7805 */ /* 0x000fe4000001ff00 */
[----:B------:R-:W-:-:S02]  /*4e70*/  CS2R R42, SRZ ;  /* 0x00000000002a7805 */ /* 0x000fc4000001ff00 */
[----:B------:R-:W-:-:S05]  /*4e80*/  CS2R R40, SRZ ;  /* 0x0000000000287805 */ /* 0x000fca000001ff00 */
[----:B------:R0:W5:Y:S04]  /*4e90*/  @!P2 LDG.E.128 R32, desc[UR42][R14.64+0x20] ;  /* 0x0000202a0e20a981 */ /* 0x000168000c1e1d00 */
[----:B------:R0:W5:Y:S01]  /*4ea0*/  @!P2 LDG.E.128 R44, desc[UR42][R12.64+0x20] ;  /* 0x0000202a0c2ca981 */ /* 0x000162000c1e1d00 */
[----:B------:R-:W-:-:S13]  /*4eb0*/  ISETP.GE.AND P2, PT, R4, R96, PT ;  /* 0x000000600400720c */ /* 0x000fda0003f46270 */
[----:B------:R0:W5:Y:S04]  /*4ec0*/  @!P2 LDG.E.128 R28, desc[UR42][R14.64+0x40] ;  /* 0x0000402a0e1ca981 */ /* 0x000168000c1e1d00 */
[----:B------:R0:W5:Y:S02]  /*4ed0*/  @!P2 LDG.E.128 R40, desc[UR42][R12.64+0x40] ;  /* 0x0000402a0c28a981 */ /* 0x000164000c1e1d00 */
.L_x_440:
[----:B------:R-:W-:Y:S05]  /*4ee0*/  BSYNC B1 ;  /* 0x0000000000017941 */ /* 0x000fea0003800000 */
.L_x_439:
        /* <DEDUP_REMOVED lines=43> */
.L_x_441:
[----:B------:R-:W-:Y:S01]  /*51a0*/  IMAD R53, R18, 0x8, R2 ;  /* 0x0000000812357824 */ /* 0x000fe200078e0202 */
[----:B------:R-:W-:Y:S01]  /*51b0*/  SHF.L.U32 R80, R140, 0x1f, RZ ;  /* 0x0000001f8c507819 */ /* 0x000fe200000006ff */
[----:B------:R-:W-:Y:S03]  /*51c0*/  BSSY B1, `(.L_x_442) ;  /* 0x0000003000017945 */ /* 0x000fe60003800000 */
[----:B------:R-:W0:Y:S02]  /*51d0*/  SYNCS.PHASECHK.TRANS64.TRYWAIT P4, [R53+URZ+0x2d890], R80 ;  /* 0x02d89050350075a7 */ /* 0x000e24000808017f */
[----:B0-----:R-:W-:Y:S05]  /*51e0*/  @!P4 BRA `(.L_x_443) ;  /* 0x0000016c00f4c947 */ /* 0x001fea0003800000 */
.L_x_677:
[----:B------:R-:W-:Y:S05]  /*51f0*/  BSYNC B1 ;  /* 0x0000000000017941 */ /* 0x000fea0003800000 */
.L_x_442:
[----:B------:R-:W-:-:S03]  /*5200*/  UMOV UR4, 0xffffffff ;  /* 0xffffffff00047882 */ /* 0x000fc60000000000 */
[----:B------:R-:W-:Y:S05]  /*5210*/  BRA.DIV UR4, `(.L_x_444) ;  /* 0x0000016e04fc7947 */ /* 0x000fea000b800000 */
[----:B------:R1:W2:Y:S04]  /*5220*/  SHFL.IDX PT, R85, R57, RZ, 0x1e1f ;  /* 0x001e1fff39557589 */ /* 0x0002a800000e0000 */
[----:B------:R1:W3:Y:S02]  /*5230*/  SHFL.IDX PT, R84, R56, RZ, 0x1e1f ;  /* 0x001e1fff38547589 */ /* 0x0002e400000e0000 */
.L_x_681:
[----:B------:R-:W-:Y:S05]  /*5240*/  @P3 BRA `(.L_x_416) ;  /* 0x0000001c00243947 */ /* 0x000fea0003800000 */
[----:B------:R-:W4:Y:S01]  /*5250*/  LDC R11, c[0x0][0x2f4] ;  /* 0x0000bd00ff0b7b82 */ /* 0x000f220000000800 */
[----:B------:R-:W-:Y:S01]  /*5260*/  ISETP.NE.AND P3, PT, R21, RZ, PT ;  /* 0x000000ff1500720c */ /* 0x000fe20003f65270 */
[----:B------:R-:W-:Y:S01]  /*5270*/  BSSY B1, `(.L_x_445) ;  /* 0x000007d000017945 */ /* 0x000fe20003800000 */
[----:B----4-:R-:W-:-:S11]  /*5280*/  IMAD.IADD R103, R11, 0x1, -R98 ;  /* 0x000000010b677824 */ /* 0x010fd600078e0a62 */
[----:B------:R-:W-:Y:S05]  /*5290*/  @!P3 BRA `(.L_x_446) ;  /* 0x0000000400e8b947 */ /* 0x000fea0003800000 */
[----:B------:R-:W-:Y:S01]  /*52a0*/  SEL R12, R98, R103, !P0 ;  /* 0x00000067620c7207 */ /* 0x000fe20004000000 */
[----:B------:R-:W-:Y:S01]  /*52b0*/  BSSY B2, `(.L_x_447) ;  /* 0x0000072000027945 */ /* 0x000fe20003800000 */
[----:B------:R-:W-:Y:S02]  /*52c0*/  ISETP.GE.AND P3, PT, R16, R96, PT ;  /* 0x000000601000720c */ /* 0x000fe40003f66270 */
[----:B------:R-:W-:-:S04]  /*52d0*/  SHF.R.S32.HI R13, RZ, 0x1f, R12 ;  /* 0x0000001fff0d7819 */ /* 0x000fc8000001140c */
[----:B------:R-:W-:-:S04]  /*52e0*/  LEA.HI R13, R13, R12, RZ, 0x4 ;  /* 0x0000000c0d0d7211 */ /* 0x000fc800078f20ff */
[----:B------:R-:W-:-:S04]  /*52f0*/  SHF.R.S32.HI R13, RZ, 0x4, R13 ;  /* 0x00000004ff0d7819 */ /* 0x000fc8000001140d */
[----:B------:R-:W-:-:S04]  /*5300*/  LEA.HI.SX32 R104, R70, R13, 0x1d ;  /* 0x0000000d46687211 */ /* 0x000fc800078feaff */
[----:B------:R-:W-:-:S04]  /*5310*/  SHF.R.S32.HI R12, RZ, 0x1f, R104 ;  /* 0x0000001fff0c7819 */ /* 0x000fc80000011468 */
[----:B------:R-:W-:Y:S01]  /*5320*/  LEA.HI R12, R12, R104, RZ, 0x2 ;  /* 0x000000680c0c7211 */ /* 0x000fe200078f10ff */
[----:B------:R-:W-:-:S04]  /*5330*/  IMAD.SHL.U32 R104, R104, 0x8, RZ ;  /* 0x0000000868687824 */ /* 0x000fc800078e00ff */
[----:B------:R-:W-:Y:S01]  /*5340*/  IMAD.SHL.U32 R12, R12, 0x400, RZ ;  /* 0x000004000c0c7824 */ /* 0x000fe200078e00ff */
[----:B------:R-:W-:-:S04]  /*5350*/  LOP3.LUT R13, R143, 0x18, R104, 0xf8, !PT ;  /* 0x000000188f0d7812 */ /* 0x000fc800078ef868 */
[----:B------:R-:W-:Y:S02]  /*5360*/  LOP3.LUT R13, R13, R144, RZ, 0x3c, !PT ;  /* 0x000000900d0d7212 */ /* 0x000fe400078e3cff */
[----:B------:R-:W-:-:S04]  /*5370*/  LOP3.LUT R12, R12, 0x7ffff000, RZ, 0xc0, !PT ;  /* 0x7ffff0000c0c7812 */ /* 0x000fc800078ec0ff */
[----:B------:R-:W-:-:S05]  /*5380*/  IADD3 R12, R13, R12, R153 ;  /* 0x0000000c0d0c7210 */ /* 0x000fca0007ffe099 */
[C---:B-1----:R-:W-:Y:S02]  /*5390*/  IMAD R56, R18.reuse, 0x3000, R12 ;  /* 0x0000300012387824 */ /* 0x042fe400078e020c */
[----:B------:R-:W-:Y:S02]  /*53a0*/  IMAD R12, R18, 0x3000, R94 ;  /* 0x00003000120c7824 */ /* 0x000fe400078e025e */
[--C-:B------:R-:W-:Y:S02]  /*53b0*/  IMAD R56, R56, 0x2, R2.reuse ;  /* 0x0000000238387824 */ /* 0x100fe400078e0202 */
[----:B------:R-:W-:-:S04]  /*53c0*/  IMAD R12, R12, 0x2, R2 ;  /* 0x000000020c0c7824 */ /* 0x000fc800078e0202 */
[----:B------:R-:W1:Y:S04]  /*53d0*/  LDS.128 R56, [R56+0x15400] ;  /* 0x0154000038387984 */ /* 0x000e680000000c00 */
[----:B------:R-:W4:Y:S01]  /*53e0*/  LDS.128 R12, [R12+0x15400] ;  /* 0x015400000c0c7984 */ /* 0x000f220000000c00 */
[----:B------:R-:W-:Y:S05]  /*53f0*/  @P3 BRA `(.L_x_448) ;  /* 0x0000000400743947 */ /* 0x000fea0003800000 */
[--C-:B------:R-:W-:Y:S02]  /*5400*/  SHF.R.U64 R36, R36, 0x10, R37.reuse ;  /* 0x0000001024247819 */ /* 0x100fe40000001225 */
[----:B------:R-:W-:Y:S02]  /*5410*/  SHF.R.U32.HI R105, RZ, 0x10, R37 ;  /* 0x00000010ff697819 */ /* 0x000fe40000011625 */
[C---:B------:R-:W-:Y:S02]  /*5420*/  PRMT R36, R106.reuse, 0x5432, R36 ;  /* 0x000054326a247816 */ /* 0x040fe40000000024 */
[----:B------:R-:W-:Y:S02]  /*5430*/  PRMT R105, R106, 0x5410, R105 ;  /* 0x000054106a697816 */ /* 0x000fe40000000069 */
[----:B------:R-:W-:Y:S02]  /*5440*/  SHF.R.U32.HI R106, RZ, 0x10, R49 ;  /* 0x00000010ff6a7819 */ /* 0x000fe40000011631 */
[----:B------:R-:W-:-:S02]  /*5450*/  SHF.R.U64 R37, R38, 0x10, R39 ;  /* 0x0000001026257819 */ /* 0x000fc40000001227 */
[----:B------:R-:W-:Y:S02]  /*5460*/  SHF.R.U32.HI R38, RZ, 0x10, R39 ;  /* 0x00000010ff267819 */ /* 0x000fe40000011627 */
[----:B------:R-:W-:Y:S02]  /*5470*/  SHF.R.U64 R39, R48, 0x10, R49 ;  /* 0x0000001030277819 */ /* 0x000fe40000001231 */
[--C-:B------:R-:W-:Y:S02]  /*5480*/  SHF.R.U64 R48, R50, 0x10, R51.reuse ;  /* 0x0000001032307819 */ /* 0x100fe40000001233 */
[----:B------:R-:W-:Y:S01]  /*5490*/  SHF.R.U32.HI R49, RZ, 0x10, R51 ;  /* 0x00000010ff317819 */ /* 0x000fe20000011633 */
[----:B------:R-:W-:Y:S01]  /*54a0*/  IMAD.U32 R51, R105, 0x10000, RZ ;  /* 0x0001000069337824 */ /* 0x000fe200078e00ff */
[C---:B------:R-:W-:Y:S02]  /*54b0*/  PRMT R106, R109.reuse, 0x5432, R106 ;  /* 0x000054326d6a7816 */ /* 0x040fe4000000006a */
[----:B------:R-:W-:Y:S01]  /*54c0*/  PRMT R39, R109, 0x5410, R39 ;  /* 0x000054106d277816 */ /* 0x000fe20000000027 */
[----:B-1----:R-:W-:Y:S01]  /*54d0*/  IMAD.U32 R109, R57, 0x10000, RZ ;  /* 0x00010000396d7824 */ /* 0x002fe200078e00ff */
[----:B------:R-:W-:-:S02]  /*54e0*/  PRMT R48, R108, 0x5432, R48 ;  /* 0x000054326c307816 */ /* 0x000fc40000000030 */
[----:B------:R-:W-:Y:S01]  /*54f0*/  PRMT R49, R108, 0x5410, R49 ;  /* 0x000054106c317816 */ /* 0x000fe20000000031 */
[C---:B------:R-:W-:Y:S01]  /*5500*/  IMAD.U32 R108, R106.reuse, 0x10000, RZ ;  /* 0x000100006a6c7824 */ /* 0x040fe200078e00ff */
[C---:B------:R-:W-:Y:S02]  /*5510*/  PRMT R37, R107.reuse, 0x5410, R37 ;  /* 0x000054106b257816 */ /* 0x040fe40000000025 */
[----:B------:R-:W-:Y:S01]  /*5520*/  PRMT R38, R107, 0x5432, R38 ;  /* 0x000054326b267816 */ /* 0x000fe20000000026 */
[----:B----4-:R-:W-:Y:S02]  /*5530*/  IMAD.U32 R107, R13, 0x10000, RZ ;  /* 0x000100000d6b7824 */ /* 0x010fe400078e00ff */
[----:B------:R-:W-:Y:S01]  /*5540*/  FMUL.FTZ R50, R109, R108 ;  /* 0x0000006c6d327220 */ /* 0x000fe20000410000 */
[----:B------:R-:W-:Y:S02]  /*5550*/  LOP3.LUT R106, R106, 0xffff0000, RZ, 0xc0, !PT ;  /* 0xffff00006a6a7812 */ /* 0x000fe400078ec0ff */
[----:B------:R-:W-:Y:S01]  /*5560*/  LOP3.LUT R57, R57, 0xffff0000, RZ, 0xc0, !PT ;  /* 0xffff000039397812 */ /* 0x000fe200078ec0ff */
[-C--:B------:R-:W-:Y:S01]  /*5570*/  FFMA.FTZ R50, R107, R51.reuse, -R50 ;  /* 0x000000336b327223 */ /* 0x080fe20000010832 */
[----:B------:R-:W-:Y:S01]  /*5580*/  FMUL.FTZ R51, R109, R51 ;  /* 0x000000336d337220 */ /* 0x000fe20000410000 */
[----:B------:R-:W-:-:S03]  /*5590*/  LOP3.LUT R105, R105, 0xffff0000, RZ, 0xc0, !PT ;  /* 0xffff000069697812 */ /* 0x000fc600078ec0ff */
[----:B------:R-:W-:Y:S01]  /*55a0*/  FFMA.FTZ R51, R107, R108, R51 ;  /* 0x0000006c6b337223 */ /* 0x000fe20000010033 */
[----:B------:R-:W-:Y:S01]  /*55b0*/  LOP3.LUT R107, R13, 0xffff0000, RZ, 0xc0, !PT ;  /* 0xffff00000d6b7812 */ /* 0x000fe200078ec0ff */
[CC--:B------:R-:W-:Y:S01]  /*55c0*/  FMUL.FTZ R13, R57.reuse, R106.reuse ;  /* 0x0000006a390d7220 */ /* 0x0c0fe20000410000 */
[-C--:B------:R-:W-:Y:S01]  /*55d0*/  FMUL.FTZ R57, R57, R105.reuse ;  /* 0x0000006939397220 */ /* 0x080fe20000410000 */
[C---:B------:R-:W-:Y:S01]  /*55e0*/  IMAD.U32 R108, R59.reuse, 0x10000, RZ ;  /* 0x000100003b6c7824 */ /* 0x040fe200078e00ff */
[----:B------:R-:W-:Y:S01]  /*55f0*/  LOP3.LUT R59, R59, 0xffff0000, RZ, 0xc0, !PT ;  /* 0xffff00003b3b7812 */ /* 0x000fe200078ec0ff */
[C---:B------:R-:W-:Y:S01]  /*5600*/  FFMA.FTZ R13, R107.reuse, R105, -R13 ;  /* 0x000000696b0d7223 */ /* 0x040fe2000001080d */
[----:B------:R-:W-:Y:S01]  /*5610*/  FFMA.FTZ R57, R107, R106, R57 ;  /* 0x0000006a6b397223 */ /* 0x000fe20000010039 */
[C---:B------:R-:W-:Y:S01]  /*5620*/  IMAD.U32 R107, R49.reuse, 0x10000, RZ ;  /* 0x00010000316b7824 */ /* 0x040fe200078e00ff */
[----:B------:R-:W-:Y:S01]  /*5630*/  LOP3.LUT R49, R49, 0xffff0000, RZ, 0xc0, !PT ;  /* 0xffff000031317812 */ /* 0x000fe200078ec0ff */
[C---:B------:R-:W-:Y:S01]  /*5640*/  IMAD.U32 R106, R15.reuse, 0x10000, RZ ;  /* 0x000100000f6a7824 */ /* 0x040fe200078e00ff */
[----:B------:R-:W-:Y:S01]  /*5650*/  LOP3.LUT R15, R15, 0xffff0000, RZ, 0xc0, !PT ;  /* 0xffff00000f0f7812 */ /* 0x000fe200078ec0ff */
[----:B------:R-:W-:-:S02]  /*5660*/  IMAD.U32 R105, R38, 0x10000, RZ ;  /* 0x0001000026697824 */ /* 0x000fc400078e00ff */
[----:B------:R-:W-:Y:S01]  /*5670*/  FMUL.FTZ R109, R108, R107 ;  /* 0x0000006b6c6d7220 */ /* 0x000fe20000410000 */
[----:B------:R-:W-:Y:S02]  /*5680*/  LOP3.LUT R38, R38, 0xffff0000, RZ, 0xc0, !PT ;  /* 0xffff000026267812 */ /* 0x000fe400078ec0ff */
[----:B------:R-:W-:Y:S01]  /*5690*/  F2FP.BF16.F32.PACK_AB R13, R13, R50 ;  /* 0x000000320d0d723e */ /* 0x000fe200000010ff */
[-C--:B------:R-:W-:Y:S01]  /*56a0*/  FFMA.FTZ R109, R106, R105.reuse, -R109 ;  /* 0x000000696a6d7223 */ /* 0x080fe2000001086d */
[----:B------:R-:W-:Y:S01]  /*56b0*/  FMUL.FTZ R105, R108, R105 ;  /* 0x000000696c697220 */ /* 0x000fe20000410000 */
[----:B------:R-:W-:Y:S01]  /*56c0*/  F2FP.BF16.F32.PACK_AB R57, R57, R51 ;  /* 0x000000333939723e */ /* 0x000fe200000010ff */
[----:B------:R-:W-:Y:S01]  /*56d0*/  IMAD.U32 R50, R56, 0x10000, RZ ;  /* 0x0001000038327824 */ /* 0x000fe200078e00ff */
[----:B------:R-:W-:Y:S01]  /*56e0*/  SHF.L.U32 R51, R36, 0x10, RZ ;  /* 0x0000001024337819 */ /* 0x000fe200000006ff */
[----:B------:R-:W-:Y:S01]  /*56f0*/  FFMA.FTZ R106, R106, R107, R105 ;  /* 0x0000006b6a6a7223 */ /* 0x000fe20000010069 */
[----:B------:R-:W-:Y:S01]  /*5700*/  FMUL.FTZ R105, R59, R49 ;  /* 0x000000313b697220 */ /* 0x000fe20000410000 */
[----:B------:R-:W-:-:S03]  /*5710*/  LOP3.LUT R36, R36, 0xffff0000, RZ, 0xc0, !PT ;  /* 0xffff000024247812 */ /* 0x000fc600078ec0ff */
[-C--:B------:R-:W-:Y:S01]  /*5720*/  FFMA.FTZ R105, R15, R38.reuse, -R105 ;  /* 0x000000260f697223 */ /* 0x080fe20000010869 */
[----:B------:R-:W-:-:S04]  /*5730*/  FMUL.FTZ R38, R59, R38 ;  /* 0x000000263b267220 */ /* 0x000fc80000410000 */
[----:B------:R-:W-:Y:S01]  /*5740*/  FFMA.FTZ R38, R15, R49, R38 ;  /* 0x000000310f267223 */ /* 0x000fe20000010026 */
[C---:B------:R-:W-:Y:S01]  /*5750*/  IMAD.U32 R49, R39.reuse, 0x10000, RZ ;  /* 0x0001000027317824 */ /* 0x040fe200078e00ff */
[----:B------:R-:W-:Y:S01]  /*5760*/  LOP3.LUT R39, R39, 0xffff0000, RZ, 0xc0, !PT ;  /* 0xffff000027277812 */ /* 0x000fe200078ec0ff */
[----:B------:R-:W-:Y:S01]  /*5770*/  IMAD.U32 R15, R12, 0x10000, RZ ;  /* 0x000100000c0f7824 */ /* 0x000fe200078e00ff */
[----:B------:R-:W-:Y:S01]  /*5780*/  F2FP.BF16.F32.PACK_AB R105, R105, R109 ;  /* 0x0000006d6969723e */ /* 0x000fe200000010ff */
[C---:B------:R-:W-:Y:S01]  /*5790*/  FMUL.FTZ R59, R50.reuse, R49 ;  /* 0x00000031323b7220 */ /* 0x040fe20000410000 */
[-C--:B------:R-:W-:Y:S01]  /*57a0*/  FMUL.FTZ R50, R50, R51.reuse ;  /* 0x0000003332327220 */ /* 0x080fe20000410000 */
[----:B------:R-:W-:Y:S02]  /*57b0*/  F2FP.BF16.F32.PACK_AB R38, R38, R106 ;  /* 0x0000006a2626723e */ /* 0x000fe400000010ff */
[C---:B------:R-:W-:Y:S01]  /*57c0*/  FFMA.FTZ R59, R15.reuse, R51, -R59 ;  /* 0x000000330f3b7223 */ /* 0x040fe2000001083b */
[----:B------:R-:W-:Y:S01]  /*57d0*/  FFMA.FTZ R50, R15, R49, R50 ;  /* 0x000000310f327223 */ /* 0x000fe20000010032 */
[----:B------:R-:W-:Y:S01]  /*57e0*/  LOP3.LUT R15, R56, 0xffff0000, RZ, 0xc0, !PT ;  /* 0xffff0000380f7812 */ /* 0x000fe200078ec0ff */
[----:B------:R-:W-:Y:S01]  /*57f0*/  IMAD.U32 R56, R58, 0x10000, RZ ;  /* 0x000100003a387824 */ /* 0x000fe200078e00ff */
[----:B------:R-:W-:-:S03]  /*5800*/  LOP3.LUT R49, R12, 0xffff0000, RZ, 0xc0, !PT ;  /* 0xffff00000c317812 */ /* 0x000fc600078ec0ff */
[C---:B------:R-:W-:Y:S01]  /*5810*/  FMUL.FTZ R12, R15.reuse, R39 ;  /* 0x000000270f0c7220 */ /* 0x040fe20000410000 */
[----:B------:R-:W-:-:S03]  /*5820*/  FMUL.FTZ R15, R15, R36 ;  /* 0x000000240f0f7220 */ /* 0x000fc60000410000 */
[C---:B------:R-:W-:Y:S01]  /*5830*/  FFMA.FTZ R12, R49.reuse, R36, -R12 ;  /* 0x00000024310c7223 */ /* 0x040fe2000001080c */
[----:B------:R-:W-:Y:S01]  /*5840*/  FFMA.FTZ R15, R49, R39, R15 ;  /* 0x00000027310f7223 */ /* 0x000fe2000001000f */
[C---:B------:R-:W-:Y:S01]  /*5850*/  IMAD.U32 R39, R48.reuse, 0x10000, RZ ;  /* 0x0001000030277824 */ /* 0x040fe200078e00ff */
[----:B------:R-:W-:Y:S01]  /*5860*/  LOP3.LUT R48, R48, 0xffff0000, RZ, 0xc0, !PT ;  /* 0xffff000030307812 */ /* 0x000fe200078ec0ff */
[C---:B------:R-:W-:Y:S01]  /*5870*/  IMAD.U32 R49, R37.reuse, 0x10000, RZ ;  /* 0x0001000025317824 */ /* 0x040fe200078e00ff */
[----:B------:R-:W-:Y:S01]  /*5880*/  LOP3.LUT R37, R37, 0xffff0000, RZ, 0xc0, !PT ;  /* 0xffff000025257812 */ /* 0x000fe200078ec0ff */
[----:B------:R-:W-:Y:S01]  /*5890*/  FMUL.FTZ R51, R56, R39 ;  /* 0x0000002738337220 */ /* 0x000fe20000410000 */
[----:B------:R-:W-:Y:S02]  /*58a0*/  IMAD.U32 R36, R14, 0x10000, RZ ;  /* 0x000100000e247824 */ /* 0x000fe400078e00ff */
[-C--:B------:R-:W-:Y:S01]  /*58b0*/  FMUL.FTZ R56, R56, R49.reuse ;  /* 0x0000003138387220 */ /* 0x080fe20000410000 */
[----:B------:R-:W-:Y:S01]  /*58c0*/  LOP3.LUT R14, R14, 0xffff0000, RZ, 0xc0, !PT ;  /* 0xffff00000e0e7812 */ /* 0x000fe200078ec0ff */
[----:B------:R-:W-:-:S02]  /*58d0*/  FFMA.FTZ R51, R36, R49, -R51 ;  /* 0x0000003124337223 */ /* 0x000fc40000010833 */
[----:B------:R-:W-:Y:S01]  /*58e0*/  FFMA.FTZ R56, R36, R39, R56 ;  /* 0x0000002724387223 */ /* 0x000fe20000010038 */
[----:B------:R-:W-:Y:S02]  /*58f0*/  LOP3.LUT R36, R58, 0xffff0000, RZ, 0xc0, !PT ;  /* 0xffff00003a247812 */ /* 0x000fe400078ec0ff */
[----:B------:R-:W-:Y:S02]  /*5900*/  F2FP.BF16.F32.PACK_AB R15, R15, R50 ;  /* 0x000000320f0f723e */ /* 0x000fe400000010ff */
[----:B------:R-:W-:Y:S01]  /*5910*/  F2FP.BF16.F32.PACK_AB R12, R12, R59 ;  /* 0x0000003b0c0c723e */ /* 0x000fe200000010ff */
[CC--:B------:R-:W-:Y:S01]  /*5920*/  FMUL.FTZ R39, R36.reuse, R48.reuse ;  /* 0x0000003024277220 */ /* 0x0c0fe20000410000 */
[-C--:B------:R-:W-:Y:S01]  /*5930*/  FMUL.FTZ R36, R36, R37.reuse ;  /* 0x0000002524247220 */ /* 0x080fe20000410000 */
[----:B------:R-:W-:Y:S02]  /*5940*/  IMAD.MOV.U32 R59, RZ, RZ, R38 ;  /* 0x000000ffff3b7224 */ /* 0x000fe400078e0026 */
[C---:B------:R-:W-:Y:S01]  /*5950*/  FFMA.FTZ R39, R14.reuse, R37, -R39 ;  /* 0x000000250e277223 */ /* 0x040fe20000010827 */
[----:B------:R-:W-:-:S04]  /*5960*/  FFMA.FTZ R36, R14, R48, R36 ;  /* 0x000000300e247223 */ /* 0x000fc80000010024 */
[----:B------:R-:W-:Y:S02]  /*5970*/  F2FP.BF16.F32.PACK_AB R39, R39, R51 ;  /* 0x000000332727723e */ /* 0x000fe400000010ff */
[----:B------:R-:W-:Y:S01]  /*5980*/  F2FP.BF16.F32.PACK_AB R36, R36, R56 ;  /* 0x000000382424723e */ /* 0x000fe200000010ff */
[----:B------:R-:W-:Y:S02]  /*5990*/  IMAD.MOV.U32 R56, RZ, RZ, R15 ;  /* 0x000000ffff387224 */ /* 0x000fe400078e000f */
[----:B------:R-:W-:Y:S02]  /*59a0*/  IMAD.MOV.U32 R14, RZ, RZ, R39 ;  /* 0x000000ffff0e7224 */ /* 0x000fe400078e0027 */
[----:B------:R-:W-:Y:S02]  /*59b0*/  IMAD.MOV.U32 R15, RZ, RZ, R105 ;  /* 0x000000ffff0f7224 */ /* 0x000fe400078e0069 */
[----:B------:R-:W-:-:S07]  /*59c0*/  IMAD.MOV.U32 R58, RZ, RZ, R36 ;  /* 0x000000ffff3a7224 */ /* 0x000fce00078e0024 */
.L_x_448:
[----:B------:R-:W-:Y:S05]  /*59d0*/  BSYNC B2 ;  /* 0x0000000000027941 */ /* 0x000fea0003800000 */
.L_x_447:
[----:B---3--:R-:W-:-:S04]  /*59e0*/  LEA R36, P3, R8, R84, 0x1 ;  /* 0x0000005408247211 */ /* 0x008fc800078608ff */
[----:B--2---:R-:W-:Y:S02]  /*59f0*/  LEA.HI.X R37, R8, R85, R91, 0x1, P3 ;  /* 0x0000005508257211 */ /* 0x004fe400018f0c5b */
[----:B------:R-:W-:-:S03]  /*5a00*/  ISETP.GE.AND P3, PT, R104, R11, PT ;  /* 0x0000000b6800720c */ /* 0x000fc60003f66270 */
[----:B----4-:R2:W-:Y:S10]  /*5a10*/  ST.E.128 desc[UR42][R36.64], R12 ;  /* 0x0000000c24007985 */ /* 0x0105f4000c101d2a */
[----:B--2---:R-:W-:-:S05]  /*5a20*/  @!P3 IMAD.WIDE R12, R104, 0x2, R84 ;  /* 0x00000002680cb825 */ /* 0x004fca00078e0254 */
[----:B-1----:R4:W-:Y:S02]  /*5a30*/  @!P3 ST.E.128 desc[UR42][R12.64], R56 ;  /* 0x000000380c00b985 */ /* 0x0029e4000c101d2a */
.L_x_446:
[----:B------:R-:W-:Y:S05]  /*5a40*/  BSYNC B1 ;  /* 0x0000000000017941 */ /* 0x000fea0003800000 */
.L_x_445:
[----:B------:R-:W-:Y:S01]  /*5a50*/  ISETP.NE.AND P3, PT, R27, RZ, PT ;  /* 0x000000ff1b00720c */ /* 0x000fe20003f65270 */
[----:B------:R-:W-:-:S12]  /*5a60*/  BSSY B1, `(.L_x_449) ;  /* 0x000007e000017945 */ /* 0x000fd80003800000 */
[----:B------:R-:W-:Y:S05]  /*5a70*/  @!P3 BRA `(.L_x_450) ;  /* 0x0000000400f0b947 */ /* 0x000fea0003800000 */
[----:B------:R-:W-:Y:S01]  /*5a80*/  LOP3.LUT P4, RZ, R19, 0x1, RZ, 0xc0, !PT ;  /* 0x0000000113ff7812 */ /* 0x000fe2000788c0ff */
[----:B------:R-:W-:Y:S01]  /*5a90*/  BSSY B2, `(.L_x_451) ;  /* 0x0000074000027945 */ /* 0x000fe20003800000 */
[----:B------:R-:W-:Y:S02]  /*5aa0*/  ISETP.GE.AND P3, PT, R3, R96, PT ;  /* 0x000000600300720c */ /* 0x000fe40003f66270 */
[----:B----4-:R-:W-:-:S04]  /*5ab0*/  SEL R12, R98, R103, !P4 ;  /* 0x00000067620c7207 */ /* 0x010fc80006000000 */
        /* <DEDUP_REMOVED lines=12> */
[C---:B------:R-:W-:Y:S02]  /*5b80*/  IMAD R36, R18.reuse, 0x3000, R12 ;  /* 0x0000300012247824 */ /* 0x040fe400078e020c */
[----:B------:R-:W-:Y:S02]  /*5b90*/  IMAD R12, R18, 0x3000, R93 ;  /* 0x00003000120c7824 */ /* 0x000fe400078e025d */
[--C-:B------:R-:W-:Y:S02]  /*5ba0*/  IMAD R36, R36, 0x2, R2.reuse ;  /* 0x0000000224247824 */ /* 0x100fe400078e0202 */
[----:B------:R-:W-:-:S04]  /*5bb0*/  IMAD R12, R12, 0x2, R2 ;  /* 0x000000020c0c7824 */ /* 0x000fc800078e0202 */
[----:B------:R-:W4:Y:S04]  /*5bc0*/  LDS.128 R36, [R36+0x15400] ;  /* 0x0154000024247984 */ /* 0x000f280000000c00 */
[----:B------:R-:W0:Y:S01]  /*5bd0*/  LDS.128 R12, [R12+0x15400] ;  /* 0x015400000c0c7984 */ /* 0x000e220000000c00 */
[----:B------:R-:W-:Y:S05]  /*5be0*/  @P3 BRA `(.L_x_452) ;  /* 0x0000000400783947 */ /* 0x000fea0003800000 */
[----:B------:R-:W-:Y:S01]  /*5bf0*/  SHF.R.U32.HI R50, RZ, 0x10, R45 ;  /* 0x00000010ff327819 */ /* 0x000fe2000001162d */
[----:B-1--4-:R-:W-:Y:S01]  /*5c00*/  IMAD.U32 R57, R37, 0x10000, RZ ;  /* 0x0001000025397824 */ /* 0x012fe200078e00ff */
[--C-:B------:R-:W-:Y:S01]  /*5c10*/  SHF.R.U64 R32, R32, 0x10, R33.reuse ;  /* 0x0000001020207819 */ /* 0x100fe20000001221 */
[----:B0-----:R-:W-:Y:S01]  /*5c20*/  IMAD.U32 R51, R13, 0x10000, RZ ;  /* 0x000100000d337824 */ /* 0x001fe200078e00ff */
[----:B------:R-:W-:Y:S02]  /*5c30*/  SHF.R.U32.HI R33, RZ, 0x10, R33 ;  /* 0x00000010ff217819 */ /* 0x000fe40000011621 */
[----:B------:R-:W-:Y:S02]  /*5c40*/  PRMT R50, R115, 0x5410, R50 ;  /* 0x0000541073327816 */ /* 0x000fe40000000032 */
[----:B------:R-:W-:Y:S02]  /*5c50*/  SHF.R.U64 R34, R34, 0x10, R35 ;  /* 0x0000001022227819 */ /* 0x000fe40000001223 */
[----:B------:R-:W-:Y:S01]  /*5c60*/  PRMT R33, R117, 0x5410, R33 ;  /* 0x0000541075217816 */ /* 0x000fe20000000021 */
[----:B------:R-:W-:Y:S01]  /*5c70*/  IMAD.U32 R56, R50, 0x10000, RZ ;  /* 0x0001000032387824 */ /* 0x000fe200078e00ff */
[----:B------:R-:W-:-:S02]  /*5c80*/  SHF.R.U32.HI R49, RZ, 0x10, R35 ;  /* 0x00000010ff317819 */ /* 0x000fc40000011623 */
[----:B------:R-:W-:Y:S02]  /*5c90*/  SHF.R.U64 R35, R44, 0x10, R45 ;  /* 0x000000102c237819 */ /* 0x000fe4000000122d */
[--C-:B------:R-:W-:Y:S02]  /*5ca0*/  SHF.R.U64 R44, R46, 0x10, R47.reuse ;  /* 0x000000102e2c7819 */ /* 0x100fe4000000122f */
[C---:B------:R-:W-:Y:S02]  /*5cb0*/  PRMT R45, R116.reuse, 0x5432, R34 ;  /* 0x00005432742d7816 */ /* 0x040fe40000000022 */
[----:B------:R-:W-:Y:S01]  /*5cc0*/  SHF.R.U32.HI R46, RZ, 0x10, R47 ;  /* 0x00000010ff2e7819 */ /* 0x000fe2000001162f */
[----:B------:R-:W-:Y:S01]  /*5cd0*/  IMAD.U32 R47, R33, 0x10000, RZ ;  /* 0x00010000212f7824 */ /* 0x000fe200078e00ff */
[----:B------:R-:W-:Y:S01]  /*5ce0*/  PRMT R34, R116, 0x5410, R49 ;  /* 0x0000541074227816 */ /* 0x000fe20000000031 */
[----:B------:R-:W-:Y:S01]  /*5cf0*/  FMUL.FTZ R49, R57, R56 ;  /* 0x0000003839317220 */ /* 0x000fe20000410000 */
[----:B------:R-:W-:-:S02]  /*5d00*/  LOP3.LUT R50, R50, 0xffff0000, RZ, 0xc0, !PT ;  /* 0xffff000032327812 */ /* 0x000fc400078ec0ff */
[----:B------:R-:W-:Y:S01]  /*5d10*/  LOP3.LUT R37, R37, 0xffff0000, RZ, 0xc0, !PT ;  /* 0xffff000025257812 */ /* 0x000fe200078ec0ff */
[-C--:B------:R-:W-:Y:S01]  /*5d20*/  FFMA.FTZ R49, R51, R47.reuse, -R49 ;  /* 0x0000002f33317223 */ /* 0x080fe20000010831 */
[----:B------:R-:W-:Y:S01]  /*5d30*/  FMUL.FTZ R47, R57, R47 ;  /* 0x0000002f392f7220 */ /* 0x000fe20000410000 */
[----:B------:R-:W-:Y:S01]  /*5d40*/  LOP3.LUT R33, R33, 0xffff0000, RZ, 0xc0, !PT ;  /* 0xffff000021217812 */ /* 0x000fe200078ec0ff */
[----:B------:R-:W-:Y:S01]  /*5d50*/  IMAD.U32 R57, R39, 0x10000, RZ ;  /* 0x0001000027397824 */ /* 0x000fe200078e00ff */
[----:B------:R-:W-:Y:S01]  /*5d60*/  PRMT R46, R114, 0x5410, R46 ;  /* 0x00005410722e7816 */ /* 0x000fe2000000002e */
[----:B------:R-:W-:Y:S01]  /*5d70*/  FFMA.FTZ R47, R51, R56, R47 ;  /* 0x00000038332f7223 */ /* 0x000fe2000001002f */
[----:B------:R-:W-:Y:S01]  /*5d80*/  LOP3.LUT R51, R13, 0xffff0000, RZ, 0xc0, !PT ;  /* 0xffff00000d337812 */ /* 0x000fe200078ec0ff */
[----:B------:R-:W-:Y:S01]  /*5d90*/  FMUL.FTZ R13, R37, R50 ;  /* 0x00000032250d7220 */ /* 0x000fe20000410000 */
[----:B------:R-:W-:Y:S01]  /*5da0*/  LOP3.LUT R39, R39, 0xffff0000, RZ, 0xc0, !PT ;  /* 0xffff000027277812 */ /* 0x000fe200078ec0ff */
[C---:B------:R-:W-:Y:S01]  /*5db0*/  IMAD.U32 R56, R46.reuse, 0x10000, RZ ;  /* 0x000100002e387824 */ /* 0x040fe200078e00ff */
[----:B------:R-:W-:Y:S01]  /*5dc0*/  LOP3.LUT R46, R46, 0xffff0000, RZ, 0xc0, !PT ;  /* 0xffff00002e2e7812 */ /* 0x000fe200078ec0ff */
[-C--:B------:R-:W-:Y:S01]  /*5dd0*/  FFMA.FTZ R13, R51, R33.reuse, -R13 ;  /* 0x00000021330d7223 */ /* 0x080fe2000001080d */
[----:B------:R-:W-:Y:S01]  /*5de0*/  FMUL.FTZ R33, R37, R33 ;  /* 0x0000002125217220 */ /* 0x000fe20000410000 */
[----:B------:R-:W-:Y:S01]  /*5df0*/  FMUL.FTZ R37, R57, R56 ;  /* 0x0000003839257220 */ /* 0x000fe20000410000 */
[----:B------:R-:W-:-:S02]  /*5e00*/  PRMT R35, R115, 0x5432, R35 ;  /* 0x0000543273237816 */ /* 0x000fc40000000023 */
[----:B------:R-:W-:Y:S01]  /*5e10*/  FFMA.FTZ R33, R51, R50, R33 ;  /* 0x0000003233217223 */ /* 0x000fe20000010021 */
[C---:B------:R-:W-:Y:S01]  /*5e20*/  IMAD.U32 R51, R15.reuse, 0x10000, RZ ;  /* 0x000100000f337824 */ /* 0x040fe200078e00ff */
[----:B------:R-:W-:Y:S01]  /*5e30*/  LOP3.LUT R15, R15, 0xffff0000, RZ, 0xc0, !PT ;  /* 0xffff00000f0f7812 */ /* 0x000fe200078ec0ff */
[C---:B------:R-:W-:Y:S01]  /*5e40*/  IMAD.U32 R50, R34.reuse, 0x10000, RZ ;  /* 0x0001000022327824 */ /* 0x040fe200078e00ff */
[----:B------:R-:W-:Y:S02]  /*5e50*/  LOP3.LUT R34, R34, 0xffff0000, RZ, 0xc0, !PT ;  /* 0xffff000022227812 */ /* 0x000fe400078ec0ff */
[----:B------:R-:W-:Y:S01]  /*5e60*/  PRMT R32, R117, 0x5432, R32 ;  /* 0x0000543275207816 */ /* 0x000fe20000000020 */
[-C--:B------:R-:W-:Y:S01]  /*5e70*/  FFMA.FTZ R37, R51, R50.reuse, -R37 ;  /* 0x0000003233257223 */ /* 0x080fe20000010825 */
[----:B------:R-:W-:Y:S01]  /*5e80*/  FMUL.FTZ R50, R57, R50 ;  /* 0x0000003239327220 */ /* 0x000fe20000410000 */
[----:B------:R-:W-:Y:S02]  /*5e90*/  F2FP.BF16.F32.PACK_AB R33, R33, R47 ;  /* 0x0000002f2121723e */ /* 0x000fe400000010ff */
[----:B------:R-:W-:Y:S01]  /*5ea0*/  PRMT R44, R114, 0x5432, R44 ;  /* 0x00005432722c7816 */ /* 0x000fe2000000002c */
[----:B------:R-:W-:Y:S01]  /*5eb0*/  FFMA.FTZ R50, R51, R56, R50 ;  /* 0x0000003833327223 */ /* 0x000fe20000010032 */
[----:B------:R-:W-:Y:S01]  /*5ec0*/  FMUL.FTZ R51, R39, R46 ;  /* 0x0000002e27337220 */ /* 0x000fe20000410000 */
[----:B------:R-:W-:-:S03]  /*5ed0*/  F2FP.BF16.F32.PACK_AB R13, R13, R49 ;  /* 0x000000310d0d723e */ /* 0x000fc600000010ff */
[-C--:B------:R-:W-:Y:S01]  /*5ee0*/  FFMA.FTZ R51, R15, R34.reuse, -R51 ;  /* 0x000000220f337223 */ /* 0x080fe20000010833 */
[----:B------:R-:W-:Y:S01]  /*5ef0*/  FMUL.FTZ R34, R39, R34 ;  /* 0x0000002227227220 */ /* 0x000fe20000410000 */
[----:B------:R-:W-:-:S03]  /*5f00*/  IMAD.U32 R39, R36, 0x10000, RZ ;  /* 0x0001000024277824 */ /* 0x000fc600078e00ff */
[----:B------:R-:W-:Y:S01]  /*5f10*/  F2FP.BF16.F32.PACK_AB R51, R51, R37 ;  /* 0x000000253333723e */ /* 0x000fe200000010ff */
[----:B------:R-:W-:Y:S01]  /*5f20*/  FFMA.FTZ R34, R15, R46, R34 ;  /* 0x0000002e0f227223 */ /* 0x000fe20000010022 */
[C---:B------:R-:W-:Y:S01]  /*5f30*/  IMAD.U32 R37, R35.reuse, 0x10000, RZ ;  /* 0x0001000023257824 */ /* 0x040fe200078e00ff */
[----:B------:R-:W-:Y:S01]  /*5f40*/  LOP3.LUT R35, R35, 0xffff0000, RZ, 0xc0, !PT ;  /* 0xffff000023237812 */ /* 0x000fe200078ec0ff */
[C---:B------:R-:W-:Y:S01]  /*5f50*/  IMAD.U32 R46, R32.reuse, 0x10000, RZ ;  /* 0x00010000202e7824 */ /* 0x040fe200078e00ff */
[----:B------:R-:W-:Y:S01]  /*5f60*/  LOP3.LUT R32, R32, 0xffff0000, RZ, 0xc0, !PT ;  /* 0xffff000020207812 */ /* 0x000fe200078ec0ff */
[C---:B------:R-:W-:Y:S01]  /*5f70*/  FMUL.FTZ R47, R39.reuse, R37 ;  /* 0x00000025272f7220 */ /* 0x040fe20000410000 */
[----:B------:R-:W-:Y:S02]  /*5f80*/  IMAD.U32 R15, R12, 0x10000, RZ ;  /* 0x000100000c0f7824 */ /* 0x000fe400078e00ff */
[----:B------:R-:W-:Y:S01]  /*5f90*/  FMUL.FTZ R39, R39, R46 ;  /* 0x0000002e27277220 */ /* 0x000fe20000410000 */
[----:B------:R-:W-:Y:S01]  /*5fa0*/  F2FP.BF16.F32.PACK_AB R34, R34, R50 ;  /* 0x000000322222723e */ /* 0x000fe200000010ff */
[----:B------:R-:W-:-:S02]  /*5fb0*/  FFMA.FTZ R47, R15, R46, -R47 ;  /* 0x0000002e0f2f7223 */ /* 0x000fc4000001082f */
        /* <DEDUP_REMOVED lines=19> */
[----:B------:R-:W-:Y:S01]  /*60f0*/  F2FP.BF16.F32.PACK_AB R15, R15, R39 ;  /* 0x000000270f0f723e */ /* 0x000fe200000010ff */
[----:B------:R-:W-:Y:S01]  /*6100*/  IMAD.MOV.U32 R39, RZ, RZ, R34 ;  /* 0x000000ffff277224 */ /* 0x000fe200078e0022 */
[----:B------:R-:W-:Y:S01]  /*6110*/  F2FP.BF16.F32.PACK_AB R12, R12, R47 ;  /* 0x0000002f0c0c723e */ /* 0x000fe200000010ff */
[CC--:B------:R-:W-:Y:S01]  /*6120*/  FMUL.FTZ R35, R32.reuse, R44.reuse ;  /* 0x0000002c20237220 */ /* 0x0c0fe20000410000 */
[-C--:B------:R-:W-:Y:S01]  /*6130*/  FMUL.FTZ R32, R32, R45.reuse ;  /* 0x0000002d20207220 */ /* 0x080fe20000410000 */
[----:B------:R-:W-:Y:S02]  /*6140*/  IMAD.MOV.U32 R36, RZ, RZ, R15 ;  /* 0x000000ffff247224 */ /* 0x000fe400078e000f */
[C---:B------:R-:W-:Y:S01]  /*6150*/  FFMA.FTZ R35, R14.reuse, R45, -R35 ;  /* 0x0000002d0e237223 */ /* 0x040fe20000010823 */
[----:B------:R-:W-:Y:S01]  /*6160*/  FFMA.FTZ R32, R14, R44, R32 ;  /* 0x0000002c0e207223 */ /* 0x000fe20000010020 */
[----:B------:R-:W-:-:S03]  /*6170*/  IMAD.MOV.U32 R15, RZ, RZ, R51 ;  /* 0x000000ffff0f7224 */ /* 0x000fc600078e0033 */
[----:B------:R-:W-:Y:S01]  /*6180*/  F2FP.BF16.F32.PACK_AB R35, R35, R37 ;  /* 0x000000252323723e */ /* 0x000fe200000010ff */
[----:B------:R-:W-:Y:S01]  /*6190*/  IMAD.MOV.U32 R37, RZ, RZ, R33 ;  /* 0x000000ffff257224 */ /* 0x000fe200078e0021 */
[----:B------:R-:W-:Y:S02]  /*61a0*/  F2FP.BF16.F32.PACK_AB R32, R32, R46 ;  /* 0x0000002e2020723e */ /* 0x000fe400000010ff */
[----:B------:R-:W-:-:S03]  /*61b0*/  MOV R14, R35 ;  /* 0x00000023000e7202 */ /* 0x000fc60000000f00 */
[----:B------:R-:W-:-:S07]  /*61c0*/  IMAD.MOV.U32 R38, RZ, RZ, R32 ;  /* 0x000000ffff267224 */ /* 0x000fce00078e0020 */
.L_x_452:
[----:B------:R-:W-:Y:S05]  /*61d0*/  BSYNC B2 ;  /* 0x0000000000027941 */ /* 0x000fea0003800000 */
.L_x_451:
[----:B---3--:R-:W-:-:S04]  /*61e0*/  LEA R32, P3, R9, R84, 0x1 ;  /* 0x0000005409207211 */ /* 0x008fc800078608ff */
[----:B--2---:R-:W-:Y:S02]  /*61f0*/  LEA.HI.X R33, R9, R85, R90, 0x1, P3 ;  /* 0x0000005509217211 */ /* 0x004fe400018f0c5a */
[----:B------:R-:W-:-:S03]  /*6200*/  ISETP.GE.AND P3, PT, R48, R11, PT ;  /* 0x0000000b3000720c */ /* 0x000fc60003f66270 */
[----:B0-----:R0:W-:Y:S10]  /*6210*/  ST.E.128 desc[UR42][R32.64], R12 ;  /* 0x0000000c20007985 */ /* 0x0011f4000c101d2a */
[----:B0-----:R-:W-:-:S05]  /*6220*/  @!P3 IMAD.WIDE R12, R48, 0x2, R84 ;  /* 0x00000002300cb825 */ /* 0x001fca00078e0254 */
[----:B----4-:R0:W-:Y:S02]  /*6230*/  @!P3 ST.E.128 desc[UR42][R12.64], R36 ;  /* 0x000000240c00b985 */ /* 0x0101e4000c101d2a */
.L_x_450:
[----:B------:R-:W-:Y:S05]  /*6240*/  BSYNC B1 ;  /* 0x0000000000017941 */ /* 0x000fea0003800000 */
.L_x_449:
[----:B------:R-:W-:-:S13]  /*6250*/  ISETP.NE.AND P3, PT, R52, RZ, PT ;  /* 0x000000ff3400720c */ /* 0x000fda0003f65270 */
[----:B------:R-:W-:Y:S05]  /*6260*/  @!P3 BRA `(.L_x_416) ;  /* 0x0000000c001cb947 */ /* 0x000fea0003800000 */
[----:B------:R-:W-:Y:S01]  /*6270*/  LOP3.LUT P4, RZ, R19, 0x2, RZ, 0xc0, !PT ;  /* 0x0000000213ff7812 */ /* 0x000fe2000788c0ff */
[----:B------:R-:W-:Y:S01]  /*6280*/  BSSY B1, `(.L_x_453) ;  /* 0x0000075000017945 */ /* 0x000fe20003800000 */
[----:B0--3--:R-:W-:Y:S02]  /*6290*/  LEA R36, P3, R10, R84, 0x1 ;  /* 0x000000540a247211 */ /* 0x009fe400078608ff */
[----:B------:R-:W-:Y:S02]  /*62a0*/  SEL R103, R98, R103, !P4 ;  /* 0x0000006762677207 */ /* 0x000fe40006000000 */
[----:B--2---:R-:W-:Y:S02]  /*62b0*/  LEA.HI.X R37, R10, R85, R89, 0x1, P3 ;  /* 0x000000550a257211 */ /* 0x004fe400018f0c59 */
[----:B----4-:R-:W-:Y:S02]  /*62c0*/  SHF.R.S32.HI R12, RZ, 0x1f, R103 ;  /* 0x0000001fff0c7819 */ /* 0x010fe40000011467 */
[----:B------:R-:W-:-:S02]  /*62d0*/  ISETP.GE.AND P3, PT, R4, R96, PT ;  /* 0x000000600400720c */ /* 0x000fc40003f66270 */
[----:B------:R-:W-:-:S04]  /*62e0*/  LEA.HI R12, R12, R103, RZ, 0x4 ;  /* 0x000000670c0c7211 */ /* 0x000fc800078f20ff */
[----:B------:R-:W-:-:S04]  /*62f0*/  SHF.R.S32.HI R13, RZ, 0x4, R12 ;  /* 0x00000004ff0d7819 */ /* 0x000fc8000001140c */
[----:B------:R-:W-:-:S04]  /*6300*/  LEA.HI.SX32 R13, R68, R13, 0x1d ;  /* 0x0000000d440d7211 */ /* 0x000fc800078feaff */
[----:B------:R-:W-:Y:S01]  /*6310*/  SHF.R.S32.HI R12, RZ, 0x1f, R13 ;  /* 0x0000001fff0c7819 */ /* 0x000fe2000001140d */
[----:B------:R-:W-:-:S03]  /*6320*/  IMAD.SHL.U32 R38, R13, 0x8, RZ ;  /* 0x000000080d267824 */ /* 0x000fc600078e00ff */
[----:B------:R-:W-:Y:S02]  /*6330*/  LEA.HI R12, R12, R13, RZ, 0x2 ;  /* 0x0000000d0c0c7211 */ /* 0x000fe400078f10ff */
[----:B------:R-:W-:-:S03]  /*6340*/  LOP3.LUT R13, R143, 0x18, R38, 0xf8, !PT ;  /* 0x000000188f0d7812 */ /* 0x000fc600078ef826 */
[----:B------:R-:W-:Y:S01]  /*6350*/  IMAD.SHL.U32 R12, R12, 0x400, RZ ;  /* 0x000004000c0c7824 */ /* 0x000fe200078e00ff */
[----:B------:R-:W-:-:S04]  /*6360*/  LOP3.LUT R13, R13, R144, RZ, 0x3c, !PT ;  /* 0x000000900d0d7212 */ /* 0x000fc800078e3cff */
[----:B------:R-:W-:-:S04]  /*6370*/  LOP3.LUT R12, R12, 0x7ffff000, RZ, 0xc0, !PT ;  /* 0x7ffff0000c0c7812 */ /* 0x000fc800078ec0ff */
[----:B------:R-:W-:-:S05]  /*6380*/  IADD3 R13, R13, R12, R153 ;  /* 0x0000000c0d0d7210 */ /* 0x000fca0007ffe099 */
[C---:B------:R-:W-:Y:S02]  /*6390*/  IMAD R15, R18.reuse, 0x3000, R13 ;  /* 0x00003000120f7824 */ /* 0x040fe400078e020d */
[----:B------:R-:W-:Y:S02]  /*63a0*/  IMAD R13, R18, 0x3000, R92 ;  /* 0x00003000120d7824 */ /* 0x000fe400078e025c */
[--C-:B------:R-:W-:Y:S02]  /*63b0*/  IMAD R32, R15, 0x2, R2.reuse ;  /* 0x000000020f207824 */ /* 0x100fe400078e0202 */
[----:B------:R-:W-:-:S04]  /*63c0*/  IMAD R13, R13, 0x2, R2 ;  /* 0x000000020d0d7824 */ /* 0x000fc800078e0202 */
[----:B------:R-:W0:Y:S04]  /*63d0*/  LDS.128 R32, [R32+0x15400] ;  /* 0x0154000020207984 */ /* 0x000e280000000c00 */
[----:B------:R-:W2:Y:S01]  /*63e0*/  LDS.128 R12, [R13+0x15400] ;  /* 0x015400000d0c7984 */ /* 0x000ea20000000c00 */
[----:B------:R-:W-:Y:S05]  /*63f0*/  @P3 BRA `(.L_x_454) ;  /* 0x0000000400743947 */ /* 0x000fea0003800000 */
[----:B------:R-:W-:Y:S01]  /*6400*/  SHF.R.U64 R39, R40, 0x10, R41 ;  /* 0x0000001028277819 */ /* 0x000fe20000001229 */
[----:B0-----:R-:W-:Y:S01]  /*6410*/  IMAD.U32 R45, R33, 0x10000, RZ ;  /* 0x00010000212d7824 */ /* 0x001fe200078e00ff */
[----:B------:R-:W-:Y:S02]  /*6420*/  SHF.R.U64 R28, R28, 0x10, R29 ;  /* 0x000000101c1c7819 */ /* 0x000fe4000000121d */
[----:B------:R-:W-:Y:S02]  /*6430*/  SHF.R.U32.HI R41, RZ, 0x10, R41 ;  /* 0x00000010ff297819 */ /* 0x000fe40000011629 */
[----:B------:R-:W-:Y:S02]  /*6440*/  SHF.R.U32.HI R29, RZ, 0x10, R29 ;  /* 0x00000010ff1d7819 */ /* 0x000fe4000001161d */
[----:B------:R-:W-:Y:S02]  /*6450*/  PRMT R41, R113, 0x5432, R41 ;  /* 0x0000543271297816 */ /* 0x000fe40000000029 */
[----:B------:R-:W-:-:S02]  /*6460*/  PRMT R29, R111, 0x5432, R29 ;  /* 0x000054326f1d7816 */ /* 0x000fc4000000001d */
[--C-:B------:R-:W-:Y:S01]  /*6470*/  SHF.R.U64 R40, R42, 0x10, R43.reuse ;  /* 0x000000102a287819 */ /* 0x100fe2000000122b */
[----:B------:R-:W-:Y:S01]  /*6480*/  IMAD.U32 R44, R41, 0x10000, RZ ;  /* 0x00010000292c7824 */ /* 0x000fe200078e00ff */
[----:B------:R-:W-:Y:S01]  /*6490*/  SHF.R.U32.HI R42, RZ, 0x10, R43 ;  /* 0x00000010ff2a7819 */ /* 0x000fe2000001162b */
[----:B------:R-:W-:Y:S01]  /*64a0*/  IMAD.U32 R46, R29, 0x10000, RZ ;  /* 0x000100001d2e7824 */ /* 0x000fe200078e00ff */
[----:B------:R-:W-:Y:S01]  /*64b0*/  LOP3.LUT R41, R41, 0xffff0000, RZ, 0xc0, !PT ;  /* 0xffff000029297812 */ /* 0x000fe200078ec0ff */
[----:B------:R-:W-:Y:S01]  /*64c0*/  FMUL.FTZ R47, R45, R44 ;  /* 0x0000002c2d2f7220 */ /* 0x000fe20000410000 */
[----:B--2---:R-:W-:Y:S02]  /*64d0*/  IMAD.U32 R43, R13, 0x10000, RZ ;  /* 0x000100000d2b7824 */ /* 0x004fe400078e00ff */
[-C--:B------:R-:W-:Y:S01]  /*64e0*/  FMUL.FTZ R45, R45, R46.reuse ;  /* 0x0000002e2d2d7220 */ /* 0x080fe20000410000 */
[----:B------:R-:W-:Y:S01]  /*64f0*/  LOP3.LUT R29, R29, 0xffff0000, RZ, 0xc0, !PT ;  /* 0xffff00001d1d7812 */ /* 0x000fe200078ec0ff */
[----:B------:R-:W-:-:S02]  /*6500*/  FFMA.FTZ R47, R43, R46, -R47 ;  /* 0x0000002e2b2f7223 */ /* 0x000fc4000001082f */
[----:B------:R-:W-:Y:S01]  /*6510*/  FFMA.FTZ R45, R43, R44, R45 ;  /* 0x0000002c2b2d7223 */ /* 0x000fe2000001002d */
[----:B------:R-:W-:Y:S02]  /*6520*/  LOP3.LUT R43, R33, 0xffff0000, RZ, 0xc0, !PT ;  /* 0xffff0000212b7812 */ /* 0x000fe400078ec0ff */
[--C-:B------:R-:W-:Y:S02]  /*6530*/  SHF.R.U64 R30, R30, 0x10, R31.reuse ;  /* 0x000000101e1e7819 */ /* 0x100fe4000000121f */
[----:B------:R-:W-:Y:S01]  /*6540*/  SHF.R.U32.HI R31, RZ, 0x10, R31 ;  /* 0x00000010ff1f7819 */ /* 0x000fe2000001161f */
[----:B------:R-:W-:Y:S01]  /*6550*/  FMUL.FTZ R33, R43, R41 ;  /* 0x000000292b217220 */ /* 0x000fe20000410000 */
[----:B------:R-:W-:Y:S01]  /*6560*/  LOP3.LUT R13, R13, 0xffff0000, RZ, 0xc0, !PT ;  /* 0xffff00000d0d7812 */ /* 0x000fe200078ec0ff */
[----:B------:R-:W-:Y:S01]  /*6570*/  FMUL.FTZ R43, R43, R29 ;  /* 0x0000001d2b2b7220 */ /* 0x000fe20000410000 */
[----:B------:R-:W-:Y:S02]  /*6580*/  PRMT R42, R112, 0x5432, R42 ;  /* 0x00005432702a7816 */ /* 0x000fe4000000002a */
[----:B------:R-:W-:Y:S01]  /*6590*/  PRMT R31, R110, 0x5432, R31 ;  /* 0x000054326e1f7816 */ /* 0x000fe2000000001f */
[----:B------:R-:W-:Y:S01]  /*65a0*/  FFMA.FTZ R43, R13, R41, R43 ;  /* 0x000000290d2b7223 */ /* 0x000fe2000001002b */
[----:B------:R-:W-:-:S02]  /*65b0*/  IMAD.U32 R41, R35, 0x10000, RZ ;  /* 0x0001000023297824 */ /* 0x000fc400078e00ff */
[----:B------:R-:W-:Y:S01]  /*65c0*/  FFMA.FTZ R33, R13, R29, -R33 ;  /* 0x0000001d0d217223 */ /* 0x000fe20000010821 */
[C---:B------:R-:W-:Y:S01]  /*65d0*/  IMAD.U32 R44, R42.reuse, 0x10000, RZ ;  /* 0x000100002a2c7824 */ /* 0x040fe200078e00ff */
[----:B------:R-:W-:Y:S01]  /*65e0*/  LOP3.LUT R42, R42, 0xffff0000, RZ, 0xc0, !PT ;  /* 0xffff00002a2a7812 */ /* 0x000fe200078ec0ff */
[----:B------:R-:W-:Y:S01]  /*65f0*/  IMAD.U32 R46, R31, 0x10000, RZ ;  /* 0x000100001f2e7824 */ /* 0x000fe200078e00ff */
[----:B------:R-:W-:Y:S01]  /*6600*/  LOP3.LUT R35, R35, 0xffff0000, RZ, 0xc0, !PT ;  /* 0xffff000023237812 */ /* 0x000fe200078ec0ff */
[----:B------:R-:W-:Y:S02]  /*6610*/  IMAD.U32 R13, R15, 0x10000, RZ ;  /* 0x000100000f0d7824 */ /* 0x000fe400078e00ff */
[C---:B------:R-:W-:Y:S01]  /*6620*/  FMUL.FTZ R48, R41.reuse, R44 ;  /* 0x0000002c29307220 */ /* 0x040fe20000410000 */
[-C--:B------:R-:W-:Y:S01]  /*6630*/  FMUL.FTZ R41, R41, R46.reuse ;  /* 0x0000002e29297220 */ /* 0x080fe20000410000 */
[----:B------:R-:W-:Y:S02]  /*6640*/  LOP3.LUT R15, R15, 0xffff0000, RZ, 0xc0, !PT ;  /* 0xffff00000f0f7812 */ /* 0x000fe400078ec0ff */
[C---:B------:R-:W-:Y:S01]  /*6650*/  FFMA.FTZ R29, R13.reuse, R46, -R48 ;  /* 0x0000002e0d1d7223 */ /* 0x040fe20000010830 */
[----:B------:R-:W-:Y:S01]  /*6660*/  FFMA.FTZ R13, R13, R44, R41 ;  /* 0x0000002c0d0d7223 */ /* 0x000fe20000010029 */
[----:B------:R-:W-:Y:S01]  /*6670*/  LOP3.LUT R44, R31, 0xffff0000, RZ, 0xc0, !PT ;  /* 0xffff00001f2c7812 */ /* 0x000fe200078ec0ff */
[----:B------:R-:W-:Y:S01]  /*6680*/  FMUL.FTZ R46, R35, R42 ;  /* 0x0000002a232e7220 */ /* 0x000fe20000410000 */
[----:B------:R-:W-:-:S02]  /*6690*/  PRMT R39, R113, 0x5410, R39 ;  /* 0x0000541071277816 */ /* 0x000fc40000000027 */
[----:B------:R-:W-:Y:S01]  /*66a0*/  PRMT R28, R111, 0x5410, R28 ;  /* 0x000054106f1c7816 */ /* 0x000fe2000000001c */
[-C--:B------:R-:W-:Y:S01]  /*66b0*/  FMUL.FTZ R35, R35, R44.reuse ;  /* 0x0000002c23237220 */ /* 0x080fe20000410000 */
[----:B------:R-:W-:Y:S01]  /*66c0*/  FFMA.FTZ R31, R15, R44, -R46 ;  /* 0x0000002c0f1f7223 */ /* 0x000fe2000001082e */
[C---:B------:R-:W-:Y:S01]  /*66d0*/  IMAD.U32 R41, R39.reuse, 0x10000, RZ ;  /* 0x0001000027297824 */ /* 0x040fe200078e00ff */
[----:B------:R-:W-:Y:S01]  /*66e0*/  LOP3.LUT R39, R39, 0xffff0000, RZ, 0xc0, !PT ;  /* 0xffff000027277812 */ /* 0x000fe200078ec0ff */
[----:B------:R-:W-:Y:S01]  /*66f0*/  FFMA.FTZ R15, R15, R42, R35 ;  /* 0x0000002a0f0f7223 */ /* 0x000fe20000010023 */
[C---:B------:R-:W-:Y:S01]  /*6700*/  IMAD.U32 R42, R32.reuse, 0x10000, RZ ;  /* 0x00010000202a7824 */ /* 0x040fe200078e00ff */
[----:B------:R-:W-:Y:S01]  /*6710*/  LOP3.LUT R32, R32, 0xffff0000, RZ, 0xc0, !PT ;  /* 0xffff000020207812 */ /* 0x000fe200078ec0ff */
[----:B------:R-:W-:Y:S01]  /*6720*/  IMAD.U32 R44, R28, 0x10000, RZ ;  /* 0x000100001c2c7824 */ /* 0x000fe200078e00ff */
[----:B------:R-:W-:Y:S01]  /*6730*/  PRMT R40, R112, 0x5410, R40 ;  /* 0x0000541070287816 */ /* 0x000fe20000000028 */
[----:B------:R-:W-:Y:S01]  /*6740*/  FMUL.FTZ R46, R42, R41 ;  /* 0x000000292a2e7220 */ /* 0x000fe20000410000 */
[----:B------:R-:W-:-:S02]  /*6750*/  IMAD.U32 R35, R12, 0x10000, RZ ;  /* 0x000100000c237824 */ /* 0x000fc400078e00ff */
[-C--:B------:R-:W-:Y:S01]  /*6760*/  FMUL.FTZ R42, R42, R44.reuse ;  /* 0x0000002c2a2a7220 */ /* 0x080fe20000410000 */
[----:B------:R-:W-:Y:S01]  /*6770*/  LOP3.LUT R12, R12, 0xffff0000, RZ, 0xc0, !PT ;  /* 0xffff00000c0c7812 */ /* 0x000fe200078ec0ff */
[C---:B------:R-:W-:Y:S02]  /*6780*/  FFMA.FTZ R46, R35.reuse, R44, -R46 ;  /* 0x0000002c232e7223 */ /* 0x040fe4000001082e */
[----:B------:R-:W-:Y:S01]  /*6790*/  FFMA.FTZ R42, R35, R41, R42 ;  /* 0x00000029232a7223 */ /* 0x000fe2000001002a */
[----:B------:R-:W-:Y:S01]  /*67a0*/  LOP3.LUT R35, R28, 0xffff0000, RZ, 0xc0, !PT ;  /* 0xffff00001c237812 */ /* 0x000fe200078ec0ff */
[----:B------:R-:W-:Y:S01]  /*67b0*/  FMUL.FTZ R41, R32, R39 ;  /* 0x0000002720297220 */ /* 0x000fe20000410000 */
[----:B------:R-:W-:Y:S01]  /*67c0*/  PRMT R30, R110, 0x5410, R30 ;  /* 0x000054106e1e7816 */ /* 0x000fe2000000001e */
[----:B------:R-:W-:Y:S01]  /*67d0*/  IMAD.U32 R28, R34, 0x10000, RZ ;  /* 0x00010000221c7824 */ /* 0x000fe200078e00ff */
[----:B------:R-:W-:Y:S01]  /*67e0*/  F2FP.BF16.F32.PACK_AB R33, R33, R47 ;  /* 0x0000002f2121723e */ /* 0x000fe200000010ff */
[-C--:B------:R-:W-:Y:S01]  /*67f0*/  FMUL.FTZ R32, R32, R35.reuse ;  /* 0x0000002320207220 */ /* 0x080fe20000410000 */
[----:B------:R-:W-:Y:S01]  /*6800*/  FFMA.FTZ R35, R12, R35, -R41 ;  /* 0x000000230c237223 */ /* 0x000fe20000010829 */
[C---:B------:R-:W-:Y:S01]  /*6810*/  IMAD.U32 R41, R40.reuse, 0x10000, RZ ;  /* 0x0001000028297824 */ /* 0x040fe200078e00ff */
[----:B------:R-:W-:Y:S01]  /*6820*/  LOP3.LUT R40, R40, 0xffff0000, RZ, 0xc0, !PT ;  /* 0xffff000028287812 */ /* 0x000fe200078ec0ff */
[----:B------:R-:W-:-:S02]  /*6830*/  IMAD.U32 R49, R30, 0x10000, RZ ;  /* 0x000100001e317824 */ /* 0x000fc400078e00ff */
[----:B------:R-:W-:Y:S01]  /*6840*/  FFMA.FTZ R39, R12, R39, R32 ;  /* 0x000000270c277223 */ /* 0x000fe20000010020 */
[----:B------:R-:W-:Y:S01]  /*6850*/  FMUL.FTZ R51, R28, R41 ;  /* 0x000000291c337220 */ /* 0x000fe20000410000 */
[----:B------:R-:W-:Y:S02]  /*6860*/  IMAD.U32 R12, R14, 0x10000, RZ ;  /* 0x000100000e0c7824 */ /* 0x000fe400078e00ff */
[-C--:B------:R-:W-:Y:S01]  /*6870*/  FMUL.FTZ R28, R28, R49.reuse ;  /* 0x000000311c1c7220 */ /* 0x080fe20000410000 */
[----:B------:R-:W-:Y:S01]  /*6880*/  LOP3.LUT R30, R30, 0xffff0000, RZ, 0xc0, !PT ;  /* 0xffff00001e1e7812 */ /* 0x000fe200078ec0ff */
[C---:B------:R-:W-:Y:S02]  /*6890*/  FFMA.FTZ R32, R12.reuse, R49, -R51 ;  /* 0x000000310c207223 */ /* 0x040fe40000010833 */
[----:B------:R-:W-:Y:S01]  /*68a0*/  FFMA.FTZ R28, R12, R41, R28 ;  /* 0x000000290c1c7223 */ /* 0x000fe2000001001c */
[----:B------:R-:W-:Y:S02]  /*68b0*/  LOP3.LUT R41, R34, 0xffff0000, RZ, 0xc0, !PT ;  /* 0xffff000022297812 */ /* 0x000fe400078ec0ff */
[----:B------:R-:W-:-:S02]  /*68c0*/  LOP3.LUT R49, R14, 0xffff0000, RZ, 0xc0, !PT ;  /* 0xffff00000e317812 */ /* 0x000fc400078ec0ff */
[----:B------:R-:W-:Y:S01]  /*68d0*/  F2FP.BF16.F32.PACK_AB R29, R31, R29 ;  /* 0x0000001d1f1d723e */ /* 0x000fe200000010ff */
[C---:B------:R-:W-:Y:S01]  /*68e0*/  FMUL.FTZ R12, R41.reuse, R40 ;  /* 0x00000028290c7220 */ /* 0x040fe20000410000 */
[-C--:B------:R-:W-:Y:S01]  /*68f0*/  FMUL.FTZ R51, R41, R30.reuse ;  /* 0x0000001e29337220 */ /* 0x080fe20000410000 */
[----:B------:R-:W-:Y:S02]  /*6900*/  F2FP.BF16.F32.PACK_AB R43, R43, R45 ;  /* 0x0000002d2b2b723e */ /* 0x000fe400000010ff */
[C---:B------:R-:W-:Y:S01]  /*6910*/  FFMA.FTZ R41, R49.reuse, R30, -R12 ;  /* 0x0000001e31297223 */ /* 0x040fe2000001080c */
[----:B------:R-:W-:Y:S01]  /*6920*/  FFMA.FTZ R51, R49, R40, R51 ;  /* 0x0000002831337223 */ /* 0x000fe20000010033 */
[----:B------:R-:W-:Y:S01]  /*6930*/  F2FP.BF16.F32.PACK_AB R30, R15, R13 ;  /* 0x0000000d0f1e723e */ /* 0x000fe200000010ff */
[----:B------:R-:W-:Y:S01]  /*6940*/  IMAD.MOV.U32 R13, RZ, RZ, R33 ;  /* 0x000000ffff0d7224 */ /* 0x000fe200078e0021 */
[----:B------:R-:W-:Y:S01]  /*6950*/  F2FP.BF16.F32.PACK_AB R42, R39, R42 ;  /* 0x0000002a272a723e */ /* 0x000fe200000010ff */
[----:B------:R-:W-:Y:S01]  /*6960*/  IMAD.MOV.U32 R33, RZ, RZ, R43 ;  /* 0x000000ffff217224 */ /* 0x000fe200078e002b */
[----:B------:R-:W-:Y:S01]  /*6970*/  F2FP.BF16.F32.PACK_AB R12, R35, R46 ;  /* 0x0000002e230c723e */ /* 0x000fe200000010ff */
[----:B------:R-:W-:Y:S01]  /*6980*/  IMAD.MOV.U32 R15, RZ, RZ, R29 ;  /* 0x000000ffff0f7224 */ /* 0x000fe200078e001d */
[----:B------:R-:W-:Y:S01]  /*6990*/  F2FP.BF16.F32.PACK_AB R14, R41, R32 ;  /* 0x00000020290e723e */ /* 0x000fe200000010ff */
[----:B------:R-:W-:Y:S01]  /*69a0*/  IMAD.MOV.U32 R32, RZ, RZ, R42 ;  /* 0x000000ffff207224 */ /* 0x000fe200078e002a */
[----:B------:R-:W-:Y:S01]  /*69b0*/  F2FP.BF16.F32.PACK_AB R34, R51, R28 ;  /* 0x0000001c3322723e */ /* 0x000fe200000010ff */
[----:B------:R-:W-:-:S07]  /*69c0*/  IMAD.MOV.U32 R35, RZ, RZ, R30 ;  /* 0x000000ffff237224 */ /* 0x000fce00078e001e */
.L_x_454:
[----:B------:R-:W-:Y:S05]  /*69d0*/  BSYNC B1 ;  /* 0x0000000000017941 */ /* 0x000fea0003800000 */
.L_x_453:
[----:B--2---:R2:W-:Y:S01]  /*69e0*/  ST.E.128 desc[UR42][R36.64], R12 ;  /* 0x0000000c24007985 */ /* 0x0045e2000c101d2a */
[----:B------:R-:W-:-:S13]  /*69f0*/  ISETP.GE.AND P3, PT, R38, R11, PT ;  /* 0x0000000b2600720c */ /* 0x000fda0003f66270 */
[----:B------:R-:W-:Y:S05]  /*6a00*/  @P3 BRA `(.L_x_416) ;  /* 0x0000000400343947 */ /* 0x000fea0003800000 */
[----:B------:R-:W-:-:S05]  /*6a10*/  IMAD.WIDE R84, R38, 0x2, R84 ;  /* 0x0000000226547825 */ /* 0x000fca00078e0254 */
[----:B0-----:R0:W-:Y:S01]  /*6a20*/  ST.E.128 desc[UR42][R84.64], R32 ;  /* 0x0000002054007985 */ /* 0x0011e2000c101d2a */
[----:B------:R-:W-:Y:S05]  /*6a30*/  BRA `(.L_x_416) ;  /* 0x0000000400287947 */ /* 0x000fea0003800000 */
.L_x_408:
[----:B------:R-:W-:-:S06]  /*6a40*/  UISETP.NE.AND UP0, UPT, UR39, 0x3, UPT ;  /* 0x000000032700788c */ /* 0x000fcc000bf05270 */
[----:B------:R-:W-:-:S13]  /*6a50*/  PLOP3.LUT P2, PT, PT, PT, UP0, 0x80, 0x0 ;  /* 0x000000000000781c */ /* 0x000fda0003f4f008 */
[----:B------:R-:W-:Y:S05]  /*6a60*/  @!P2 BRA `(.L_x_455) ;  /* 0x000000000004a947 */ /* 0x000fea0003800000 */
[----:B------:R-:W-:Y:S01]  /*6a70*/  BPT.TRAP 0x1 ;  /* 0x000000040000795c */ /* 0x000fe20000300000 */
.L_x_455:
[----:B------:R-:W-:Y:S01]  /*6a80*/  IMAD R53, R18, 0x8, R2 ;  /* 0x0000000812357824 */ /* 0x000fe200078e0202 */
[----:B------:R-:W-:Y:S01]  /*6a90*/  SHF.L.U32 R80, R140, 0x1f, RZ ;  /* 0x0000001f8c507819 */ /* 0x000fe200000006ff */
[----:B------:R-:W-:Y:S01]  /*6aa0*/  BSSY B1, `(.L_x_456) ;  /* 0x0000004000017945 */ /* 0x000fe20003800000 */
[----:B------:R-:W-:Y:S02]  /*6ab0*/  SHF.R.S32.HI R77, RZ, 0x1f, R76 ;  /* 0x0000001fff4d7819 */ /* 0x000fe4000001144c */
[----:B------:R-:W0:Y:S02]  /*6ac0*/  SYNCS.PHASECHK.TRANS64.TRYWAIT P3, [R53+URZ+0x2d890], R80 ;  /* 0x02d89050350075a7 */ /* 0x000e24000806017f */
[----:B0-----:R-:W-:Y:S05]  /*6ad0*/  @!P3 BRA `(.L_x_457) ;  /* 0x000001580018b947 */ /* 0x001fea0003800000 */
.L_x_682:
[----:B------:R-:W-:Y:S05]  /*6ae0*/  BSYNC B1 ;  /* 0x0000000000017941 */ /* 0x000fea0003800000 */
.L_x_456:
[----:B------:R-:W-:Y:S01]  /*6af0*/  ULDC.64 UR4, c[0x0][0x300] ;  /* 0x0000c00000047ab9 */ /* 0x000fe20000000a00 */
[----:B-----5:R-:W-:Y:S01]  /*6b00*/  SHF.R.S32.HI R78, RZ, 0x1f, R75 ;  /* 0x0000001fff4e7819 */ /* 0x020fe2000001144b */
[----:B------:R-:W-:Y:S01]  /*6b10*/  IMAD R15, R77, UR4, RZ ;  /* 0x000000044d0f7c24 */ /* 0x000fe2000f8e02ff */
[----:B------:R-:W-:Y:S01]  /*6b20*/  ULDC.64 UR6, c[0x0][0x2e8] ;  /* 0x0000ba0000067ab9 */ /* 0x000fe20000000a00 */
[----:B------:R-:W-:-:S04]  /*6b30*/  IMAD.WIDE.U32 R12, R76, UR4, RZ ;  /* 0x000000044c0c7c25 */ /* 0x000fc8000f8e00ff */
[----:B------:R-:W-:Y:S01]  /*6b40*/  IMAD R15, R76, UR5, R15 ;  /* 0x000000054c0f7c24 */ /* 0x000fe2000f8e020f */
[----:B------:R-:W-:Y:S01]  /*6b50*/  ULDC.64 UR4, c[0x0][0x310] ;  /* 0x0000c40000047ab9 */ /* 0x000fe20000000a00 */
[----:B------:R-:W-:Y:S02]  /*6b60*/  IMAD R79, R11, -0x80, R24 ;  /* 0xffffff800b4f7824 */ /* 0x000fe400078e0218 */
[----:B------:R-:W-:Y:S02]  /*6b70*/  IMAD R14, R78, UR4, RZ ;  /* 0x000000044e0e7c24 */ /* 0x000fe4000f8e02ff */
[----:B------:R-:W-:Y:S01]  /*6b80*/  IMAD.IADD R13, R13, 0x1, R15 ;  /* 0x000000010d0d7824 */ /* 0x000fe200078e020f */
[----:B------:R-:W-:Y:S01]  /*6b90*/  VIMNMX R79, R79, 0x80, PT ;  /* 0x000000804f4f7848 */ /* 0x000fe20003fe0100 */
[C---:B------:R-:W-:Y:S02]  /*6ba0*/  IMAD R15, R75.reuse, UR5, R14 ;  /* 0x000000054b0f7c24 */ /* 0x040fe4000f8e020e */
[----:B------:R-:W-:Y:S01]  /*6bb0*/  IMAD.WIDE.U32 R12, R75, UR4, R12 ;  /* 0x000000044b0c7c25 */ /* 0x000fe2000f8e000c */
[----:B------:R-:W-:-:S03]  /*6bc0*/  ULDC.64 UR4, c[0x0][0x308] ;  /* 0x0000c20000047ab9 */ /* 0x000fc60000000a00 */
[----:B------:R-:W-:Y:S02]  /*6bd0*/  IMAD.IADD R13, R13, 0x1, R15 ;  /* 0x000000010d0d7824 */ /* 0x000fe400078e020f */
[----:B------:R-:W-:Y:S01]  /*6be0*/  IMAD.WIDE.U32 R12, R137, UR4, R12 ;  /* 0x00000004890c7c25 */ /* 0x000fe2000f8e000c */
[----:B------:R-:W-:-:S03]  /*6bf0*/  UMOV UR4, 0xffffffff ;  /* 0xffffffff00047882 */ /* 0x000fc60000000000 */
[----:B------:R-:W-:Y:S01]  /*6c00*/  IMAD R13, R137, UR5, R13 ;  /* 0x00000005890d7c24 */ /* 0x000fe2000f8e020d */
[----:B------:R-:W-:-:S04]  /*6c10*/  LEA R35, P3, R12, UR6, 0x1 ;  /* 0x000000060c237c11 */ /* 0x000fc8000f8608ff */
[----:B------:R-:W-:Y:S02]  /*6c20*/  LEA.HI.X R13, R12, UR7, R13, 0x1, P3 ;  /* 0x000000070c0d7c11 */ /* 0x000fe400098f0c0d */
[----:B------:R-:W-:Y:S01]  /*6c30*/  ISETP.GT.AND P3, PT, R79, R141, PT ;  /* 0x0000008d4f00720c */ /* 0x000fe20003f64270 */
[----:B------:R-:W-:-:S12]  /*6c40*/  BRA.DIV UR4, `(.L_x_458) ;  /* 0x0000015604d07947 */ /* 0x000fd8000b800000 */
[----:B------:R1:W2:Y:S04]  /*6c50*/  SHFL.IDX PT, R34, R13, RZ, 0x1e1f ;  /* 0x001e1fff0d227589 */ /* 0x0002a800000e0000 */
[----:B------:R-:W3:Y:S02]  /*6c60*/  SHFL.IDX PT, R35, R35, RZ, 0x1e1f ;  /* 0x001e1fff23237589 */ /* 0x000ee400000e0000 */
.L_x_686:
[----:B------:R-:W-:Y:S05]  /*6c70*/  @!P3 BRA `(.L_x_416) ;  /* 0x000000000098b947 */ /* 0x000fea0003800000 */
[----:B------:R-:W4:Y:S01]  /*6c80*/  LDL R12, [R1+0x2c] ;  /* 0x00002c00010c7983 */ /* 0x000f220000100800 */
[----:B------:R-:W-:-:S03]  /*6c90*/  ULDC UR4, c[0x0][0x2f4] ;  /* 0x0000bd0000047ab9 */ /* 0x000fc60000000800 */
[----:B------:R-:W5:Y:S04]  /*6ca0*/  LDL R11, [R1+0x28] ;  /* 0x00002800010b7983 */ /* 0x000f680000100800 */
[----:B------:R-:W5:Y:S01]  /*6cb0*/  LDL R36, [R1+0x24] ;  /* 0x0000240001247983 */ /* 0x000f620000100800 */
[----:B------:R-:W-:Y:S02]  /*6cc0*/  ISETP.GE.AND P5, PT, R16, UR4, PT ;  /* 0x0000000410007c0c */ /* 0x000fe4000bfa6270 */
[----:B------:R-:W-:-:S11]  /*6cd0*/  ISETP.GE.AND P4, PT, R23, UR4, PT ;  /* 0x0000000417007c0c */ /* 0x000fd6000bf86270 */
[----:B---3--:R-:W-:-:S04]  /*6ce0*/  @!P5 LEA R32, P3, R16, R35, 0x1 ;  /* 0x000000231020d211 */ /* 0x008fc800078608ff */
[----:B--2---:R-:W-:Y:S02]  /*6cf0*/  @!P5 LEA.HI.X R33, R16, R34, R17, 0x1, P3 ;  /* 0x000000221021d211 */ /* 0x004fe400018f0c11 */
[----:B------:R-:W-:-:S04]  /*6d00*/  @!P4 LEA R30, P3, R23, R35, 0x1 ;  /* 0x00000023171ec211 */ /* 0x000fc800078608ff */
[----:B----4-:R-:W-:Y:S02]  /*6d10*/  @!P4 LEA.HI.X R31, R23, R34, R12, 0x1, P3 ;  /* 0x00000022171fc211 */ /* 0x010fe400018f0c0c */
[----:B-1----:R-:W1:Y:S01]  /*6d20*/  @!P5 LDS.128 R12, [R55+0x15000] ;  /* 0x01500000370cd984 */ /* 0x002e620000000c00 */
[----:B------:R-:W-:-:S13]  /*6d30*/  ISETP.GE.AND P3, PT, R22, UR4, PT ;  /* 0x0000000416007c0c */ /* 0x000fda000bf66270 */
[----:B------:R-:W-:-:S04]  /*6d40*/  @!P3 LEA R28, P6, R22, R35, 0x1 ;  /* 0x00000023161cb211 */ /* 0x000fc800078c08ff */
[----:B-----5:R-:W-:Y:S01]  /*6d50*/  @!P3 LEA.HI.X R29, R22, R34, R11, 0x1, P6 ;  /* 0x00000022161db211 */ /* 0x020fe200030f0c0b */
[----:B-1----:R1:W-:Y:S01]  /*6d60*/  @!P5 ST.E.128 desc[UR42][R32.64], R12 ;  /* 0x0000000c2000d985 */ /* 0x0023e2000c101d2a */
[----:B------:R-:W-:-:S13]  /*6d70*/  ISETP.GE.AND P5, PT, R3, UR4, PT ;  /* 0x0000000403007c0c */ /* 0x000fda000bfa6270 */
[----:B------:R-:W2:Y:S01]  /*6d80*/  @!P5 LDS.128 R12, [R54+0x15000] ;  /* 0x01500000360cd984 */ /* 0x000ea20000000c00 */
[----:B------:R-:W-:Y:S01]  /*6d90*/  @!P5 SHF.L.U32 R11, R156, 0x3, RZ ;  /* 0x000000039c0bd819 */ /* 0x000fe200000006ff */
[----:B-1----:R-:W-:Y:S02]  /*6da0*/  @!P5 IMAD.MOV.U32 R32, RZ, RZ, R35 ;  /* 0x000000ffff20d224 */ /* 0x002fe400078e0023 */
[----:B------:R-:W-:Y:S02]  /*6db0*/  @!P5 IMAD.MOV.U32 R33, RZ, RZ, R34 ;  /* 0x000000ffff21d224 */ /* 0x000fe400078e0022 */
[----:B------:R-:W-:-:S05]  /*6dc0*/  @!P5 IMAD.WIDE R32, R11, 0x2, R32 ;  /* 0x000000020b20d825 */ /* 0x000fca00078e0220 */
[----:B--2---:R1:W-:Y:S01]  /*6dd0*/  @!P5 ST.E.128 desc[UR42][R32.64], R12 ;  /* 0x0000000c2000d985 */ /* 0x0043e2000c101d2a */
[----:B------:R-:W-:-:S13]  /*6de0*/  ISETP.GE.AND P5, PT, R4, UR4, PT ;  /* 0x0000000404007c0c */ /* 0x000fda000bfa6270 */
[----:B------:R-:W2:Y:S01]  /*6df0*/  @!P5 LDS.128 R12, [R55+0x17000] ;  /* 0x01700000370cd984 */ /* 0x000ea20000000c00 */
[----:B------:R-:W-:Y:S02]  /*6e00*/  @!P5 IMAD.SHL.U32 R11, R157, 0x8, RZ ;  /* 0x000000089d0bd824 */ /* 0x000fe400078e00ff */
[----:B-1----:R-:W-:Y:S02]  /*6e10*/  @!P5 IMAD.MOV.U32 R32, RZ, RZ, R35 ;  /* 0x000000ffff20d224 */ /* 0x002fe400078e0023 */
[----:B------:R-:W-:Y:S02]  /*6e20*/  @!P5 IMAD.MOV.U32 R33, RZ, RZ, R34 ;  /* 0x000000ffff21d224 */ /* 0x000fe400078e0022 */
[----:B------:R-:W-:-:S05]  /*6e30*/  @!P5 IMAD.WIDE R32, R11, 0x2, R32 ;  /* 0x000000020b20d825 */ /* 0x000fca00078e0220 */
[----:B--2---:R1:W-:Y:S01]  /*6e40*/  @!P5 ST.E.128 desc[UR42][R32.64], R12 ;  /* 0x0000000c2000d985 */ /* 0x0043e2000c101d2a */
[----:B------:R-:W-:-:S03]  /*6e50*/  ISETP.GE.AND P5, PT, R136, UR4, PT ;  /* 0x0000000488007c0c */ /* 0x000fc6000bfa6270 */
[----:B------:R-:W2:Y:S10]  /*6e60*/  @!P4 LDS.128 R12, [R54+0x17000] ;  /* 0x01700000360cc984 */ /* 0x000eb40000000c00 */
[----:B-1----:R-:W-:-:S04]  /*6e70*/  @!P5 LEA R32, P6, R136, R35, 0x1 ;  /* 0x000000238820d211 */ /* 0x002fc800078c08ff */
[----:B------:R-:W-:Y:S01]  /*6e80*/  @!P5 LEA.HI.X R33, R136, R34, R36, 0x1, P6 ;  /* 0x000000228821d211 */ /* 0x000fe200030f0c24 */
[----:B--2---:R-:W-:Y:S04]  /*6e90*/  @!P4 ST.E.128 desc[UR42][R30.64], R12 ;  /* 0x0000000c1e00c985 */ /* 0x004fe8000c101d2a */
[----:B------:R-:W1:Y:S04]  /*6ea0*/  @!P3 LDS.128 R12, [R55+0x19000] ;  /* 0x01900000370cb984 */ /* 0x000e680000000c00 */
[----:B-1----:R-:W-:Y:S04]  /*6eb0*/  @!P3 ST.E.128 desc[UR42][R28.64], R12 ;  /* 0x0000000c1c00b985 */ /* 0x002fe8000c101d2a */
[----:B------:R-:W1:Y:S04]  /*6ec0*/  @!P5 LDS.128 R12, [R54+0x19000] ;  /* 0x01900000360cd984 */ /* 0x000e680000000c00 */
[----:B-1----:R4:W-:Y:S02]  /*6ed0*/  @!P5 ST.E.128 desc[UR42][R32.64], R12 ;  /* 0x0000000c2000d985 */ /* 0x0029e4000c101d2a */
.L_x_416:
[----:B------:R-:W-:Y:S05]  /*6ee0*/  BSYNC B0 ;  /* 0x0000000000007941 */ /* 0x000fea0003800000 */
.L_x_407:
[----:B------:R-:W5:Y:S01]  /*6ef0*/  S2R R11, SR_TID.X ;  /* 0x00000000000b7919 */ /* 0x000f620000002100 */
[----:B------:R-:W-:Y:S01]  /*6f00*/  @!PT LDS RZ, [RZ] ;  /* 0x00000000fffff984 */ /* 0x000fe20000000800 */
[----:B------:R-:W-:Y:S01]  /*6f10*/  @!PT LDS RZ, [RZ] ;  /* 0x00000000fffff984 */ /* 0x000fe20000000800 */
[----:B------:R-:W-:Y:S01]  /*6f20*/  @!PT LDS RZ, [RZ] ;  /* 0x00000000fffff984 */ /* 0x000fe20000000800 */
[----:B------:R-:W-:Y:S01]  /*6f30*/  @!PT LDS RZ, [RZ] ;  /* 0x00000000fffff984 */ /* 0x000fe20000000800 */
[----:B------:R0:W-:Y:S06]  /*6f40*/  MEMBAR.ALL.CTA ;  /* 0x0000000000007992 */ /* 0x0001ec0000008000 */
[----:B0-----:R-:W0:Y:S01]  /*6f50*/  FENCE.VIEW.ASYNC.S ;  /* 0x00000000000073c6 */ /* 0x001e220000000000 */
[----:B------:R-:W-:Y:S05]  /*6f60*/  WARPSYNC.ALL ;  /* 0x0000000000007948 */ /* 0x000fea0003800000 */
[----:B------:R-:W-:Y:S01]  /*6f70*/  BSSY B0, `(.L_x_459) ;  /* 0x0000008000007945 */ /* 0x000fe20003800000 */
[----:B0-----:R0:W-:Y:S01]  /*6f80*/  BAR.SYNC.DEFER_BLOCKING R101, 0x80 ;  /* 0x000200650000751d */ /* 0x0011e20000010000 */
[----:B-----5:R-:W-:-:S13]  /*6f90*/  LOP3.LUT P3, RZ, R11, 0x7f, RZ, 0xc0, !PT ;  /* 0x0000007f0bff7812 */ /* 0x020fda000786c0ff */
[----:B------:R-:W-:-:S05]  /*6fa0*/  @!P3 VIADD R11, R53, 0x2d8a0 ;  /* 0x0002d8a0350bb836 */ /* 0x000fca0000000000 */
[----:B------:R-:W-:-:S04]  /*6fb0*/  @!P3 PRMT R11, RZ, 0x654, R11 ;  /* 0x00000654ff0bb816 */ /* 0x000fc8000000000b */
[----:B------:R0:W-:Y:S01]  /*6fc0*/  @!P3 SYNCS.ARRIVE.TRANS64.RED.A1T0 RZ, [R11+URZ], RZ ;  /* 0x000000ff0bffb9a7 */ /* 0x0001e2000810043f */
[----:B------:R-:W-:Y:S05]  /*6fd0*/  @!P2 BRA `(.L_x_460) ;  /* 0x000000000004a947 */ /* 0x000fea0003800000 */
[----:B------:R-:W-:Y:S01]  /*6fe0*/  BPT.TRAP 0x1 ;  /* 0x000000040000795c */ /* 0x000fe20000300000 */
.L_x_460:
[----:B------:R-:W-:Y:S05]  /*6ff0*/  BSYNC B0 ;  /* 0x0000000000007941 */ /* 0x000fea0003800000 */
.L_x_459:
[----:B------:R-:W5:Y:S01]  /*7000*/  SYNCS.PHASECHK.TRANS64.TRYWAIT P2, [R53+URZ+0x2d8b0], R80 ;  /* 0x02d8b050350075a7 */ /* 0x000f62000804017f */
[----:B------:R-:W-:Y:S04]  /*7010*/  BSSY B0, `(.L_x_461) ;  /* 0x0000002000007945 */ /* 0x000fe80003800000 */
[----:B-----5:R-:W-:Y:S05]  /*7020*/  @!P2 BRA `(.L_x_462) ;  /* 0x000001540020a947 */ /* 0x020fea0003800000 */
.L_x_687:
[----:B------:R-:W-:Y:S05]  /*7030*/  BSYNC B0 ;  /* 0x0000000000007941 */ /* 0x000fea0003800000 */
.L_x_461:
[----:B------:R-:W-:Y:S01]  /*7040*/  ULDC.64 UR4, c[0x0][0x328] ;  /* 0x0000ca0000047ab9 */ /* 0x000fe20000000a00 */
[----:B------:R-:W-:Y:S01]  /*7050*/  ULDC.64 UR6, c[0x0][0x318] ;  /* 0x0000c60000067ab9 */ /* 0x000fe20000000a00 */
[----:B------:R-:W-:Y:S01]  /*7060*/  IMAD R77, R77, UR4, RZ ;  /* 0x000000044d4d7c24 */ /* 0x000fe2000f8e02ff */
[----:B------:R-:W-:Y:S01]  /*7070*/  BSSY B0, `(.L_x_463) ;  /* 0x0000036000007945 */ /* 0x000fe20003800000 */
[----:B-1234-:R-:W-:-:S04]  /*7080*/  IMAD.WIDE.U32 R12, R76, UR4, RZ ;  /* 0x000000044c0c7c25 */ /* 0x01efc8000f8e00ff */
[----:B------:R-:W-:Y:S01]  /*7090*/  IMAD R77, R76, UR5, R77 ;  /* 0x000000054c4d7c24 */ /* 0x000fe2000f8e024d */
[----:B------:R-:W-:Y:S02]  /*70a0*/  ULDC.64 UR4, c[0x0][0x338] ;  /* 0x0000ce0000047ab9 */ /* 0x000fe40000000a00 */
[----:B------:R-:W-:Y:S02]  /*70b0*/  IMAD R78, R78, UR4, RZ ;  /* 0x000000044e4e7c24 */ /* 0x000fe4000f8e02ff */
[----:B------:R-:W-:Y:S02]  /*70c0*/  IMAD.IADD R13, R13, 0x1, R77 ;  /* 0x000000010d0d7824 */ /* 0x000fe400078e024d */
[C---:B0-----:R-:W-:Y:S02]  /*70d0*/  IMAD R11, R75.reuse, UR5, R78 ;  /* 0x000000054b0b7c24 */ /* 0x041fe4000f8e024e */
[----:B------:R-:W-:Y:S01]  /*70e0*/  IMAD.WIDE.U32 R12, R75, UR4, R12 ;  /* 0x000000044b0c7c25 */ /* 0x000fe2000f8e000c */
[----:B------:R-:W-:-:S03]  /*70f0*/  ULDC.64 UR4, c[0x0][0x330] ;  /* 0x0000cc0000047ab9 */ /* 0x000fc60000000a00 */
[----:B------:R-:W-:Y:S02]  /*7100*/  IMAD.IADD R13, R13, 0x1, R11 ;  /* 0x000000010d0d7824 */ /* 0x000fe400078e020b */
[----:B------:R-:W-:-:S04]  /*7110*/  IMAD.WIDE.U32 R12, R137, UR4, R12 ;  /* 0x00000004890c7c25 */ /* 0x000fc8000f8e000c */
[----:B------:R-:W-:Y:S01]  /*7120*/  IMAD R13, R137, UR5, R13 ;  /* 0x00000005890d7c24 */ /* 0x000fe2000f8e020d */
[----:B------:R-:W-:-:S04]  /*7130*/  LEA R11, P2, R12, UR6, 0x1 ;  /* 0x000000060c0b7c11 */ /* 0x000fc8000f8408ff */
[----:B------:R-:W-:Y:S01]  /*7140*/  LEA.HI.X R12, R12, UR7, R13, 0x1, P2 ;  /* 0x000000070c0c7c11 */ /* 0x000fe200090f0c0d */
[----:B------:R0:W1:Y:S01]  /*7150*/  SHFL.IDX PT, R32, R11, RZ, 0x1e1f ;  /* 0x001e1fff0b207589 */ /* 0x00006200000e0000 */
[----:B------:R-:W-:-:S03]  /*7160*/  ISETP.GT.AND P2, PT, R79, R141, PT ;  /* 0x0000008d4f00720c */ /* 0x000fc60003f44270 */
[----:B------:R0:W2:Y:S10]  /*7170*/  SHFL.IDX PT, R33, R12, RZ, 0x1e1f ;  /* 0x001e1fff0c217589 */ /* 0x0000b400000e0000 */
[----:B0-----:R-:W-:Y:S05]  /*7180*/  @!P2 BRA `(.L_x_464) ;  /* 0x000000000090a947 */ /* 0x001fea0003800000 */
[----:B------:R-:W3:Y:S01]  /*7190*/  LDL R15, [R1+0x2c] ;  /* 0x00002c00010f7983 */ /* 0x000ee20000100800 */
[----:B------:R-:W-:-:S03]  /*71a0*/  ULDC UR4, c[0x0][0x2f4] ;  /* 0x0000bd0000047ab9 */ /* 0x000fc60000000800 */
[----:B------:R-:W4:Y:S01]  /*71b0*/  LDL R14, [R1+0x28] ;  /* 0x00002800010e7983 */ /* 0x000f220000100800 */
[C---:B------:R-:W-:Y:S02]  /*71c0*/  ISETP.GE.AND P5, PT, R16.reuse, UR4, PT ;  /* 0x0000000410007c0c */ /* 0x040fe4000bfa6270 */
[----:B------:R-:W-:Y:S01]  /*71d0*/  ISETP.GE.AND P4, PT, R23, UR4, PT ;  /* 0x0000000417007c0c */ /* 0x000fe2000bf86270 */
[----:B------:R-:W5:Y:S10]  /*71e0*/  LDL R36, [R1+0x24] ;  /* 0x0000240001247983 */ /* 0x000f740000100800 */
[----:B-1----:R-:W-:-:S04]  /*71f0*/  @!P5 LEA R34, P2, R16, R32, 0x1 ;  /* 0x000000201022d211 */ /* 0x002fc800078408ff */
[----:B--2---:R-:W-:Y:S02]  /*7200*/  @!P5 LEA.HI.X R35, R16, R33, R17, 0x1, P2 ;  /* 0x000000211023d211 */ /* 0x004fe400010f0c11 */
[----:B------:R-:W-:-:S04]  /*7210*/  @!P4 LEA R30, P2, R23, R32, 0x1 ;  /* 0x00000020171ec211 */ /* 0x000fc800078408ff */
[----:B---3--:R-:W-:Y:S02]  /*7220*/  @!P4 LEA.HI.X R31, R23, R33, R15, 0x1, P2 ;  /* 0x00000021171fc211 */ /* 0x008fe400010f0c0f */
[----:B------:R-:W-:-:S13]  /*7230*/  ISETP.GE.AND P2, PT, R22, UR4, PT ;  /* 0x0000000416007c0c */ /* 0x000fda000bf46270 */
[----:B------:R-:W-:-:S04]  /*7240*/  @!P2 LEA R28, P6, R22, R32, 0x1 ;  /* 0x00000020161ca211 */ /* 0x000fc800078c08ff */
[----:B----4-:R-:W-:Y:S02]  /*7250*/  @!P2 LEA.HI.X R29, R22, R33, R14, 0x1, P6 ;  /* 0x00000021161da211 */ /* 0x010fe400030f0c0e */
[----:B------:R-:W0:Y:S04]  /*7260*/  @!P5 LDS.128 R12, [R55] ;  /* 0x00000000370cd984 */ /* 0x000e280000000c00 */
[----:B0-----:R0:W-:Y:S01]  /*7270*/  @!P5 ST.E.128 desc[UR42][R34.64], R12 ;  /* 0x0000000c2200d985 */ /* 0x0011e2000c101d2a */
[----:B------:R-:W-:-:S13]  /*7280*/  ISETP.GE.AND P5, PT, R3, UR4, PT ;  /* 0x0000000403007c0c */ /* 0x000fda000bfa6270 */
[----:B------:R-:W1:Y:S01]  /*7290*/  @!P5 LDS.128 R12, [R54] ;  /* 0x00000000360cd984 */ /* 0x000e620000000c00 */
[----:B------:R-:W-:-:S04]  /*72a0*/  @!P5 IMAD.SHL.U32 R11, R156, 0x8, RZ ;  /* 0x000000089c0bd824 */ /* 0x000fc800078e00ff */
[----:B0-----:R-:W-:-:S05]  /*72b0*/  @!P5 IMAD.WIDE R34, R11, 0x2, R32 ;  /* 0x000000020b22d825 */ /* 0x001fca00078e0220 */
[----:B-1----:R0:W-:Y:S01]  /*72c0*/  @!P5 ST.E.128 desc[UR42][R34.64], R12 ;  /* 0x0000000c2200d985 */ /* 0x0021e2000c101d2a */
[----:B------:R-:W-:-:S13]  /*72d0*/  ISETP.GE.AND P5, PT, R4, UR4, PT ;  /* 0x0000000404007c0c */ /* 0x000fda000bfa6270 */
[----:B------:R-:W1:Y:S01]  /*72e0*/  @!P5 LDS.128 R12, [R55+0x2000] ;  /* 0x00200000370cd984 */ /* 0x000e620000000c00 */
[----:B------:R-:W-:Y:S02]  /*72f0*/  @!P5 IMAD.SHL.U32 R11, R157, 0x8, RZ ;  /* 0x000000089d0bd824 */ /* 0x000fe400078e00ff */
[----:B0-----:R-:W-:Y:S02]  /*7300*/  @!P5 IMAD.MOV.U32 R34, RZ, RZ, R32 ;  /* 0x000000ffff22d224 */ /* 0x001fe400078e0020 */
[----:B------:R-:W-:Y:S02]  /*7310*/  @!P5 IMAD.MOV.U32 R35, RZ, RZ, R33 ;  /* 0x000000ffff23d224 */ /* 0x000fe400078e0021 */
[----:B------:R-:W-:-:S05]  /*7320*/  @!P5 IMAD.WIDE R34, R11, 0x2, R34 ;  /* 0x000000020b22d825 */ /* 0x000fca00078e0222 */
[----:B-1----:R-:W-:Y:S01]  /*7330*/  @!P5 ST.E.128 desc[UR42][R34.64], R12 ;  /* 0x0000000c2200d985 */ /* 0x002fe2000c101d2a */
[----:B------:R-:W-:-:S03]  /*7340*/  ISETP.GE.AND P5, PT, R136, UR4, PT ;  /* 0x0000000488007c0c */ /* 0x000fc6000bfa6270 */
[----:B------:R-:W0:Y:S10]  /*7350*/  @!P4 LDS.128 R12, [R54+0x2000] ;  /* 0x00200000360cc984 */ /* 0x000e340000000c00 */
[----:B------:R-:W-:-:S04]  /*7360*/  @!P5 LEA R32, P6, R136, R32, 0x1 ;  /* 0x000000208820d211 */ /* 0x000fc800078c08ff */
[----:B-----5:R-:W-:Y:S01]  /*7370*/  @!P5 LEA.HI.X R33, R136, R33, R36, 0x1, P6 ;  /* 0x000000218821d211 */ /* 0x020fe200030f0c24 */
[----:B0-----:R-:W-:Y:S04]  /*7380*/  @!P4 ST.E.128 desc[UR42][R30.64], R12 ;  /* 0x0000000c1e00c985 */ /* 0x001fe8000c101d2a */
[----:B------:R-:W0:Y:S04]  /*7390*/  @!P2 LDS.128 R12, [R55+0x4000] ;  /* 0x00400000370ca984 */ /* 0x000e280000000c00 */
[----:B0-----:R-:W-:Y:S04]  /*73a0*/  @!P2 ST.E.128 desc[UR42][R28.64], R12 ;  /* 0x0000000c1c00a985 */ /* 0x001fe8000c101d2a */
[----:B------:R-:W0:Y:S04]  /*73b0*/  @!P5 LDS.128 R12, [R54+0x4000] ;  /* 0x00400000360cd984 */ /* 0x000e280000000c00 */
[----:B0-----:R0:W-:Y:S02]  /*73c0*/  @!P5 ST.E.128 desc[UR42][R32.64], R12 ;  /* 0x0000000c2000d985 */ /* 0x0011e4000c101d2a */
.L_x_464:
[----:B------:R-:W-:Y:S05]  /*73d0*/  BSYNC B0 ;  /* 0x0000000000007941 */ /* 0x000fea0003800000 */
.L_x_463:
[----:B------:R-:W-:Y:S01]  /*73e0*/  @!PT LDS RZ, [RZ] ;  /* 0x00000000fffff984 */ /* 0x000fe20000000800 */
[----:B------:R-:W-:Y:S01]  /*73f0*/  @!PT LDS RZ, [RZ] ;  /* 0x00000000fffff984 */ /* 0x000fe20000000800 */
[----:B------:R-:W-:Y:S01]  /*7400*/  @!PT LDS RZ, [RZ] ;  /* 0x00000000fffff984 */ /* 0x000fe20000000800 */
[----:B------:R-:W-:Y:S01]  /*7410*/  @!PT LDS RZ, [RZ] ;  /* 0x00000000fffff984 */ /* 0x000fe20000000800 */
[----:B------:R3:W-:Y:S06]  /*7420*/  MEMBAR.ALL.CTA ;  /* 0x0000000000007992 */ /* 0x0007ec0000008000 */
[----:B---3--:R-:W3:Y:S01]  /*7430*/  FENCE.VIEW.ASYNC.S ;  /* 0x00000000000073c6 */ /* 0x008ee20000000000 */
[----:B------:R-:W-:Y:S02]  /*7440*/  VIADD R18, R18, 0x1 ;  /* 0x0000000112127836 */ /* 0x000fe40000000000 */
[----:B------:R-:W-:Y:S01]  /*7450*/  @!P3 VIADD R53, R53, 0x2d8c0 ;  /* 0x0002d8c03535b836 */ /* 0x000fe20000000000 */
[----:B---3--:R3:W-:Y:S02]  /*7460*/  BAR.SYNC.DEFER_BLOCKING R101, 0x80 ;  /* 0x000200650000751d */ /* 0x0087e40000010000 */
[----:B------:R-:W-:-:S02]  /*7470*/  ISETP.NE.AND P2, PT, R18, 0x2, PT ;  /* 0x000000021200780c */ /* 0x000fc40003f45270 */
[----:B------:R-:W-:Y:S02]  /*7480*/  @!P3 PRMT R53, RZ, 0x654, R53 ;  /* 0x00000654ff35b816 */ /* 0x000fe40000000035 */
[----:B------:R-:W-:Y:S02]  /*7490*/  SEL R11, RZ, 0x1, P2 ;  /* 0x00000001ff0b7807 */ /* 0x000fe40001000000 */
[----:B------:R-:W-:Y:S02]  /*74a0*/  SEL R18, R18, RZ, P2 ;  /* 0x000000ff12127207 */ /* 0x000fe40001000000 */
[----:B------:R-:W-:Y:S01]  /*74b0*/  LOP3.LUT R140, R140, R11, RZ, 0x3c, !PT ;  /* 0x0000000b8c8c7212 */ /* 0x000fe200078e3cff */
[----:B------:R3:W-:Y:S01]  /*74c0*/  @!P3 SYNCS.ARRIVE.TRANS64.RED.A1T0 RZ, [R53+URZ], RZ ;  /* 0x000000ff35ffb9a7 */ /* 0x0007e2000810043f */
[----:B------:R-:W-:Y:S05]  /*74d0*/  @P1 BRA `(.L_x_465) ;  /* 0xffffffb400441947 */ /* 0x000fea000383ffff */
[----:B0-----:R-:W0:Y:S01]  /*74e0*/  S2R R12, SR_TID.X ;  /* 0x00000000000c7919 */ /* 0x001e220000002100 */
[----:B------:R-:W-:Y:S02]  /*74f0*/  PLOP3.LUT P0, PT, PT, PT, PT, 0x8, 0x0 ;  /* 0x000000000000781c */ /* 0x000fe40003f0e170 */
[----:B0-----:R-:W-:-:S04]  /*7500*/  SHF.R.U32.HI R12, RZ, 0x7, R12 ;  /* 0x00000007ff0c7819 */ /* 0x001fc8000001160c */
[----:B------:R-:W-:-:S13]  /*7510*/  ISETP.NE.AND P4, PT, R12, 0x1, PT ;  /* 0x000000010c00780c */ /* 0x000fda0003f85270 */
[----:B------:R-:W-:Y:S06]  /*7520*/  @!P4 BAR.ARV 0x9, 0x100 ;  /* 0x024400000000cb1d */ /* 0x000fec0000002000 */
.L_x_402:
[----:B------:R-:W-:Y:S01]  /*7530*/  IMAD.MOV.U32 R88, RZ, RZ, RZ ;  /* 0x000000ffff587224 */ /* 0x000fe200078e00ff */
[----:B------:R-:W-:Y:S06]  /*7540*/  @P0 BRA `(.L_x_466) ;  /* 0x00000000000c0947 */ /* 0x000fec0003800000 */
[----:B------:R-:W4:Y:S01]  /*7550*/  FENCE.VIEW.ASYNC.G ;  /* 0x00000000000073c6 */ /* 0x000f220000000100 */
[----:B------:R-:W-:Y:S05]  /*7560*/  WARPSYNC.ALL ;  /* 0x0000000000007948 */ /* 0x000fea0003800000 */
[----:B----4-:R-:W-:Y:S06]  /*7570*/  BAR.ARV 0xc, 0x200 ;  /* 0x0308000000007b1d */ /* 0x010fec0000002000 */
.L_x_466:
[----:B------:R-:W-:Y:S01]  /*7580*/  LOP3.LUT P0, RZ, R19, 0x8, RZ, 0xc0, !PT ;  /* 0x0000000813ff7812 */ /* 0x000fe2000780c0ff */
[----:B------:R-:W-:-:S12]  /*7590*/  BSSY B0, `(.L_x_467) ;  /* 0x0000020000007945 */ /* 0x000fd80003800000 */
[----:B------:R-:W-:Y:S05]  /*75a0*/  @!P0 BRA `(.L_x_468) ;  /* 0x0000000000788947 */ /* 0x000fea0003800000 */
[----:B------:R-:W4:Y:S01]  /*75b0*/  LDL R0, [R1+0x94] ;  /* 0x0000940001007983 */ /* 0x000f220000100800 */
[----:B------:R-:W-:Y:S01]  /*75c0*/  ULDC UR4, c[0x0][0x9f0] ;  /* 0x00027c0000047ab9 */ /* 0x000fe20000000800 */
[----:B----4-:R-:W-:-:S04]  /*75d0*/  ISETP.NE.AND P0, PT, R0, RZ, PT ;  /* 0x000000ff0000720c */ /* 0x010fc80003f05270 */
[----:B------:R-:W-:-:S04]  /*75e0*/  SEL R9, R0, UR4, P0 ;  /* 0x0000000400097c07 */ /* 0x000fc80008000000 */
[-C--:B------:R-:W-:Y:S02]  /*75f0*/  IABS R6, R9.reuse ;  /* 0x0000000900067213 */ /* 0x080fe40000000000 */
[----:B------:R-:W-:Y:S02]  /*7600*/  IADD3 R0, R99, -0x1, R9 ;  /* 0xffffffff63007810 */ /* 0x000fe40007ffe009 */
[----:B------:R-:W4:Y:S01]  /*7610*/  I2F.RP R3, R6 ;  /* 0x0000000600037306 */ /* 0x000f220000209400 */
[-C--:B------:R-:W-:Y:S02]  /*7620*/  IABS R10, R9.reuse ;  /* 0x00000009000a7213 */ /* 0x080fe40000000000 */
[----:B------:R-:W-:Y:S02]  /*7630*/  IABS R8, R0 ;  /* 0x0000000000087213 */ /* 0x000fe40000000000 */
[----:B------:R-:W-:-:S04]  /*7640*/  LOP3.LUT R0, R0, R9, RZ, 0x3c, !PT ;  /* 0x0000000900007212 */ /* 0x000fc800078e3cff */
[----:B------:R-:W-:Y:S01]  /*7650*/  ISETP.GE.AND P2, PT, R0, RZ, PT ;  /* 0x000000ff0000720c */ /* 0x000fe20003f46270 */
[----:B----4-:R-:W4:Y:S02]  /*7660*/  MUFU.RCP R3, R3 ;  /* 0x0000000300037308 */ /* 0x010f240000001000 */
[----:B----4-:R-:W-:Y:S02]  /*7670*/  VIADD R4, R3, 0xffffffe ;  /* 0x0ffffffe03047836 */ /* 0x010fe40000000000 */
[----:B------:R-:W-:-:S04]  /*7680*/  IMAD.MOV R3, RZ, RZ, -R10 ;  /* 0x000000ffff037224 */ /* 0x000fc800078e0a0a */
[----:B------:R4:W0:Y:S02]  /*7690*/  F2I.FTZ.U32.TRUNC.NTZ R5, R4 ;  /* 0x0000000400057305 */ /* 0x000824000021f000 */
[----:B----4-:R-:W-:Y:S02]  /*76a0*/  IMAD.MOV.U32 R4, RZ, RZ, RZ ;  /* 0x000000ffff047224 */ /* 0x010fe400078e00ff */
[----:B0-----:R-:W-:-:S04]  /*76b0*/  IMAD.MOV R7, RZ, RZ, -R5 ;  /* 0x000000ffff077224 */ /* 0x001fc800078e0a05 */
        /* <DEDUP_REMOVED lines=13> */
.L_x_468:
[----:B------:R-:W-:Y:S05]  /*7790*/  BSYNC B0 ;  /* 0x0000000000007941 */ /* 0x000fea0003800000 */
.L_x_467:
[----:B------:R-:W4:Y:S01]  /*77a0*/  LDL R0, [R1+0xb0] ;  /* 0x0000b00001007983 */ /* 0x000f220000100800 */
[----:B------:R-:W-:Y:S01]  /*77b0*/  PLOP3.LUT P0, PT, PT, PT, PT, 0x80, 0x0 ;  /* 0x000000000000781c */ /* 0x000fe20003f0f070 */
[----:B------:R-:W-:Y:S01]  /*77c0*/  IMAD.MOV.U32 R3, RZ, RZ, RZ ;  /* 0x000000ffff037224 */ /* 0x000fe200078e00ff */
        /* <DEDUP_REMOVED lines=17> */
[----:B-12---:R-:W-:Y:S02]  /*78e0*/  CS2R R32, SRZ ;  /* 0x0000000000207805 */ /* 0x006fe4000001ff00 */
[----:B------:R-:W-:Y:S02]  /*78f0*/  CS2R R54, SRZ ;  /* 0x0000000000367805 */ /* 0x000fe4000001ff00 */
[----:B------:R-:W-:Y:S02]  /*7900*/  CS2R R30, SRZ ;  /* 0x00000000001e7805 */ /* 0x000fe4000001ff00 */
[----:B---3--:R-:W-:Y:S02]  /*7910*/  CS2R R52, SRZ ;  /* 0x0000000000347805 */ /* 0x008fe4000001ff00 */
[----:B0-----:R-:W-:Y:S02]  /*7920*/  CS2R R28, SRZ ;  /* 0x00000000001c7805 */ /* 0x001fe4000001ff00 */
[----:B------:R-:W-:-:S02]  /*7930*/  CS2R R50, SRZ ;  /* 0x0000000000327805 */ /* 0x000fc4000001ff00 */
[----:B------:R-:W-:Y:S01]  /*7940*/  CS2R R20, SRZ ;  /* 0x0000000000147805 */ /* 0x000fe2000001ff00 */
[----:B----4-:R-:W-:Y:S02]  /*7950*/  IMAD R4, R0, R88, RZ ;  /* 0x0000005800047224 */ /* 0x010fe400078e02ff */
[----:B------:R-:W-:-:S03]  /*7960*/  IMAD.MOV.U32 R0, RZ, RZ, RZ ;  /* 0x000000ffff007224 */ /* 0x000fc600078e00ff */
[----:B------:R0:W-:Y:S01]  /*7970*/  STL [R1+0x78], R4 ;  /* 0x0000780401007387 */ /* 0x0001e20000100800 */
[----:B------:R-:W-:-:S04]  /*7980*/  VIADDMNMX R88, R4, R88, R99, PT ;  /* 0x0000005804587246 */ /* 0x000fc80003800163 */
[----:B------:R-:W-:-:S13]  /*7990*/  ISETP.GT.AND P1, PT, R88, R4, PT ;  /* 0x000000045800720c */ /* 0x000fda0003f24270 */
[----:B0-----:R-:W-:Y:S05]  /*79a0*/  @!P1 BRA `(.L_x_469) ;  /* 0x000000a8002c9947 */ /* 0x001fea0003800000 */
[----:B------:R-:W0:Y:S01]  /*79b0*/  S2R R4, SR_TID.X ;  /* 0x0000000000047919 */ /* 0x000e220000002100 */
[----:B------:R-:W-:Y:S01]  /*79c0*/  UMOV UR4, 0xffffffff ;  /* 0xffffffff00047882 */ /* 0x000fe20000000000 */
[----:B0-----:R-:W-:-:S05]  /*79d0*/  VIADD R40, R4, 0xffffff80 ;  /* 0xffffff8004287836 */ /* 0x001fca0000000000 */
[----:B------:R-:W-:-:S04]  /*79e0*/  SHF.R.S32.HI R41, RZ, 0x1f, R40 ;  /* 0x0000001fff297819 */ /* 0x000fc80000011428 */
[----:B------:R-:W-:-:S04]  /*79f0*/  LEA.HI R13, R41, R40, RZ, 0x7 ;  /* 0x00000028290d7211 */ /* 0x000fc800078f38ff */
[----:B------:R-:W-:Y:S01]  /*7a00*/  SHF.R.S32.HI R13, RZ, 0x7, R13 ;  /* 0x00000007ff0d7819 */ /* 0x000fe2000001140d */
[----:B------:R-:W-:Y:S06]  /*7a10*/  BRA.DIV UR4, `(.L_x_470) ;  /* 0x0000014a04b87947 */ /* 0x000fec000b800000 */
[----:B------:R-:W0:Y:S04]  /*7a20*/  SHFL.IDX PT, R0, R13, RZ, 0x1f ;  /* 0x00001fff0d007589 */ /* 0x000e2800000e0000 */
[----:B0-----:R1:W-:Y:S02]  /*7a30*/  STL [R1+0x7c], R0 ;  /* 0x00007c0001007387 */ /* 0x0013e40000100800 */
.L_x_690:
[----:B------:R-:W1:Y:S01]  /*7a40*/  LDL R3, [R1+0x7c] ;  /* 0x00007c0001037983 */ /* 0x000e620000100800 */
[----:B------:R-:W-:Y:S01]  /*7a50*/  BSSY B6, `(.L_x_471) ;  /* 0x000001b000067945 */ /* 0x000fe20003800000 */
[----:B-1----:R-:W-:-:S05]  /*7a60*/  IMAD.HI R0, R3, 0x55555556, RZ ;  /* 0x5555555603007827 */ /* 0x002fca00078e02ff */
[----:B------:R-:W-:-:S05]  /*7a70*/  LEA.HI R44, R0, R0, RZ, 0x1 ;  /* 0x00000000002c7211 */ /* 0x000fca00078f08ff */
[----:B------:R-:W-:Y:S02]  /*7a80*/  IMAD R44, R44, -0x3, R3 ;  /* 0xfffffffd2c2c7824 */ /* 0x000fe400078e0203 */
[----:B------:R-:W-:-:S04]  /*7a90*/  VIADD R3, R2, 0x21800 ;  /* 0x0002180002037836 */ /* 0x000fc80000000000 */
[----:B------:R-:W-:Y:S01]  /*7aa0*/  IMAD R0, R44, 0x2000, R3 ;  /* 0x000020002c007824 */ /* 0x000fe200078e0203 */
[----:B------:R-:W-:-:S04]  /*7ab0*/  LOP3.LUT P0, RZ, R3, 0x3ff, RZ, 0xc0, !PT ;  /* 0x000003ff03ff7812 */ /* 0x000fc8000780c0ff */
[----:B------:R-:W-:-:S04]  /*7ac0*/  SHF.R.U32.HI R0, RZ, 0x4, R0 ;  /* 0x00000004ff007819 */ /* 0x000fc80000011600 */
[----:B------:R-:W-:-:S05]  /*7ad0*/  LOP3.LUT R0, R0, 0x3fff, RZ, 0xc0, !PT ;  /* 0x00003fff00007812 */ /* 0x000fca00078ec0ff */
[----:B------:R1:W-:Y:S01]  /*7ae0*/  STL [R1+0x84], R0 ;  /* 0x0000840001007387 */ /* 0x0003e20000100800 */
[----:B------:R-:W-:Y:S05]  /*7af0*/  @!P0 BRA `(.L_x_472) ;  /* 0x0000000000408947 */ /* 0x000fea0003800000 */
[----:B0-----:R-:W-:Y:S01]  /*7b00*/  MOV R14, 0x0 ;  /* 0x00000000000e7802 */ /* 0x001fe20000000f00 */
[----:B------:R-:W-:Y:S01]  /*7b10*/  ULDC.64 UR4, c[0x4][0x88] ;  /* 0x0100220000047ab9 */ /* 0x000fe20000000a00 */
[----:B------:R-:W-:Y:S01]  /*7b20*/  ULDC.64 UR6, c[0x4][0x90] ;  /* 0x0100240000067ab9 */ /* 0x000fe20000000a00 */
[----:B------:R-:W-:Y:S01]  /*7b30*/  IMAD.U32 R4, RZ, RZ, UR4 ;  /* 0x00000004ff047e24 */ /* 0x000fe2000f8e00ff */
[----:B------:R-:W-:Y:S01]  /*7b40*/  MOV R6, UR6 ;  /* 0x0000000600067c02 */ /* 0x000fe20008000f00 */
[----:B------:R-:W-:Y:S01]  /*7b50*/  IMAD.U32 R5, RZ, RZ, UR5 ;  /* 0x00000005ff057e24 */ /* 0x000fe2000f8e00ff */
[----:B------:R-:W0:Y:S01]  /*7b60*/  LDC.64 R14, c[0x4][R14] ;  /* 0x010000000e0e7b82 */ /* 0x000e220000000a00 */
        /* <DEDUP_REMOVED lines=9> */
.L_x_472:
[----:B------:R-:W-:Y:S05]  /*7c00*/  BSYNC B6 ;  /* 0x0000000000067941 */ /* 0x000fea0003800000 */
.L_x_471:
[----:B------:R-:W-:Y:S02]  /*7c10*/  ULDC UR4, c[0x0][0x3f4] ;  /* 0x0000fd0000047ab9 */ /* 0x000fe40000000800 */
[----:B------:R-:W-:-:S13]  /*7c20*/  ISETP.LT.AND P0, PT, RZ, UR4, PT ;  /* 0x00000004ff007c0c */ /* 0x000fda000bf01270 */
[----:B------:R-:W-:Y:S05]  /*7c30*/  @P0 BRA `(.L_x_473) ;  /* 0x0000000000400947 */ /* 0x000fea0003800000 */
[----:B------:R-:W-:-:S04]  /*7c40*/  ULEA.HI UR4, UR37, UR37, URZ, 0x1 ;  /* 0x0000002525047291 */ /* 0x000fc8000f8f083f */
[----:B------:R-:W-:-:S04]  /*7c50*/  ULOP3.LUT UR4, UR4, 0xfffffffe, URZ, 0xc0, !UPT ;  /* 0xfffffffe04047892 */ /* 0x000fc8000f8ec03f */
[----:B------:R-:W-:-:S06]  /*7c60*/  UIADD3 UR4, UR37, -UR4, URZ ;  /* 0x8000000425047290 */ /* 0x000fcc000fffe03f */
[----:B------:R-:W-:-:S05]  /*7c70*/  IMAD.U32 R3, RZ, RZ, UR4 ;  /* 0x00000004ff037e24 */ /* 0x000fca000f8e00ff */
[----:B------:R-:W-:-:S04]  /*7c80*/  SHF.L.U32 R3, R3, 0x1f, RZ ;  /* 0x0000001f03037819 */ /* 0x000fc800000006ff */
[----:B------:R2:W3:Y:S03]  /*7c90*/  SYNCS.PHASECHK.TRANS64.TRYWAIT P0, [R2+URZ+0x2d800], R3 ;  /* 0x02d80003020075a7 */ /* 0x0004e6000800017f */
[----:B---3--:R-:W-:Y:S05]  /*7ca0*/  @!P0 NANOSLEEP.SYNCS 0x989680 ;  /* 0x009896800000895d */ /* 0x008fea0003900000 */
[----:B------:R-:W3:Y:S01]  /*7cb0*/  @!P0 SYNCS.PHASECHK.TRANS64 P0, [R2+URZ+0x2d800], R3 ;  /* 0x02d80003020085a7 */ /* 0x000ee2000800007f */
[----:B------:R-:W-:Y:S04]  /*7cc0*/  BSSY B0, `(.L_x_474) ;  /* 0x0000006000007945 */ /* 0x000fe80003800000 */
[----:B---3--:R-:W-:Y:S05]  /*7cd0*/  @P0 BRA `(.L_x_475) ;  /* 0x0000000000100947 */ /* 0x008fea0003800000 */
.L_x_476:
[----:B---3--:R3:W4:Y:S02]  /*7ce0*/  SYNCS.PHASECHK.TRANS64.TRYWAIT P0, [R2+URZ+0x2d800], R3 ;  /* 0x02d80003020075a7 */ /* 0x008724000800017f */
[----:B----4-:R-:W-:Y:S05]  /*7cf0*/  @!P0 NANOSLEEP.SYNCS 0x989680 ;  /* 0x009896800000895d */ /* 0x010fea0003900000 */
[----:B------:R-:W4:Y:S02]  /*7d00*/  @!P0 SYNCS.PHASECHK.TRANS64 P0, [R2+URZ+0x2d800], R3 ;  /* 0x02d80003020085a7 */ /* 0x000f24000800007f */
[----:B----4-:R-:W-:Y:S05]  /*7d10*/  @!P0 BRA `(.L_x_476) ;  /* 0xfffffffc00f08947 */ /* 0x010fea000383ffff */
.L_x_475:
[----:B------:R-:W-:Y:S05]  /*7d20*/  BSYNC B0 ;  /* 0x0000000000007941 */ /* 0x000fea0003800000 */
.L_x_474:
[----:B------:R-:W-:Y:S05]  /*7d30*/  BRA `(.L_x_477) ;  /* 0x0000003c00887947 */ /* 0x000fea0003800000 */
.L_x_473:
[----:B-1---5:R-:W-:Y:S01]  /*7d40*/  SHF.R.S32.HI R0, RZ, 0x1f, R95 ;  /* 0x0000001fff007819 */ /* 0x022fe2000001145f */
[----:B------:R-:W-:Y:S01]  /*7d50*/  ULOP3.LUT UP0, URZ, UR40, 0x1bf, URZ, 0xc0, !UPT ;  /* 0x000001bf283f7892 */ /* 0x000fe2000f80c03f */
[----:B------:R-:W-:Y:S01]  /*7d60*/  ULDC.64 UR4, c[0x0][0x3f8] ;  /* 0x0000fe0000047ab9 */ /* 0x000fe20000000a00 */
[----:B------:R-:W-:Y:S02]  /*7d70*/  ULDC.64 UR6, c[0x0][0x408] ;  /* 0x0001020000067ab9 */ /* 0x000fe40000000a00 */
[C---:B------:R-:W-:Y:S02]  /*7d80*/  IMAD R6, R0.reuse, UR4, RZ ;  /* 0x0000000400067c24 */ /* 0x040fe4000f8e02ff */
[----:B------:R-:W-:Y:S01]  /*7d90*/  IMAD R0, R0, UR6, RZ ;  /* 0x0000000600007c24 */ /* 0x000fe2000f8e02ff */
[----:B------:R-:W-:Y:S01]  /*7da0*/  PLOP3.LUT P2, PT, PT, PT, UP0, 0x80, 0x0 ;  /* 0x000000000000781c */ /* 0x000fe20003f4f008 */
[C---:B------:R-:W-:Y:S02]  /*7db0*/  IMAD R25, R95.reuse, UR5, R6 ;  /* 0x000000055f197c24 */ /* 0x040fe4000f8e0206 */
[----:B------:R-:W-:Y:S01]  /*7dc0*/  IMAD.WIDE.U32 R4, R95, UR4, RZ ;  /* 0x000000045f047c25 */ /* 0x000fe2000f8e00ff */
[----:B------:R-:W-:-:S03]  /*7dd0*/  ULDC.64 UR4, c[0x0][0x3e8] ;  /* 0x0000fa0000047ab9 */ /* 0x000fc60000000a00 */
[C---:B------:R-:W-:Y:S01]  /*7de0*/  IMAD R37, R95.reuse, UR7, R0 ;  /* 0x000000075f257c24 */ /* 0x040fe2000f8e0200 */
[----:B------:R-:W-:Y:S01]  /*7df0*/  LEA R24, P0, R4, UR4, 0x1 ;  /* 0x0000000404187c11 */ /* 0x000fe2000f8008ff */
[----:B------:R-:W-:Y:S01]  /*7e00*/  IMAD.WIDE.U32 R6, R95, UR6, RZ ;  /* 0x000000065f067c25 */ /* 0x000fe2000f8e00ff */
[----:B------:R-:W-:-:S03]  /*7e10*/  ULDC.64 UR6, c[0x0][0x400] ;  /* 0x0001000000067ab9 */ /* 0x000fc60000000a00 */
[----:B------:R-:W-:Y:S01]  /*7e20*/  IMAD.IADD R25, R25, 0x1, R5 ;  /* 0x0000000119197824 */ /* 0x000fe200078e0205 */
[----:B------:R-:W-:Y:S01]  /*7e30*/  LEA R39, P1, R6, UR6, 0x1 ;  /* 0x0000000606277c11 */ /* 0x000fe2000f8208ff */
[----:B------:R-:W-:-:S03]  /*7e40*/  IMAD.IADD R37, R37, 0x1, R7 ;  /* 0x0000000125257824 */ /* 0x000fc600078e0207 */
[----:B------:R-:W-:Y:S02]  /*7e50*/  LEA.HI.X R25, R4, UR5, R25, 0x1, P0 ;  /* 0x0000000504197c11 */ /* 0x000fe400080f0c19 */
[----:B------:R-:W-:Y:S01]  /*7e60*/  LEA.HI.X R37, R6, UR7, R37, 0x1, P1 ;  /* 0x0000000706257c11 */ /* 0x000fe200088f0c25 */
[----:B------:R-:W-:Y:S06]  /*7e70*/  @!P2 BRA `(.L_x_478) ;  /* 0x000000000040a947 */ /* 0x000fec0003800000 */
[----:B0-----:R-:W-:Y:S01]  /*7e80*/  MOV R14, 0x0 ;  /* 0x00000000000e7802 */ /* 0x001fe20000000f00 */
[----:B------:R-:W-:Y:S01]  /*7e90*/  ULDC.64 UR4, c[0x4][0x88] ;  /* 0x0100220000047ab9 */ /* 0x000fe20000000a00 */
[----:B------:R-:W-:Y:S01]  /*7ea0*/  ULDC.64 UR6, c[0x4][0x90] ;  /* 0x0100240000067ab9 */ /* 0x000fe20000000a00 */
[----:B------:R-:W-:Y:S02]  /*7eb0*/  IMAD.U32 R4, RZ, RZ, UR4 ;  /* 0x00000004ff047e24 */ /* 0x000fe4000f8e00ff */
[----:B------:R-:W-:Y:S01]  /*7ec0*/  IMAD.U32 R5, RZ, RZ, UR5 ;  /* 0x00000005ff057e24 */ /* 0x000fe2000f8e00ff */
[----:B------:R-:W0:Y:S01]  /*7ed0*/  LDC.64 R14, c[0x4][R14] ;  /* 0x010000000e0e7b82 */ /* 0x000e220000000a00 */
        /* <DEDUP_REMOVED lines=9> */
[----:B0-----:R-:W-:Y:S05]  /*7f70*/  CALL.ABS.NOINC R14 ;  /* 0x000000000e007343 */ /* 0x001fea0003c00000 */
.L_x_478:
[----:B------:R-:W-:Y:S01]  /*7f80*/  ULDC.U8 UR4, c[0x0][0x410] ;  /* 0x0001040000047ab9 */ /* 0x000fe20000000000 */
[----:B------:R-:W-:Y:S01]  /*7f90*/  BSSY B0, `(.L_x_479) ;  /* 0x00003b4000007945 */ /* 0x000fe20003800000 */
[----:B------:R-:W-:Y:S01]  /*7fa0*/  ISETP.NE.AND P0, PT, RZ, UR4, PT ;  /* 0x00000004ff007c0c */ /* 0x000fe2000bf05270 */
[----:B------:R-:W-:-:S12]  /*7fb0*/  IMAD R6, R97, 0xc0, R141 ;  /* 0x000000c061067824 */ /* 0x000fd800078e028d */
[----:B------:R-:W-:Y:S05]  /*7fc0*/  @!P0 BRA `(.L_x_480) ;  /* 0x0000001c00748947 */ /* 0x000fea0003800000 */
[----:B------:R-:W-:-:S03]  /*7fd0*/  UMOV UR4, 0xffffffff ;  /* 0xffffffff00047882 */ /* 0x000fc60000000000 */
[----:B------:R-:W-:Y:S05]  /*7fe0*/  BRA.DIV UR4, `(.L_x_481) ;  /* 0x00000146046c7947 */ /* 0x000fea000b800000 */
[----:B------:R1:W2:Y:S04]  /*7ff0*/  SHFL.IDX PT, R3, R25, RZ, 0x1e1f ;  /* 0x001e1fff19037589 */ /* 0x0002a800000e0000 */
[----:B------:R1:W3:Y:S04]  /*8000*/  SHFL.IDX PT, R38, R24, RZ, 0x1e1f ;  /* 0x001e1fff18267589 */ /* 0x0002e800000e0000 */
[----:B------:R1:W4:Y:S04]  /*8010*/  SHFL.IDX PT, R0, R37, RZ, 0x1e1f ;  /* 0x001e1fff25007589 */ /* 0x00032800000e0000 */
[----:B------:R-:W0:Y:S02]  /*8020*/  SHFL.IDX PT, R39, R39, RZ, 0x1e1f ;  /* 0x001e1fff27277589 */ /* 0x000e2400000e0000 */
.L_x_696:
[----:B------:R-:W-:Y:S01]  /*8030*/  ULDC UR4, c[0x0][0x448] ;  /* 0x0001120000047ab9 */ /* 0x000fe20000000800 */
[----:B------:R-:W-:Y:S01]  /*8040*/  BSSY B1, `(.L_x_482) ;  /* 0x000005e000017945 */ /* 0x000fe20003800000 */
[----:B------:R-:W-:Y:S01]  /*8050*/  IMAD R42, R100, UR4, RZ ;  /* 0x00000004642a7c24 */ /* 0x000fe2000f8e02ff */
[----:B------:R-:W-:Y:S02]  /*8060*/  CS2R R34, SRZ ;  /* 0x0000000000227805 */ /* 0x000fe4000001ff00 */
[----:B------:R-:W-:Y:S02]  /*8070*/  CS2R R30, SRZ ;  /* 0x00000000001e7805 */ /* 0x000fe4000001ff00 */
[----:B------:R-:W-:Y:S02]  /*8080*/  CS2R R26, SRZ ;  /* 0x00000000001a7805 */ /* 0x000fe4000001ff00 */
[----:B------:R-:W-:Y:S02]  /*8090*/  CS2R R20, SRZ ;  /* 0x0000000000147805 */ /* 0x000fe4000001ff00 */
[----:B------:R-:W-:Y:S01]  /*80a0*/  ISETP.GE.AND P0, PT, R6, R42, PT ;  /* 0x0000002a0600720c */ /* 0x000fe20003f06270 */
[----:B------:R-:W-:Y:S01]  /*80b0*/  IMAD R42, R97, -0xc0, R42 ;  /* 0xffffff40612a7824 */ /* 0x000fe200078e022a */
[----:B------:R-:W-:-:S02]  /*80c0*/  CS2R R12, SRZ ;  /* 0x00000000000c7805 */ /* 0x000fc4000001ff00 */
[----:B------:R-:W-:Y:S02]  /*80d0*/  CS2R R8, SRZ ;  /* 0x0000000000087805 */ /* 0x000fe4000001ff00 */
[----:B-1----:R-:W-:Y:S02]  /*80e0*/  CS2R R36, SRZ ;  /* 0x0000000000247805 */ /* 0x002fe4000001ff00 */
[----:B------:R-:W-:Y:S02]  /*80f0*/  CS2R R32, SRZ ;  /* 0x0000000000207805 */ /* 0x000fe4000001ff00 */
[----:B------:R-:W-:Y:S02]  /*8100*/  CS2R R28, SRZ ;  /* 0x00000000001c7805 */ /* 0x000fe4000001ff00 */
[----:B------:R-:W-:Y:S02]  /*8110*/  CS2R R24, SRZ ;  /* 0x0000000000187805 */ /* 0x000fe4000001ff00 */
[----:B0-----:R-:W-:-:S02]  /*8120*/  CS2R R14, SRZ ;  /* 0x00000000000e7805 */ /* 0x001fc4000001ff00 */
[----:B------:R-:W-:Y:S01]  /*8130*/  CS2R R10, SRZ ;  /* 0x00000000000a7805 */ /* 0x000fe2000001ff00 */
[----:B------:R-:W-:Y:S06]  /*8140*/  @P0 BRA `(.L_x_483) ;  /* 0x0000000400340947 */ /* 0x000fec0003800000 */
[----:B------:R-:W2:Y:S01]  /*8150*/  LDL R48, [R1+0x54] ;  /* 0x0000540001307983 */ /* 0x000ea20000100800 */
[----:B------:R-:W-:-:S03]  /*8160*/  ULDC UR4, c[0x0][0x3f4] ;  /* 0x0000fd0000047ab9 */ /* 0x000fc60000000800 */
[----:B------:R-:W3:Y:S04]  /*8170*/  LDL R47, [R1+0x4c] ;  /* 0x00004c00012f7983 */ /* 0x000ee80000100800 */
[----:B------:R-:W4:Y:S04]  /*8180*/  LDL R46, [R1+0x50] ;  /* 0x00005000012e7983 */ /* 0x000f280000100800 */
[----:B------:R-:W4:Y:S04]  /*8190*/  LDL R45, [R1+0x48] ;  /* 0x00004800012d7983 */ /* 0x000f280000100800 */
[----:B------:R-:W4:Y:S01]  /*81a0*/  LDL R43, [R1+0x58] ;  /* 0x00005800012b7983 */ /* 0x000f220000100800 */
[----:B------:R-:W-:-:S02]  /*81b0*/  CS2R R36, SRZ ;  /* 0x0000000000247805 */ /* 0x000fc4000001ff00 */
[----:B------:R-:W-:Y:S02]  /*81c0*/  CS2R R34, SRZ ;  /* 0x0000000000227805 */ /* 0x000fe4000001ff00 */
[----:B------:R-:W-:Y:S02]  /*81d0*/  CS2R R32, SRZ ;  /* 0x0000000000207805 */ /* 0x000fe4000001ff00 */
[C---:B--2---:R-:W-:Y:S01]  /*81e0*/  ISETP.GE.AND P3, PT, R48.reuse, UR4, PT ;  /* 0x0000000430007c0c */ /* 0x044fe2000bf66270 */
[C---:B------:R-:W-:Y:S01]  /*81f0*/  IMAD.SHL.U32 R24, R48.reuse, 0x2, RZ ;  /* 0x0000000230187824 */ /* 0x040fe200078e00ff */
[----:B------:R-:W-:Y:S02]  /*8200*/  SHF.R.S32.HI R4, RZ, 0x1f, R48 ;  /* 0x0000001fff047819 */ /* 0x000fe40000011430 */
[C---:B---3--:R-:W-:Y:S01]  /*8210*/  ISETP.GE.AND P2, PT, R47.reuse, UR4, PT ;  /* 0x000000042f007c0c */ /* 0x048fe2000bf46270 */
[----:B------:R-:W-:Y:S01]  /*8220*/  IMAD.SHL.U32 R14, R47, 0x2, RZ ;  /* 0x000000022f0e7824 */ /* 0x000fe200078e00ff */
[----:B------:R-:W-:-:S02]  /*8230*/  SHF.L.U64.HI R4, R48, 0x1, R4 ;  /* 0x0000000130047819 */ /* 0x000fc40000010204 */
[C---:B----4-:R-:W-:Y:S01]  /*8240*/  ISETP.GE.AND P1, PT, R46.reuse, UR4, PT ;  /* 0x000000042e007c0c */ /* 0x050fe2000bf26270 */
[----:B------:R-:W-:Y:S01]  /*8250*/  IMAD.SHL.U32 R10, R46, 0x2, RZ ;  /* 0x000000022e0a7824 */ /* 0x000fe200078e00ff */
[----:B------:R-:W-:Y:S02]  /*8260*/  SHF.R.S32.HI R5, RZ, 0x1f, R47 ;  /* 0x0000001fff057819 */ /* 0x000fe4000001142f */
[C---:B------:R-:W-:Y:S01]  /*8270*/  ISETP.GE.AND P0, PT, R45.reuse, UR4, PT ;  /* 0x000000042d007c0c */ /* 0x040fe2000bf06270 */
[----:B------:R-:W-:Y:S01]  /*8280*/  IMAD.SHL.U32 R28, R45, 0x2, RZ ;  /* 0x000000022d1c7824 */ /* 0x000fe200078e00ff */
[CC--:B------:R-:W-:Y:S02]  /*8290*/  @!P3 IADD3 R26, P4, R38.reuse, R24.reuse, RZ ;  /* 0x00000018261ab210 */ /* 0x0c0fe40007f9e0ff */
[----:B------:R-:W-:Y:S01]  /*82a0*/  @!P3 IADD3 R24, P5, R39, R24, RZ ;  /* 0x000000182718b210 */ /* 0x000fe20007fbe0ff */
[----:B------:R-:W-:Y:S01]  /*82b0*/  IMAD.SHL.U32 R30, R43, 0x2, RZ ;  /* 0x000000022b1e7824 */ /* 0x000fe200078e00ff */
[----:B------:R-:W-:Y:S01]  /*82c0*/  SHF.L.U64.HI R5, R47, 0x1, R5 ;  /* 0x000000012f057819 */ /* 0x000fe20000010205 */
[--C-:B------:R-:W-:Y:S01]  /*82d0*/  @!P3 IMAD.X R27, R3, 0x1, R4.reuse, P4 ;  /* 0x00000001031bb824 */ /* 0x100fe200020e0604 */
[-C--:B------:R-:W-:Y:S01]  /*82e0*/  @!P2 IADD3 R20, P4, R38, R14.reuse, RZ ;  /* 0x0000000e2614a210 */ /* 0x080fe20007f9e0ff */
[----:B------:R-:W-:Y:S01]  /*82f0*/  @!P3 IMAD.X R25, R0, 0x1, R4, P5 ;  /* 0x000000010019b824 */ /* 0x000fe200028e0604 */
[----:B------:R-:W-:-:S02]  /*8300*/  @!P2 IADD3 R14, P5, R39, R14, RZ ;  /* 0x0000000e270ea210 */ /* 0x000fc40007fbe0ff */
[----:B------:R-:W-:Y:S01]  /*8310*/  SHF.R.S32.HI R6, RZ, 0x1f, R46 ;  /* 0x0000001fff067819 */ /* 0x000fe2000001142e */
[--C-:B------:R-:W-:Y:S01]  /*8320*/  @!P2 IMAD.X R21, R3, 0x1, R5.reuse, P4 ;  /* 0x000000010315a824 */ /* 0x100fe200020e0605 */
[-C--:B------:R-:W-:Y:S01]  /*8330*/  @!P1 IADD3 R12, P4, R38, R10.reuse, RZ ;  /* 0x0000000a260c9210 */ /* 0x080fe20007f9e0ff */
[----:B------:R-:W-:Y:S01]  /*8340*/  @!P2 IMAD.X R15, R0, 0x1, R5, P5 ;  /* 0x00000001000fa824 */ /* 0x000fe200028e0605 */
[----:B------:R-:W-:Y:S01]  /*8350*/  SHF.L.U64.HI R6, R46, 0x1, R6 ;  /* 0x000000012e067819 */ /* 0x000fe20000010206 */
[----:B------:R-:W5:Y:S01]  /*8360*/  @!P3 LD.E.64 R32, desc[UR42][R26.64] ;  /* 0x0000002a1a20b980 */ /* 0x000f62000c101b00 */
[----:B------:R-:W-:Y:S02]  /*8370*/  @!P1 IADD3 R10, P5, R39, R10, RZ ;  /* 0x0000000a270a9210 */ /* 0x000fe40007fbe0ff */
[----:B------:R-:W-:Y:S01]  /*8380*/  SHF.R.S32.HI R7, RZ, 0x1f, R45 ;  /* 0x0000001fff077819 */ /* 0x000fe2000001142d */
[--C-:B------:R-:W-:Y:S01]  /*8390*/  @!P1 IMAD.X R13, R3, 0x1, R6.reuse, P4 ;  /* 0x00000001030d9824 */ /* 0x100fe200020e0606 */
[----:B------:R-:W-:Y:S01]  /*83a0*/  ISETP.GE.AND P4, PT, R138, UR4, PT ;  /* 0x000000048a007c0c */ /* 0x000fe2000bf86270 */
[----:B------:R-:W-:Y:S01]  /*83b0*/  @!P1 IMAD.X R11, R0, 0x1, R6, P5 ;  /* 0x00000001000b9824 */ /* 0x000fe200028e0606 */
[----:B------:R-:W-:-:S02]  /*83c0*/  SHF.L.U64.HI R7, R45, 0x1, R7 ;  /* 0x000000012d077819 */ /* 0x000fc40000010207 */
[----:B------:R-:W-:Y:S02]  /*83d0*/  @!P0 IADD3 R8, P5, R38, R28, RZ ;  /* 0x0000001c26088210 */ /* 0x000fe40007fbe0ff */
[----:B------:R-:W-:-:S03]  /*83e0*/  SHF.R.S32.HI R31, RZ, 0x1f, R43 ;  /* 0x0000001fff1f7819 */ /* 0x000fc6000001142b */
[----:B------:R-:W-:Y:S01]  /*83f0*/  @!P0 IMAD.X R9, R3, 0x1, R7, P5 ;  /* 0x0000000103098824 */ /* 0x000fe200028e0607 */
[----:B------:R-:W-:-:S03]  /*8400*/  @!P0 IADD3 R4, P5, R39, R28, RZ ;  /* 0x0000001c27048210 */ /* 0x000fc60007fbe0ff */
[----:B------:R-:W-:Y:S01]  /*8410*/  @!P4 MOV R29, R3 ;  /* 0x00000003001dc202 */ /* 0x000fe20000000f00 */
[----:B------:R-:W-:Y:S02]  /*8420*/  @!P4 IMAD.MOV.U32 R28, RZ, RZ, R38 ;  /* 0x000000ffff1cc224 */ /* 0x000fe400078e0026 */
[----:B------:R-:W-:Y:S01]  /*8430*/  @!P0 IMAD.X R5, R0, 0x1, R7, P5 ;  /* 0x0000000100058824 */ /* 0x000fe200028e0607 */
[----:B------:R-:W-:Y:S01]  /*8440*/  ISETP.GE.AND P5, PT, R43, UR4, PT ;  /* 0x000000042b007c0c */ /* 0x000fe2000bfa6270 */
[----:B------:R-:W-:Y:S02]  /*8450*/  @!P4 IMAD.MOV.U32 R6, RZ, RZ, R39 ;  /* 0x000000ffff06c224 */ /* 0x000fe400078e0027 */
[----:B------:R-:W-:Y:S02]  /*8460*/  @!P4 IMAD.MOV.U32 R7, RZ, RZ, R0 ;  /* 0x000000ffff07c224 */ /* 0x000fe400078e0000 */
[----:B------:R-:W-:-:S04]  /*8470*/  @!P4 IMAD.WIDE R28, R138, 0x2, R28 ;  /* 0x000000028a1cc825 */ /* 0x000fc800078e021c */
[----:B------:R-:W-:Y:S01]  /*8480*/  @!P4 IMAD.WIDE R6, R138, 0x2, R6 ;  /* 0x000000028a06c825 */ /* 0x000fe200078e0206 */
[----:B------:R-:W5:Y:S01]  /*8490*/  @!P4 LD.E.64 R36, desc[UR42][R28.64] ;  /* 0x0000002a1c24c980 */ /* 0x000f62000c101b00 */
[----:B------:R-:W-:-:S03]  /*84a0*/  SHF.L.U64.HI R31, R43, 0x1, R31 ;  /* 0x000000012b1f7819 */ /* 0x000fc6000001021f */
[----:B------:R0:W5:Y:S02]  /*84b0*/  @!P4 LD.E.64 R34, desc[UR42][R6.64] ;  /* 0x0000002a0622c980 */ /* 0x000164000c101b00 */
[----:B0-----:R-:W-:-:S05]  /*84c0*/  @!P5 IADD3 R6, P4, R38, R30, RZ ;  /* 0x0000001e2606d210 */ /* 0x001fca0007f9e0ff */
[--C-:B------:R-:W-:Y:S01]  /*84d0*/  @!P5 IMAD.X R7, R3, 0x1, R31.reuse, P4 ;  /* 0x000000010307d824 */ /* 0x100fe200020e061f */
[----:B------:R-:W-:Y:S02]  /*84e0*/  @!P5 IADD3 R38, P4, R39, R30, RZ ;  /* 0x0000001e2726d210 */ /* 0x000fe40007f9e0ff */
[----:B------:R-:W-:Y:S02]  /*84f0*/  CS2R R28, SRZ ;  /* 0x00000000001c7805 */ /* 0x000fe4000001ff00 */
[----:B------:R-:W-:Y:S01]  /*8500*/  CS2R R26, SRZ ;  /* 0x00000000001a7805 */ /* 0x000fe2000001ff00 */
[----:B------:R-:W-:Y:S01]  /*8510*/  @!P5 IMAD.X R39, R0, 0x1, R31, P4 ;  /* 0x000000010027d824 */ /* 0x000fe200020e061f */
[----:B------:R-:W-:Y:S02]  /*8520*/  CS2R R30, SRZ ;  /* 0x00000000001e7805 */ /* 0x000fe4000001ff00 */
[----:B------:R0:W5:Y:S04]  /*8530*/  @!P2 LD.E.64 R28, desc[UR42][R20.64] ;  /* 0x0000002a141ca980 */ /* 0x000168000c101b00 */
[----:B------:R1:W5:Y:S04]  /*8540*/  @!P2 LD.E.64 R26, desc[UR42][R14.64] ;  /* 0x0000002a0e1aa980 */ /* 0x000368000c101b00 */
[----:B------:R2:W5:Y:S01]  /*8550*/  @!P3 LD.E.64 R30, desc[UR42][R24.64] ;  /* 0x0000002a181eb980 */ /* 0x000562000c101b00 */
[----:B0-----:R-:W-:-:S02]  /*8560*/  CS2R R20, SRZ ;  /* 0x0000000000147805 */ /* 0x001fc4000001ff00 */
[----:B-1----:R-:W-:-:S04]  /*8570*/  CS2R R14, SRZ ;  /* 0x00000000000e7805 */ /* 0x002fc8000001ff00 */
[----:B------:R0:W5:Y:S01]  /*8580*/  @!P1 LD.E.64 R20, desc[UR42][R10.64] ;  /* 0x0000002a0a149980 */ /* 0x000162000c101b00 */
[----:B--2---:R-:W-:-:S03]  /*8590*/  CS2R R24, SRZ ;  /* 0x0000000000187805 */ /* 0x004fc6000001ff00 */
[----:B------:R1:W5:Y:S04]  /*85a0*/  @!P0 LD.E.64 R14, desc[UR42][R8.64] ;  /* 0x0000002a080e8980 */ /* 0x000368000c101b00 */
[----:B------:R2:W5:Y:S01]  /*85b0*/  @!P1 LD.E.64 R24, desc[UR42][R12.64] ;  /* 0x0000002a0c189980 */ /* 0x000562000c101b00 */
[----:B0-----:R-:W-:Y:S02]  /*85c0*/  CS2R R10, SRZ ;  /* 0x00000000000a7805 */ /* 0x001fe4000001ff00 */
[----:B-1----:R-:W-:-:S04]  /*85d0*/  CS2R R8, SRZ ;  /* 0x0000000000087805 */ /* 0x002fc8000001ff00 */
[----:B------:R0:W5:Y:S01]  /*85e0*/  @!P5 LD.E.64 R10, desc[UR42][R6.64] ;  /* 0x0000002a060ad980 */ /* 0x000162000c101b00 */
[----:B--2---:R-:W-:-:S03]  /*85f0*/  CS2R R12, SRZ ;  /* 0x00000000000c7805 */ /* 0x004fc6000001ff00 */
[----:B------:R0:W5:Y:S04]  /*8600*/  @!P5 LD.E.64 R8, desc[UR42][R38.64] ;  /* 0x0000002a2608d980 */ /* 0x000168000c101b00 */
[----:B------:R0:W5:Y:S02]  /*8610*/  @!P0 LD.E.64 R12, desc[UR42][R4.64] ;  /* 0x0000002a040c8980 */ /* 0x000164000c101b00 */
.L_x_483:
[----:B------:R-:W-:Y:S05]  /*8620*/  BSYNC B1 ;  /* 0x0000000000017941 */ /* 0x000fea0003800000 */
.L_x_482:
[----:B------:R-:W-:Y:S01]  /*8630*/  ULEA.HI UR4, UR37, UR37, URZ, 0x1 ;  /* 0x0000002525047291 */ /* 0x000fe2000f8f083f */
[----:B--2--5:R-:W-:Y:S01]  /*8640*/  IMAD.MOV.U32 R3, RZ, RZ, R35 ;  /* 0x000000ffff037224 */ /* 0x024fe200078e0023 */
[----:B------:R-:W-:Y:S01]  /*8650*/  VIMNMX R42, R42, 0xc0, PT ;  /* 0x000000c02a2a7848 */ /* 0x000fe20003fe0100 */
[----:B----4-:R-:W-:Y:S01]  /*8660*/  IMAD.MOV.U32 R0, RZ, RZ, R34 ;  /* 0x000000ffff007224 */ /* 0x010fe200078e0022 */
[----:B------:R-:W-:Y:S01]  /*8670*/  ULOP3.LUT UR4, UR4, 0xfffffffe, URZ, 0xc0, !UPT ;  /* 0xfffffffe04047892 */ /* 0x000fe2000f8ec03f */
[----:B0-----:R-:W-:Y:S01]  /*8680*/  IMAD.MOV.U32 R4, RZ, RZ, R30 ;  /* 0x000000ffff047224 */ /* 0x001fe200078e001e */
[----:B------:R-:W-:Y:S01]  /*8690*/  PRMT R59, R3, 0x7610, R59 ;  /* 0x00007610033b7816 */ /* 0x000fe2000000003b */
[----:B------:R-:W-:Y:S01]  /*86a0*/  IMAD.MOV.U32 R5, RZ, RZ, R27 ;  /* 0x000000ffff057224 */ /* 0x000fe200078e001b */
[----:B------:R-:W-:Y:S01]  /*86b0*/  UIADD3 UR4, UR37, -UR4, URZ ;  /* 0x8000000425047290 */ /* 0x000fe2000fffe03f */
[----:B---3--:R-:W-:Y:S01]  /*86c0*/  PRMT R38, R38, 0x5410, R0 ;  /* 0x0000541026267816 */ /* 0x008fe20000000000 */
[----:B------:R-:W-:Y:S01]  /*86d0*/  IMAD.MOV.U32 R0, RZ, RZ, R31 ;  /* 0x000000ffff007224 */ /* 0x000fe200078e001f */
[----:B------:R-:W-:Y:S01]  /*86e0*/  PRMT R57, R4, 0x7610, R57 ;  /* 0x0000761004397816 */ /* 0x000fe20000000039 */
[----:B------:R-:W-:Y:S01]  /*86f0*/  IMAD.MOV.U32 R4, RZ, RZ, R26 ;  /* 0x000000ffff047224 */ /* 0x000fe200078e001a */
[----:B------:R-:W-:Y:S01]  /*8700*/  PRMT R54, R5, 0x7610, R54 ;  /* 0x0000761005367816 */ /* 0x000fe20000000036 */
[----:B------:R-:W-:Y:S01]  /*8710*/  IMAD.U32 R3, RZ, RZ, UR4 ;  /* 0x00000004ff037e24 */ /* 0x000fe2000f8e00ff */
[----:B------:R-:W-:Y:S01]  /*8720*/  PRMT R58, R0, 0x7610, R58 ;  /* 0x00007610003a7816 */ /* 0x000fe2000000003a */
[----:B------:R-:W-:Y:S01]  /*8730*/  IMAD.MOV.U32 R0, RZ, RZ, R20 ;  /* 0x000000ffff007224 */ /* 0x000fe200078e0014 */
[----:B------:R-:W-:Y:S01]  /*8740*/  PRMT R53, R4, 0x7610, R53 ;  /* 0x0000761004357816 */ /* 0x000fe20000000035 */
[----:B------:R-:W-:Y:S01]  /*8750*/  IMAD.MOV.U32 R4, RZ, RZ, R21 ;  /* 0x000000ffff047224 */ /* 0x000fe200078e0015 */
[----:B------:R-:W-:Y:S01]  /*8760*/  SHF.L.U32 R3, R3, 0x1f, RZ ;  /* 0x0000001f03037819 */ /* 0x000fe200000006ff */
[----:B------:R-:W-:Y:S01]  /*8770*/  IMAD.MOV.U32 R5, RZ, RZ, R12 ;  /* 0x000000ffff057224 */ /* 0x000fe200078e000c */
[----:B------:R-:W-:Y:S01]  /*8780*/  PRMT R49, R0, 0x7610, R49 ;  /* 0x0000761000317816 */ /* 0x000fe20000000031 */
[----:B------:R-:W-:Y:S01]  /*8790*/  IMAD.MOV.U32 R6, RZ, RZ, R13 ;  /* 0x000000ffff067224 */ /* 0x000fe200078e000d */
[----:B------:R-:W0:Y:S01]  /*87a0*/  SYNCS.PHASECHK.TRANS64.TRYWAIT P0, [R2+URZ+0x2d800], R3 ;  /* 0x02d80003020075a7 */ /* 0x000e22000800017f */
[----:B------:R-:W-:Y:S01]  /*87b0*/  PRMT R50, R4, 0x7610, R50 ;  /* 0x0000761004327816 */ /* 0x000fe20000000032 */
[----:B------:R-:W-:Y:S01]  /*87c0*/  IMAD.MOV.U32 R0, RZ, RZ, R8 ;  /* 0x000000ffff007224 */ /* 0x000fe200078e0008 */
[----:B------:R-:W-:Y:S01]  /*87d0*/  PRMT R45, R5, 0x7610, R45 ;  /* 0x00007610052d7816 */ /* 0x000fe2000000002d */
[----:B------:R-:W-:Y:S01]  /*87e0*/  IMAD.MOV.U32 R4, RZ, RZ, R9 ;  /* 0x000000ffff047224 */ /* 0x000fe200078e0009 */
[----:B------:R-:W-:Y:S01]  /*87f0*/  PRMT R46, R6, 0x7610, R46 ;  /* 0x00007610062e7816 */ /* 0x000fe2000000002e */
[----:B------:R-:W-:Y:S01]  /*8800*/  IMAD.MOV.U32 R5, RZ, RZ, R36 ;  /* 0x000000ffff057224 */ /* 0x000fe200078e0024 */
[----:B------:R-:W-:Y:S01]  /*8810*/  PRMT R38, R0, 0x7610, R38 ;  /* 0x0000761000267816 */ /* 0x000fe20000000026 */
[----:B------:R-:W-:Y:S01]  /*8820*/  IMAD.MOV.U32 R6, RZ, RZ, R37 ;  /* 0x000000ffff067224 */ /* 0x000fe200078e0025 */
[----:B------:R-:W-:Y:S01]  /*8830*/  ISETP.GE.AND P1, PT, R141, R42, PT ;  /* 0x0000002a8d00720c */ /* 0x000fe20003f26270 */
[----:B------:R-:W-:Y:S01]  /*8840*/  IMAD.MOV.U32 R0, RZ, RZ, R32 ;  /* 0x000000ffff007224 */ /* 0x000fe200078e0020 */
        /* <DEDUP_REMOVED lines=12> */
[----:B------:R-:W-:Y:S01]  /*8910*/  BSSY B1, `(.L_x_484) ;  /* 0x0000009000017945 */ /* 0x000fe20003800000 */
[----:B------:R-:W-:Y:S01]  /*8920*/  IMAD.MOV.U32 R6, RZ, RZ, R15 ;  /* 0x000000ffff067224 */ /* 0x000fe200078e000f */
[----:B------:R-:W-:Y:S01]  /*8930*/  PRMT R51, R0, 0x7610, R51 ;  /* 0x0000761000337816 */ /* 0x000fe20000000033 */
[----:B------:R-:W-:Y:S01]  /*8940*/  IMAD.MOV.U32 R0, RZ, RZ, R10 ;  /* 0x000000ffff007224 */ /* 0x000fe200078e000a */
[----:B------:R-:W-:Y:S01]  /*8950*/  PRMT R52, R4, 0x7610, R52 ;  /* 0x0000761004347816 */ /* 0x000fe20000000034 */
[----:B------:R-:W-:Y:S01]  /*8960*/  IMAD.MOV.U32 R4, RZ, RZ, R11 ;  /* 0x000000ffff047224 */ /* 0x000fe200078e000b */
[----:B------:R-:W-:-:S02]  /*8970*/  PRMT R47, R5, 0x7610, R47 ;  /* 0x00007610052f7816 */ /* 0x000fc4000000002f */
[----:B------:R-:W-:Y:S01]  /*8980*/  PRMT R48, R6, 0x7610, R48 ;  /* 0x0000761006307816 */ /* 0x000fe20000000030 */
[----:B0-----:R-:W-:Y:S06]  /*8990*/  @!P0 BRA `(.L_x_485) ;  /* 0x0000013c00748947 */ /* 0x001fec0003800000 */
.L_x_697:
[----:B------:R-:W-:Y:S05]  /*89a0*/  BSYNC B1 ;  /* 0x0000000000017941 */ /* 0x000fea0003800000 */
.L_x_484:
[----:B------:R-:W-:Y:S02]  /*89b0*/  PRMT R42, R0, 0x7610, R42 ;  /* 0x00007610002a7816 */ /* 0x000fe4000000002a */
[----:B------:R-:W-:Y:S01]  /*89c0*/  PRMT R43, R4, 0x7610, R43 ;  /* 0x00007610042b7816 */ /* 0x000fe2000000002b */
[----:B------:R-:W-:Y:S06]  /*89d0*/  @P1 BRA `(.L_x_486) ;  /* 0x00000030003c1947 */ /* 0x000fec0003800000 */
[----:B------:R-:W2:Y:S01]  /*89e0*/  LDL R65, [R1+0x88] ;  /* 0x0000880001417983 */ /* 0x000ea20000100800 */
[----:B------:R-:W1:Y:S03]  /*89f0*/  LDC R5, c[0x0][0x3f4] ;  /* 0x0000fd00ff057b82 */ /* 0x000e660000000800 */
[----:B------:R-:W3:Y:S04]  /*8a00*/  LDL R64, [R1+0x54] ;  /* 0x0000540001407983 */ /* 0x000ee80000100800 */
[----:B------:R-:W4:Y:S04]  /*8a10*/  LDL R63, [R1+0x4c] ;  /* 0x00004c00013f7983 */ /* 0x000f280000100800 */
[----:B------:R-:W5:Y:S04]  /*8a20*/  LDL R61, [R1+0x50] ;  /* 0x00005000013d7983 */ /* 0x000f680000100800 */
[----:B------:R-:W5:Y:S04]  /*8a30*/  LDL R60, [R1+0x48] ;  /* 0x00004800013c7983 */ /* 0x000f680000100800 */
[----:B------:R-:W5:Y:S01]  /*8a40*/  LDL R6, [R1+0x58] ;  /* 0x0000580001067983 */ /* 0x000f620000100800 */
[----:B------:R-:W-:Y:S01]  /*8a50*/  LEA.HI R40, R41, R40, RZ, 0x2 ;  /* 0x0000002829287211 */ /* 0x000fe200078f10ff */
[----:B------:R-:W-:Y:S03]  /*8a60*/  BSSY B1, `(.L_x_487) ;  /* 0x000003e000017945 */ /* 0x000fe60003800000 */
[----:B------:R-:W-:-:S02]  /*8a70*/  SHF.R.S32.HI R0, RZ, 0x2, R40 ;  /* 0x00000002ff007819 */ /* 0x000fc40000011428 */
[----:B0-----:R-:W-:Y:S02]  /*8a80*/  SHF.R.S32.HI R3, RZ, 0x1f, R40 ;  /* 0x0000001fff037819 */ /* 0x001fe40000011428 */
[----:B-1----:R-:W-:Y:S02]  /*8a90*/  ISETP.GE.AND P6, PT, R138, R5, PT ;  /* 0x000000058a00720c */ /* 0x002fe40003fc6270 */
[----:B------:R-:W-:-:S04]  /*8aa0*/  LEA.HI R3, R3, R0, RZ, 0x2 ;  /* 0x0000000003037211 */ /* 0x000fc800078f10ff */
[----:B------:R-:W-:-:S04]  /*8ab0*/  LOP3.LUT R7, R3, 0xfffffffc, RZ, 0xc0, !PT ;  /* 0xfffffffc03077812 */ /* 0x000fc800078ec0ff */
[----:B------:R-:W-:-:S04]  /*8ac0*/  IADD3 R7, R0, -R7, RZ ;  /* 0x8000000700077210 */ /* 0x000fc80007ffe0ff */
[----:B------:R-:W-:Y:S01]  /*8ad0*/  LOP3.LUT P0, RZ, R7, 0x2, RZ, 0xc0, !PT ;  /* 0x0000000207ff7812 */ /* 0x000fe2000780c0ff */
[----:B--2---:R-:W-:-:S04]  /*8ae0*/  IMAD R3, R65, 0x2, R2 ;  /* 0x0000000241037824 */ /* 0x004fc800078e0202 */
[----:B------:R-:W-:Y:S01]  /*8af0*/  VIADD R0, R3, 0x20 ;  /* 0x0000002003007836 */ /* 0x000fe20000000000 */
[-C--:B---3--:R-:W-:Y:S02]  /*8b00*/  ISETP.GE.AND P1, PT, R64, R5.reuse, PT ;  /* 0x000000054000720c */ /* 0x088fe40003f26270 */
[-C--:B----4-:R-:W-:Y:S02]  /*8b10*/  ISETP.GE.AND P2, PT, R63, R5.reuse, PT ;  /* 0x000000053f00720c */ /* 0x090fe40003f46270 */
[-C--:B-----5:R-:W-:Y:S02]  /*8b20*/  ISETP.GE.AND P3, PT, R61, R5.reuse, PT ;  /* 0x000000053d00720c */ /* 0x0a0fe40003f66270 */
[-C--:B------:R-:W-:Y:S02]  /*8b30*/  ISETP.GE.AND P4, PT, R60, R5.reuse, PT ;  /* 0x000000053c00720c */ /* 0x080fe40003f86270 */
[----:B------:R-:W-:Y:S01]  /*8b40*/  ISETP.GE.AND P5, PT, R6, R5, PT ;  /* 0x000000050600720c */ /* 0x000fe20003fa6270 */
[----:B------:R-:W-:-:S12]  /*8b50*/  @P6 BRA `(.L_x_488) ;  /* 0x0000000000b86947 */ /* 0x000fd80003800000 */
[----:B------:R-:W0:Y:S01]  /*8b60*/  LDS.128 R4, [R3+0xc400] ;  /* 0x00c4000003047984 */ /* 0x000e220000000c00 */
[----:B------:R-:W-:Y:S02]  /*8b70*/  SHF.R.U32.HI R61, RZ, 0x10, R35 ;  /* 0x00000010ff3d7819 */ /* 0x000fe40000011623 */
[----:B------:R-:W-:Y:S02]  /*8b80*/  SHF.R.U32.HI R41, RZ, 0x10, R37 ;  /* 0x00000010ff297819 */ /* 0x000fe40000011625 */
[----:B------:R-:W-:Y:S02]  /*8b90*/  PRMT R61, R59, 0x5410, R61 ;  /* 0x000054103b3d7816 */ /* 0x000fe4000000003d */
[----:B------:R-:W-:Y:S02]  /*8ba0*/  PRMT R41, R62, 0x5410, R41 ;  /* 0x000054103e297816 */ /* 0x000fe40000000029 */
[----:B------:R-:W-:Y:S01]  /*8bb0*/  SHF.R.U64 R60, R34, 0x10, R35 ;  /* 0x00000010223c7819 */ /* 0x000fe20000001223 */
[----:B------:R-:W-:Y:S01]  /*8bc0*/  IMAD.U32 R62, R61, 0x10000, RZ ;  /* 0x000100003d3e7824 */ /* 0x000fe200078e00ff */
[----:B------:R-:W-:Y:S01]  /*8bd0*/  SHF.R.U64 R40, R36, 0x10, R37 ;  /* 0x0000001024287819 */ /* 0x000fe20000001225 */
[----:B------:R-:W-:Y:S01]  /*8be0*/  IMAD.U32 R59, R41, 0x10000, RZ ;  /* 0x00010000293b7824 */ /* 0x000fe200078e00ff */
[----:B------:R-:W-:-:S02]  /*8bf0*/  LOP3.LUT R61, R61, 0xffff0000, RZ, 0xc0, !PT ;  /* 0xffff00003d3d7812 */ /* 0x000fc400078ec0ff */
[----:B------:R-:W-:Y:S02]  /*8c00*/  LOP3.LUT R41, R41, 0xffff0000, RZ, 0xc0, !PT ;  /* 0xffff000029297812 */ /* 0x000fe400078ec0ff */
[----:B------:R-:W-:Y:S02]  /*8c10*/  PRMT R40, R39, 0x5432, R40 ;  /* 0x0000543227287816 */ /* 0x000fe40000000028 */
[----:B------:R-:W-:Y:S02]  /*8c20*/  PRMT R60, R38, 0x5432, R60 ;  /* 0x00005432263c7816 */ /* 0x000fe4000000003c */
[C---:B0-----:R-:W-:Y:S01]  /*8c30*/  LOP3.LUT R35, R6.reuse, 0xffff0000, RZ, 0xc0, !PT ;  /* 0xffff000006237812 */ /* 0x041fe200078ec0ff */
[----:B------:R-:W-:Y:S01]  /*8c40*/  IMAD.U32 R34, R6, 0x10000, RZ ;  /* 0x0001000006227824 */ /* 0x000fe200078e00ff */
[C---:B------:R-:W-:Y:S01]  /*8c50*/  LOP3.LUT R37, R7.reuse, 0xffff0000, RZ, 0xc0, !PT ;  /* 0xffff000007257812 */ /* 0x040fe200078ec0ff */
[----:B------:R-:W-:Y:S02]  /*8c60*/  IMAD.U32 R36, R7, 0x10000, RZ ;  /* 0x0001000007247824 */ /* 0x000fe400078e00ff */
[C---:B------:R-:W-:Y:S01]  /*8c70*/  FMUL.FTZ R63, R35.reuse, R62 ;  /* 0x0000003e233f7220 */ /* 0x040fe20000410000 */
[----:B------:R-:W-:Y:S01]  /*8c80*/  FMUL.FTZ R35, R35, R59 ;  /* 0x0000003b23237220 */ /* 0x000fe20000410000 */
[----:B------:R-:W-:Y:S01]  /*8c90*/  FMUL.FTZ R65, R37, R61 ;  /* 0x0000003d25417220 */ /* 0x000fe20000410000 */
[----:B------:R-:W-:-:S02]  /*8ca0*/  IMAD.U32 R6, R4, 0x10000, RZ ;  /* 0x0001000004067824 */ /* 0x000fc400078e00ff */
[C---:B------:R-:W-:Y:S01]  /*8cb0*/  FFMA.FTZ R63, R34.reuse, R59, -R63 ;  /* 0x0000003b223f7223 */ /* 0x040fe2000001083f */
[----:B------:R-:W-:Y:S01]  /*8cc0*/  FFMA.FTZ R62, R34, R62, R35 ;  /* 0x0000003e223e7223 */ /* 0x000fe20000010023 */
[-C--:B------:R-:W-:Y:S01]  /*8cd0*/  FMUL.FTZ R59, R37, R41.reuse ;  /* 0x00000029253b7220 */ /* 0x080fe20000410000 */
[C---:B------:R-:W-:Y:S01]  /*8ce0*/  IMAD.U32 R7, R5.reuse, 0x10000, RZ ;  /* 0x0001000005077824 */ /* 0x040fe200078e00ff */
[----:B------:R-:W-:Y:S01]  /*8cf0*/  LOP3.LUT R4, R4, 0xffff0000, RZ, 0xc0, !PT ;  /* 0xffff000004047812 */ /* 0x000fe200078ec0ff */
[----:B------:R-:W-:Y:S01]  /*8d00*/  IMAD.U32 R37, R60, 0x10000, RZ ;  /* 0x000100003c257824 */ /* 0x000fe200078e00ff */
[----:B------:R-:W-:Y:S01]  /*8d10*/  LOP3.LUT R5, R5, 0xffff0000, RZ, 0xc0, !PT ;  /* 0xffff000005057812 */ /* 0x000fe200078ec0ff */
[----:B------:R-:W-:Y:S01]  /*8d20*/  IMAD.U32 R35, R40, 0x10000, RZ ;  /* 0x0001000028237824 */ /* 0x000fe200078e00ff */
[----:B------:R-:W-:Y:S01]  /*8d30*/  LOP3.LUT R60, R60, 0xffff0000, RZ, 0xc0, !PT ;  /* 0xffff00003c3c7812 */ /* 0x000fe200078ec0ff */
[----:B------:R-:W-:Y:S01]  /*8d40*/  FFMA.FTZ R65, R36, R41, -R65 ;  /* 0x0000002924417223 */ /* 0x000fe20000010841 */
[----:B------:R-:W-:Y:S01]  /*8d50*/  LOP3.LUT R40, R40, 0xffff0000, RZ, 0xc0, !PT ;  /* 0xffff000028287812 */ /* 0x000fe200078ec0ff */
[----:B------:R-:W-:Y:S01]  /*8d60*/  FFMA.FTZ R64, R36, R61, R59 ;  /* 0x0000003d24407223 */ /* 0x000fe2000001003b */
[C---:B------:R-:W-:Y:S01]  /*8d70*/  FMUL.FTZ R41, R4.reuse, R37 ;  /* 0x0000002504297220 */ /* 0x040fe20000410000 */
[-C--:B------:R-:W-:Y:S01]  /*8d80*/  FMUL.FTZ R34, R4, R35.reuse ;  /* 0x0000002304227220 */ /* 0x080fe20000410000 */
[C---:B------:R-:W-:Y:S01]  /*8d90*/  FMUL.FTZ R36, R5.reuse, R60 ;  /* 0x0000003c05247220 */ /* 0x040fe20000410000 */
[-C--:B------:R-:W-:Y:S01]  /*8da0*/  FMUL.FTZ R59, R5, R40.reuse ;  /* 0x00000028053b7220 */ /* 0x080fe20000410000 */
[C---:B------:R-:W-:Y:S01]  /*8db0*/  FFMA.FTZ R4, R6.reuse, R35, -R41 ;  /* 0x0000002306047223 */ /* 0x040fe20000010829 */
[----:B------:R-:W-:Y:S01]  /*8dc0*/  FFMA.FTZ R37, R6, R37, R34 ;  /* 0x0000002506257223 */ /* 0x000fe20000010022 */
[C---:B------:R-:W-:Y:S01]  /*8dd0*/  FFMA.FTZ R5, R7.reuse, R40, -R36 ;  /* 0x0000002807057223 */ /* 0x040fe20000010824 */
[----:B------:R-:W-:Y:S01]  /*8de0*/  FFMA.FTZ R60, R7, R60, R59 ;  /* 0x0000003c073c7223 */ /* 0x000fe2000001003b */
[----:B------:R-:W-:-:S02]  /*8df0*/  F2FP.BF16.F32.PACK_AB R6, R62, R63 ;  /* 0x0000003f3e06723e */ /* 0x000fc400000010ff */
[----:B------:R-:W-:Y:S02]  /*8e00*/  F2FP.BF16.F32.PACK_AB R7, R64, R65 ;  /* 0x000000414007723e */ /* 0x000fe400000010ff */
[----:B------:R-:W-:Y:S02]  /*8e10*/  F2FP.BF16.F32.PACK_AB R4, R37, R4 ;  /* 0x000000042504723e */ /* 0x000fe400000010ff */
[----:B------:R-:W-:-:S05]  /*8e20*/  F2FP.BF16.F32.PACK_AB R5, R60, R5 ;  /* 0x000000053c05723e */ /* 0x000fca00000010ff */
[----:B------:R0:W-:Y:S02]  /*8e30*/  STS.128 [R3+0xc400], R4 ;  /* 0x00c4000403007388 */ /* 0x0001e40000000c00 */
.L_x_488:
[----:B------:R-:W-:Y:S05]  /*8e40*/  BSYNC B1 ;  /* 0x0000000000017941 */ /* 0x000fea0003800000 */
.L_x_487:
[----:B------:R-:W-:Y:S01]  /*8e50*/  BSSY B1, `(.L_x_489) ;  /* 0x0000031000017945 */ /* 0x000fe20003800000 */
[----:B------:R-:W-:-:S03]  /*8e60*/  @P0 VIADD R0, R3, 0xffffffe0 ;  /* 0xffffffe003000836 */ /* 0x000fc60000000000 */
[----:B------:R-:W-:Y:S05]  /*8e70*/  @P1 BRA `(.L_x_490) ;  /* 0x0000000000b81947 */ /* 0x000fea0003800000 */
[----:B0-----:R-:W0:Y:S01]  /*8e80*/  LDS.128 R4, [R0+0xc400] ;  /* 0x00c4000000047984 */ /* 0x001e220000000c00 */
[--C-:B------:R-:W-:Y:S02]  /*8e90*/  SHF.R.U64 R30, R30, 0x10, R31.reuse ;  /* 0x000000101e1e7819 */ /* 0x100fe4000000121f */
[----:B------:R-:W-:Y:S02]  /*8ea0*/  SHF.R.U32.HI R31, RZ, 0x10, R31 ;  /* 0x00000010ff1f7819 */ /* 0x000fe4000001161f */
[----:B------:R-:W-:Y:S02]  /*8eb0*/  SHF.R.U32.HI R35, RZ, 0x10, R33 ;  /* 0x00000010ff237819 */ /* 0x000fe40000011621 */
[----:B------:R-:W-:Y:S02]  /*8ec0*/  PRMT R58, R58, 0x5410, R31 ;  /* 0x000054103a3a7816 */ /* 0x000fe4000000001f */
[----:B------:R-:W-:Y:S02]  /*8ed0*/  PRMT R35, R66, 0x5410, R35 ;  /* 0x0000541042237816 */ /* 0x000fe40000000023 */
[----:B------:R-:W-:Y:S01]  /*8ee0*/  SHF.R.U64 R34, R32, 0x10, R33 ;  /* 0x0000001020227819 */ /* 0x000fe20000001221 */
[C---:B------:R-:W-:Y:S01]  /*8ef0*/  IMAD.U32 R37, R58.reuse, 0x10000, RZ ;  /* 0x000100003a257824 */ /* 0x040fe200078e00ff */
[----:B------:R-:W-:Y:S01]  /*8f00*/  LOP3.LUT R58, R58, 0xffff0000, RZ, 0xc0, !PT ;  /* 0xffff00003a3a7812 */ /* 0x000fe200078ec0ff */
[C---:B------:R-:W-:Y:S01]  /*8f10*/  IMAD.U32 R36, R35.reuse, 0x10000, RZ ;  /* 0x0001000023247824 */ /* 0x040fe200078e00ff */
[----:B------:R-:W-:-:S02]  /*8f20*/  LOP3.LUT R35, R35, 0xffff0000, RZ, 0xc0, !PT ;  /* 0xffff000023237812 */ /* 0x000fc400078ec0ff */
[----:B------:R-:W-:Y:S02]  /*8f30*/  PRMT R34, R42, 0x5432, R34 ;  /* 0x000054322a227816 */ /* 0x000fe40000000022 */
[----:B------:R-:W-:Y:S02]  /*8f40*/  PRMT R57, R57, 0x5410, R30 ;  /* 0x0000541039397816 */ /* 0x000fe4000000001e */
[C---:B0-----:R-:W-:Y:S01]  /*8f50*/  LOP3.LUT R31, R6.reuse, 0xffff0000, RZ, 0xc0, !PT ;  /* 0xffff0000061f7812 */ /* 0x041fe200078ec0ff */
[C---:B------:R-:W-:Y:S01]  /*8f60*/  IMAD.U32 R32, R7.reuse, 0x10000, RZ ;  /* 0x0001000007207824 */ /* 0x040fe200078e00ff */
[----:B------:R-:W-:Y:S01]  /*8f70*/  LOP3.LUT R33, R7, 0xffff0000, RZ, 0xc0, !PT ;  /* 0xffff000007217812 */ /* 0x000fe200078ec0ff */
[----:B------:R-:W-:Y:S02]  /*8f80*/  IMAD.U32 R30, R6, 0x10000, RZ ;  /* 0x00010000061e7824 */ /* 0x000fe400078e00ff */
[C---:B------:R-:W-:Y:S01]  /*8f90*/  FMUL.FTZ R41, R31.reuse, R37 ;  /* 0x000000251f297220 */ /* 0x040fe20000410000 */
[----:B------:R-:W-:Y:S01]  /*8fa0*/  FMUL.FTZ R40, R31, R36 ;  /* 0x000000241f287220 */ /* 0x000fe20000410000 */
[----:B------:R-:W-:Y:S01]  /*8fb0*/  FMUL.FTZ R31, R33, R58 ;  /* 0x0000003a211f7220 */ /* 0x000fe20000410000 */
[----:B------:R-:W-:-:S02]  /*8fc0*/  IMAD.U32 R6, R4, 0x10000, RZ ;  /* 0x0001000004067824 */ /* 0x000fc400078e00ff */
[----:B------:R-:W-:Y:S01]  /*8fd0*/  FFMA.FTZ R41, R30, R36, -R41 ;  /* 0x000000241e297223 */ /* 0x000fe20000010829 */
[----:B------:R-:W-:Y:S02]  /*8fe0*/  IMAD.U32 R7, R5, 0x10000, RZ ;  /* 0x0001000005077824 */ /* 0x000fe400078e00ff */
[----:B------:R-:W-:Y:S01]  /*8ff0*/  FFMA.FTZ R59, R32, R35, -R31 ;  /* 0x00000023203b7223 */ /* 0x000fe2000001081f */
[----:B------:R-:W-:Y:S01]  /*9000*/  FFMA.FTZ R40, R30, R37, R40 ;  /* 0x000000251e287223 */ /* 0x000fe20000010028 */
[----:B------:R-:W-:Y:S01]  /*9010*/  IMAD.U32 R31, R34, 0x10000, RZ ;  /* 0x00010000221f7824 */ /* 0x000fe200078e00ff */
[----:B------:R-:W-:Y:S01]  /*9020*/  LOP3.LUT R4, R4, 0xffff0000, RZ, 0xc0, !PT ;  /* 0xffff000004047812 */ /* 0x000fe200078ec0ff */
[----:B------:R-:W-:Y:S01]  /*9030*/  FMUL.FTZ R37, R33, R35 ;  /* 0x0000002321257220 */ /* 0x000fe20000410000 */
[----:B------:R-:W-:Y:S01]  /*9040*/  LOP3.LUT R5, R5, 0xffff0000, RZ, 0xc0, !PT ;  /* 0xffff000005057812 */ /* 0x000fe200078ec0ff */
[C---:B------:R-:W-:Y:S01]  /*9050*/  IMAD.U32 R33, R57.reuse, 0x10000, RZ ;  /* 0x0001000039217824 */ /* 0x040fe200078e00ff */
[----:B------:R-:W-:Y:S01]  /*9060*/  LOP3.LUT R30, R57, 0xffff0000, RZ, 0xc0, !PT ;  /* 0xffff0000391e7812 */ /* 0x000fe200078ec0ff */
[----:B------:R-:W-:Y:S01]  /*9070*/  FFMA.FTZ R58, R32, R58, R37 ;  /* 0x0000003a203a7223 */ /* 0x000fe20000010025 */
[----:B------:R-:W-:Y:S01]  /*9080*/  LOP3.LUT R34, R34, 0xffff0000, RZ, 0xc0, !PT ;  /* 0xffff000022227812 */ /* 0x000fe200078ec0ff */
[C---:B------:R-:W-:Y:S01]  /*9090*/  FMUL.FTZ R35, R4.reuse, R33 ;  /* 0x0000002104237220 */ /* 0x040fe20000410000 */
[----:B------:R-:W-:Y:S01]  /*90a0*/  FMUL.FTZ R32, R4, R31 ;  /* 0x0000001f04207220 */ /* 0x000fe20000410000 */
[----:B------:R-:W-:-:S02]  /*90b0*/  FMUL.FTZ R36, R5, R30 ;  /* 0x0000001e05247220 */ /* 0x000fc40000410000 */
[-C--:B------:R-:W-:Y:S01]  /*90c0*/  FMUL.FTZ R37, R5, R34.reuse ;  /* 0x0000002205257220 */ /* 0x080fe20000410000 */
[C---:B------:R-:W-:Y:S01]  /*90d0*/  FFMA.FTZ R4, R6.reuse, R31, -R35 ;  /* 0x0000001f06047223 */ /* 0x040fe20000010823 */
[----:B------:R-:W-:Y:S01]  /*90e0*/  FFMA.FTZ R33, R6, R33, R32 ;  /* 0x0000002106217223 */ /* 0x000fe20000010020 */
[C---:B------:R-:W-:Y:S01]  /*90f0*/  FFMA.FTZ R5, R7.reuse, R34, -R36 ;  /* 0x0000002207057223 */ /* 0x040fe20000010824 */
[----:B------:R-:W-:Y:S01]  /*9100*/  FFMA.FTZ R30, R7, R30, R37 ;  /* 0x0000001e071e7223 */ /* 0x000fe20000010025 */
[----:B------:R-:W-:Y:S02]  /*9110*/  F2FP.BF16.F32.PACK_AB R6, R40, R41 ;  /* 0x000000292806723e */ /* 0x000fe400000010ff */
[----:B------:R-:W-:Y:S02]  /*9120*/  F2FP.BF16.F32.PACK_AB R7, R58, R59 ;  /* 0x0000003b3a07723e */ /* 0x000fe400000010ff */
[----:B------:R-:W-:Y:S02]  /*9130*/  F2FP.BF16.F32.PACK_AB R4, R33, R4 ;  /* 0x000000042104723e */ /* 0x000fe400000010ff */
[----:B------:R-:W-:-:S05]  /*9140*/  F2FP.BF16.F32.PACK_AB R5, R30, R5 ;  /* 0x000000051e05723e */ /* 0x000fca00000010ff */
[----:B------:R1:W-:Y:S02]  /*9150*/  STS.128 [R0+0xc400], R4 ;  /* 0x00c4000400007388 */ /* 0x0003e40000000c00 */
.L_x_490:
[----:B------:R-:W-:Y:S05]  /*9160*/  BSYNC B1 ;  /* 0x0000000000017941 */ /* 0x000fea0003800000 */
.L_x_489:
[----:B------:R-:W-:Y:S04]  /*9170*/  BSSY B1, `(.L_x_491) ;  /* 0x0000030000017945 */ /* 0x000fe80003800000 */
[----:B------:R-:W-:Y:S05]  /*9180*/  @P2 BRA `(.L_x_492) ;  /* 0x0000000000b82947 */ /* 0x000fea0003800000 */
[----:B01----:R-:W0:Y:S01]  /*9190*/  LDS.128 R4, [R3+0xf400] ;  /* 0x00f4000003047984 */ /* 0x003e220000000c00 */
[----:B------:R-:W-:Y:S02]  /*91a0*/  SHF.R.U64 R28, R28, 0x10, R29 ;  /* 0x000000101c1c7819 */ /* 0x000fe4000000121d */
[----:B------:R-:W-:Y:S02]  /*91b0*/  SHF.R.U64 R26, R26, 0x10, R27 ;  /* 0x000000101a1a7819 */ /* 0x000fe4000000121b */
[----:B------:R-:W-:Y:S02]  /*91c0*/  SHF.R.U32.HI R29, RZ, 0x10, R29 ;  /* 0x00000010ff1d7819 */ /* 0x000fe4000001161d */
[----:B------:R-:W-:Y:S02]  /*91d0*/  SHF.R.U32.HI R27, RZ, 0x10, R27 ;  /* 0x00000010ff1b7819 */ /* 0x000fe4000001161b */
[----:B------:R-:W-:Y:S02]  /*91e0*/  PRMT R56, R56, 0x5410, R29 ;  /* 0x0000541038387816 */ /* 0x000fe4000000001d */
[----:B------:R-:W-:-:S02]  /*91f0*/  PRMT R54, R54, 0x5410, R27 ;  /* 0x0000541036367816 */ /* 0x000fc4000000001b */
[----:B------:R-:W-:Y:S01]  /*9200*/  PRMT R53, R53, 0x5410, R26 ;  /* 0x0000541035357816 */ /* 0x000fe2000000001a */
[C---:B------:R-:W-:Y:S01]  /*9210*/  IMAD.U32 R30, R56.reuse, 0x10000, RZ ;  /* 0x00010000381e7824 */ /* 0x040fe200078e00ff */
[----:B------:R-:W-:Y:S01]  /*9220*/  LOP3.LUT R56, R56, 0xffff0000, RZ, 0xc0, !PT ;  /* 0xffff000038387812 */ /* 0x000fe200078ec0ff */
[C---:B------:R-:W-:Y:S01]  /*9230*/  IMAD.U32 R31, R54.reuse, 0x10000, RZ ;  /* 0x00010000361f7824 */ /* 0x040fe200078e00ff */
[----:B------:R-:W-:Y:S02]  /*9240*/  LOP3.LUT R54, R54, 0xffff0000, RZ, 0xc0, !PT ;  /* 0xffff000036367812 */ /* 0x000fe400078ec0ff */
[----:B------:R-:W-:Y:S02]  /*9250*/  PRMT R55, R55, 0x5410, R28 ;  /* 0x0000541037377816 */ /* 0x000fe4000000001c */
[C---:B0-----:R-:W-:Y:S01]  /*9260*/  LOP3.LUT R27, R6.reuse, 0xffff0000, RZ, 0xc0, !PT ;  /* 0xffff0000061b7812 */ /* 0x041fe200078ec0ff */
[----:B------:R-:W-:Y:S01]  /*9270*/  IMAD.U32 R26, R6, 0x10000, RZ ;  /* 0x00010000061a7824 */ /* 0x000fe200078e00ff */
[C---:B------:R-:W-:Y:S01]  /*9280*/  LOP3.LUT R29, R7.reuse, 0xffff0000, RZ, 0xc0, !PT ;  /* 0xffff0000071d7812 */ /* 0x040fe200078ec0ff */
[----:B------:R-:W-:-:S02]  /*9290*/  IMAD.U32 R28, R7, 0x10000, RZ ;  /* 0x00010000071c7824 */ /* 0x000fc400078e00ff */
[C---:B------:R-:W-:Y:S01]  /*92a0*/  FMUL.FTZ R32, R27.reuse, R30 ;  /* 0x0000001e1b207220 */ /* 0x040fe20000410000 */
[-C--:B------:R-:W-:Y:S01]  /*92b0*/  FMUL.FTZ R33, R27, R31.reuse ;  /* 0x0000001f1b217220 */ /* 0x080fe20000410000 */
[----:B------:R-:W-:Y:S01]  /*92c0*/  FMUL.FTZ R27, R29, R54 ;  /* 0x000000361d1b7220 */ /* 0x000fe20000410000 */
[----:B------:R-:W-:Y:S02]  /*92d0*/  IMAD.U32 R6, R4, 0x10000, RZ ;  /* 0x0001000004067824 */ /* 0x000fe400078e00ff */
[C---:B------:R-:W-:Y:S01]  /*92e0*/  FFMA.FTZ R35, R26.reuse, R31, R32 ;  /* 0x0000001f1a237223 */ /* 0x040fe20000010020 */
[----:B------:R-:W-:Y:S02]  /*92f0*/  IMAD.U32 R7, R5, 0x10000, RZ ;  /* 0x0001000005077824 */ /* 0x000fe400078e00ff */
[----:B------:R-:W-:Y:S01]  /*9300*/  FFMA.FTZ R34, R26, R30, -R33 ;  /* 0x0000001e1a227223 */ /* 0x000fe20000010821 */
[-C--:B------:R-:W-:Y:S01]  /*9310*/  FMUL.FTZ R31, R29, R56.reuse ;  /* 0x000000381d1f7220 */ /* 0x080fe20000410000 */
[----:B------:R-:W-:Y:S01]  /*9320*/  LOP3.LUT R4, R4, 0xffff0000, RZ, 0xc0, !PT ;  /* 0xffff000004047812 */ /* 0x000fe200078ec0ff */
[C---:B------:R-:W-:Y:S01]  /*9330*/  FFMA.FTZ R56, R28.reuse, R56, -R27 ;  /* 0x000000381c387223 */ /* 0x040fe2000001081b */
[----:B------:R-:W-:Y:S01]  /*9340*/  LOP3.LUT R5, R5, 0xffff0000, RZ, 0xc0, !PT ;  /* 0xffff000005057812 */ /* 0x000fe200078ec0ff */
[C---:B------:R-:W-:Y:S01]  /*9350*/  IMAD.U32 R29, R53.reuse, 0x10000, RZ ;  /* 0x00010000351d7824 */ /* 0x040fe200078e00ff */
[----:B------:R-:W-:Y:S01]  /*9360*/  LOP3.LUT R30, R53, 0xffff0000, RZ, 0xc0, !PT ;  /* 0xffff0000351e7812 */ /* 0x000fe200078ec0ff */
[C---:B------:R-:W-:Y:S01]  /*9370*/  IMAD.U32 R27, R55.reuse, 0x10000, RZ ;  /* 0x00010000371b7824 */ /* 0x040fe200078e00ff */
        /* <DEDUP_REMOVED lines=15> */
.L_x_492:
[----:B------:R-:W-:Y:S05]  /*9470*/  BSYNC B1 ;  /* 0x0000000000017941 */ /* 0x000fea0003800000 */
.L_x_491:
[----:B------:R-:W-:Y:S04]  /*9480*/  BSSY B1, `(.L_x_493) ;  /* 0x0000030000017945 */ /* 0x000fe80003800000 */
[----:B------:R-:W-:Y:S05]  /*9490*/  @P3 BRA `(.L_x_494) ;  /* 0x0000000000b83947 */ /* 0x000fea0003800000 */
[----:B012---:R-:W0:Y:S01]  /*94a0*/  LDS.128 R4, [R0+0xf400] ;  /* 0x00f4000000047984 */ /* 0x007e220000000c00 */
        /* <DEDUP_REMOVED lines=15> */
[----:B------:R-:W-:Y:S01]  /*95a0*/  IMAD.U32 R24, R7, 0x10000, RZ ;  /* 0x0001000007187824 */ /* 0x000fe200078e00ff */
[----:B------:R-:W-:Y:S01]  /*95b0*/  SHF.L.U32 R7, R5, 0x10, RZ ;  /* 0x0000001005077819 */ /* 0x000fe200000006ff */
[C---:B------:R-:W-:Y:S01]  /*95c0*/  FMUL.FTZ R28, R21.reuse, R26 ;  /* 0x0000001a151c7220 */ /* 0x040fe20000410000 */
[----:B------:R-:W-:Y:S01]  /*95d0*/  FMUL.FTZ R29, R21, R27 ;  /* 0x0000001b151d7220 */ /* 0x000fe20000410000 */
[----:B------:R-:W-:Y:S01]  /*95e0*/  FMUL.FTZ R21, R25, R50 ;  /* 0x0000003219157220 */ /* 0x000fe20000410000 */
[----:B------:R-:W-:-:S02]  /*95f0*/  IMAD.U32 R6, R4, 0x10000, RZ ;  /* 0x0001000004067824 */ /* 0x000fc400078e00ff */
[C---:B------:R-:W-:Y:S01]  /*9600*/  FFMA.FTZ R31, R20.reuse, R27, R28 ;  /* 0x0000001b141f7223 */ /* 0x040fe2000001001c */
        /* <DEDUP_REMOVED lines=23> */
.L_x_494:
[----:B------:R-:W-:Y:S05]  /*9780*/  BSYNC B1 ;  /* 0x0000000000017941 */ /* 0x000fea0003800000 */
.L_x_493:
[----:B------:R-:W-:Y:S04]  /*9790*/  BSSY B1, `(.L_x_495) ;  /* 0x0000030000017945 */ /* 0x000fe80003800000 */
[----:B------:R-:W-:Y:S05]  /*97a0*/  @P4 BRA `(.L_x_496) ;  /* 0x0000000000b84947 */ /* 0x000fea0003800000 */
[----:B0123--:R-:W0:Y:S01]  /*97b0*/  LDS.128 R4, [R3+0x12400] ;  /* 0x0124000003047984 */ /* 0x00fe220000000c00 */
        /* <DEDUP_REMOVED lines=45> */
.L_x_496:
[----:B------:R-:W-:Y:S05]  /*9a90*/  BSYNC B1 ;  /* 0x0000000000017941 */ /* 0x000fea0003800000 */
.L_x_495:
[----:B------:R-:W-:Y:S05]  /*9aa0*/  @P5 BRA `(.L_x_486) ;  /* 0x0000002000085947 */ /* 0x000fea0003800000 */
[----:B01234-:R-:W0:Y:S01]  /*9ab0*/  LDS.128 R4, [R0+0x12400] ;  /* 0x0124000000047984 */ /* 0x01fe220000000c00 */
        /* <DEDUP_REMOVED lines=13> */
[C---:B------:R-:W-:Y:S01]  /*9b90*/  IMAD.U32 R10, R7.reuse, 0x10000, RZ ;  /* 0x00010000070a7824 */ /* 0x040fe200078e00ff */
[----:B------:R-:W-:Y:S01]  /*9ba0*/  LOP3.LUT R7, R7, 0xffff0000, RZ, 0xc0, !PT ;  /* 0xffff000007077812 */ /* 0x000fe200078ec0ff */
[----:B------:R-:W-:-:S02]  /*9bb0*/  IMAD.U32 R8, R6, 0x10000, RZ ;  /* 0x0001000006087824 */ /* 0x000fc400078e00ff */
[CC--:B------:R-:W-:Y:S01]  /*9bc0*/  FMUL.FTZ R13, R9.reuse, R12.reuse ;  /* 0x0000000c090d7220 */ /* 0x0c0fe20000410000 */
[----:B------:R-:W-:Y:S01]  /*9bd0*/  FMUL.FTZ R9, R9, R11 ;  /* 0x0000000b09097220 */ /* 0x000fe20000410000 */
[C---:B------:R-:W-:Y:S01]  /*9be0*/  FMUL.FTZ R21, R7.reuse, R39 ;  /* 0x0000002707157220 */ /* 0x040fe20000410000 */
[----:B------:R-:W-:Y:S02]  /*9bf0*/  IMAD.U32 R3, R4, 0x10000, RZ ;  /* 0x0001000004037824 */ /* 0x000fe400078e00ff */
        /* <DEDUP_REMOVED lines=15> */
[----:B------:R-:W-:Y:S01]  /*9cf0*/  FMUL.FTZ R13, R5, R42 ;  /* 0x0000002a050d7220 */ /* 0x000fe20000410000 */
        /* <DEDUP_REMOVED lines=8> */
[----:B------:R0:W-:Y:S01]  /*9d80*/  STS.128 [R0+0x12400], R4 ;  /* 0x0124000400007388 */ /* 0x0001e20000000c00 */
[----:B------:R-:W-:Y:S05]  /*9d90*/  BRA `(.L_x_486) ;  /* 0x0000001c004c7947 */ /* 0x000fea0003800000 */
.L_x_480:
[----:B------:R-:W-:-:S03]  /*9da0*/  UMOV UR4, 0xffffffff ;  /* 0xffffffff00047882 */ /* 0x000fc60000000000 */
[----:B------:R-:W-:Y:S05]  /*9db0*/  BRA.DIV UR4, `(.L_x_497) ;  /* 0x0000012a04807947 */ /* 0x000fea000b800000 */
[----:B------:R1:W2:Y:S04]  /*9dc0*/  SHFL.IDX PT, R0, R25, RZ, 0x1e1f ;  /* 0x001e1fff19007589 */ /* 0x0002a800000e0000 */
[----:B------:R1:W3:Y:S04]  /*9dd0*/  SHFL.IDX PT, R3, R24, RZ, 0x1e1f ;  /* 0x001e1fff18037589 */ /* 0x0002e800000e0000 */
[----:B------:R-:W4:Y:S04]  /*9de0*/  SHFL.IDX PT, R37, R37, RZ, 0x1e1f ;  /* 0x001e1fff25257589 */ /* 0x000f2800000e0000 */
[----:B------:R1:W0:Y:S02]  /*9df0*/  SHFL.IDX PT, R38, R39, RZ, 0x1e1f ;  /* 0x001e1fff27267589 */ /* 0x00022400000e0000 */
.L_x_703:
        /* <DEDUP_REMOVED lines=10> */
[----:B0-----:R-:W-:Y:S02]  /*9ea0*/  CS2R R14, SRZ ;  /* 0x00000000000e7805 */ /* 0x001fe4000001ff00 */
[----:B-1----:R-:W-:Y:S02]  /*9eb0*/  CS2R R24, SRZ ;  /* 0x0000000000187805 */ /* 0x002fe4000001ff00 */
[----:B------:R-:W-:Y:S02]  /*9ec0*/  CS2R R26, SRZ ;  /* 0x00000000001a7805 */ /* 0x000fe4000001ff00 */
[----:B------:R-:W-:Y:S02]  /*9ed0*/  CS2R R28, SRZ ;  /* 0x00000000001c7805 */ /* 0x000fe4000001ff00 */
[----:B------:R-:W-:Y:S02]  /*9ee0*/  CS2R R30, SRZ ;  /* 0x00000000001e7805 */ /* 0x000fe4000001ff00 */
[----:B------:R-:W-:-:S02]  /*9ef0*/  CS2R R32, SRZ ;  /* 0x0000000000207805 */ /* 0x000fc4000001ff00 */
[----:B------:R-:W-:Y:S01]  /*9f00*/  CS2R R34, SRZ ;  /* 0x0000000000227805 */ /* 0x000fe2000001ff00 */
[----:B------:R-:W-:Y:S06]  /*9f10*/  @P0 BRA `(.L_x_499) ;  /* 0x0000000000a00947 */ /* 0x000fec0003800000 */
[C---:B------:R-:W-:Y:S01]  /*9f20*/  VIADD R4, R16.reuse, 0x10 ;  /* 0x0000001010047836 */ /* 0x040fe20000000000 */
[----:B------:R-:W-:Y:S01]  /*9f30*/  ULDC UR4, c[0x0][0x3f4] ;  /* 0x0000fd0000047ab9 */ /* 0x000fe20000000800 */
[C---:B------:R-:W-:Y:S01]  /*9f40*/  VIADD R5, R16.reuse, 0x20 ;  /* 0x0000002010057836 */ /* 0x040fe20000000000 */
[----:B------:R-:W-:Y:S01]  /*9f50*/  ISETP.GE.AND P2, PT, R16, UR4, PT ;  /* 0x0000000410007c0c */ /* 0x000fe2000bf46270 */
[----:B---3--:R-:W-:Y:S01]  /*9f60*/  IMAD.MOV.U32 R6, RZ, RZ, R3 ;  /* 0x000000ffff067224 */ /* 0x008fe200078e0003 */
[----:B------:R-:W-:Y:S01]  /*9f70*/  ISETP.GE.AND P3, PT, R4, UR4, PT ;  /* 0x0000000404007c0c */ /* 0x000fe2000bf66270 */
[----:B--2---:R-:W-:Y:S01]  /*9f80*/  IMAD.MOV.U32 R7, RZ, RZ, R0 ;  /* 0x000000ffff077224 */ /* 0x004fe200078e0000 */
[----:B------:R-:W-:Y:S01]  /*9f90*/  ISETP.GE.AND P4, PT, R5, UR4, PT ;  /* 0x0000000405007c0c */ /* 0x000fe2000bf86270 */
[----:B------:R-:W-:Y:S01]  /*9fa0*/  IMAD.MOV.U32 R8, RZ, RZ, R38 ;  /* 0x000000ffff087224 */ /* 0x000fe200078e0026 */
[----:B------:R-:W-:Y:S01]  /*9fb0*/  CS2R R28, SRZ ;  /* 0x00000000001c7805 */ /* 0x000fe2000001ff00 */
[----:B----4-:R-:W-:Y:S01]  /*9fc0*/  IMAD.MOV.U32 R9, RZ, RZ, R37 ;  /* 0x000000ffff097224 */ /* 0x010fe200078e0025 */
[----:B------:R-:W-:-:S02]  /*9fd0*/  CS2R R30, SRZ ;  /* 0x00000000001e7805 */ /* 0x000fc4000001ff00 */
[----:B------:R-:W-:Y:S02]  /*9fe0*/  CS2R R10, SRZ ;  /* 0x00000000000a7805 */ /* 0x000fe4000001ff00 */
[----:B------:R-:W-:Y:S02]  /*9ff0*/  CS2R R32, SRZ ;  /* 0x0000000000207805 */ /* 0x000fe4000001ff00 */
[----:B------:R-:W-:Y:S01]  /*a000*/  CS2R R34, SRZ ;  /* 0x0000000000227805 */ /* 0x000fe2000001ff00 */
[----:B------:R-:W-:Y:S02]  /*a010*/  @!P2 IMAD.SHL.U32 R36, R16, 0x2, RZ ;  /* 0x000000021024a824 */ /* 0x000fe400078e00ff */
[----:B------:R-:W-:Y:S02]  /*a020*/  @!P3 IMAD.SHL.U32 R13, R156, 0x8, RZ ;  /* 0x000000089c0db824 */ /* 0x000fe400078e00ff */
[----:B------:R-:W-:Y:S01]  /*a030*/  @!P4 IMAD.SHL.U32 R39, R157, 0x8, RZ ;  /* 0x000000089d27c824 */ /* 0x000fe200078e00ff */
[-C--:B------:R-:W-:Y:S01]  /*a040*/  @!P2 IADD3 R20, P0, R3, R36.reuse, RZ ;  /* 0x000000240314a210 */ /* 0x080fe20007f1e0ff */
[----:B------:R-:W-:Y:S01]  /*a050*/  @!P3 IMAD.WIDE R4, R13, 0x2, R6 ;  /* 0x000000020d04b825 */ /* 0x000fe200078e0206 */
[----:B------:R-:W-:-:S02]  /*a060*/  @!P2 IADD3 R36, P1, R38, R36, RZ ;  /* 0x000000242624a210 */ /* 0x000fc40007f3e0ff */
[----:B------:R-:W-:Y:S01]  /*a070*/  @!P2 SHF.L.U64.HI R3, R16, 0x1, R17 ;  /* 0x000000011003a819 */ /* 0x000fe20000010211 */
[----:B------:R-:W-:Y:S01]  /*a080*/  @!P4 IMAD.WIDE R6, R39, 0x2, R6 ;  /* 0x000000022706c825 */ /* 0x000fe200078e0206 */
[----:B------:R0:W5:Y:S03]  /*a090*/  @!P3 LD.E.128 R28, desc[UR42][R4.64] ;  /* 0x0000002a041cb980 */ /* 0x000166000c101d00 */
[--C-:B------:R-:W-:Y:S01]  /*a0a0*/  @!P3 IMAD.WIDE R12, R13, 0x2, R8.reuse ;  /* 0x000000020d0cb825 */ /* 0x100fe200078e0208 */
[----:B------:R1:W5:Y:S03]  /*a0b0*/  @!P4 LD.E.128 R32, desc[UR42][R6.64] ;  /* 0x0000002a0620c980 */ /* 0x000366000c101d00 */
[----:B------:R-:W-:Y:S01]  /*a0c0*/  @!P4 IMAD.WIDE R38, R39, 0x2, R8 ;  /* 0x000000022726c825 */ /* 0x000fe200078e0208 */
[----:B------:R-:W-:-:S02]  /*a0d0*/  CS2R R8, SRZ ;  /* 0x0000000000087805 */ /* 0x000fc4000001ff00 */
[----:B------:R-:W-:Y:S02]  /*a0e0*/  CS2R R14, SRZ ;  /* 0x00000000000e7805 */ /* 0x000fe4000001ff00 */
[----:B------:R-:W-:Y:S02]  /*a0f0*/  CS2R R24, SRZ ;  /* 0x0000000000187805 */ /* 0x000fe4000001ff00 */
[----:B------:R-:W-:Y:S02]  /*a100*/  CS2R R26, SRZ ;  /* 0x00000000001a7805 */ /* 0x000fe4000001ff00 */
[----:B0-----:R-:W-:Y:S01]  /*a110*/  CS2R R4, SRZ ;  /* 0x0000000000047805 */ /* 0x001fe2000001ff00 */
[--C-:B------:R-:W-:Y:S01]  /*a120*/  @!P2 IMAD.X R21, R0, 0x1, R3.reuse, P0 ;  /* 0x000000010015a824 */ /* 0x100fe200000e0603 */
[----:B------:R0:W5:Y:S01]  /*a130*/  @!P3 LD.E.128 R8, desc[UR42][R12.64] ;  /* 0x0000002a0c08b980 */ /* 0x000162000c101d00 */
[----:B-1----:R-:W-:Y:S01]  /*a140*/  CS2R R6, SRZ ;  /* 0x0000000000067805 */ /* 0x002fe2000001ff00 */
[----:B------:R-:W-:-:S02]  /*a150*/  @!P2 IMAD.X R37, R37, 0x1, R3, P1 ;  /* 0x000000012525a824 */ /* 0x000fc400008e0603 */
[----:B------:R1:W5:Y:S04]  /*a160*/  @!P2 LD.E.128 R24, desc[UR42][R20.64] ;  /* 0x0000002a1418a980 */ /* 0x000368000c101d00 */
[----:B------:R1:W5:Y:S01]  /*a170*/  @!P2 LD.E.128 R4, desc[UR42][R36.64] ;  /* 0x0000002a2404a980 */ /* 0x000362000c101d00 */
[----:B0-----:R-:W-:-:S06]  /*a180*/  CS2R R12, SRZ ;  /* 0x00000000000c7805 */ /* 0x001fcc000001ff00 */
[----:B------:R1:W5:Y:S02]  /*a190*/  @!P4 LD.E.128 R12, desc[UR42][R38.64] ;  /* 0x0000002a260cc980 */ /* 0x000364000c101d00 */
.L_x_499:
[----:B------:R-:W-:Y:S05]  /*a1a0*/  BSYNC B1 ;  /* 0x0000000000017941 */ /* 0x000fea0003800000 */
.L_x_498:
[----:B------:R-:W-:Y:S01]  /*a1b0*/  ULEA.HI UR4, UR37, UR37, URZ, 0x1 ;  /* 0x0000002525047291 */ /* 0x000fe2000f8f083f */
[----:B---3-5:R-:W-:Y:S01]  /*a1c0*/  IMAD.MOV.U32 R3, RZ, RZ, R5 ;  /* 0x000000ffff037224 */ /* 0x028fe200078e0005 */
[----:B-1----:R-:W-:Y:S01]  /*a1d0*/  MOV R20, R6 ;  /* 0x0000000600147202 */ /* 0x002fe20000000f00 */
[----:B--2---:R-:W-:Y:S01]  /*a1e0*/  IMAD.MOV.U32 R0, RZ, RZ, R4 ;  /* 0x000000ffff007224 */ /* 0x004fe200078e0004 */
[----:B------:R-:W-:Y:S01]  /*a1f0*/  ULOP3.LUT UR4, UR4, 0xfffffffe, URZ, 0xc0, !UPT ;  /* 0xfffffffe04047892 */ /* 0x000fe2000f8ec03f */
[----:B------:R-:W-:Y:S01]  /*a200*/  IMAD.MOV.U32 R36, RZ, RZ, R8 ;  /* 0x000000ffff247224 */ /* 0x000fe200078e0008 */
[----:B------:R-:W-:Y:S01]  /*a210*/  PRMT R59, R3, 0x7610, R59 ;  /* 0x00007610033b7816 */ /* 0x000fe2000000003b */
[----:B----4-:R-:W-:Y:S01]  /*a220*/  IMAD.MOV.U32 R37, RZ, RZ, R9 ;  /* 0x000000ffff257224 */ /* 0x010fe200078e0009 */
[----:B------:R-:W-:Y:S01]  /*a230*/  UIADD3 UR4, UR37, -UR4, URZ ;  /* 0x8000000425047290 */ /* 0x000fe2000fffe03f */
[----:B------:R-:W-:Y:S01]  /*a240*/  PRMT R20, R20, 0x5410, R0 ;  /* 0x0000541014147816 */ /* 0x000fe20000000000 */
        /* <DEDUP_REMOVED lines=34> */
[----:B------:R-:W-:Y:S01]  /*a470*/  VIMNMX R40, R40, 0xc0, PT ;  /* 0x000000c028287848 */ /* 0x000fe20003fe0100 */
[----:B------:R-:W-:Y:S01]  /*a480*/  IMAD.MOV.U32 R38, RZ, RZ, R33 ;  /* 0x000000ffff267224 */ /* 0x000fe200078e0021 */
[----:B------:R-:W-:Y:S01]  /*a490*/  BSSY B1, `(.L_x_500) ;  /* 0x0000009000017945 */ /* 0x000fe20003800000 */
[----:B------:R-:W-:Y:S01]  /*a4a0*/  PRMT R58, R0, 0x7610, R58 ;  /* 0x00007610003a7816 */ /* 0x000fe2000000003a */
[----:B------:R-:W-:Y:S01]  /*a4b0*/  IMAD.MOV.U32 R0, RZ, RZ, R34 ;  /* 0x000000ffff007224 */ /* 0x000fe200078e0022 */
[----:B------:R-:W-:Y:S01]  /*a4c0*/  PRMT R57, R36, 0x7610, R57 ;  /* 0x0000761024397816 */ /* 0x000fe20000000039 */
[----:B------:R-:W-:Y:S01]  /*a4d0*/  IMAD.MOV.U32 R36, RZ, RZ, R35 ;  /* 0x000000ffff247224 */ /* 0x000fe200078e0023 */
[----:B------:R-:W-:-:S02]  /*a4e0*/  ISETP.GE.AND P1, PT, R141, R40, PT ;  /* 0x000000288d00720c */ /* 0x000fc40003f26270 */
[----:B------:R-:W-:Y:S02]  /*a4f0*/  PRMT R47, R37, 0x7610, R47 ;  /* 0x00007610252f7816 */ /* 0x000fe4000000002f */
[----:B------:R-:W-:Y:S01]  /*a500*/  PRMT R48, R38, 0x7610, R48 ;  /* 0x0000761026307816 */ /* 0x000fe20000000030 */
[----:B0-----:R-:W-:Y:S08]  /*a510*/  @!P0 BRA `(.L_x_501) ;  /* 0x00000124001c8947 */ /* 0x001ff00003800000 */
.L_x_704:
[----:B------:R-:W-:Y:S05]  /*a520*/  BSYNC B1 ;  /* 0x0000000000017941 */ /* 0x000fea0003800000 */
.L_x_500:
[----:B------:R-:W-:Y:S02]  /*a530*/  PRMT R49, R0, 0x7610, R49 ;  /* 0x0000761000317816 */ /* 0x000fe40000000031 */
[----:B------:R-:W-:Y:S01]  /*a540*/  PRMT R50, R36, 0x7610, R50 ;  /* 0x0000761024327816 */ /* 0x000fe20000000032 */
[----:B------:R-:W-:Y:S06]  /*a550*/  @P1 BRA `(.L_x_486) ;  /* 0x00000014005c1947 */ /* 0x000fec0003800000 */
[----:B0-----:R-:W0:Y:S01]  /*a560*/  LDC R3, c[0x0][0x3f4] ;  /* 0x0000fd00ff037b82 */ /* 0x001e220000000800 */
[C---:B------:R-:W-:Y:S01]  /*a570*/  VIADD R0, R16.reuse, 0x10 ;  /* 0x0000001010007836 */ /* 0x040fe20000000000 */
[----:B------:R-:W-:Y:S01]  /*a580*/  BSSY B1, `(.L_x_502) ;  /* 0x000006e000017945 */ /* 0x000fe20003800000 */
[C---:B------:R-:W-:Y:S01]  /*a590*/  VIADD R36, R16.reuse, 0x20 ;  /* 0x0000002010247836 */ /* 0x040fe20000000000 */
[-C--:B0-----:R-:W-:Y:S02]  /*a5a0*/  ISETP.GE.AND P0, PT, R16, R3.reuse, PT ;  /* 0x000000031000720c */ /* 0x081fe40003f06270 */
[-C--:B------:R-:W-:Y:S02]  /*a5b0*/  ISETP.GE.AND P1, PT, R0, R3.reuse, PT ;  /* 0x000000030000720c */ /* 0x080fe40003f26270 */
[----:B------:R-:W-:-:S09]  /*a5c0*/  ISETP.GE.AND P2, PT, R36, R3, PT ;  /* 0x000000032400720c */ /* 0x000fd20003f46270 */
[----:B------:R-:W-:Y:S05]  /*a5d0*/  @P0 BRA `(.L_x_503) ;  /* 0x0000000400a00947 */ /* 0x000fea0003800000 */
[----:B------:R-:W2:Y:S04]  /*a5e0*/  LDL R37, [R1+0xdc] ;  /* 0x0000dc0001257983 */ /* 0x000ea80000100800 */
[----:B------:R-:W3:Y:S01]  /*a5f0*/  LDL R74, [R1+0x108] ;  /* 0x00010800014a7983 */ /* 0x000ee20000100800 */
[--C-:B------:R-:W-:Y:S02]  /*a600*/  SHF.R.U64 R63, R24, 0x10, R25.reuse ;  /* 0x00000010183f7819 */ /* 0x100fe40000001219 */
[----:B------:R-:W-:Y:S02]  /*a610*/  SHF.R.U32.HI R52, RZ, 0x10, R25 ;  /* 0x00000010ff347819 */ /* 0x000fe40000011619 */
[----:B------:R-:W-:Y:S02]  /*a620*/  SHF.R.U64 R62, R4, 0x10, R5 ;  /* 0x00000010043e7819 */ /* 0x000fe40000001205 */
[----:B------:R-:W-:-:S02]  /*a630*/  SHF.R.U64 R25, R26, 0x10, R27 ;  /* 0x000000101a197819 */ /* 0x000fc4000000121b */
[----:B------:R-:W-:Y:S02]  /*a640*/  SHF.R.U64 R24, R6, 0x10, R7 ;  /* 0x0000001006187819 */ /* 0x000fe40000001207 */
[----:B------:R-:W-:Y:S02]  /*a650*/  SHF.R.U32.HI R51, RZ, 0x10, R5 ;  /* 0x00000010ff337819 */ /* 0x000fe40000011605 */
[----:B------:R-:W-:Y:S02]  /*a660*/  SHF.R.U32.HI R4, RZ, 0x10, R7 ;  /* 0x00000010ff047819 */ /* 0x000fe40000011607 */
[----:B------:R-:W-:Y:S02]  /*a670*/  PRMT R62, R20, 0x5432, R62 ;  /* 0x00005432143e7816 */ /* 0x000fe4000000003e */
[----:B------:R-:W-:Y:S02]  /*a680*/  PRMT R63, R64, 0x5410, R63 ;  /* 0x00005410403f7816 */ /* 0x000fe4000000003f */
[----:B------:R-:W-:Y:S01]  /*a690*/  PRMT R6, R65, 0x5410, R25 ;  /* 0x0000541041067816 */ /* 0x000fe20000000019 */
[----:B------:R-:W-:Y:S01]  /*a6a0*/  IMAD.U32 R69, R62, 0x10000, RZ ;  /* 0x000100003e457824 */ /* 0x000fe200078e00ff */
[----:B------:R-:W-:-:S02]  /*a6b0*/  PRMT R7, R21, 0x5432, R24 ;  /* 0x0000543215077816 */ /* 0x000fc40000000018 */
[----:B------:R-:W-:Y:S02]  /*a6c0*/  PRMT R51, R59, 0x5410, R51 ;  /* 0x000054103b337816 */ /* 0x000fe40000000033 */
[----:B------:R-:W-:Y:S02]  /*a6d0*/  SHF.R.U32.HI R26, RZ, 0x10, R27 ;  /* 0x00000010ff1a7819 */ /* 0x000fe4000001161b */
[----:B------:R-:W-:Y:S01]  /*a6e0*/  PRMT R52, R46, 0x5432, R52 ;  /* 0x000054322e347816 */ /* 0x000fe20000000034 */
[----:B------:R-:W-:Y:S01]  /*a6f0*/  IMAD.U32 R70, R51, 0x10000, RZ ;  /* 0x0001000033467824 */ /* 0x000fe200078e00ff */
[----:B------:R-:W-:Y:S02]  /*a700*/  PRMT R5, R47, 0x5432, R26 ;  /* 0x000054322f057816 */ /* 0x000fe4000000001a */
[----:B------:R-:W-:Y:S02]  /*a710*/  PRMT R4, R45, 0x5432, R4 ;  /* 0x000054322d047816 */ /* 0x000fe40000000004 */
[----:B------:R-:W-:-:S02]  /*a720*/  LOP3.LUT R51, R51, 0xffff0000, RZ, 0xc0, !PT ;  /* 0xffff000033337812 */ /* 0x000fc400078ec0ff */
[----:B--2---:R-:W-:-:S04]  /*a730*/  LEA.HI R0, R3, R37, RZ, 0x1d ;  /* 0x0000002503007211 */ /* 0x004fc800078fe8ff */
[----:B------:R-:W-:-:S04]  /*a740*/  SHF.R.S32.HI R37, RZ, 0x1f, R0 ;  /* 0x0000001fff257819 */ /* 0x000fc80000011400 */
[----:B------:R-:W-:Y:S01]  /*a750*/  LEA.HI R37, R37, R0, RZ, 0x2 ;  /* 0x0000000025257211 */ /* 0x000fe200078f10ff */
[----:B------:R-:W-:-:S03]  /*a760*/  IMAD.SHL.U32 R0, R0, 0x8, RZ ;  /* 0x0000000800007824 */ /* 0x000fc600078e00ff */
[----:B------:R-:W-:Y:S02]  /*a770*/  SHF.R.S32.HI R36, RZ, 0x2, R37 ;  /* 0x00000002ff247819 */ /* 0x000fe40000011425 */
[----:B------:R-:W-:-:S03]  /*a780*/  LOP3.LUT R37, R143, 0x18, R0, 0xf8, !PT ;  /* 0x000000188f257812 */ /* 0x000fc600078ef800 */
[----:B------:R-:W-:Y:S01]  /*a790*/  IMAD R36, R36, 0x1800, R153 ;  /* 0x0000180024247824 */ /* 0x000fe200078e0299 */
[----:B------:R-:W-:-:S05]  /*a7a0*/  LOP3.LUT R37, R37, R144, RZ, 0x3c, !PT ;  /* 0x0000009025257212 */ /* 0x000fca00078e3cff */
[----:B------:R-:W-:Y:S02]  /*a7b0*/  IMAD.IADD R41, R36, 0x1, R37 ;  /* 0x0000000124297824 */ /* 0x000fe400078e0225 */
[----:B---3--:R-:W0:Y:S02]  /*a7c0*/  LDS.128 R36, [R74] ;  /* 0x000000004a247984 */ /* 0x008e240000000c00 */
[----:B------:R-:W-:-:S05]  /*a7d0*/  IMAD R0, R41, 0x2, R2 ;  /* 0x0000000229007824 */ /* 0x000fca00078e0202 */
[----:B------:R-:W1:Y:S01]  /*a7e0*/  LDS.128 R40, [R0+0xc400] ;  /* 0x00c4000000287984 */ /* 0x000e620000000c00 */
[C---:B0-----:R-:W-:Y:S01]  /*a7f0*/  IMAD.U32 R25, R38.reuse, 0x10000, RZ ;  /* 0x0001000026197824 */ /* 0x041fe200078e00ff */
[----:B------:R-:W-:Y:S01]  /*a800*/  LOP3.LUT R24, R38, 0xffff0000, RZ, 0xc0, !PT ;  /* 0xffff000026187812 */ /* 0x000fe200078ec0ff */
[C---:B------:R-:W-:Y:S01]  /*a810*/  IMAD.U32 R65, R39.reuse, 0x10000, RZ ;  /* 0x0001000027417824 */ /* 0x040fe200078e00ff */
[----:B------:R-:W-:Y:S01]  /*a820*/  LOP3.LUT R38, R39, 0xffff0000, RZ, 0xc0, !PT ;  /* 0xffff000027267812 */ /* 0x000fe200078ec0ff */
[C---:B------:R-:W-:Y:S01]  /*a830*/  IMAD.U32 R64, R36.reuse, 0x10000, RZ ;  /* 0x0001000024407824 */ /* 0x040fe200078e00ff */
[----:B------:R-:W-:Y:S01]  /*a840*/  LOP3.LUT R26, R36, 0xffff0000, RZ, 0xc0, !PT ;  /* 0xffff0000241a7812 */ /* 0x000fe200078ec0ff */
[----:B------:R-:W-:Y:S01]  /*a850*/  IMAD.U32 R66, R37, 0x10000, RZ ;  /* 0x0001000025427824 */ /* 0x000fe200078e00ff */
[C---:B-1----:R-:W-:Y:S01]  /*a860*/  SHF.L.U32 R39, R40.reuse, 0x10, RZ ;  /* 0x0000001028277819 */ /* 0x042fe200000006ff */
[----:B------:R-:W-:Y:S01]  /*a870*/  IMAD.U32 R67, R41, 0x10000, RZ ;  /* 0x0001000029437824 */ /* 0x000fe200078e00ff */
[----:B------:R-:W-:Y:S01]  /*a880*/  LOP3.LUT R59, R40, 0xffff0000, RZ, 0xc0, !PT ;  /* 0xffff0000283b7812 */ /* 0x000fe200078ec0ff */
[----:B------:R-:W-:Y:S01]  /*a890*/  IMAD.U32 R68, R43, 0x10000, RZ ;  /* 0x000100002b447824 */ /* 0x000fe200078e00ff */
[----:B------:R-:W-:Y:S01]  /*a8a0*/  LOP3.LUT R40, R41, 0xffff0000, RZ, 0xc0, !PT ;  /* 0xffff000029287812 */ /* 0x000fe200078ec0ff */
[----:B------:R-:W-:-:S02]  /*a8b0*/  IMAD.U32 R41, R63, 0x10000, RZ ;  /* 0x000100003f297824 */ /* 0x000fc400078e00ff */
[----:B------:R-:W-:Y:S01]  /*a8c0*/  FMUL.FTZ R71, R39, R69 ;  /* 0x0000004527477220 */ /* 0x000fe20000410000 */
[----:B------:R-:W-:Y:S01]  /*a8d0*/  LOP3.LUT R36, R37, 0xffff0000, RZ, 0xc0, !PT ;  /* 0xffff000025247812 */ /* 0x000fe200078ec0ff */
[C---:B------:R-:W-:Y:S02]  /*a8e0*/  IMAD.U32 R37, R42.reuse, 0x10000, RZ ;  /* 0x000100002a257824 */ /* 0x040fe400078e00ff */
[-C--:B------:R-:W-:Y:S01]  /*a8f0*/  FMUL.FTZ R73, R39, R41.reuse ;  /* 0x0000002927497220 */ /* 0x080fe20000410000 */
[----:B------:R-:W-:Y:S01]  /*a900*/  LOP3.LUT R27, R42, 0xffff0000, RZ, 0xc0, !PT ;  /* 0xffff00002a1b7812 */ /* 0x000fe200078ec0ff */
[----:B------:R-:W-:Y:S01]  /*a910*/  FFMA.FTZ R39, R64, R41, -R71 ;  /* 0x0000002940277223 */ /* 0x000fe20000010847 */
[----:B------:R-:W-:Y:S01]  /*a920*/  LOP3.LUT R42, R43, 0xffff0000, RZ, 0xc0, !PT ;  /* 0xffff00002b2a7812 */ /* 0x000fe200078ec0ff */
[----:B------:R-:W-:Y:S02]  /*a930*/  IMAD.U32 R43, R52, 0x10000, RZ ;  /* 0x00010000342b7824 */ /* 0x000fe400078e00ff */
[----:B------:R-:W-:Y:S01]  /*a940*/  FFMA.FTZ R41, R64, R69, R73 ;  /* 0x0000004540297223 */ /* 0x000fe20000010049 */
[----:B------:R-:W-:-:S02]  /*a950*/  IMAD.U32 R71, R4, 0x10000, RZ ;  /* 0x0001000004477824 */ /* 0x000fc400078e00ff */
[-C--:B------:R-:W-:Y:S01]  /*a960*/  FMUL.FTZ R75, R67, R70.reuse ;  /* 0x00000046434b7220 */ /* 0x080fe20000410000 */
[----:B------:R-:W-:Y:S02]  /*a970*/  IMAD.U32 R69, R5, 0x10000, RZ ;  /* 0x0001000005457824 */ /* 0x000fe400078e00ff */
[----:B------:R-:W-:Y:S01]  /*a980*/  FMUL.FTZ R73, R67, R43 ;  /* 0x0000002b43497220 */ /* 0x000fe20000410000 */
[----:B------:R-:W-:Y:S01]  /*a990*/  FMUL.FTZ R72, R68, R71 ;  /* 0x0000004744487220 */ /* 0x000fe20000410000 */
[----:B------:R-:W-:Y:S01]  /*a9a0*/  LOP3.LUT R67, R62, 0xffff0000, RZ, 0xc0, !PT ;  /* 0xffff00003e437812 */ /* 0x000fe200078ec0ff */
[----:B------:R-:W-:Y:S01]  /*a9b0*/  FMUL.FTZ R68, R68, R69 ;  /* 0x0000004544447220 */ /* 0x000fe20000410000 */
[C---:B------:R-:W-:Y:S01]  /*a9c0*/  FFMA.FTZ R43, R66.reuse, R43, -R75 ;  /* 0x0000002b422b7223 */ /* 0x040fe2000001084b */
[----:B------:R-:W-:Y:S01]  /*a9d0*/  FFMA.FTZ R64, R66, R70, R73 ;  /* 0x0000004642407223 */ /* 0x000fe20000010049 */
[----:B------:R-:W-:Y:S01]  /*a9e0*/  LOP3.LUT R66, R63, 0xffff0000, RZ, 0xc0, !PT ;  /* 0xffff00003f427812 */ /* 0x000fe200078ec0ff */
[C---:B------:R-:W-:Y:S01]  /*a9f0*/  FFMA.FTZ R62, R65.reuse, R69, -R72 ;  /* 0x00000045413e7223 */ /* 0x040fe20000010848 */
[----:B------:R-:W-:Y:S01]  /*aa00*/  FFMA.FTZ R63, R65, R71, R68 ;  /* 0x00000047413f7223 */ /* 0x000fe20000010044 */
[C---:B------:R-:W-:Y:S01]  /*aa10*/  FMUL.FTZ R69, R59.reuse, R67 ;  /* 0x000000433b457220 */ /* 0x040fe20000410000 */
[----:B------:R-:W-:Y:S01]  /*aa20*/  LOP3.LUT R65, R52, 0xffff0000, RZ, 0xc0, !PT ;  /* 0xffff000034417812 */ /* 0x000fe200078ec0ff */
[----:B------:R-:W-:Y:S01]  /*aa30*/  FMUL.FTZ R59, R59, R66 ;  /* 0x000000423b3b7220 */ /* 0x000fe20000410000 */
[----:B------:R-:W-:-:S02]  /*aa40*/  IMAD.U32 R52, R6, 0x10000, RZ ;  /* 0x0001000006347824 */ /* 0x000fc400078e00ff */
[----:B------:R-:W-:Y:S01]  /*aa50*/  FFMA.FTZ R68, R26, R66, -R69 ;  /* 0x000000421a447223 */ /* 0x000fe20000010845 */
[C---:B------:R-:W-:Y:S01]  /*aa60*/  FMUL.FTZ R69, R40.reuse, R51 ;  /* 0x0000003328457220 */ /* 0x040fe20000410000 */
[-C--:B------:R-:W-:Y:S01]  /*aa70*/  FMUL.FTZ R70, R40, R65.reuse ;  /* 0x0000004128467220 */ /* 0x080fe20000410000 */
[----:B------:R-:W-:Y:S01]  /*aa80*/  IMAD.U32 R66, R7, 0x10000, RZ ;  /* 0x0001000007427824 */ /* 0x000fe200078e00ff */
[----:B------:R-:W-:Y:S01]  /*aa90*/  LOP3.LUT R6, R6, 0xffff0000, RZ, 0xc0, !PT ;  /* 0xffff000006067812 */ /* 0x000fe200078ec0ff */
[C---:B------:R-:W-:Y:S01]  /*aaa0*/  FFMA.FTZ R40, R36.reuse, R65, -R69 ;  /* 0x0000004124287223 */ /* 0x040fe20000010845 */
[----:B------:R-:W-:Y:S01]  /*aab0*/  FFMA.FTZ R51, R36, R51, R70 ;  /* 0x0000003324337223 */ /* 0x000fe20000010046 */
[C---:B------:R-:W-:Y:S01]  /*aac0*/  FMUL.FTZ R72, R37.reuse, R66 ;  /* 0x0000004225487220 */ /* 0x040fe20000410000 */
[-C--:B------:R-:W-:Y:S01]  /*aad0*/  FMUL.FTZ R36, R37, R52.reuse ;  /* 0x0000003425247220 */ /* 0x080fe20000410000 */
[----:B------:R-:W-:Y:S01]  /*aae0*/  LOP3.LUT R7, R7, 0xffff0000, RZ, 0xc0, !PT ;  /* 0xffff000007077812 */ /* 0x000fe200078ec0ff */
[----:B------:R-:W-:Y:S01]  /*aaf0*/  FFMA.FTZ R26, R26, R67, R59 ;  /* 0x000000431a1a7223 */ /* 0x000fe2000001003b */
[----:B------:R-:W-:Y:S01]  /*ab00*/  LOP3.LUT R37, R4, 0xffff0000, RZ, 0xc0, !PT ;  /* 0xffff000004257812 */ /* 0x000fe200078ec0ff */
[----:B------:R-:W-:Y:S01]  /*ab10*/  FFMA.FTZ R72, R25, R52, -R72 ;  /* 0x0000003419487223 */ /* 0x000fe20000010848 */
[----:B------:R-:W-:Y:S01]  /*ab20*/  LOP3.LUT R5, R5, 0xffff0000, RZ, 0xc0, !PT ;  /* 0xffff000005057812 */ /* 0x000fe200078ec0ff */
[----:B------:R-:W-:Y:S01]  /*ab30*/  FFMA.FTZ R36, R25, R66, R36 ;  /* 0x0000004219247223 */ /* 0x000fe20000010024 */
[CC--:B------:R-:W-:Y:S01]  /*ab40*/  FMUL.FTZ R4, R27.reuse, R6.reuse ;  /* 0x000000061b047220 */ /* 0x0c0fe20000410000 */
[----:B------:R-:W-:Y:S01]  /*ab50*/  FMUL.FTZ R25, R27, R7 ;  /* 0x000000071b197220 */ /* 0x000fe20000410000 */
[C---:B------:R-:W-:Y:S01]  /*ab60*/  FMUL.FTZ R59, R42.reuse, R37 ;  /* 0x000000252a3b7220 */ /* 0x040fe20000410000 */
[----:B------:R-:W-:Y:S01]  /*ab70*/  FMUL.FTZ R42, R42, R5 ;  /* 0x000000052a2a7220 */ /* 0x000fe20000410000 */
[C---:B------:R-:W-:Y:S01]  /*ab80*/  FFMA.FTZ R7, R24.reuse, R7, R4 ;  /* 0x0000000718077223 */ /* 0x040fe20000010004 */
[----:B------:R-:W-:Y:S01]  /*ab90*/  FFMA.FTZ R27, R24, R6, -R25 ;  /* 0x00000006181b7223 */ /* 0x000fe20000010819 */
[C---:B------:R-:W-:Y:S01]  /*aba0*/  FFMA.FTZ R59, R38.reuse, R5, -R59 ;  /* 0x00000005263b7223 */ /* 0x040fe2000001083b */
[----:B------:R-:W-:Y:S01]  /*abb0*/  FFMA.FTZ R42, R38, R37, R42 ;  /* 0x00000025262a7223 */ /* 0x000fe2000001002a */
[----:B------:R-:W-:-:S02]  /*abc0*/  F2FP.BF16.F32.PACK_AB R24, R26, R41 ;  /* 0x000000291a18723e */ /* 0x000fc400000010ff */
[----:B------:R-:W-:Y:S02]  /*abd0*/  F2FP.BF16.F32.PACK_AB R26, R7, R36 ;  /* 0x00000024071a723e */ /* 0x000fe400000010ff */
[----:B------:R-:W-:Y:S02]  /*abe0*/  F2FP.BF16.F32.PACK_AB R4, R68, R39 ;  /* 0x000000274404723e */ /* 0x000fe400000010ff */
[----:B------:R-:W-:Y:S02]  /*abf0*/  F2FP.BF16.F32.PACK_AB R5, R40, R43 ;  /* 0x0000002b2805723e */ /* 0x000fe400000010ff */
[----:B------:R-:W-:Y:S02]  /*ac00*/  F2FP.BF16.F32.PACK_AB R6, R27, R72 ;  /* 0x000000481b06723e */ /* 0x000fe400000010ff */
[----:B------:R-:W-:Y:S02]  /*ac10*/  F2FP.BF16.F32.PACK_AB R7, R59, R62 ;  /* 0x0000003e3b07723e */ /* 0x000fe400000010ff */
[----:B------:R-:W-:-:S02]  /*ac20*/  F2FP.BF16.F32.PACK_AB R25, R51, R64 ;  /* 0x000000403319723e */ /* 0x000fc400000010ff */
[----:B------:R-:W-:Y:S01]  /*ac30*/  F2FP.BF16.F32.PACK_AB R27, R42, R63 ;  /* 0x0000003f2a1b723e */ /* 0x000fe200000010ff */
[----:B------:R0:W-:Y:S04]  /*ac40*/  STS.128 [R74], R4 ;  /* 0x000000044a007388 */ /* 0x0001e80000000c00 */
[----:B------:R0:W-:Y:S02]  /*ac50*/  STS.128 [R0+0xc400], R24 ;  /* 0x00c4001800007388 */ /* 0x0001e40000000c00 */
.L_x_503:
[----:B------:R-:W-:Y:S05]  /*ac60*/  BSYNC B1 ;  /* 0x0000000000017941 */ /* 0x000fea0003800000 */
.L_x_502:
[----:B------:R-:W-:Y:S04]  /*ac70*/  BSSY B1, `(.L_x_504) ;  /* 0x0000073000017945 */ /* 0x000fe80003800000 */
[----:B------:R-:W-:Y:S05]  /*ac80*/  @P1 BRA `(.L_x_505) ;  /* 0x0000000400c41947 */ /* 0x000fea0003800000 */
[----:B0-----:R-:W2:Y:S01]  /*ac90*/  LDL R0, [R1+0x4c] ;  /* 0x00004c0001007983 */ /* 0x001ea20000100800 */
[--C-:B------:R-:W-:Y:S02]  /*aca0*/  SHF.R.U64 R28, R28, 0x10, R29.reuse ;  /* 0x000000101c1c7819 */ /* 0x100fe4000000121d */
[----:B------:R-:W-:Y:S02]  /*acb0*/  SHF.R.U32.HI R39, RZ, 0x10, R29 ;  /* 0x00000010ff277819 */ /* 0x000fe4000001161d */
[--C-:B------:R-:W-:Y:S02]  /*acc0*/  SHF.R.U64 R29, R8, 0x10, R9.reuse ;  /* 0x00000010081d7819 */ /* 0x100fe40000001209 */
[----:B------:R-:W-:Y:S02]  /*acd0*/  SHF.R.U32.HI R8, RZ, 0x10, R9 ;  /* 0x00000010ff087819 */ /* 0x000fe40000011609 */
[----:B------:R-:W-:Y:S02]  /*ace0*/  PRMT R54, R54, 0x5410, R29 ;  /* 0x0000541036367816 */ /* 0x000fe4000000001d */
[----:B------:R-:W-:-:S02]  /*acf0*/  SHF.R.U64 R9, R10, 0x10, R11 ;  /* 0x000000100a097819 */ /* 0x000fc4000000120b */
[----:B------:R-:W-:Y:S02]  /*ad00*/  PRMT R61, R61, 0x5410, R28 ;  /* 0x000054103d3d7816 */ /* 0x000fe4000000001c */
[--C-:B------:R-:W-:Y:S02]  /*ad10*/  SHF.R.U64 R37, R30, 0x10, R31.reuse ;  /* 0x000000101e257819 */ /* 0x100fe4000000121f */
[----:B------:R-:W-:Y:S01]  /*ad20*/  SHF.R.U32.HI R30, RZ, 0x10, R31 ;  /* 0x00000010ff1e7819 */ /* 0x000fe2000001161f */
[----:B------:R-:W-:Y:S01]  /*ad30*/  IMAD.U32 R38, R61, 0x10000, RZ ;  /* 0x000100003d267824 */ /* 0x000fe200078e00ff */
[----:B------:R-:W-:Y:S02]  /*ad40*/  SHF.R.U32.HI R10, RZ, 0x10, R11 ;  /* 0x00000010ff0a7819 */ /* 0x000fe4000001160b */
[----:B------:R-:W-:Y:S01]  /*ad50*/  PRMT R60, R60, 0x5410, R39 ;  /* 0x000054103c3c7816 */ /* 0x000fe20000000027 */
[----:B------:R-:W-:Y:S01]  /*ad60*/  IMAD.U32 R39, R54, 0x10000, RZ ;  /* 0x0001000036277824 */ /* 0x000fe200078e00ff */
[----:B------:R-:W-:-:S02]  /*ad70*/  PRMT R55, R55, 0x5410, R8 ;  /* 0x0000541037377816 */ /* 0x000fc40000000008 */
[----:B------:R-:W-:Y:S02]  /*ad80*/  PRMT R56, R56, 0x5410, R9 ;  /* 0x0000541038387816 */ /* 0x000fe40000000009 */
[----:B------:R-:W-:Y:S01]  /*ad90*/  PRMT R57, R57, 0x5410, R30 ;  /* 0x0000541039397816 */ /* 0x000fe2000000001e */
[----:B------:R-:W-:Y:S01]  /*ada0*/  IMAD.U32 R41, R55, 0x10000, RZ ;  /* 0x0001000037297824 */ /* 0x000fe200078e00ff */
[----:B------:R-:W-:Y:S02]  /*adb0*/  PRMT R53, R53, 0x5410, R10 ;  /* 0x0000541035357816 */ /* 0x000fe4000000000a */
[----:B------:R-:W-:Y:S02]  /*adc0*/  PRMT R58, R58, 0x5410, R37 ;  /* 0x000054103a3a7816 */ /* 0x000fe40000000025 */
[----:B------:R-:W-:Y:S02]  /*add0*/  LOP3.LUT R54, R54, 0xffff0000, RZ, 0xc0, !PT ;  /* 0xffff000036367812 */ /* 0x000fe400078ec0ff */
[----:B------:R-:W-:Y:S01]  /*ade0*/  LOP3.LUT R61, R61, 0xffff0000, RZ, 0xc0, !PT ;  /* 0xffff00003d3d7812 */ /* 0x000fe200078ec0ff */
[----:B--2---:R-:W-:Y:S01]  /*adf0*/  IMAD.IADD R4, R138, 0x1, R0 ;  /* 0x000000018a047824 */ /* 0x004fe200078e0200 */
[----:B------:R-:W-:-:S04]  /*ae00*/  LEA.HI R0, R3, R156, RZ, 0x1d ;  /* 0x0000009c03007211 */ /* 0x000fc800078fe8ff */
[----:B------:R-:W-:-:S04]  /*ae10*/  SHF.R.S32.HI R5, RZ, 0x1f, R4 ;  /* 0x0000001fff057819 */ /* 0x000fc80000011404 */
[CC--:B------:R-:W-:Y:S02]  /*ae20*/  LEA.HI R6, R5.reuse, R4.reuse, RZ, 0x5 ;  /* 0x0000000405067211 */ /* 0x0c0fe400078f28ff */
[----:B------:R-:W-:Y:S02]  /*ae30*/  LEA.HI R4, R5, R4, RZ, 0x3 ;  /* 0x0000000405047211 */ /* 0x000fe400078f18ff */
[----:B------:R-:W-:Y:S02]  /*ae40*/  SHF.R.S32.HI R5, RZ, 0x1f, R0 ;  /* 0x0000001fff057819 */ /* 0x000fe40000011400 */
[----:B------:R-:W-:Y:S01]  /*ae50*/  LOP3.LUT R7, R143, 0x18, R4, 0xf8, !PT ;  /* 0x000000188f077812 */ /* 0x000fe200078ef804 */
[----:B------:R-:W-:Y:S01]  /*ae60*/  IMAD.SHL.U32 R4, R0, 0x8, RZ ;  /* 0x0000000800047824 */ /* 0x000fe200078e00ff */
[----:B------:R-:W-:Y:S02]  /*ae70*/  LEA.HI R0, R5, R0, RZ, 0x2 ;  /* 0x0000000005007211 */ /* 0x000fe400078f10ff */
[----:B------:R-:W-:-:S02]  /*ae80*/  SHF.R.S32.HI R6, RZ, 0x5, R6 ;  /* 0x00000005ff067819 */ /* 0x000fc40000011406 */
[----:B------:R-:W-:Y:S02]  /*ae90*/  LOP3.LUT R5, R143, 0x18, R4, 0xf8, !PT ;  /* 0x000000188f057812 */ /* 0x000fe400078ef804 */
[----:B------:R-:W-:Y:S01]  /*aea0*/  SHF.R.S32.HI R0, RZ, 0x2, R0 ;  /* 0x00000002ff007819 */ /* 0x000fe20000011400 */
[--C-:B------:R-:W-:Y:S01]  /*aeb0*/  IMAD R6, R6, 0x1800, R153.reuse ;  /* 0x0000180006067824 */ /* 0x100fe200078e0299 */
[-C--:B------:R-:W-:Y:S02]  /*aec0*/  LOP3.LUT R5, R5, R144.reuse, RZ, 0x3c, !PT ;  /* 0x0000009005057212 */ /* 0x080fe400078e3cff */
[----:B------:R-:W-:Y:S01]  /*aed0*/  LOP3.LUT R7, R7, R144, RZ, 0x3c, !PT ;  /* 0x0000009007077212 */ /* 0x000fe200078e3cff */
[----:B------:R-:W-:-:S04]  /*aee0*/  IMAD R4, R0, 0x1800, R153 ;  /* 0x0000180000047824 */ /* 0x000fc800078e0299 */
[----:B------:R-:W-:Y:S02]  /*aef0*/  IMAD.IADD R25, R4, 0x1, R5 ;  /* 0x0000000104197824 */ /* 0x000fe400078e0205 */
[----:B------:R-:W-:Y:S02]  /*af00*/  IMAD.IADD R6, R6, 0x1, R7 ;  /* 0x0000000106067824 */ /* 0x000fe400078e0207 */
[----:B------:R-:W-:-:S03]  /*af10*/  IMAD R36, R25, 0x2, R2 ;  /* 0x0000000219247824 */ /* 0x000fc600078e0202 */
[----:B------:R-:W-:Y:S02]  /*af20*/  LEA R0, R6, UR40, 0x1 ;  /* 0x0000002806007c11 */ /* 0x000fe4000f8e08ff */
[----:B------:R-:W0:Y:S04]  /*af30*/  LDS.128 R24, [R36+0xc400] ;  /* 0x00c4000024187984 */ /* 0x000e280000000c00 */
[----:B------:R-:W1:Y:S01]  /*af40*/  LDS.128 R4, [R0] ;  /* 0x0000000000047984 */ /* 0x000e620000000c00 */
[C---:B0-----:R-:W-:Y:S01]  /*af50*/  IMAD.U32 R8, R24.reuse, 0x10000, RZ ;  /* 0x0001000018087824 */ /* 0x041fe200078e00ff */
[----:B------:R-:W-:Y:S01]  /*af60*/  LOP3.LUT R24, R24, 0xffff0000, RZ, 0xc0, !PT ;  /* 0xffff000018187812 */ /* 0x000fe200078ec0ff */
[C---:B------:R-:W-:Y:S01]  /*af70*/  IMAD.U32 R10, R25.reuse, 0x10000, RZ ;  /* 0x00010000190a7824 */ /* 0x040fe200078e00ff */
[----:B------:R-:W-:Y:S01]  /*af80*/  LOP3.LUT R25, R25, 0xffff0000, RZ, 0xc0, !PT ;  /* 0xffff000019197812 */ /* 0x000fe200078ec0ff */
[C---:B-1----:R-:W-:Y:S01]  /*af90*/  IMAD.U32 R9, R4.reuse, 0x10000, RZ ;  /* 0x0001000004097824 */ /* 0x042fe200078e00ff */
[----:B------:R-:W-:Y:S01]  /*afa0*/  LOP3.LUT R11, R4, 0xffff0000, RZ, 0xc0, !PT ;  /* 0xffff0000040b7812 */ /* 0x000fe200078ec0ff */
[C---:B------:R-:W-:Y:S01]  /*afb0*/  IMAD.U32 R28, R5.reuse, 0x10000, RZ ;  /* 0x00010000051c7824 */ /* 0x040fe200078e00ff */
[----:B------:R-:W-:Y:S01]  /*afc0*/  LOP3.LUT R29, R5, 0xffff0000, RZ, 0xc0, !PT ;  /* 0xffff0000051d7812 */ /* 0x000fe200078ec0ff */
[C---:B------:R-:W-:Y:S01]  /*afd0*/  IMAD.U32 R5, R6.reuse, 0x10000, RZ ;  /* 0x0001000006057824 */ /* 0x040fe200078e00ff */
[----:B------:R-:W-:Y:S01]  /*afe0*/  LOP3.LUT R4, R6, 0xffff0000, RZ, 0xc0, !PT ;  /* 0xffff000006047812 */ /* 0x000fe200078ec0ff */
[C---:B------:R-:W-:Y:S01]  /*aff0*/  IMAD.U32 R30, R7.reuse, 0x10000, RZ ;  /* 0x00010000071e7824 */ /* 0x040fe200078e00ff */
[----:B------:R-:W-:Y:S01]  /*b000*/  LOP3.LUT R6, R7, 0xffff0000, RZ, 0xc0, !PT ;  /* 0xffff000007067812 */ /* 0x000fe200078ec0ff */
[----:B------:R-:W-:Y:S01]  /*b010*/  FMUL.FTZ R40, R8, R39 ;  /* 0x0000002708287220 */ /* 0x000fe20000410000 */
[C---:B------:R-:W-:Y:S01]  /*b020*/  IMAD.U32 R31, R26.reuse, 0x10000, RZ ;  /* 0x000100001a1f7824 */ /* 0x040fe200078e00ff */
[----:B------:R-:W-:Y:S01]  /*b030*/  LOP3.LUT R7, R26, 0xffff0000, RZ, 0xc0, !PT ;  /* 0xffff00001a077812 */ /* 0x000fe200078ec0ff */
[C---:B------:R-:W-:Y:S01]  /*b040*/  IMAD.U32 R37, R27.reuse, 0x10000, RZ ;  /* 0x000100001b257824 */ /* 0x040fe200078e00ff */
[----:B------:R-:W-:Y:S01]  /*b050*/  LOP3.LUT R26, R27, 0xffff0000, RZ, 0xc0, !PT ;  /* 0xffff00001b1a7812 */ /* 0x000fe200078ec0ff */
[----:B------:R-:W-:Y:S01]  /*b060*/  FMUL.FTZ R42, R8, R38 ;  /* 0x00000026082a7220 */ /* 0x000fe20000410000 */
[----:B------:R-:W-:-:S02]  /*b070*/  IMAD.U32 R27, R60, 0x10000, RZ ;  /* 0x000100003c1b7824 */ /* 0x000fc400078e00ff */
[----:B------:R-:W-:Y:S01]  /*b080*/  FFMA.FTZ R8, R9, R38, -R40 ;  /* 0x0000002609087223 */ /* 0x000fe20000010828 */
[C---:B------:R-:W-:Y:S01]  /*b090*/  FMUL.FTZ R43, R10.reuse, R41 ;  /* 0x000000290a2b7220 */ /* 0x040fe20000410000 */
[----:B------:R-:W-:Y:S02]  /*b0a0*/  IMAD.U32 R40, R53, 0x10000, RZ ;  /* 0x0001000035287824 */ /* 0x000fe400078e00ff */
[----:B------:R-:W-:Y:S01]  /*b0b0*/  FFMA.FTZ R9, R9, R39, R42 ;  /* 0x0000002709097223 */ /* 0x000fe2000001002a */
[----:B------:R-:W-:Y:S02]  /*b0c0*/  IMAD.U32 R38, R57, 0x10000, RZ ;  /* 0x0001000039267824 */ /* 0x000fe400078e00ff */
[-C--:B------:R-:W-:Y:S01]  /*b0d0*/  FMUL.FTZ R39, R10, R27.reuse ;  /* 0x0000001b0a277220 */ /* 0x080fe20000410000 */
[C---:B------:R-:W-:Y:S01]  /*b0e0*/  FFMA.FTZ R10, R28.reuse, R27, -R43 ;  /* 0x0000001b1c0a7223 */ /* 0x040fe2000001082b */
[C---:B------:R-:W-:Y:S01]  /*b0f0*/  FMUL.FTZ R27, R37.reuse, R40 ;  /* 0x00000028251b7220 */ /* 0x040fe20000410000 */
[-C--:B------:R-:W-:Y:S01]  /*b100*/  FMUL.FTZ R37, R37, R38.reuse ;  /* 0x0000002625257220 */ /* 0x080fe20000410000 */
[----:B------:R-:W-:Y:S01]  /*b110*/  FFMA.FTZ R39, R28, R41, R39 ;  /* 0x000000291c277223 */ /* 0x000fe20000010027 */
[----:B------:R-:W-:Y:S01]  /*b120*/  LOP3.LUT R28, R55, 0xffff0000, RZ, 0xc0, !PT ;  /* 0xffff0000371c7812 */ /* 0x000fe200078ec0ff */
[C---:B------:R-:W-:Y:S01]  /*b130*/  FFMA.FTZ R27, R30.reuse, R38, -R27 ;  /* 0x000000261e1b7223 */ /* 0x040fe2000001081b */
[----:B------:R-:W-:Y:S01]  /*b140*/  FFMA.FTZ R37, R30, R40, R37 ;  /* 0x000000281e257223 */ /* 0x000fe20000010025 */
[----:B------:R-:W-:Y:S01]  /*b150*/  FMUL.FTZ R30, R24, R54 ;  /* 0x00000036181e7220 */ /* 0x000fe20000410000 */
[----:B------:R-:W-:Y:S01]  /*b160*/  LOP3.LUT R60, R60, 0xffff0000, RZ, 0xc0, !PT ;  /* 0xffff00003c3c7812 */ /* 0x000fe200078ec0ff */
[-C--:B------:R-:W-:Y:S01]  /*b170*/  FMUL.FTZ R38, R24, R61.reuse ;  /* 0x0000003d18267220 */ /* 0x080fe20000410000 */
[----:B------:R-:W-:Y:S01]  /*b180*/  SHF.L.U32 R24, R58, 0x10, RZ ;  /* 0x000000103a187819 */ /* 0x000fe200000006ff */
[----:B------:R-:W-:Y:S01]  /*b190*/  FFMA.FTZ R61, R11, R61, -R30 ;  /* 0x0000003d0b3d7223 */ /* 0x000fe2000001081e */
[----:B------:R-:W-:Y:S01]  /*b1a0*/  FMUL.FTZ R40, R25, R28 ;  /* 0x0000001c19287220 */ /* 0x000fe20000410000 */
[----:B------:R-:W-:-:S02]  /*b1b0*/  IMAD.U32 R30, R56, 0x10000, RZ ;  /* 0x00010000381e7824 */ /* 0x000fc400078e00ff */
[----:B------:R-:W-:Y:S01]  /*b1c0*/  FFMA.FTZ R38, R11, R54, R38 ;  /* 0x000000360b267223 */ /* 0x000fe20000010026 */
[----:B------:R-:W-:Y:S01]  /*b1d0*/  LOP3.LUT R56, R56, 0xffff0000, RZ, 0xc0, !PT ;  /* 0xffff000038387812 */ /* 0x000fe200078ec0ff */
[----:B------:R-:W-:Y:S01]  /*b1e0*/  FFMA.FTZ R11, R29, R60, -R40 ;  /* 0x0000003c1d0b7223 */ /* 0x000fe20000010828 */
[C---:B------:R-:W-:Y:S01]  /*b1f0*/  FMUL.FTZ R42, R31.reuse, R30 ;  /* 0x0000001e1f2a7220 */ /* 0x040fe20000410000 */
[----:B------:R-:W-:Y:S01]  /*b200*/  FMUL.FTZ R40, R31, R24 ;  /* 0x000000181f287220 */ /* 0x000fe20000410000 */
[----:B------:R-:W-:Y:S01]  /*b210*/  FMUL.FTZ R25, R25, R60 ;  /* 0x0000003c19197220 */ /* 0x000fe20000410000 */
[----:B------:R-:W-:Y:S01]  /*b220*/  LOP3.LUT R53, R53, 0xffff0000, RZ, 0xc0, !PT ;  /* 0xffff000035357812 */ /* 0x000fe200078ec0ff */
[C---:B------:R-:W-:Y:S01]  /*b230*/  FFMA.FTZ R42, R5.reuse, R24, -R42 ;  /* 0x00000018052a7223 */ /* 0x040fe2000001082a */
[----:B------:R-:W-:Y:S01]  /*b240*/  LOP3.LUT R58, R58, 0xffff0000, RZ, 0xc0, !PT ;  /* 0xffff00003a3a7812 */ /* 0x000fe200078ec0ff */
[----:B------:R-:W-:Y:S01]  /*b250*/  FFMA.FTZ R40, R5, R30, R40 ;  /* 0x0000001e05287223 */ /* 0x000fe20000010028 */
[----:B------:R-:W-:Y:S01]  /*b260*/  LOP3.LUT R57, R57, 0xffff0000, RZ, 0xc0, !PT ;  /* 0xffff000039397812 */ /* 0x000fe200078ec0ff */
[----:B------:R-:W-:Y:S01]  /*b270*/  FFMA.FTZ R28, R29, R28, R25 ;  /* 0x0000001c1d1c7223 */ /* 0x000fe20000010019 */
[C---:B------:R-:W-:Y:S01]  /*b280*/  FMUL.FTZ R5, R7.reuse, R56 ;  /* 0x0000003807057220 */ /* 0x040fe20000410000 */
[C---:B------:R-:W-:Y:S01]  /*b290*/  FMUL.FTZ R29, R26.reuse, R53 ;  /* 0x000000351a1d7220 */ /* 0x040fe20000410000 */
[-C--:B------:R-:W-:Y:S01]  /*b2a0*/  FMUL.FTZ R25, R7, R58.reuse ;  /* 0x0000003a07197220 */ /* 0x080fe20000410000 */
[-C--:B------:R-:W-:Y:S01]  /*b2b0*/  FMUL.FTZ R26, R26, R57.reuse ;  /* 0x000000391a1a7220 */ /* 0x080fe20000410000 */
[----:B------:R-:W-:Y:S01]  /*b2c0*/  FFMA.FTZ R7, R4, R58, -R5 ;  /* 0x0000003a04077223 */ /* 0x000fe20000010805 */
[----:B------:R-:W-:Y:S01]  /*b2d0*/  FFMA.FTZ R24, R6, R57, -R29 ;  /* 0x0000003906187223 */ /* 0x000fe2000001081d */
[----:B------:R-:W-:Y:S01]  /*b2e0*/  FFMA.FTZ R25, R4, R56, R25 ;  /* 0x0000003804197223 */ /* 0x000fe20000010019 */
[----:B------:R-:W-:Y:S01]  /*b2f0*/  FFMA.FTZ R26, R6, R53, R26 ;  /* 0x00000035061a7223 */ /* 0x000fe2000001001a */
[----:B------:R-:W-:-:S02]  /*b300*/  F2FP.BF16.F32.PACK_AB R4, R61, R8 ;  /* 0x000000083d04723e */ /* 0x000fc400000010ff */
[----:B------:R-:W-:Y:S02]  /*b310*/  F2FP.BF16.F32.PACK_AB R6, R7, R42 ;  /* 0x0000002a0706723e */ /* 0x000fe400000010ff */
[----:B------:R-:W-:Y:S02]  /*b320*/  F2FP.BF16.F32.PACK_AB R8, R38, R9 ;  /* 0x000000092608723e */ /* 0x000fe400000010ff */
[----:B------:R-:W-:Y:S02]  /*b330*/  F2FP.BF16.F32.PACK_AB R5, R11, R10 ;  /* 0x0000000a0b05723e */ /* 0x000fe400000010ff */
[----:B------:R-:W-:Y:S02]  /*b340*/  F2FP.BF16.F32.PACK_AB R7, R24, R27 ;  /* 0x0000001b1807723e */ /* 0x000fe400000010ff */
[----:B------:R-:W-:Y:S02]  /*b350*/  F2FP.BF16.F32.PACK_AB R9, R28, R39 ;  /* 0x000000271c09723e */ /* 0x000fe400000010ff */
[----:B------:R-:W-:Y:S01]  /*b360*/  F2FP.BF16.F32.PACK_AB R10, R25, R40 ;  /* 0x00000028190a723e */ /* 0x000fe200000010ff */
[----:B------:R1:W-:Y:S01]  /*b370*/  STS.128 [R0], R4 ;  /* 0x0000000400007388 */ /* 0x0003e20000000c00 */
[----:B------:R-:W-:-:S05]  /*b380*/  F2FP.BF16.F32.PACK_AB R11, R26, R37 ;  /* 0x000000251a0b723e */ /* 0x000fca00000010ff */
[----:B------:R1:W-:Y:S02]  /*b390*/  STS.128 [R36+0xc400], R8 ;  /* 0x00c4000824007388 */ /* 0x0003e40000000c00 */
.L_x_505:
[----:B------:R-:W-:Y:S05]  /*b3a0*/  BSYNC B1 ;  /* 0x0000000000017941 */ /* 0x000fea0003800000 */
.L_x_504:
[----:B------:R-:W-:Y:S05]  /*b3b0*/  @P2 BRA `(.L_x_486) ;  /* 0x0000000400c42947 */ /* 0x000fea0003800000 */
[----:B01----:R-:W2:Y:S01]  /*b3c0*/  LDL R0, [R1+0x48] ;  /* 0x0000480001007983 */ /* 0x003ea20000100800 */
[----:B------:R-:W-:Y:S02]  /*b3d0*/  LEA.HI R3, R3, R157, RZ, 0x1d ;  /* 0x0000009d03037211 */ /* 0x000fe400078fe8ff */
[----:B------:R-:W-:Y:S02]  /*b3e0*/  SHF.R.U64 R26, R32, 0x10, R33 ;  /* 0x00000010201a7819 */ /* 0x000fe40000001221 */
[----:B------:R-:W-:Y:S02]  /*b3f0*/  SHF.R.S32.HI R4, RZ, 0x1f, R3 ;  /* 0x0000001fff047819 */ /* 0x000fe40000011403 */
[--C-:B------:R-:W-:Y:S02]  /*b400*/  SHF.R.U64 R25, R12, 0x10, R13.reuse ;  /* 0x000000100c197819 */ /* 0x100fe4000000120d */
[----:B------:R-:W-:Y:S02]  /*b410*/  LEA.HI R4, R4, R3, RZ, 0x2 ;  /* 0x0000000304047211 */ /* 0x000fe400078f10ff */
[----:B------:R-:W-:-:S02]  /*b420*/  SHF.R.U32.HI R28, RZ, 0x10, R13 ;  /* 0x00000010ff1c7819 */ /* 0x000fc4000001160d */
[----:B------:R-:W-:Y:S02]  /*b430*/  SHF.R.S32.HI R4, RZ, 0x2, R4 ;  /* 0x00000002ff047819 */ /* 0x000fe40000011404 */
[----:B------:R-:W-:Y:S02]  /*b440*/  PRMT R47, R47, 0x5410, R26 ;  /* 0x000054102f2f7816 */ /* 0x000fe4000000001a */
[----:B------:R-:W-:Y:S01]  /*b450*/  PRMT R26, R20, 0x5410, R25 ;  /* 0x00005410141a7816 */ /* 0x000fe20000000019 */
[----:B------:R-:W-:Y:S01]  /*b460*/  IMAD R4, R4, 0x1800, R153 ;  /* 0x0000180004047824 */ /* 0x000fe200078e0299 */
[----:B------:R-:W-:Y:S01]  /*b470*/  SHF.R.U32.HI R33, RZ, 0x10, R33 ;  /* 0x00000010ff217819 */ /* 0x000fe20000011621 */
[----:B------:R-:W-:Y:S01]  /*b480*/  IMAD.U32 R27, R47, 0x10000, RZ ;  /* 0x000100002f1b7824 */ /* 0x000fe200078e00ff */
[----:B------:R-:W-:Y:S01]  /*b490*/  SHF.R.U64 R12, R14, 0x10, R15 ;  /* 0x000000100e0c7819 */ /* 0x000fe2000000120f */
[----:B------:R-:W-:Y:S01]  /*b4a0*/  IMAD.U32 R29, R26, 0x10000, RZ ;  /* 0x000100001a1d7824 */ /* 0x000fe200078e00ff */
[----:B------:R-:W-:-:S02]  /*b4b0*/  PRMT R28, R21, 0x5410, R28 ;  /* 0x00005410151c7816 */ /* 0x000fc4000000001c */
[----:B------:R-:W-:Y:S02]  /*b4c0*/  SHF.R.U64 R24, R34, 0x10, R35 ;  /* 0x0000001022187819 */ /* 0x000fe40000001223 */
[----:B------:R-:W-:Y:S01]  /*b4d0*/  SHF.R.U32.HI R15, RZ, 0x10, R15 ;  /* 0x00000010ff0f7819 */ /* 0x000fe2000001160f */
[----:B------:R-:W-:Y:S01]  /*b4e0*/  IMAD.U32 R30, R28, 0x10000, RZ ;  /* 0x000100001c1e7824 */ /* 0x000fe200078e00ff */
[----:B------:R-:W-:Y:S02]  /*b4f0*/  SHF.R.U32.HI R35, RZ, 0x10, R35 ;  /* 0x00000010ff237819 */ /* 0x000fe40000011623 */
[----:B------:R-:W-:Y:S02]  /*b500*/  PRMT R48, R48, 0x5410, R33 ;  /* 0x0000541030307816 */ /* 0x000fe40000000021 */
[----:B------:R-:W-:Y:S02]  /*b510*/  PRMT R45, R45, 0x5410, R12 ;  /* 0x000054102d2d7816 */ /* 0x000fe4000000000c */
[----:B------:R-:W-:-:S02]  /*b520*/  PRMT R46, R46, 0x5410, R15 ;  /* 0x000054102e2e7816 */ /* 0x000fc4000000000f */
[----:B------:R-:W-:Y:S02]  /*b530*/  PRMT R50, R50, 0x5410, R35 ;  /* 0x0000541032327816 */ /* 0x000fe40000000023 */
[----:B------:R-:W-:Y:S01]  /*b540*/  LOP3.LUT R47, R47, 0xffff0000, RZ, 0xc0, !PT ;  /* 0xffff00002f2f7812 */ /* 0x000fe200078ec0ff */
[----:B------:R-:W-:Y:S01]  /*b550*/  IMAD.U32 R32, R46, 0x10000, RZ ;  /* 0x000100002e207824 */ /* 0x000fe200078e00ff */
[----:B------:R-:W-:Y:S02]  /*b560*/  LOP3.LUT R28, R28, 0xffff0000, RZ, 0xc0, !PT ;  /* 0xffff00001c1c7812 */ /* 0x000fe400078ec0ff */
[----:B------:R-:W-:Y:S02]  /*b570*/  PRMT R49, R49, 0x5410, R24 ;  /* 0x0000541031317816 */ /* 0x000fe40000000018 */
[----:B------:R-:W-:Y:S01]  /*b580*/  LOP3.LUT R46, R46, 0xffff0000, RZ, 0xc0, !PT ;  /* 0xffff00002e2e7812 */ /* 0x000fe200078ec0ff */
[----:B--2---:R-:W-:-:S05]  /*b590*/  IMAD.IADD R0, R138, 0x1, R0 ;  /* 0x000000018a007824 */ /* 0x004fca00078e0200 */
[----:B------:R-:W-:-:S04]  /*b5a0*/  SHF.R.S32.HI R5, RZ, 0x1f, R0 ;  /* 0x0000001fff057819 */ /* 0x000fc80000011400 */
[CC--:B------:R-:W-:Y:S02]  /*b5b0*/  LEA.HI R6, R5.reuse, R0.reuse, RZ, 0x5 ;  /* 0x0000000005067211 */ /* 0x0c0fe400078f28ff */
[----:B------:R-:W-:Y:S02]  /*b5c0*/  LEA.HI R0, R5, R0, RZ, 0x3 ;  /* 0x0000000005007211 */ /* 0x000fe400078f18ff */
[----:B------:R-:W-:Y:S02]  /*b5d0*/  SHF.R.S32.HI R6, RZ, 0x5, R6 ;  /* 0x00000005ff067819 */ /* 0x000fe40000011406 */
[----:B------:R-:W-:Y:S01]  /*b5e0*/  LOP3.LUT R5, R143, 0x18, R0, 0xf8, !PT ;  /* 0x000000188f057812 */ /* 0x000fe200078ef800 */
[----:B------:R-:W-:Y:S02]  /*b5f0*/  IMAD.SHL.U32 R0, R3, 0x8, RZ ;  /* 0x0000000803007824 */ /* 0x000fe400078e00ff */
[----:B------:R-:W-:Y:S01]  /*b600*/  IMAD R6, R6, 0x1800, R153 ;  /* 0x0000180006067824 */ /* 0x000fe200078e0299 */
[----:B------:R-:W-:-:S02]  /*b610*/  LOP3.LUT R5, R5, R144, RZ, 0x3c, !PT ;  /* 0x0000009005057212 */ /* 0x000fc400078e3cff */
[----:B------:R-:W-:-:S03]  /*b620*/  LOP3.LUT R3, R143, 0x18, R0, 0xf8, !PT ;  /* 0x000000188f037812 */ /* 0x000fc600078ef800 */
[----:B------:R-:W-:Y:S01]  /*b630*/  IMAD.IADD R0, R6, 0x1, R5 ;  /* 0x0000000106007824 */ /* 0x000fe200078e0205 */
[----:B------:R-:W-:-:S04]  /*b640*/  LOP3.LUT R3, R3, R144, RZ, 0x3c, !PT ;  /* 0x0000009003037212 */ /* 0x000fc800078e3cff */
[----:B------:R-:W-:Y:S01]  /*b650*/  LEA R0, R0, UR40, 0x1 ;  /* 0x0000002800007c11 */ /* 0x000fe2000f8e08ff */
[----:B------:R-:W-:-:S04]  /*b660*/  IMAD.IADD R3, R4, 0x1, R3 ;  /* 0x0000000104037824 */ /* 0x000fc800078e0203 */
[----:B------:R-:W-:Y:S01]  /*b670*/  IMAD R3, R3, 0x2, R2 ;  /* 0x0000000203037824 */ /* 0x000fe200078e0202 */
[----:B------:R-:W0:Y:S04]  /*b680*/  LDS.128 R4, [R0] ;  /* 0x0000000000047984 */ /* 0x000e280000000c00 */
[----:B------:R-:W1:Y:S01]  /*b690*/  LDS.128 R8, [R3+0xc400] ;  /* 0x00c4000003087984 */ /* 0x000e620000000c00 */
        /* <DEDUP_REMOVED lines=8> */
[C---:B------:R-:W-:Y:S01]  /*b720*/  FMUL.FTZ R31, R20.reuse, R29 ;  /* 0x0000001d141f7220 */ /* 0x040fe20000410000 */
[----:B------:R-:W-:Y:S01]  /*b730*/  FMUL.FTZ R33, R20, R27 ;  /* 0x0000001b14217220 */ /* 0x000fe20000410000 */
[----:B------:R-:W-:-:S02]  /*b740*/  IMAD.U32 R20, R48, 0x10000, RZ ;  /* 0x0001000030147824 */ /* 0x000fc400078e00ff */
[----:B------:R-:W-:Y:S01]  /*b750*/  FMUL.FTZ R34, R21, R30 ;  /* 0x0000001e15227220 */ /* 0x000fe20000410000 */
[----:B------:R-:W-:Y:S02]  /*b760*/  IMAD.U32 R25, R11, 0x10000, RZ ;  /* 0x000100000b197824 */ /* 0x000fe400078e00ff */
[C---:B------:R-:W-:Y:S01]  /*b770*/  FFMA.FTZ R31, R12.reuse, R27, -R31 ;  /* 0x0000001b0c1f7223 */ /* 0x040fe2000001081f */
[----:B------:R-:W-:Y:S01]  /*b780*/  FFMA.FTZ R33, R12, R29, R33 ;  /* 0x0000001d0c217223 */ /* 0x000fe20000010021 */
[----:B------:R-:W-:Y:S02]  /*b790*/  IMAD.U32 R12, R50, 0x10000, RZ ;  /* 0x00010000320c7824 */ /* 0x000fe400078e00ff */
[-C--:B------:R-:W-:Y:S01]  /*b7a0*/  FMUL.FTZ R36, R21, R20.reuse ;  /* 0x0000001415247220 */ /* 0x080fe20000410000 */
[----:B------:R-:W-:Y:S01]  /*b7b0*/  LOP3.LUT R21, R26, 0xffff0000, RZ, 0xc0, !PT ;  /* 0xffff00001a157812 */ /* 0x000fe200078ec0ff */
[----:B------:R-:W-:Y:S01]  /*b7c0*/  FFMA.FTZ R34, R13, R20, -R34 ;  /* 0x000000140d227223 */ /* 0x000fe20000010822 */
[----:B------:R-:W-:Y:S01]  /*b7d0*/  FMUL.FTZ R20, R25, R32 ;  /* 0x0000002019147220 */ /* 0x000fe20000410000 */
[----:B------:R-:W-:-:S02]  /*b7e0*/  IMAD.U32 R15, R7, 0x10000, RZ ;  /* 0x00010000070f7824 */ /* 0x000fc400078e00ff */
[----:B------:R-:W-:Y:S01]  /*b7f0*/  FMUL.FTZ R25, R25, R12 ;  /* 0x0000000c19197220 */ /* 0x000fe20000410000 */
[----:B------:R-:W-:Y:S01]  /*b800*/  FFMA.FTZ R36, R13, R30, R36 ;  /* 0x0000001e0d247223 */ /* 0x000fe20000010024 */
[----:B------:R-:W-:Y:S01]  /*b810*/  LOP3.LUT R48, R48, 0xffff0000, RZ, 0xc0, !PT ;  /* 0xffff000030307812 */ /* 0x000fe200078ec0ff */
[C---:B------:R-:W-:Y:S01]  /*b820*/  FMUL.FTZ R13, R8.reuse, R21 ;  /* 0x00000015080d7220 */ /* 0x040fe20000410000 */
[C---:B------:R-:W-:Y:S01]  /*b830*/  FFMA.FTZ R32, R15.reuse, R32, R25 ;  /* 0x000000200f207223 */ /* 0x040fe20000010019 */
[----:B------:R-:W-:Y:S01]  /*b840*/  FFMA.FTZ R26, R15, R12, -R20 ;  /* 0x0000000c0f1a7223 */ /* 0x000fe20000010814 */
[-C--:B------:R-:W-:Y:S01]  /*b850*/  FMUL.FTZ R25, R8, R47.reuse ;  /* 0x0000002f08197220 */ /* 0x080fe20000410000 */
[----:B------:R-:W-:Y:S02]  /*b860*/  IMAD.U32 R24, R10, 0x10000, RZ ;  /* 0x000100000a187824 */ /* 0x000fe400078e00ff */
[----:B------:R-:W-:Y:S01]  /*b870*/  FFMA.FTZ R8, R4, R47, -R13 ;  /* 0x0000002f04087223 */ /* 0x000fe2000001080d */
[----:B------:R-:W-:-:S02]  /*b880*/  IMAD.U32 R15, R45, 0x10000, RZ ;  /* 0x000100002d0f7824 */ /* 0x000fc400078e00ff */
[C---:B------:R-:W-:Y:S01]  /*b890*/  FMUL.FTZ R20, R9.reuse, R28 ;  /* 0x0000001c09147220 */ /* 0x040fe20000410000 */
[-C--:B------:R-:W-:Y:S01]  /*b8a0*/  FMUL.FTZ R27, R9, R48.reuse ;  /* 0x00000030091b7220 */ /* 0x080fe20000410000 */
[----:B------:R-:W-:Y:S02]  /*b8b0*/  IMAD.U32 R13, R49, 0x10000, RZ ;  /* 0x00010000310d7824 */ /* 0x000fe400078e00ff */
[----:B------:R-:W-:Y:S01]  /*b8c0*/  FFMA.FTZ R12, R4, R21, R25 ;  /* 0x00000015040c7223 */ /* 0x000fe20000010019 */
[----:B------:R-:W-:Y:S02]  /*b8d0*/  IMAD.U32 R14, R6, 0x10000, RZ ;  /* 0x00010000060e7824 */ /* 0x000fe400078e00ff */
[----:B------:R-:W-:Y:S01]  /*b8e0*/  FMUL.FTZ R21, R24, R15 ;  /* 0x0000000f18157220 */ /* 0x000fe20000410000 */
[C---:B------:R-:W-:Y:S01]  /*b8f0*/  FFMA.FTZ R9, R5.reuse, R48, -R20 ;  /* 0x0000003005097223 */ /* 0x040fe20000010814 */
[----:B------:R-:W-:Y:S01]  /*b900*/  FFMA.FTZ R27, R5, R28, R27 ;  /* 0x0000001c051b7223 */ /* 0x000fe2000001001b */
[----:B------:R-:W-:Y:S01]  /*b910*/  LOP3.LUT R10, R10, 0xffff0000, RZ, 0xc0, !PT ;  /* 0xffff00000a0a7812 */ /* 0x000fe200078ec0ff */
[-C--:B------:R-:W-:Y:S01]  /*b920*/  FMUL.FTZ R5, R24, R13.reuse ;  /* 0x0000000d18057220 */ /* 0x080fe20000410000 */
[----:B------:R-:W-:Y:S01]  /*b930*/  LOP3.LUT R11, R11, 0xffff0000, RZ, 0xc0, !PT ;  /* 0xffff00000b0b7812 */ /* 0x000fe200078ec0ff */
[C---:B------:R-:W-:Y:S01]  /*b940*/  FFMA.FTZ R21, R14.reuse, R13, -R21 ;  /* 0x0000000d0e157223 */ /* 0x040fe20000010815 */
[----:B------:R-:W-:Y:S01]  /*b950*/  LOP3.LUT R45, R45, 0xffff0000, RZ, 0xc0, !PT ;  /* 0xffff00002d2d7812 */ /* 0x000fe200078ec0ff */
[----:B------:R-:W-:Y:S01]  /*b960*/  FFMA.FTZ R14, R14, R15, R5 ;  /* 0x0000000f0e0e7223 */ /* 0x000fe20000010005 */
[----:B------:R-:W-:Y:S01]  /*b970*/  LOP3.LUT R49, R49, 0xffff0000, RZ, 0xc0, !PT ;  /* 0xffff000031317812 */ /* 0x000fe200078ec0ff */
[----:B------:R-:W-:Y:S01]  /*b980*/  FMUL.FTZ R20, R11, R46 ;  /* 0x0000002e0b147220 */ /* 0x000fe20000410000 */
[----:B------:R-:W-:Y:S01]  /*b990*/  LOP3.LUT R50, R50, 0xffff0000, RZ, 0xc0, !PT ;  /* 0xffff000032327812 */ /* 0x000fe200078ec0ff */
[----:B------:R-:W-:Y:S01]  /*b9a0*/  FMUL.FTZ R5, R10, R45 ;  /* 0x0000002d0a057220 */ /* 0x000fe20000410000 */
[----:B------:R-:W-:Y:S01]  /*b9b0*/  LOP3.LUT R6, R6, 0xffff0000, RZ, 0xc0, !PT ;  /* 0xffff000006067812 */ /* 0x000fe200078ec0ff */
[----:B------:R-:W-:Y:S01]  /*b9c0*/  FMUL.FTZ R4, R10, R49 ;  /* 0x000000310a047220 */ /* 0x000fe20000410000 */
[----:B------:R-:W-:Y:S01]  /*b9d0*/  LOP3.LUT R7, R7, 0xffff0000, RZ, 0xc0, !PT ;  /* 0xffff000007077812 */ /* 0x000fe200078ec0ff */
[----:B------:R-:W-:-:S02]  /*b9e0*/  FMUL.FTZ R13, R11, R50 ;  /* 0x000000320b0d7220 */ /* 0x000fc40000410000 */
[C---:B------:R-:W-:Y:S01]  /*b9f0*/  FFMA.FTZ R10, R6.reuse, R49, -R5 ;  /* 0x00000031060a7223 */ /* 0x040fe20000010805 */
[----:B------:R-:W-:Y:S01]  /*ba00*/  FFMA.FTZ R45, R6, R45, R4 ;  /* 0x0000002d062d7223 */ /* 0x000fe20000010004 */
[C---:B------:R-:W-:Y:S01]  /*ba10*/  FFMA.FTZ R11, R7.reuse, R50, -R20 ;  /* 0x00000032070b7223 */ /* 0x040fe20000010814 */
[----:B------:R-:W-:Y:S01]  /*ba20*/  FFMA.FTZ R13, R7, R46, R13 ;  /* 0x0000002e070d7223 */ /* 0x000fe2000001000d */
[----:B------:R-:W-:Y:S02]  /*ba30*/  F2FP.BF16.F32.PACK_AB R4, R8, R31 ;  /* 0x0000001f0804723e */ /* 0x000fe400000010ff */
[----:B------:R-:W-:Y:S02]  /*ba40*/  F2FP.BF16.F32.PACK_AB R5, R9, R34 ;  /* 0x000000220905723e */ /* 0x000fe400000010ff */
[----:B------:R-:W-:Y:S02]  /*ba50*/  F2FP.BF16.F32.PACK_AB R6, R10, R21 ;  /* 0x000000150a06723e */ /* 0x000fe400000010ff */
[----:B------:R-:W-:-:S02]  /*ba60*/  F2FP.BF16.F32.PACK_AB R7, R11, R26 ;  /* 0x0000001a0b07723e */ /* 0x000fc400000010ff */
[----:B------:R-:W-:Y:S02]  /*ba70*/  F2FP.BF16.F32.PACK_AB R8, R12, R33 ;  /* 0x000000210c08723e */ /* 0x000fe400000010ff */
[----:B------:R-:W-:Y:S01]  /*ba80*/  F2FP.BF16.F32.PACK_AB R9, R27, R36 ;  /* 0x000000241b09723e */ /* 0x000fe200000010ff */
[----:B------:R0:W-:Y:S01]  /*ba90*/  STS.128 [R0], R4 ;  /* 0x0000000400007388 */ /* 0x0001e20000000c00 */
[----:B------:R-:W-:Y:S02]  /*baa0*/  F2FP.BF16.F32.PACK_AB R10, R45, R14 ;  /* 0x0000000e2d0a723e */ /* 0x000fe400000010ff */
[----:B------:R-:W-:-:S05]  /*bab0*/  F2FP.BF16.F32.PACK_AB R11, R13, R32 ;  /* 0x000000200d0b723e */ /* 0x000fca00000010ff */
[----:B------:R0:W-:Y:S02]  /*bac0*/  STS.128 [R3+0xc400], R8 ;  /* 0x00c4000803007388 */ /* 0x0001e40000000c00 */
.L_x_486:
[----:B------:R-:W-:Y:S05]  /*bad0*/  BSYNC B0 ;  /* 0x0000000000007941 */ /* 0x000fea0003800000 */
.L_x_479:
[----:B------:R-:W-:Y:S01]  /*bae0*/  @!PT LDS RZ, [RZ] ;  /* 0x00000000fffff984 */ /* 0x000fe20000000800 */
[----:B------:R-:W-:Y:S01]  /*baf0*/  @!PT LDS RZ, [RZ] ;  /* 0x00000000fffff984 */ /* 0x000fe20000000800 */
[----:B------:R-:W-:Y:S01]  /*bb00*/  @!PT LDS RZ, [RZ] ;  /* 0x00000000fffff984 */ /* 0x000fe20000000800 */
[----:B------:R-:W-:Y:S01]  /*bb10*/  @!PT LDS RZ, [RZ] ;  /* 0x00000000fffff984 */ /* 0x000fe20000000800 */
[----:B------:R5:W-:Y:S06]  /*bb20*/  MEMBAR.ALL.CTA ;  /* 0x0000000000007992 */ /* 0x000bec0000008000 */
[----:B-----5:R-:W5:Y:S01]  /*bb30*/  FENCE.VIEW.ASYNC.S ;  /* 0x00000000000073c6 */ /* 0x020f620000000000 */
[----:B------:R-:W-:Y:S05]  /*bb40*/  WARPSYNC.ALL ;  /* 0x0000000000007948 */ /* 0x000fea0003800000 */
[----:B-----5:R-:W-:Y:S06]  /*bb50*/  BAR.SYNC.DEFER_BLOCKING 0xd, 0x180 ;  /* 0x0346000000007b1d */ /* 0x020fec0000010000 */
.L_x_477:
[----:B01-3--:R-:W-:-:S05]  /*bb60*/  IMAD.U32 R0, RZ, RZ, UR39 ;  /* 0x00000027ff007e24 */ /* 0x00bfca000f8e00ff */
[----:B------:R-:W-:-:S13]  /*bb70*/  ISETP.NE.AND P0, PT, R0, 0x3, PT ;  /* 0x000000030000780c */ /* 0x000fda0003f05270 */
[----:B------:R-:W-:Y:S05]  /*bb80*/  @!P0 BRA `(.L_x_506) ;  /* 0x0000000000048947 */ /* 0x000fea0003800000 */
[----:B------:R-:W-:Y:S01]  /*bb90*/  BPT.TRAP 0x1 ;  /* 0x000000040000795c */ /* 0x000fe20000300000 */
.L_x_506:
[----:B--2-4-:R-:W2:Y:S01]  /*bba0*/  LDL R3, [R1] ;  /* 0x0000000001037983 */ /* 0x014ea20000100800 */
[----:B------:R-:W-:Y:S01]  /*bbb0*/  IMAD R0, R142, 0x8, R2 ;  /* 0x000000088e007824 */ /* 0x000fe200078e0202 */
[----:B--2---:R-:W-:-:S04]  /*bbc0*/  SHF.L.U32 R5, R3, 0x1f, RZ ;  /* 0x0000001f03057819 */ /* 0x004fc800000006ff */
[----:B------:R0:W1:Y:S01]  /*bbd0*/  SYNCS.PHASECHK.TRANS64.TRYWAIT P1, [R0+URZ+0x2d830], R5 ;  /* 0x02d83005000075a7 */ /* 0x000062000802017f */
[----:B------:R-:W-:Y:S05]  /*bbe0*/  @!P0 BRA `(.L_x_507) ;  /* 0x0000000000048947 */ /* 0x000fea0003800000 */
[----:B------:R-:W-:Y:S01]  /*bbf0*/  BPT.TRAP 0x1 ;  /* 0x000000040000795c */ /* 0x000fe20000300000 */
.L_x_507:
[----:B------:R-:W-:Y:S02]  /*bc00*/  VIADD R3, R2, 0x15400 ;  /* 0x0001540002037836 */ /* 0x000fe40000000000 */
[----:B------:R-:W-:-:S03]  /*bc10*/  IMAD R44, R44, 0x1000, R2 ;  /* 0x000010002c2c7824 */ /* 0x000fc600078e0202 */
[----:B------:R-:W-:Y:S01]  /*bc20*/  SHF.R.U32.HI R3, RZ, 0x4, R3 ;  /* 0x00000004ff037819 */ /* 0x000fe20000011603 */
[----:B------:R-:W-:-:S03]  /*bc30*/  VIADD R44, R44, 0xc400 ;  /* 0x0000c4002c2c7836 */ /* 0x000fc60000000000 */
[----:B------:R-:W-:Y:S02]  /*bc40*/  LOP3.LUT R3, R3, 0x3fff, RZ, 0xc0, !PT ;  /* 0x00003fff03037812 */ /* 0x000fe400078ec0ff */
[----:B------:R-:W-:Y:S02]  /*bc50*/  SHF.R.U32.HI R44, RZ, 0x4, R44 ;  /* 0x00000004ff2c7819 */ /* 0x000fe4000001162c */
[----:B------:R-:W-:Y:S02]  /*bc60*/  LOP3.LUT R3, R3, 0x10000, RZ, 0xfc, !PT ;  /* 0x0001000003037812 */ /* 0x000fe400078efcff */
[----:B------:R-:W-:-:S03]  /*bc70*/  LOP3.LUT R44, R44, 0x3fff, RZ, 0xc0, !PT ;  /* 0x00003fff2c2c7812 */ /* 0x000fc600078ec0ff */
[----:B------:R2:W-:Y:S01]  /*bc80*/  STL [R1+0x80], R3 ;  /* 0x0000800301007387 */ /* 0x0005e20000100800 */
[----:B-1----:R-:W-:Y:S05]  /*bc90*/  @P1 BRA `(.L_x_508) ;  /* 0x0000000000081947 */ /* 0x002fea0003800000 */
[----:B------:R-:W1:Y:S02]  /*bca0*/  SYNCS.PHASECHK.TRANS64.TRYWAIT P1, [R0+URZ+0x2d830], R5 ;  /* 0x02d83005000075a7 */ /* 0x000e64000802017f */
[----:B-1----:R-:W-:Y:S05]  /*bcb0*/  @!P1 BRA `(.L_x_509) ;  /* 0x0000010c00489947 */ /* 0x002fea0003800000 */
.L_x_508:
[----:B--2---:R-:W2:Y:S01]  /*bcc0*/  LDL R3, [R1+0x80] ;  /* 0x0000800001037983 */ /* 0x004ea20000100800 */
[----:B01----:R-:W-:Y:S01]  /*bcd0*/  IMAD.MOV.U32 R5, RZ, RZ, -0x7fffffe0 ;  /* 0x80000020ff057424 */ /* 0x003fe200078e00ff */
[----:B------:R-:W-:Y:S01]  /*bce0*/  LOP3.LUT R8, R44, 0x10000, RZ, 0xfc, !PT ;  /* 0x000100002c087812 */ /* 0x000fe200078efcff */
[----:B------:R-:W-:Y:S01]  /*bcf0*/  IMAD.MOV.U32 R9, RZ, RZ, -0x7fffffe0 ;  /* 0x80000020ff097424 */ /* 0x000fe200078e00ff */
[----:B------:R-:W-:Y:S05]  /*bd00*/  WARPSYNC.ALL ;  /* 0x0000000000007948 */ /* 0x000fea0003800000 */
[----:B------:R-:W-:Y:S01]  /*bd10*/  R2UR UR7, R5 ;  /* 0x00000000050772ca */ /* 0x000fe200000e0000 */
[----:B------:R-:W-:Y:S01]  /*bd20*/  WARPGROUP.ARRIVE ;  /* 0x00000000000079c5 */ /* 0x000fe20000000000 */
[C---:B------:R-:W-:Y:S01]  /*bd30*/  R2UR UR4, R8.reuse ;  /* 0x00000000080472ca */ /* 0x040fe200000e0000 */
[C---:B------:R-:W-:Y:S01]  /*bd40*/  VIADD R20, R8.reuse, 0x2 ;  /* 0x0000000208147836 */ /* 0x040fe20000000000 */
[----:B------:R-:W-:Y:S01]  /*bd50*/  R2UR UR5, R9 ;  /* 0x00000000090572ca */ /* 0x000fe200000e0000 */
[----:B------:R-:W-:Y:S01]  /*bd60*/  IMAD.MOV.U32 R21, RZ, RZ, -0x7fffffe0 ;  /* 0x80000020ff157424 */ /* 0x000fe200078e00ff */
[----:B------:R-:W-:Y:S01]  /*bd70*/  MOV R7, 0x80000020 ;  /* 0x8000002000077802 */ /* 0x000fe20000000f00 */
[----:B------:R-:W-:Y:S01]  /*bd80*/  VIADD R14, R8, 0x300 ;  /* 0x00000300080e7836 */ /* 0x000fe20000000000 */
[----:B------:R0:W-:Y:S01]  /*bd90*/  STL.64 [R1+0x18], R8 ;  /* 0x0000180801007387 */ /* 0x0001e20000100a00 */
[----:B------:R-:W-:-:S02]  /*bda0*/  IMAD.MOV.U32 R15, RZ, RZ, -0x7fffffe0 ;  /* 0x80000020ff0f7424 */ /* 0x000fc400078e00ff */
[C---:B------:R-:W-:Y:S01]  /*bdb0*/  VIADD R12, R8.reuse, 0x302 ;  /* 0x00000302080c7836 */ /* 0x040fe20000000000 */
[----:B------:R0:W-:Y:S01]  /*bdc0*/  STL.64 [R1+0x68], R20 ;  /* 0x0000681401007387 */ /* 0x0001e20000100a00 */
[----:B------:R-:W-:Y:S02]  /*bdd0*/  IMAD.MOV.U32 R13, RZ, RZ, -0x7fffffe0 ;  /* 0x80000020ff0d7424 */ /* 0x000fe400078e00ff */
[----:B------:R-:W-:Y:S01]  /*bde0*/  VIADD R10, R8, 0x600 ;  /* 0x00000600080a7836 */ /* 0x000fe20000000000 */
[----:B------:R0:W-:Y:S01]  /*bdf0*/  STL.64 [R1+0x60], R14 ;  /* 0x0000600e01007387 */ /* 0x0001e20000100a00 */
[----:B------:R-:W-:Y:S02]  /*be00*/  IMAD.MOV.U32 R11, RZ, RZ, -0x7fffffe0 ;  /* 0x80000020ff0b7424 */ /* 0x000fe400078e00ff */
[----:B------:R-:W-:Y:S01]  /*be10*/  IMAD.MOV.U32 R5, RZ, RZ, -0x7fffffe0 ;  /* 0x80000020ff057424 */ /* 0x000fe200078e00ff */
[----:B------:R0:W-:Y:S01]  /*be20*/  STL.64 [R1+0x40], R12 ;  /* 0x0000400c01007387 */ /* 0x0001e20000100a00 */
[----:B------:R-:W-:-:S03]  /*be30*/  IMAD.MOV.U32 R135, RZ, RZ, RZ ;  /* 0x000000ffff877224 */ /* 0x000fc600078e00ff */
[----:B------:R0:W-:Y:S01]  /*be40*/  STL.64 [R1+0x38], R10 ;  /* 0x0000380a01007387 */ /* 0x0001e20000100a00 */
[----:B--2---:R-:W-:-:S04]  /*be50*/  IMAD R4, R142, 0x600, R3 ;  /* 0x000006008e047824 */ /* 0x004fc800078e0203 */
[C---:B------:R-:W-:Y:S01]  /*be60*/  VIADD R6, R4.reuse, 0x2 ;  /* 0x0000000204067836 */ /* 0x040fe20000000000 */
[----:B------:R-:W-:-:S13]  /*be70*/  R2UR UR6, R4 ;  /* 0x00000000040672ca */ /* 0x000fda00000e0000 */
[----:B------:R-:W-:Y:S01]  /*be80*/  HGMMA.64x128x16.F32.BF16 R24, gdesc[UR4], RZ, !UPT, gsb0 ;  /* 0x01e00000041879f0 */ /* 0x000fe2000c0018ff */
[----:B------:R-:W-:Y:S01]  /*be90*/  R2UR UR6, R6 ;  /* 0x00000000060672ca */ /* 0x000fe200000e0000 */
[----:B------:R-:W-:Y:S01]  /*bea0*/  VIADD R6, R4, 0x200 ;  /* 0x0000020004067836 */ /* 0x000fe20000000000 */
[----:B------:R-:W-:Y:S01]  /*beb0*/  R2UR UR7, R7 ;  /* 0x00000000070772ca */ /* 0x000fe200000e0000 */
[----:B------:R-:W-:Y:S01]  /*bec0*/  IMAD.MOV.U32 R7, RZ, RZ, -0x7fffffe0 ;  /* 0x80000020ff077424 */ /* 0x000fe200078e00ff */
[----:B------:R-:W-:Y:S02]  /*bed0*/  R2UR UR4, R20 ;  /* 0x00000000140472ca */ /* 0x000fe400000e0000 */
[----:B------:R-:W-:Y:S01]  /*bee0*/  R2UR UR5, R21 ;  /* 0x00000000150572ca */ /* 0x000fe200000e0000 */
[----:B------:R-:W-:Y:S02]  /*bef0*/  WARPGROUP.DEPBAR.LE gsb0, 0x0 ;  /* 0x00008000000079c5 */ /* 0x000fe40000010000 */
[----:B------:R-:W-:-:S10]  /*bf00*/  WARPGROUP.ARRIVE ;  /* 0x00000000000079c5 */ /* 0x000fd40000000000 */
[----:B------:R-:W-:Y:S01]  /*bf10*/  HGMMA.64x128x16.F32.BF16 R24, gdesc[UR4], R24, gsb0 ;  /* 0x01e00000041879f0 */ /* 0x000fe20008001818 */
        /* <DEDUP_REMOVED lines=13> */
[----:B------:R-:W-:Y:S01]  /*bff0*/  R2UR UR4, R12 ;  /* 0x000000000c0472ca */ /* 0x000fe200000e0000 */
[----:B------:R-:W-:Y:S01]  /*c000*/  VIADD R4, R4, 0x402 ;  /* 0x0000040204047836 */ /* 0x000fe20000000000 */
        /* <DEDUP_REMOVED lines=9> */
[----:B------:R-:W-:Y:S02]  /*c0a0*/  R2UR UR5, R11 ;  /* 0x000000000b0572ca */ /* 0x000fe400000e0000 */
[----:B------:R0:W-:Y:S01]  /*c0b0*/  STL.64 [R1+0x30], R6 ;  /* 0x0000300601007387 */ /* 0x0001e20000100a00 */
[----:B------:R-:W-:-:S02]  /*c0c0*/  WARPGROUP.DEPBAR.LE gsb0, 0x0 ;  /* 0x00008000000079c5 */ /* 0x000fc40000010000 */
[----:B------:R-:W-:-:S08]  /*c0d0*/  WARPGROUP.ARRIVE ;  /* 0x00000000000079c5 */ /* 0x000fd00000000000 */
[----:B------:R-:W-:Y:S01]  /*c0e0*/  HGMMA.64x128x16.F32.BF16 R24, gdesc[UR4], R24, gsb0 ;  /* 0x01e00000041879f0 */ /* 0x000fe20008001818 */
[----:B------:R-:W-:Y:S02]  /*c0f0*/  R2UR UR6, R4 ;  /* 0x00000000040672ca */ /* 0x000fe400000e0000 */
[----:B------:R-:W-:Y:S02]  /*c100*/  R2UR UR7, R5 ;  /* 0x00000000050772ca */ /* 0x000fe400000e0000 */
[----:B------:R-:W-:Y:S02]  /*c110*/  R2UR UR4, R6 ;  /* 0x00000000060472ca */ /* 0x000fe400000e0000 */
[----:B------:R-:W-:Y:S01]  /*c120*/  R2UR UR5, R7 ;  /* 0x00000000070572ca */ /* 0x000fe200000e0000 */
[----:B------:R-:W-:Y:S02]  /*c130*/  WARPGROUP.DEPBAR.LE gsb0, 0x0 ;  /* 0x00008000000079c5 */ /* 0x000fe40000010000 */
[----:B------:R-:W-:-:S10]  /*c140*/  WARPGROUP.ARRIVE ;  /* 0x00000000000079c5 */ /* 0x000fd40000000000 */
[----:B------:R-:W-:Y:S03]  /*c150*/  HGMMA.64x128x16.F32.BF16 R24, gdesc[UR4], R24, gsb0 ;  /* 0x01e00000041879f0 */ /* 0x000fe60008001818 */
[----:B------:R-:W-:Y:S02]  /*c160*/  WARPGROUP.DEPBAR.LE gsb0, 0x0 ;  /* 0x00008000000079c5 */ /* 0x000fe40000010000 */
[----:B0-----:R-:W-:Y:S05]  /*c170*/  @!P0 BRA `(.L_x_510) ;  /* 0x0000000000048947 */ /* 0x001fea0003800000 */
[----:B------:R-:W-:Y:S01]  /*c180*/  BPT.TRAP 0x1 ;  /* 0x000000040000795c */ /* 0x000fe20000300000 */
.L_x_510:
[----:B------:R-:W2:Y:S01]  /*c190*/  LDL R89, [R1+0xac] ;  /* 0x0000ac0001597983 */ /* 0x000ea20000100800 */
[----:B------:R-:W-:Y:S01]  /*c1a0*/  ULDC UR4, c[0x0][0x9d8] ;  /* 0x0002760000047ab9 */ /* 0x000fe20000000800 */
[----:B------:R-:W-:Y:S01]  /*c1b0*/  ULDC UR45, c[0x0][0x988] ;  /* 0x00026200002d7ab9 */ /* 0x000fe20000000800 */
[----:B------:R-:W-:Y:S01]  /*c1c0*/  FMUL.FTZ R3, R24, UR4 ;  /* 0x0000000418037c20 */ /* 0x000fe20008410000 */
[----:B------:R-:W3:Y:S01]  /*c1d0*/  LDL R91, [R1+0x5c] ;  /* 0x00005c00015b7983 */ /* 0x000ee20000100800 */
        /* <DEDUP_REMOVED lines=20> */
[----:B------:R-:W4:Y:S01]  /*c320*/  MUFU.TANH R9, R9 ;  /* 0x0000000900097308 */ /* 0x000f220000002400 */
        /* <DEDUP_REMOVED lines=25> */
[----:B------:R-:W3:Y:S01]  /*c4c0*/  LDL R92, [R1+0x8c] ;  /* 0x00008c00015c7983 */ /* 0x000ee20000100800 */
        /* <DEDUP_REMOVED lines=14> */
[----:B------:R-:W3:Y:S01]  /*c5b0*/  LDL R90, [R1+0x74] ;  /* 0x00007400015a7983 */ /* 0x000ee20000100800 */
[----:B------:R-:W-:Y:S01]  /*c5c0*/  VIADD R0, R0, 0x2d840 ;  /* 0x0002d84000007836 */ /* 0x000fe20000000000 */
[----:B------:R-:W-:Y:S01]  /*c5d0*/  ULDC UR41, c[0x0][0x9d8] ;  /* 0x0002760000297ab9 */ /* 0x000fe20000000800 */
[----:B------:R-:W-:-:S04]  /*c5e0*/  ULDC UR44, c[0x0][0x988] ;  /* 0x00026200002c7ab9 */ /* 0x000fc80000000800 */
[----:B------:R-:W4:Y:S08]  /*c5f0*/  MUFU.TANH R12, R12 ;  /* 0x0000000c000c7308 */ /* 0x000f300000002400 */
        /* <DEDUP_REMOVED lines=19> */
[----:B------:R-:W3:Y:S08]  /*c730*/  MUFU.TANH R35, R35 ;  /* 0x0000002300237308 */ /* 0x000ef00000002400 */
[----:B------:R-:W3:Y:S08]  /*c740*/  MUFU.TANH R41, R41 ;  /* 0x0000002900297308 */ /* 0x000ef00000002400 */
[----:B------:R-:W3:Y:S08]  /*c750*/  MUFU.TANH R36, R36 ;  /* 0x0000002400247308 */ /* 0x000ef00000002400 */
[----:B------:R-:W3:Y:S08]  /*c760*/  MUFU.TANH R42, R42 ;  /* 0x0000002a002a7308 */ /* 0x000ef00000002400 */
[----:B------:R-:W3:Y:S08]  /*c770*/  MUFU.TANH R39, R39 ;  /* 0x0000002700277308 */ /* 0x000ef00000002400 */
[----:B------:R-:W3:Y:S01]  /*c780*/  MUFU.TANH R45, R45 ;  /* 0x0000002d002d7308 */ /* 0x000ee20000002400 */
[----:B--2---:R-:W-:-:S07]  /*c790*/  IADD3 R65, R102, 0x80, -R89 ;  /* 0x0000008066417810 */ /* 0x004fce0007ffe859 */
[----:B------:R-:W2:Y:S01]  /*c7a0*/  MUFU.TANH R40, R40 ;  /* 0x0000002800287308 */ /* 0x000ea20000002400 */
[----:B------:R-:W-:Y:S01]  /*c7b0*/  FMUL.FTZ R63, R78, UR4 ;  /* 0x000000044e3f7c20 */ /* 0x000fe20008410000 */
[----:B------:R-:W2:Y:S01]  /*c7c0*/  LDL R89, [R1+0x70] ;  /* 0x0000700001597983 */ /* 0x000ea20000100800 */
[----:B------:R-:W-:-:S05]  /*c7d0*/  IMAD R62, R88, -0x80, R65 ;  /* 0xffffff80583e7824 */ /* 0x000fca00078e0241 */
[----:B------:R-:W2:Y:S01]  /*c7e0*/  MUFU.TANH R46, R46 ;  /* 0x0000002e002e7308 */ /* 0x000ea20000002400 */
[C---:B------:R-:W-:Y:S02]  /*c7f0*/  ISETP.GT.AND P1, PT, R62.reuse, RZ, PT ;  /* 0x000000ff3e00720c */ /* 0x040fe40003f24270 */
[C---:B------:R-:W-:Y:S02]  /*c800*/  ISETP.GT.AND P3, PT, R62.reuse, 0x1, PT ;  /* 0x000000013e00780c */ /* 0x040fe40003f64270 */
[----:B------:R-:W-:Y:S02]  /*c810*/  ISETP.GT.AND P2, PT, R62, 0x8, PT ;  /* 0x000000083e00780c */ /* 0x000fe40003f44270 */
[----:B0-----:R-:W-:Y:S01]  /*c820*/  FSEL R3, R3, -INF , P1 ;  /* 0xff80000003037808 */ /* 0x001fe20000800000 */
[----:B------:R-:W0:Y:S01]  /*c830*/  MUFU.TANH R43, R43 ;  /* 0x0000002b002b7308 */ /* 0x000e220000002400 */
[----:B-1----:R-:W-:Y:S02]  /*c840*/  FSEL R4, R4, -INF , P3 ;  /* 0xff80000004047808 */ /* 0x002fe40001800000 */
[----:B----4-:R-:W-:-:S02]  /*c850*/  FSEL R65, R9, -INF , P2 ;  /* 0xff80000009417808 */ /* 0x010fc40001000000 */
[----:B------:R-:W-:Y:S02]  /*c860*/  ISETP.GT.AND P5, PT, R62, 0x9, PT ;  /* 0x000000093e00780c */ /* 0x000fe40003fa4270 */
[----:B------:R-:W-:Y:S01]  /*c870*/  FSEL R66, R7, -INF , P2 ;  /* 0xff80000007427808 */ /* 0x000fe20001000000 */
[----:B------:R-:W1:Y:S01]  /*c880*/  MUFU.TANH R49, R49 ;  /* 0x0000003100317308 */ /* 0x000e620000002400 */
[----:B------:R-:W-:Y:S02]  /*c890*/  FMNMX.FTZ R9, R3, R4, !PT ;  /* 0x0000000403097209 */ /* 0x000fe40007810000 */
[----:B------:R-:W-:Y:S02]  /*c8a0*/  FSEL R64, R6, -INF , P3 ;  /* 0xff80000006407808 */ /* 0x000fe40001800000 */
[----:B------:R-:W-:Y:S02]  /*c8b0*/  ISETP.GT.AND P4, PT, R62, 0x10, PT ;  /* 0x000000103e00780c */ /* 0x000fe40003f84270 */
[----:B------:R-:W-:Y:S01]  /*c8c0*/  FSEL R67, R8, -INF , P5 ;  /* 0xff80000008437808 */ /* 0x000fe20002800000 */
[----:B------:R-:W4:Y:S01]  /*c8d0*/  MUFU.TANH R44, R44 ;  /* 0x0000002c002c7308 */ /* 0x000f220000002400 */
[----:B------:R-:W-:-:S02]  /*c8e0*/  FMNMX.FTZ R6, R66, R9, !PT ;  /* 0x0000000942067209 */ /* 0x000fc40007810000 */
[----:B------:R-:W-:Y:S02]  /*c8f0*/  FSEL R5, R5, -INF , P1 ;  /* 0xff80000005057808 */ /* 0x000fe40000800000 */
[C---:B------:R-:W-:Y:S02]  /*c900*/  ISETP.GT.AND P1, PT, R62.reuse, 0x11, PT ;  /* 0x000000113e00780c */ /* 0x040fe40003f24270 */
[----:B------:R-:W-:Y:S01]  /*c910*/  FSEL R11, R11, -INF , P4 ;  /* 0xff8000000b0b7808 */ /* 0x000fe20002000000 */
[----:B------:R-:W4:Y:S01]  /*c920*/  MUFU.TANH R47, R47 ;  /* 0x0000002f002f7308 */ /* 0x000f220000002400 */
[----:B------:R-:W-:Y:S02]  /*c930*/  FMNMX.FTZ R6, R67, R6, !PT ;  /* 0x0000000643067209 */ /* 0x000fe40007810000 */
[----:B------:R-:W-:Y:S02]  /*c940*/  ISETP.GT.AND P3, PT, R62, 0x18, PT ;  /* 0x000000183e00780c */ /* 0x000fe40003f64270 */
[----:B------:R-:W-:-:S02]  /*c950*/  FSEL R68, R12, -INF , P1 ;  /* 0xff8000000c447808 */ /* 0x000fc40000800000 */
[----:B------:R-:W-:Y:S01]  /*c960*/  FMNMX.FTZ R9, R11, R6, !PT ;  /* 0x000000060b097209 */ /* 0x000fe20007810000 */
[----:B------:R-:W4:Y:S01]  /*c970*/  MUFU.TANH R48, R48 ;  /* 0x0000003000307308 */ /* 0x000f220000002400 */
[----:B------:R-:W-:Y:S02]  /*c980*/  FSEL R69, R15, -INF , P3 ;  /* 0xff8000000f457808 */ /* 0x000fe40001800000 */
[----:B------:R-:W-:Y:S02]  /*c990*/  FMNMX.FTZ R6, R68, R9, !PT ;  /* 0x0000000944067209 */ /* 0x000fe40007810000 */
[----:B------:R-:W-:Y:S02]  /*c9a0*/  FSEL R7, R13, -INF , P4 ;  /* 0xff8000000d077808 */ /* 0x000fe40002000000 */
[----:B------:R-:W-:Y:S01]  /*c9b0*/  ISETP.GT.AND P2, PT, R62, 0x19, PT ;  /* 0x000000193e00780c */ /* 0x000fe20003f44270 */
[----:B------:R-:W-:Y:S01]  /*c9c0*/  MUFU.TANH R50, R50 ;  /* 0x0000003200327308 */ /* 0x000fe20000002400 */
[----:B------:R-:W-:-:S02]  /*c9d0*/  FMNMX.FTZ R13, R69, R6, !PT ;  /* 0x00000006450d7209 */ /* 0x000fc40007810000 */
[----:B------:R-:W-:Y:S02]  /*c9e0*/  FMNMX.FTZ R6, R5, R64, !PT ;  /* 0x0000004005067209 */ /* 0x000fe40007810000 */
[----:B------:R-:W-:Y:S02]  /*c9f0*/  FSEL R10, R10, -INF , P5 ;  /* 0xff8000000a0a7808 */ /* 0x000fe40002800000 */
[----:B------:R-:W-:Y:S01]  /*ca00*/  ISETP.GT.AND P5, PT, R62, 0x20, PT ;  /* 0x000000203e00780c */ /* 0x000fe20003fa4270 */
[----:B------:R-:W4:Y:S01]  /*ca10*/  MUFU.TANH R51, R51 ;  /* 0x0000003300337308 */ /* 0x000f220000002400 */
[----:B------:R-:W-:Y:S02]  /*ca20*/  FSEL R20, R20, -INF , P2 ;  /* 0xff80000014147808 */ /* 0x000fe40001000000 */
[----:B------:R-:W-:Y:S02]  /*ca30*/  FMNMX.FTZ R9, R65, R6, !PT ;  /* 0x0000000641097209 */ /* 0x000fe40007810000 */
[----:B------:R-:W-:-:S02]  /*ca40*/  ISETP.GT.AND P4, PT, R62, 0x21, PT ;  /* 0x000000213e00780c */ /* 0x000fc40003f84270 */
[----:B------:R-:W-:Y:S01]  /*ca50*/  FSEL R25, R25, -INF , P5 ;  /* 0xff80000019197808 */ /* 0x000fe20002800000 */
[----:B------:R-:W4:Y:S01]  /*ca60*/  MUFU.TANH R52, R52 ;  /* 0x0000003400347308 */ /* 0x000f220000002400 */
[----:B------:R-:W-:Y:S02]  /*ca70*/  FMNMX.FTZ R12, R20, R13, !PT ;  /* 0x0000000d140c7209 */ /* 0x000fe40007810000 */
[----:B------:R-:W-:Y:S02]  /*ca80*/  FMNMX.FTZ R6, R10, R9, !PT ;  /* 0x000000090a067209 */ /* 0x000fe40007810000 */
[----:B------:R-:W-:Y:S02]  /*ca90*/  FSEL R8, R14, -INF , P1 ;  /* 0xff8000000e087808 */ /* 0x000fe40000800000 */
[----:B------:R-:W-:Y:S01]  /*caa0*/  ISETP.GT.AND P1, PT, R62, 0x28, PT ;  /* 0x000000283e00780c */ /* 0x000fe20003f24270 */
[----:B------:R-:W-:Y:S01]  /*cab0*/  MUFU.TANH R53, R53 ;  /* 0x0000003500357308 */ /* 0x000fe20000002400 */
[----:B------:R-:W-:-:S02]  /*cac0*/  FSEL R26, R26, -INF , P4 ;  /* 0xff8000001a1a7808 */ /* 0x000fc40002000000 */
[----:B------:R-:W-:Y:S02]  /*cad0*/  FMNMX.FTZ R13, R25, R12, !PT ;  /* 0x0000000c190d7209 */ /* 0x000fe40007810000 */
[----:B------:R-:W-:Y:S02]  /*cae0*/  FMNMX.FTZ R9, R7, R6, !PT ;  /* 0x0000000607097209 */ /* 0x000fe40007810000 */
[----:B------:R-:W-:Y:S01]  /*caf0*/  FSEL R21, R21, -INF , P3 ;  /* 0xff80000015157808 */ /* 0x000fe20001800000 */
[----:B------:R-:W-:Y:S01]  /*cb00*/  MUFU.TANH R54, R54 ;  /* 0x0000003600367308 */ /* 0x000fe20000002400 */
[----:B------:R-:W-:Y:S02]  /*cb10*/  ISETP.GT.AND P3, PT, R62, 0x29, PT ;  /* 0x000000293e00780c */ /* 0x000fe40003f64270 */
[----:B------:R-:W-:Y:S02]  /*cb20*/  FSEL R29, R29, -INF , P1 ;  /* 0xff8000001d1d7808 */ /* 0x000fe40000800000 */
[----:B------:R-:W-:-:S02]  /*cb30*/  FMNMX.FTZ R12, R26, R13, !PT ;  /* 0x0000000d1a0c7209 */ /* 0x000fc40007810000 */
[----:B------:R-:W-:Y:S01]  /*cb40*/  FMNMX.FTZ R6, R8, R9, !PT ;  /* 0x0000000908067209 */ /* 0x000fe20007810000 */
[----:B------:R-:W4:Y:S01]  /*cb50*/  MUFU.TANH R55, R55 ;  /* 0x0000003700377308 */ /* 0x000f220000002400 */
[----:B------:R-:W-:Y:S02]  /*cb60*/  FSEL R24, R24, -INF , P2 ;  /* 0xff80000018187808 */ /* 0x000fe40001000000 */
[----:B------:R-:W-:Y:S02]  /*cb70*/  ISETP.GT.AND P2, PT, R62, 0x30, PT ;  /* 0x000000303e00780c */ /* 0x000fe40003f44270 */
[----:B------:R-:W-:Y:S02]  /*cb80*/  FSEL R30, R30, -INF , P3 ;  /* 0xff8000001e1e7808 */ /* 0x000fe40001800000 */
[----:B------:R-:W-:Y:S01]  /*cb90*/  FMNMX.FTZ R13, R29, R12, !PT ;  /* 0x0000000c1d0d7209 */ /* 0x000fe20007810000 */
[----:B------:R-:W4:Y:S01]  /*cba0*/  MUFU.TANH R56, R56 ;  /* 0x0000003800387308 */ /* 0x000f220000002400 */
[----:B------:R-:W-:-:S02]  /*cbb0*/  FMNMX.FTZ R9, R21, R6, !PT ;  /* 0x0000000615097209 */ /* 0x000fc40007810000 */
[----:B------:R-:W-:Y:S02]  /*cbc0*/  FSEL R27, R27, -INF , P5 ;  /* 0xff8000001b1b7808 */ /* 0x000fe40002800000 */
[----:B------:R-:W-:Y:S02]  /*cbd0*/  ISETP.GT.AND P5, PT, R62, 0x31, PT ;  /* 0x000000313e00780c */ /* 0x000fe40003fa4270 */
[----:B------:R-:W-:Y:S01]  /*cbe0*/  FSEL R33, R33, -INF , P2 ;  /* 0xff80000021217808 */ /* 0x000fe20001000000 */
[----:B------:R-:W-:Y:S01]  /*cbf0*/  MUFU.TANH R57, R57 ;  /* 0x0000003900397308 */ /* 0x000fe20000002400 */
[----:B------:R-:W-:Y:S02]  /*cc00*/  FMNMX.FTZ R12, R30, R13, !PT ;  /* 0x0000000d1e0c7209 */ /* 0x000fe40007810000 */
[----:B------:R-:W-:Y:S02]  /*cc10*/  FMNMX.FTZ R6, R24, R9, !PT ;  /* 0x0000000918067209 */ /* 0x000fe40007810000 */
[----:B------:R-:W-:-:S02]  /*cc20*/  FSEL R28, R28, -INF , P4 ;  /* 0xff8000001c1c7808 */ /* 0x000fc40002000000 */
[----:B------:R-:W-:Y:S01]  /*cc30*/  ISETP.GT.AND P4, PT, R62, 0x38, PT ;  /* 0x000000383e00780c */ /* 0x000fe20003f84270 */
[----:B------:R-:W-:Y:S01]  /*cc40*/  MUFU.TANH R58, R58 ;  /* 0x0000003a003a7308 */ /* 0x000fe20000002400 */
[----:B------:R-:W-:Y:S02]  /*cc50*/  FSEL R34, R34, -INF , P5 ;  /* 0xff80000022227808 */ /* 0x000fe40002800000 */
[----:B------:R-:W-:Y:S02]  /*cc60*/  FMNMX.FTZ R13, R33, R12, !PT ;  /* 0x0000000c210d7209 */ /* 0x000fe40007810000 */
[----:B------:R-:W-:Y:S02]  /*cc70*/  FMNMX.FTZ R9, R27, R6, !PT ;  /* 0x000000061b097209 */ /* 0x000fe40007810000 */
[----:B------:R-:W-:Y:S01]  /*cc80*/  FSEL R31, R31, -INF , P1 ;  /* 0xff8000001f1f7808 */ /* 0x000fe20000800000 */
[----:B------:R-:W4:Y:S01]  /*cc90*/  MUFU.TANH R59, R59 ;  /* 0x0000003b003b7308 */ /* 0x000f220000002400 */
[----:B------:R-:W-:-:S02]  /*cca0*/  ISETP.GT.AND P1, PT, R62, 0x39, PT ;  /* 0x000000393e00780c */ /* 0x000fc40003f24270 */
[----:B------:R-:W-:Y:S02]  /*ccb0*/  FSEL R37, R37, -INF , P4 ;  /* 0xff80000025257808 */ /* 0x000fe40002000000 */
[----:B------:R-:W-:Y:S02]  /*ccc0*/  FMNMX.FTZ R12, R34, R13, !PT ;  /* 0x0000000d220c7209 */ /* 0x000fe40007810000 */
[----:B------:R-:W-:Y:S01]  /*ccd0*/  FMNMX.FTZ R6, R28, R9, !PT ;  /* 0x000000091c067209 */ /* 0x000fe20007810000 */
[----:B------:R-:W4:Y:S01]  /*cce0*/  MUFU.TANH R60, R60 ;  /* 0x0000003c003c7308 */ /* 0x000f220000002400 */
[----:B------:R-:W-:Y:S02]  /*ccf0*/  FSEL R32, R32, -INF , P3 ;  /* 0xff80000020207808 */ /* 0x000fe40001800000 */
[----:B------:R-:W-:Y:S02]  /*cd00*/  ISETP.GT.AND P3, PT, R62, 0x40, PT ;  /* 0x000000403e00780c */ /* 0x000fe40003f64270 */
[----:B------:R-:W-:-:S02]  /*cd10*/  FSEL R38, R38, -INF , P1 ;  /* 0xff80000026267808 */ /* 0x000fc40000800000 */
[----:B------:R-:W-:Y:S02]  /*cd20*/  FMNMX.FTZ R13, R37, R12, !PT ;  /* 0x0000000c250d7209 */ /* 0x000fe40007810000 */
[----:B------:R-:W-:Y:S02]  /*cd30*/  FMNMX.FTZ R9, R31, R6, !PT ;  /* 0x000000061f097209 */ /* 0x000fe40007810000 */
[----:B---3--:R-:W-:Y:S02]  /*cd40*/  FSEL R35, R35, -INF , P2 ;  /* 0xff80000023237808 */ /* 0x008fe40001000000 */
[----:B------:R-:W-:Y:S02]  /*cd50*/  ISETP.GT.AND P2, PT, R62, 0x41, PT ;  /* 0x000000413e00780c */ /* 0x000fe40003f44270 */
[----:B------:R-:W-:Y:S02]  /*cd60*/  FSEL R41, R41, -INF , P3 ;  /* 0xff80000029297808 */ /* 0x000fe40001800000 */
[----:B------:R-:W-:-:S02]  /*cd70*/  FMNMX.FTZ R12, R38, R13, !PT ;  /* 0x0000000d260c7209 */ /* 0x000fc40007810000 */
[----:B------:R-:W-:Y:S02]  /*cd80*/  FMNMX.FTZ R6, R32, R9, !PT ;  /* 0x0000000920067209 */ /* 0x000fe40007810000 */
[----:B------:R-:W-:Y:S02]  /*cd90*/  FSEL R36, R36, -INF , P5 ;  /* 0xff80000024247808 */ /* 0x000fe40002800000 */
[----:B------:R-:W-:Y:S02]  /*cda0*/  ISETP.GT.AND P5, PT, R62, 0x48, PT ;  /* 0x000000483e00780c */ /* 0x000fe40003fa4270 */
[----:B------:R-:W-:Y:S02]  /*cdb0*/  FSEL R42, R42, -INF , P2 ;  /* 0xff8000002a2a7808 */ /* 0x000fe40001000000 */
[----:B------:R-:W-:Y:S01]  /*cdc0*/  FMNMX.FTZ R13, R41, R12, !PT ;  /* 0x0000000c290d7209 */ /* 0x000fe20007810000 */
[----:B------:R-:W-:Y:S01]  /*cdd0*/  MUFU.TANH R61, R61 ;  /* 0x0000003d003d7308 */ /* 0x000fe20000002400 */
[----:B------:R-:W-:-:S02]  /*cde0*/  FMNMX.FTZ R9, R35, R6, !PT ;  /* 0x0000000623097209 */ /* 0x000fc40007810000 */
[----:B------:R-:W-:Y:S02]  /*cdf0*/  FSEL R39, R39, -INF , P4 ;  /* 0xff80000027277808 */ /* 0x000fe40002000000 */
[----:B------:R-:W-:-:S03]  /*ce00*/  ISETP.GT.AND P4, PT, R62, 0x49, PT ;  /* 0x000000493e00780c */ /* 0x000fc60003f84270 */
[----:B------:R-:W3:Y:S01]  /*ce10*/  MUFU.TANH R63, R63 ;  /* 0x0000003f003f7308 */ /* 0x000ee20000002400 */
[----:B------:R-:W-:Y:S02]  /*ce20*/  FSEL R45, R45, -INF , P5 ;  /* 0xff8000002d2d7808 */ /* 0x000fe40002800000 */
[----:B------:R-:W-:Y:S02]  /*ce30*/  FMNMX.FTZ R12, R42, R13, !PT ;  /* 0x0000000d2a0c7209 */ /* 0x000fe40007810000 */
[----:B------:R-:W-:Y:S02]  /*ce40*/  FMNMX.FTZ R6, R36, R9, !PT ;  /* 0x0000000924067209 */ /* 0x000fe40007810000 */
[----:B--2---:R-:W-:Y:S02]  /*ce50*/  FSEL R40, R40, -INF , P1 ;  /* 0xff80000028287808 */ /* 0x004fe40000800000 */
[----:B------:R-:W-:Y:S02]  /*ce60*/  ISETP.GT.AND P1, PT, R62, 0x50, PT ;  /* 0x000000503e00780c */ /* 0x000fe40003f24270 */
[----:B------:R-:W-:-:S02]  /*ce70*/  FSEL R46, R46, -INF , P4 ;  /* 0xff8000002e2e7808 */ /* 0x000fc40002000000 */
[----:B------:R-:W-:Y:S02]  /*ce80*/  FMNMX.FTZ R13, R45, R12, !PT ;  /* 0x0000000c2d0d7209 */ /* 0x000fe40007810000 */
[----:B0-----:R-:W-:Y:S02]  /*ce90*/  FSEL R43, R43, -INF , P3 ;  /* 0xff8000002b2b7808 */ /* 0x001fe40001800000 */
[----:B------:R-:W-:Y:S02]  /*cea0*/  FMNMX.FTZ R9, R39, R6, !PT ;  /* 0x0000000627097209 */ /* 0x000fe40007810000 */
[----:B------:R-:W-:Y:S02]  /*ceb0*/  ISETP.GT.AND P3, PT, R62, 0x51, PT ;  /* 0x000000513e00780c */ /* 0x000fe40003f64270 */
[----:B-1----:R-:W-:Y:S02]  /*cec0*/  FSEL R49, R49, -INF , P1 ;  /* 0xff80000031317808 */ /* 0x002fe40000800000 */
[----:B------:R-:W-:-:S02]  /*ced0*/  FMNMX.FTZ R12, R46, R13, !PT ;  /* 0x0000000d2e0c7209 */ /* 0x000fc40007810000 */
[----:B------:R-:W-:Y:S02]  /*cee0*/  FMNMX.FTZ R6, R40, R9, !PT ;  /* 0x0000000928067209 */ /* 0x000fe40007810000 */
[----:B----4-:R-:W-:Y:S02]  /*cef0*/  FSEL R44, R44, -INF , P2 ;  /* 0xff8000002c2c7808 */ /* 0x010fe40001000000 */
[----:B------:R-:W-:Y:S02]  /*cf00*/  FSEL R47, R47, -INF , P5 ;  /* 0xff8000002f2f7808 */ /* 0x000fe40002800000 */
[----:B------:R-:W-:Y:S02]  /*cf10*/  FSEL R48, R48, -INF , P4 ;  /* 0xff80000030307808 */ /* 0x000fe40002000000 */
[----:B------:R-:W-:Y:S02]  /*cf20*/  FSEL R51, R51, -INF , P1 ;  /* 0xff80000033337808 */ /* 0x000fe40000800000 */
[----:B------:R-:W-:-:S02]  /*cf30*/  FSEL R52, R52, -INF , P3 ;  /* 0xff80000034347808 */ /* 0x000fc40001800000 */
[----:B------:R-:W-:Y:S02]  /*cf40*/  FSEL R50, R50, -INF , P3 ;  /* 0xff80000032327808 */ /* 0x000fe40001800000 */
[C---:B------:R-:W-:Y:S02]  /*cf50*/  ISETP.GT.AND P2, PT, R62.reuse, 0x58, PT ;  /* 0x000000583e00780c */ /* 0x040fe40003f44270 */
[C---:B------:R-:W-:Y:S02]  /*cf60*/  ISETP.GT.AND P5, PT, R62.reuse, 0x59, PT ;  /* 0x000000593e00780c */ /* 0x040fe40003fa4270 */
[C---:B------:R-:W-:Y:S02]  /*cf70*/  ISETP.GT.AND P4, PT, R62.reuse, 0x60, PT ;  /* 0x000000603e00780c */ /* 0x040fe40003f84270 */
[C---:B------:R-:W-:Y:S02]  /*cf80*/  ISETP.GT.AND P1, PT, R62.reuse, 0x61, PT ;  /* 0x000000613e00780c */ /* 0x040fe40003f24270 */
[----:B------:R-:W-:Y:S01]  /*cf90*/  ISETP.GT.AND P3, PT, R62, 0x68, PT ;  /* 0x000000683e00780c */ /* 0x000fe20003f64270 */
[----:B------:R-:W-:Y:S01]  /*cfa0*/  FMUL.FTZ R70, R77, UR4 ;  /* 0x000000044d467c20 */ /* 0x000fe20008410000 */
[----:B------:R-:W-:-:S02]  /*cfb0*/  FMNMX.FTZ R13, R49, R12, !PT ;  /* 0x0000000c310d7209 */ /* 0x000fc40007810000 */
[----:B------:R-:W-:Y:S02]  /*cfc0*/  FMNMX.FTZ R9, R43, R6, !PT ;  /* 0x000000062b097209 */ /* 0x000fe40007810000 */
[----:B------:R-:W-:Y:S02]  /*cfd0*/  FSEL R55, R55, -INF , P2 ;  /* 0xff80000037377808 */ /* 0x000fe40001000000 */
[----:B------:R-:W-:Y:S02]  /*cfe0*/  FSEL R53, R53, -INF , P2 ;  /* 0xff80000035357808 */ /* 0x000fe40001000000 */
[----:B------:R-:W-:Y:S02]  /*cff0*/  FSEL R56, R56, -INF , P5 ;  /* 0xff80000038387808 */ /* 0x000fe40002800000 */
[----:B------:R-:W-:Y:S02]  /*d000*/  FSEL R54, R54, -INF , P5 ;  /* 0xff80000036367808 */ /* 0x000fe40002800000 */
[----:B------:R-:W-:-:S02]  /*d010*/  FSEL R59, R59, -INF , P4 ;  /* 0xff8000003b3b7808 */ /* 0x000fc40002000000 */
[----:B------:R-:W-:Y:S02]  /*d020*/  FSEL R57, R57, -INF , P4 ;  /* 0xff80000039397808 */ /* 0x000fe40002000000 */
[----:B------:R-:W-:Y:S02]  /*d030*/  FSEL R60, R60, -INF , P1 ;  /* 0xff8000003c3c7808 */ /* 0x000fe40000800000 */
[----:B------:R-:W-:Y:S02]  /*d040*/  FSEL R58, R58, -INF , P1 ;  /* 0xff8000003a3a7808 */ /* 0x000fe40000800000 */
[----:B---3--:R-:W-:Y:S02]  /*d050*/  FSEL R63, R63, -INF , P3 ;  /* 0xff8000003f3f7808 */ /* 0x008fe40001800000 */
[----:B------:R-:W-:Y:S02]  /*d060*/  FSEL R61, R61, -INF , P3 ;  /* 0xff8000003d3d7808 */ /* 0x000fe40001800000 */
[----:B------:R-:W-:-:S02]  /*d070*/  ISETP.GT.AND P2, PT, R62, 0x69, PT ;  /* 0x000000693e00780c */ /* 0x000fc40003f44270 */
[C---:B------:R-:W-:Y:S02]  /*d080*/  ISETP.GT.AND P5, PT, R62.reuse, 0x70, PT ;  /* 0x000000703e00780c */ /* 0x040fe40003fa4270 */
[C---:B------:R-:W-:Y:S02]  /*d090*/  ISETP.GT.AND P4, PT, R62.reuse, 0x71, PT ;  /* 0x000000713e00780c */ /* 0x040fe40003f84270 */
[C---:B------:R-:W-:Y:S02]  /*d0a0*/  ISETP.GT.AND P1, PT, R62.reuse, 0x78, PT ;  /* 0x000000783e00780c */ /* 0x040fe40003f24270 */
[----:B------:R-:W-:Y:S01]  /*d0b0*/  ISETP.GT.AND P3, PT, R62, 0x79, PT ;  /* 0x000000793e00780c */ /* 0x000fe20003f64270 */
[----:B------:R-:W-:Y:S01]  /*d0c0*/  FMUL.FTZ R62, R80, UR4 ;  /* 0x00000004503e7c20 */ /* 0x000fe20008410000 */
[----:B------:R-:W-:Y:S02]  /*d0d0*/  FMNMX.FTZ R12, R50, R13, !PT ;  /* 0x0000000d320c7209 */ /* 0x000fe40007810000 */
[----:B------:R-:W-:Y:S01]  /*d0e0*/  FMNMX.FTZ R6, R44, R9, !PT ;  /* 0x000000092c067209 */ /* 0x000fe20007810000 */
[----:B------:R-:W0:Y:S01]  /*d0f0*/  MUFU.TANH R70, R70 ;  /* 0x0000004600467308 */ /* 0x000e220000002400 */
[----:B------:R-:W-:Y:S01]  /*d100*/  FMNMX.FTZ R13, R53, R12, !PT ;  /* 0x0000000c350d7209 */ /* 0x000fe20007810000 */
[----:B------:R-:W-:Y:S01]  /*d110*/  FMUL.FTZ R72, R81, UR4 ;  /* 0x0000000451487c20 */ /* 0x000fe20008410000 */
[----:B------:R-:W-:Y:S01]  /*d120*/  FMNMX.FTZ R9, R47, R6, !PT ;  /* 0x000000062f097209 */ /* 0x000fe20007810000 */
[----:B------:R-:W-:Y:S01]  /*d130*/  FMUL.FTZ R71, R84, UR4 ;  /* 0x0000000454477c20 */ /* 0x000fe20008410000 */
[----:B------:R-:W-:-:S03]  /*d140*/  FMNMX.FTZ R12, R54, R13, !PT ;  /* 0x0000000d360c7209 */ /* 0x000fc60007810000 */
[----:B------:R-:W1:Y:S01]  /*d150*/  MUFU.TANH R62, R62 ;  /* 0x0000003e003e7308 */ /* 0x000e620000002400 */
[----:B------:R-:W-:Y:S01]  /*d160*/  FMNMX.FTZ R6, R48, R9, !PT ;  /* 0x0000000930067209 */ /* 0x000fe20007810000 */
[----:B------:R-:W-:Y:S01]  /*d170*/  FMUL.FTZ R76, R79, UR4 ;  /* 0x000000044f4c7c20 */ /* 0x000fe20008410000 */
[----:B------:R-:W-:Y:S01]  /*d180*/  FMNMX.FTZ R13, R57, R12, !PT ;  /* 0x0000000c390d7209 */ /* 0x000fe20007810000 */
[----:B------:R-:W-:Y:S01]  /*d190*/  FMUL.FTZ R79, R85, UR4 ;  /* 0x00000004554f7c20 */ /* 0x000fe20008410000 */
[----:B------:R-:W-:-:S03]  /*d1a0*/  FMNMX.FTZ R9, R51, R6, !PT ;  /* 0x0000000633097209 */ /* 0x000fc60007810000 */
[----:B------:R-:W2:Y:S01]  /*d1b0*/  MUFU.TANH R72, R72 ;  /* 0x0000004800487308 */ /* 0x000ea20000002400 */
[----:B------:R-:W-:Y:S01]  /*d1c0*/  FMNMX.FTZ R12, R58, R13, !PT ;  /* 0x0000000d3a0c7209 */ /* 0x000fe20007810000 */
[----:B------:R-:W-:Y:S01]  /*d1d0*/  FMUL.FTZ R75, R82, UR4 ;  /* 0x00000004524b7c20 */ /* 0x000fe20008410000 */
[----:B------:R-:W-:-:S05]  /*d1e0*/  FMNMX.FTZ R6, R52, R9, !PT ;  /* 0x0000000934067209 */ /* 0x000fca0007810000 */
[----:B------:R-:W3:Y:S01]  /*d1f0*/  MUFU.TANH R71, R71 ;  /* 0x0000004700477308 */ /* 0x000ee20000002400 */
[----:B0-----:R-:W-:Y:S02]  /*d200*/  FSEL R70, R70, -INF , P2 ;  /* 0xff80000046467808 */ /* 0x001fe40001000000 */
[----:B------:R-:W-:Y:S01]  /*d210*/  FMNMX.FTZ R13, R61, R12, !PT ;  /* 0x0000000c3d0d7209 */ /* 0x000fe20007810000 */
[----:B------:R-:W-:Y:S01]  /*d220*/  FMUL.FTZ R74, R83, UR4 ;  /* 0x00000004534a7c20 */ /* 0x000fe20008410000 */
[----:B------:R-:W-:-:S03]  /*d230*/  FMNMX.FTZ R9, R55, R6, !PT ;  /* 0x0000000637097209 */ /* 0x000fc60007810000 */
[----:B------:R-:W0:Y:S01]  /*d240*/  MUFU.TANH R79, R79 ;  /* 0x0000004f004f7308 */ /* 0x000e220000002400 */
[----:B-1----:R-:W-:Y:S02]  /*d250*/  FSEL R62, R62, -INF , P5 ;  /* 0xff8000003e3e7808 */ /* 0x002fe40002800000 */
[----:B------:R-:W-:-:S05]  /*d260*/  FMNMX.FTZ R13, R70, R13, !PT ;  /* 0x0000000d460d7209 */ /* 0x000fca0007810000 */
[----:B------:R-:W1:Y:S01]  /*d270*/  MUFU.TANH R76, R76 ;  /* 0x0000004c004c7308 */ /* 0x000e620000002400 */
[----:B------:R-:W-:Y:S01]  /*d280*/  FMNMX.FTZ R6, R56, R9, !PT ;  /* 0x0000000938067209 */ /* 0x000fe20007810000 */
[----:B------:R-:W-:Y:S01]  /*d290*/  FMUL.FTZ R73, R86, UR4 ;  /* 0x0000000456497c20 */ /* 0x000fe20008410000 */
[----:B--2---:R-:W-:-:S05]  /*d2a0*/  FSEL R72, R72, -INF , P4 ;  /* 0xff80000048487808 */ /* 0x004fca0002000000 */
[----:B------:R-:W2:Y:S01]  /*d2b0*/  MUFU.TANH R75, R75 ;  /* 0x0000004b004b7308 */ /* 0x000ea20000002400 */
[----:B------:R-:W-:Y:S01]  /*d2c0*/  FMNMX.FTZ R13, R62, R13, !PT ;  /* 0x0000000d3e0d7209 */ /* 0x000fe20007810000 */
[----:B------:R-:W-:Y:S01]  /*d2d0*/  FMUL.FTZ R77, R87, UR4 ;  /* 0x00000004574d7c20 */ /* 0x000fe20008410000 */
[----:B------:R-:W-:-:S05]  /*d2e0*/  FMNMX.FTZ R9, R59, R6, !PT ;  /* 0x000000063b097209 */ /* 0x000fca0007810000 */
[----:B------:R-:W4:Y:S01]  /*d2f0*/  MUFU.TANH R74, R74 ;  /* 0x0000004a004a7308 */ /* 0x000f220000002400 */
[----:B---3--:R-:W-:Y:S02]  /*d300*/  FSEL R71, R71, -INF , P1 ;  /* 0xff80000047477808 */ /* 0x008fe40000800000 */
[----:B------:R-:W-:Y:S02]  /*d310*/  FMNMX.FTZ R12, R72, R13, !PT ;  /* 0x0000000d480c7209 */ /* 0x000fe40007810000 */
[----:B------:R-:W-:-:S03]  /*d320*/  FMNMX.FTZ R6, R60, R9, !PT ;  /* 0x000000093c067209 */ /* 0x000fc60007810000 */
[----:B------:R-:W3:Y:S01]  /*d330*/  MUFU.TANH R73, R73 ;  /* 0x0000004900497308 */ /* 0x000ee20000002400 */
[----:B0-----:R-:W-:Y:S02]  /*d340*/  FSEL R79, R79, -INF , P3 ;  /* 0xff8000004f4f7808 */ /* 0x001fe40001800000 */
[----:B------:R-:W-:Y:S02]  /*d350*/  FMNMX.FTZ R12, R71, R12, !PT ;  /* 0x0000000c470c7209 */ /* 0x000fe40007810000 */
[----:B-1----:R-:W-:Y:S02]  /*d360*/  FSEL R76, R76, -INF , P2 ;  /* 0xff8000004c4c7808 */ /* 0x002fe40001000000 */
[----:B------:R-:W-:Y:S01]  /*d370*/  FMNMX.FTZ R9, R63, R6, !PT ;  /* 0x000000063f097209 */ /* 0x000fe20007810000 */
[----:B------:R-:W0:Y:S01]  /*d380*/  MUFU.TANH R77, R77 ;  /* 0x0000004d004d7308 */ /* 0x000e220000002400 */
[----:B------:R-:W-:Y:S02]  /*d390*/  FMNMX.FTZ R6, R79, R12, !PT ;  /* 0x0000000c4f067209 */ /* 0x000fe40007810000 */
[----:B--2---:R-:W-:-:S02]  /*d3a0*/  FSEL R75, R75, -INF , P5 ;  /* 0xff8000004b4b7808 */ /* 0x004fc40002800000 */
[----:B------:R-:W-:Y:S02]  /*d3b0*/  FMNMX.FTZ R12, R76, R9, !PT ;  /* 0x000000094c0c7209 */ /* 0x000fe40007810000 */
[----:B----4-:R-:W-:Y:S02]  /*d3c0*/  FSEL R74, R74, -INF , P4 ;  /* 0xff8000004a4a7808 */ /* 0x010fe40002000000 */
[----:B------:R-:W-:Y:S02]  /*d3d0*/  FMNMX.FTZ R13, R75, R12, !PT ;  /* 0x0000000c4b0d7209 */ /* 0x000fe40007810000 */
[----:B---3--:R-:W-:Y:S02]  /*d3e0*/  FSEL R73, R73, -INF , P1 ;  /* 0xff80000049497808 */ /* 0x008fe40000800000 */
[----:B------:R-:W-:Y:S01]  /*d3f0*/  FMNMX.FTZ R12, R74, R13, !PT ;  /* 0x0000000d4a0c7209 */ /* 0x000fe20007810000 */
[----:B------:R-:W1:Y:S01]  /*d400*/  SHFL.BFLY PT, R9, R6, 0x2, 0x1f ;  /* 0x0c401f0006097f89 */ /* 0x000e6200000e0000 */
[----:B0-----:R-:W-:-:S02]  /*d410*/  FSEL R77, R77, -INF , P3 ;  /* 0xff8000004d4d7808 */ /* 0x001fc40001800000 */
[----:B------:R-:W-:-:S04]  /*d420*/  FMNMX.FTZ R12, R73, R12, !PT ;  /* 0x0000000c490c7209 */ /* 0x000fc80007810000 */
[----:B------:R-:W-:-:S05]  /*d430*/  FMNMX.FTZ R12, R77, R12, !PT ;  /* 0x0000000c4d0c7209 */ /* 0x000fca0007810000 */
[----:B------:R-:W0:Y:S01]  /*d440*/  SHFL.BFLY PT, R13, R12, 0x2, 0x1f ;  /* 0x0c401f000c0d7f89 */ /* 0x000e2200000e0000 */
[----:B-1----:R-:W-:-:S05]  /*d450*/  FMNMX.FTZ R6, R6, R9, !PT ;  /* 0x0000000906067209 */ /* 0x002fca0007810000 */
[----:B------:R-:W1:Y:S01]  /*d460*/  SHFL.BFLY PT, R14, R6, 0x1, 0x1f ;  /* 0x0c201f00060e7f89 */ /* 0x000e6200000e0000 */
[----:B0-----:R-:W-:-:S05]  /*d470*/  FMNMX.FTZ R9, R12, R13, !PT ;  /* 0x0000000d0c097209 */ /* 0x001fca0007810000 */
[----:B------:R-:W0:Y:S01]  /*d480*/  SHFL.BFLY PT, R12, R9, 0x1, 0x1f ;  /* 0x0c201f00090c7f89 */ /* 0x000e2200000e0000 */
[----:B-1----:R-:W-:-:S04]  /*d490*/  FMNMX.FTZ R6, R6, R14, !PT ;  /* 0x0000000e06067209 */ /* 0x002fc80007810000 */
[C---:B------:R-:W-:Y:S01]  /*d4a0*/  FSETP.NEU.FTZ.AND P1, PT, R6.reuse, -INF , PT ;  /* 0xff8000000600780b */ /* 0x040fe20003f3d000 */
[----:B------:R-:W-:-:S05]  /*d4b0*/  FMUL.FTZ R78, R6, UR45 ;  /* 0x0000002d064e7c20 */ /* 0x000fca0008410000 */
[----:B------:R-:W-:Y:S02]  /*d4c0*/  FSEL R78, R78, RZ, P1 ;  /* 0x000000ff4e4e7208 */ /* 0x000fe40000800000 */
[----:B0-----:R-:W-:-:S03]  /*d4d0*/  FMNMX.FTZ R9, R9, R12, !PT ;  /* 0x0000000c09097209 */ /* 0x001fc60007810000 */
[----:B------:R-:W-:Y:S01]  /*d4e0*/  FFMA.FTZ R80, R66, UR45, -R78 ;  /* 0x0000002d42507c23 */ /* 0x000fe2000801084e */
[C---:B------:R-:W-:Y:S01]  /*d4f0*/  FSETP.NEU.FTZ.AND P1, PT, R9.reuse, -INF , PT ;  /* 0xff8000000900780b */ /* 0x040fe20003f3d000 */
[----:B------:R-:W-:-:S05]  /*d500*/  FMUL.FTZ R66, R9, UR45 ;  /* 0x0000002d09427c20 */ /* 0x000fca0008410000 */
[----:B------:R-:W-:Y:S01]  /*d510*/  FSEL R66, R66, RZ, P1 ;  /* 0x000000ff42427208 */ /* 0x000fe20000800000 */
[--C-:B------:R-:W-:Y:S01]  /*d520*/  FFMA.FTZ R3, R3, UR45, -R78.reuse ;  /* 0x0000002d03037c23 */ /* 0x100fe2000801084e */
[--C-:B------:R-:W-:Y:S01]  /*d530*/  FFMA.FTZ R4, R4, UR45, -R78.reuse ;  /* 0x0000002d04047c23 */ /* 0x100fe2000801084e */
[----:B------:R-:W-:Y:S02]  /*d540*/  FFMA.FTZ R67, R67, UR45, -R78 ;  /* 0x0000002d43437c23 */ /* 0x000fe4000801084e */
[--C-:B------:R-:W-:Y:S01]  /*d550*/  FFMA.FTZ R5, R5, UR45, -R66.reuse ;  /* 0x0000002d05057c23 */ /* 0x100fe20008010842 */
[--C-:B------:R-:W-:Y:S01]  /*d560*/  FFMA.FTZ R64, R64, UR45, -R66.reuse ;  /* 0x0000002d40407c23 */ /* 0x100fe20008010842 */
[--C-:B------:R-:W-:Y:S01]  /*d570*/  FFMA.FTZ R65, R65, UR45, -R66.reuse ;  /* 0x0000002d41417c23 */ /* 0x100fe20008010842 */
[----:B------:R-:W-:Y:S01]  /*d580*/  FFMA.FTZ R10, R10, UR45, -R66 ;  /* 0x0000002d0a0a7c23 */ /* 0x000fe20008010842 */
[----:B------:R-:W-:Y:S08]  /*d590*/  MUFU.EX2 R3, R3 ;  /* 0x0000000300037308 */ /* 0x000ff00000000800 */
[----:B------:R-:W0:Y:S08]  /*d5a0*/  MUFU.EX2 R4, R4 ;  /* 0x0000000400047308 */ /* 0x000e300000000800 */
[----:B------:R-:W-:Y:S08]  /*d5b0*/  MUFU.EX2 R80, R80 ;  /* 0x0000005000507308 */ /* 0x000ff00000000800 */
[----:B------:R-:W1:Y:S08]  /*d5c0*/  MUFU.EX2 R67, R67 ;  /* 0x0000004300437308 */ /* 0x000e700000000800 */
[----:B------:R-:W-:Y:S08]  /*d5d0*/  MUFU.EX2 R5, R5 ;  /* 0x0000000500057308 */ /* 0x000ff00000000800 */
[----:B------:R-:W2:Y:S08]  /*d5e0*/  MUFU.EX2 R64, R64 ;  /* 0x0000004000407308 */ /* 0x000eb00000000800 */
[----:B------:R-:W-:Y:S08]  /*d5f0*/  MUFU.EX2 R65, R65 ;  /* 0x0000004100417308 */ /* 0x000ff00000000800 */
[----:B------:R-:W3:Y:S01]  /*d600*/  MUFU.EX2 R10, R10 ;  /* 0x0000000a000a7308 */ /* 0x000ee20000000800 */
[----:B------:R-:W-:Y:S01]  /*d610*/  IMAD.U32 R13, RZ, RZ, UR38 ;  /* 0x00000026ff0d7e24 */ /* 0x000fe2000f8e00ff */
[----:B0-----:R-:W-:-:S02]  /*d620*/  F2FP.BF16.F32.PACK_AB R12, R4, R3 ;  /* 0x00000003040c723e */ /* 0x001fc400000010ff */
[----:B-1----:R-:W-:Y:S02]  /*d630*/  F2FP.BF16.F32.PACK_AB R14, R67, R80 ;  /* 0x00000050430e723e */ /* 0x002fe400000010ff */
[----:B------:R-:W-:Y:S02]  /*d640*/  PRMT R0, R13, 0x654, R0 ;  /* 0x000006540d007816 */ /* 0x000fe40000000000 */
[----:B--2---:R-:W-:Y:S01]  /*d650*/  F2FP.BF16.F32.PACK_AB R13, R64, R5 ;  /* 0x00000005400d723e */ /* 0x004fe200000010ff */
[--C-:B------:R-:W-:Y:S01]  /*d660*/  FFMA.FTZ R11, R11, UR45, -R78.reuse ;  /* 0x0000002d0b0b7c23 */ /* 0x100fe2000801084e */
[--C-:B------:R-:W-:Y:S01]  /*d670*/  FFMA.FTZ R69, R69, UR45, -R78.reuse ;  /* 0x0000002d45457c23 */ /* 0x100fe2000801084e */
[----:B------:R0:W-:Y:S01]  /*d680*/  SYNCS.ARRIVE.TRANS64.RED.A1T0 RZ, [R0+URZ], RZ ;  /* 0x000000ff00ff79a7 */ /* 0x0001e2000810043f */
[----:B---3--:R-:W-:Y:S01]  /*d690*/  F2FP.BF16.F32.PACK_AB R15, R10, R65 ;  /* 0x000000410a0f723e */ /* 0x008fe200000010ff */
[----:B------:R-:W-:Y:S01]  /*d6a0*/  FFMA.FTZ R68, R68, UR45, -R78 ;  /* 0x0000002d44447c23 */ /* 0x000fe2000801084e */
[----:B------:R-:W-:-:S03]  /*d6b0*/  FFMA.FTZ R7, R7, UR45, -R66 ;  /* 0x0000002d07077c23 */ /* 0x000fc60008010842 */
[----:B------:R1:W-:Y:S01]  /*d6c0*/  STSM.16.M88.4 [R91+0x21800], R12 ;  /* 0x0218000c5b007844 */ /* 0x0003e20000000200 */
[----:B------:R-:W-:Y:S02]  /*d6d0*/  FFMA.FTZ R20, R20, UR45, -R78 ;  /* 0x0000002d14147c23 */ /* 0x000fe4000801084e */
[----:B------:R-:W-:Y:S01]  /*d6e0*/  MUFU.EX2 R7, R7 ;  /* 0x0000000700077308 */ /* 0x000fe20000000800 */
[----:B------:R-:W-:Y:S01]  /*d6f0*/  FFMA.FTZ R21, R21, UR45, -R66 ;  /* 0x0000002d15157c23 */ /* 0x000fe20008010842 */
[----:B------:R-:W-:-:S06]  /*d700*/  FFMA.FTZ R25, R25, UR45, -R78 ;  /* 0x0000002d19197c23 */ /* 0x000fcc000801084e */
[----:B-1----:R-:W1:Y:S08]  /*d710*/  MUFU.EX2 R12, R11 ;  /* 0x0000000b000c7308 */ /* 0x002e700000000800 */
[----:B------:R2:W-:Y:S02]  /*d720*/  MUFU.EX2 R14, R69 ;  /* 0x00000045000e7308 */ /* 0x0005e40000000800 */
[--C-:B--2---:R-:W-:Y:S01]  /*d730*/  FFMA.FTZ R69, R45, UR45, -R78.reuse ;  /* 0x0000002d2d457c23 */ /* 0x104fe2000801084e */
[----:B------:R-:W-:Y:S01]  /*d740*/  FFMA.FTZ R45, R57, UR45, -R78 ;  /* 0x0000002d392d7c23 */ /* 0x000fe2000801084e */
[----:B------:R-:W-:-:S04]  /*d750*/  FFMA.FTZ R57, R8, UR45, -R66 ;  /* 0x0000002d08397c23 */ /* 0x000fc80008010842 */
[----:B------:R-:W2:Y:S01]  /*d760*/  MUFU.EX2 R13, R68 ;  /* 0x00000044000d7308 */ /* 0x000ea20000000800 */
[----:B------:R-:W-:Y:S01]  /*d770*/  FFMA.FTZ R8, R35, UR45, -R66 ;  /* 0x0000002d23087c23 */ /* 0x000fe20008010842 */
[----:B------:R-:W-:Y:S01]  /*d780*/  FADD.FTZ R35, R3, R4 ;  /* 0x0000000403237221 */ /* 0x000fe20000010000 */
[----:B------:R-:W-:-:S03]  /*d790*/  FFMA.FTZ R83, R46, UR45, -R78 ;  /* 0x0000002d2e537c23 */ /* 0x000fc6000801084e */
[----:B------:R-:W-:Y:S01]  /*d7a0*/  FADD.FTZ R80, R80, R35 ;  /* 0x0000002350507221 */ /* 0x000fe20000010000 */
[----:B------:R-:W-:Y:S01]  /*d7b0*/  FFMA.FTZ R46, R58, UR45, -R78 ;  /* 0x0000002d3a2e7c23 */ /* 0x000fe2000801084e */
[----:B------:R-:W3:Y:S01]  /*d7c0*/  MUFU.EX2 R57, R57 ;  /* 0x0000003900397308 */ /* 0x000ee20000000800 */
[----:B------:R-:W-:Y:S01]  /*d7d0*/  FADD.FTZ R64, R5, R64 ;  /* 0x0000004005407221 */ /* 0x000fe20000010000 */
[----:B------:R-:W-:Y:S01]  /*d7e0*/  FFMA.FTZ R58, R24, UR45, -R66 ;  /* 0x0000002d183a7c23 */ /* 0x000fe20008010842 */
[----:B------:R-:W-:Y:S01]  /*d7f0*/  FADD.FTZ R67, R67, R80 ;  /* 0x0000005043437221 */ /* 0x000fe20000010000 */
[----:B------:R-:W-:-:S04]  /*d800*/  FFMA.FTZ R26, R26, UR45, -R78 ;  /* 0x0000002d1a1a7c23 */ /* 0x000fc8000801084e */
[----:B------:R4:W0:Y:S01]  /*d810*/  MUFU.EX2 R15, R20 ;  /* 0x00000014000f7308 */ /* 0x0008220000000800 */
[----:B------:R-:W-:Y:S01]  /*d820*/  FADD.FTZ R65, R65, R64 ;  /* 0x0000004041417221 */ /* 0x000fe20000010000 */
[----:B------:R-:W-:Y:S01]  /*d830*/  FFMA.FTZ R27, R27, UR45, -R66 ;  /* 0x0000002d1b1b7c23 */ /* 0x000fe20008010842 */
[----:B-1----:R-:W-:Y:S01]  /*d840*/  FADD.FTZ R24, R12, R67 ;  /* 0x000000430c187221 */ /* 0x002fe20000010000 */
[----:B------:R-:W-:-:S04]  /*d850*/  FFMA.FTZ R81, R29, UR45, -R78 ;  /* 0x0000002d1d517c23 */ /* 0x000fc8000801084e */
[----:B------:R-:W1:Y:S01]  /*d860*/  MUFU.EX2 R21, R21 ;  /* 0x0000001500157308 */ /* 0x000e620000000800 */
[--C-:B------:R-:W-:Y:S01]  /*d870*/  FFMA.FTZ R35, R47, UR45, -R66.reuse ;  /* 0x0000002d2f237c23 */ /* 0x100fe20008010842 */
[----:B------:R-:W-:Y:S01]  /*d880*/  FADD.FTZ R10, R10, R65 ;  /* 0x000000410a0a7221 */ /* 0x000fe20000010000 */
[----:B------:R-:W-:-:S05]  /*d890*/  FFMA.FTZ R28, R28, UR45, -R66 ;  /* 0x0000002d1c1c7c23 */ /* 0x000fca0008010842 */
[----:B------:R-:W1:Y:S01]  /*d8a0*/  MUFU.EX2 R25, R25 ;  /* 0x0000001900197308 */ /* 0x000e620000000800 */
[----:B--2---:R-:W-:Y:S01]  /*d8b0*/  FADD.FTZ R47, R13, R24 ;  /* 0x000000180d2f7221 */ /* 0x004fe20000010000 */
[--C-:B------:R-:W-:Y:S01]  /*d8c0*/  FFMA.FTZ R82, R30, UR45, -R78.reuse ;  /* 0x0000002d1e527c23 */ /* 0x100fe2000801084e */
[----:B----4-:R-:W-:-:S05]  /*d8d0*/  FFMA.FTZ R20, R49, UR45, -R78 ;  /* 0x0000002d31147c23 */ /* 0x010fca000801084e */
[----:B------:R-:W2:Y:S01]  /*d8e0*/  MUFU.EX2 R58, R58 ;  /* 0x0000003a003a7308 */ /* 0x000ea20000000800 */
[----:B------:R-:W-:Y:S01]  /*d8f0*/  FFMA.FTZ R49, R61, UR45, -R78 ;  /* 0x0000002d3d317c23 */ /* 0x000fe2000801084e */
[----:B------:R-:W-:Y:S01]  /*d900*/  FADD.FTZ R10, R7, R10 ;  /* 0x0000000a070a7221 */ /* 0x000fe20000010000 */
[----:B------:R-:W-:-:S05]  /*d910*/  FFMA.FTZ R61, R31, UR45, -R66 ;  /* 0x0000002d1f3d7c23 */ /* 0x000fca0008010842 */
[----:B------:R-:W4:Y:S01]  /*d920*/  MUFU.EX2 R26, R26 ;  /* 0x0000001a001a7308 */ /* 0x000f220000000800 */
[----:B------:R-:W-:Y:S01]  /*d930*/  FADD.FTZ R24, R14, R47 ;  /* 0x0000002f0e187221 */ /* 0x000fe20000010000 */
[--C-:B------:R-:W-:Y:S01]  /*d940*/  FFMA.FTZ R11, R33, UR45, -R78.reuse ;  /* 0x0000002d210b7c23 */ /* 0x100fe2000801084e */
[--C-:B------:R-:W-:Y:S01]  /*d950*/  FFMA.FTZ R29, R34, UR45, -R78.reuse ;  /* 0x0000002d221d7c23 */ /* 0x100fe2000801084e */
[----:B------:R-:W-:-:S04]  /*d960*/  FFMA.FTZ R34, R53, UR45, -R78 ;  /* 0x0000002d35227c23 */ /* 0x000fc8000801084e */
[----:B------:R-:W4:Y:S01]  /*d970*/  MUFU.EX2 R27, R27 ;  /* 0x0000001b001b7308 */ /* 0x000f220000000800 */
[----:B------:R-:W-:Y:S01]  /*d980*/  FFMA.FTZ R53, R62, UR45, -R78 ;  /* 0x0000002d3e357c23 */ /* 0x000fe2000801084e */
[----:B---3--:R-:W-:Y:S01]  /*d990*/  FADD.FTZ R10, R57, R10 ;  /* 0x0000000a390a7221 */ /* 0x008fe20000010000 */
[----:B------:R-:W-:-:S05]  /*d9a0*/  FFMA.FTZ R62, R32, UR45, -R66 ;  /* 0x0000002d203e7c23 */ /* 0x000fca0008010842 */
[----:B------:R-:W3:Y:S01]  /*d9b0*/  MUFU.EX2 R81, R81 ;  /* 0x0000005100517308 */ /* 0x000ee20000000800 */
[----:B0-----:R-:W-:Y:S01]  /*d9c0*/  FADD.FTZ R24, R15, R24 ;  /* 0x000000180f187221 */ /* 0x001fe20000010000 */
[--C-:B------:R-:W-:Y:S01]  /*d9d0*/  FFMA.FTZ R32, R39, UR45, -R66.reuse ;  /* 0x0000002d27207c23 */ /* 0x100fe20008010842 */
[----:B------:R-:W-:-:S05]  /*d9e0*/  FFMA.FTZ R39, R51, UR45, -R66 ;  /* 0x0000002d33277c23 */ /* 0x000fca0008010842 */
[----:B------:R-:W0:Y:S01]  /*d9f0*/  MUFU.EX2 R28, R28 ;  /* 0x0000001c001c7308 */ /* 0x000e220000000800 */
[----:B-1----:R-:W-:Y:S01]  /*da00*/  FADD.FTZ R47, R21, R10 ;  /* 0x0000000a152f7221 */ /* 0x002fe20000010000 */
[----:B------:R-:W-:-:S06]  /*da10*/  FADD.FTZ R51, R25, R24 ;  /* 0x0000001819337221 */ /* 0x000fcc0000010000 */
[----:B------:R-:W1:Y:S01]  /*da20*/  MUFU.EX2 R82, R82 ;  /* 0x0000005200527308 */ /* 0x000e620000000800 */
[----:B------:R-:W-:Y:S01]  /*da30*/  FFMA.FTZ R30, R37, UR45, -R78 ;  /* 0x0000002d251e7c23 */ /* 0x000fe2000801084e */
[--C-:B------:R-:W-:Y:S01]  /*da40*/  FFMA.FTZ R5, R44, UR45, -R66.reuse ;  /* 0x0000002d2c057c23 */ /* 0x100fe20008010842 */
[----:B------:R-:W-:-:S05]  /*da50*/  FFMA.FTZ R44, R48, UR45, -R66 ;  /* 0x0000002d302c7c23 */ /* 0x000fca0008010842 */
[----:B------:R-:W1:Y:S01]  /*da60*/  MUFU.EX2 R61, R61 ;  /* 0x0000003d003d7308 */ /* 0x000e620000000800 */
[----:B--2---:R-:W-:Y:S01]  /*da70*/  FADD.FTZ R24, R58, R47 ;  /* 0x0000002f3a187221 */ /* 0x004fe20000010000 */
[----:B------:R-:W-:Y:S01]  /*da80*/  FFMA.FTZ R31, R36, UR45, -R66 ;  /* 0x0000002d241f7c23 */ /* 0x000fe20008010842 */
[----:B----4-:R-:W-:-:S05]  /*da90*/  FADD.FTZ R48, R26, R51 ;  /* 0x000000331a307221 */ /* 0x010fca0000010000 */
[----:B------:R-:W2:Y:S01]  /*daa0*/  MUFU.EX2 R11, R11 ;  /* 0x0000000b000b7308 */ /* 0x000ea20000000800 */
[----:B------:R-:W-:Y:S01]  /*dab0*/  FFMA.FTZ R38, R38, UR45, -R78 ;  /* 0x0000002d26267c23 */ /* 0x000fe2000801084e */
[----:B------:R-:W-:-:S06]  /*dac0*/  FADD.FTZ R47, R27, R24 ;  /* 0x000000181b2f7221 */ /* 0x000fcc0000010000 */
[----:B------:R-:W4:Y:S01]  /*dad0*/  MUFU.EX2 R62, R62 ;  /* 0x0000003e003e7308 */ /* 0x000f220000000800 */
[----:B---3--:R-:W-:Y:S01]  /*dae0*/  FADD.FTZ R51, R81, R48 ;  /* 0x0000003051337221 */ /* 0x008fe20000010000 */
[----:B------:R-:W-:-:S06]  /*daf0*/  FFMA.FTZ R41, R41, UR45, -R78 ;  /* 0x0000002d29297c23 */ /* 0x000fcc000801084e */
[----:B------:R-:W3:Y:S01]  /*db00*/  MUFU.EX2 R29, R29 ;  /* 0x0000001d001d7308 */ /* 0x000ee20000000800 */
[----:B0-----:R-:W-:Y:S01]  /*db10*/  FADD.FTZ R24, R28, R47 ;  /* 0x0000002f1c187221 */ /* 0x001fe20000010000 */
[----:B------:R-:W-:-:S06]  /*db20*/  FFMA.FTZ R3, R40, UR45, -R66 ;  /* 0x0000002d28037c23 */ /* 0x000fcc0008010842 */
[----:B------:R-:W0:Y:S01]  /*db30*/  MUFU.EX2 R8, R8 ;  /* 0x0000000800087308 */ /* 0x000e220000000800 */
[----:B-1----:R-:W-:Y:S01]  /*db40*/  FADD.FTZ R48, R82, R51 ;  /* 0x0000003352307221 */ /* 0x002fe20000010000 */
[----:B------:R-:W-:-:S06]  /*db50*/  FFMA.FTZ R68, R42, UR45, -R78 ;  /* 0x0000002d2a447c23 */ /* 0x000fcc000801084e */
[----:B------:R-:W1:Y:S01]  /*db60*/  MUFU.EX2 R30, R30 ;  /* 0x0000001e001e7308 */ /* 0x000e620000000800 */
[----:B------:R-:W-:Y:S01]  /*db70*/  FADD.FTZ R47, R61, R24 ;  /* 0x000000183d2f7221 */ /* 0x000fe20000010000 */
[----:B--2---:R-:W-:-:S06]  /*db80*/  FADD.FTZ R48, R11, R48 ;  /* 0x000000300b307221 */ /* 0x004fcc0000010000 */
[----:B------:R-:W2:Y:S08]  /*db90*/  MUFU.EX2 R31, R31 ;  /* 0x0000001f001f7308 */ /* 0x000eb00000000800 */
[----:B------:R-:W2:Y:S01]  /*dba0*/  MUFU.EX2 R38, R38 ;  /* 0x0000002600267308 */ /* 0x000ea20000000800 */
[----:B------:R-:W-:Y:S01]  /*dbb0*/  FFMA.FTZ R4, R43, UR45, -R66 ;  /* 0x0000002d2b047c23 */ /* 0x000fe20008010842 */
[----:B------:R-:W-:Y:S01]  /*dbc0*/  F2FP.BF16.F32.PACK_AB R12, R13, R12 ;  /* 0x0000000c0d0c723e */ /* 0x000fe200000010ff */
[----:B----4-:R-:W-:-:S05]  /*dbd0*/  FADD.FTZ R47, R62, R47 ;  /* 0x0000002f3e2f7221 */ /* 0x010fca0000010000 */
[----:B------:R-:W4:Y:S01]  /*dbe0*/  MUFU.EX2 R32, R32 ;  /* 0x0000002000207308 */ /* 0x000f220000000800 */
[----:B---3--:R-:W-:-:S07]  /*dbf0*/  FADD.FTZ R13, R29, R48 ;  /* 0x000000301d0d7221 */ /* 0x008fce0000010000 */
[----:B------:R-:W3:Y:S01]  /*dc00*/  MUFU.EX2 R41, R41 ;  /* 0x0000002900297308 */ /* 0x000ee20000000800 */
[----:B0-----:R-:W-:Y:S01]  /*dc10*/  FADD.FTZ R48, R8, R47 ;  /* 0x0000002f08307221 */ /* 0x001fe20000010000 */
[----:B-1----:R-:W-:-:S06]  /*dc20*/  FADD.FTZ R47, R30, R13 ;  /* 0x0000000d1e2f7221 */ /* 0x002fcc0000010000 */
[----:B------:R-:W0:Y:S08]  /*dc30*/  MUFU.EX2 R3, R3 ;  /* 0x0000000300037308 */ /* 0x000e300000000800 */
[----:B------:R-:W1:Y:S01]  /*dc40*/  MUFU.EX2 R68, R68 ;  /* 0x0000004400447308 */ /* 0x000e620000000800 */
[----:B------:R-:W-:Y:S01]  /*dc50*/  FFMA.FTZ R40, R52, UR45, -R66 ;  /* 0x0000002d34287c23 */ /* 0x000fe20008010842 */
[----:B--2---:R-:W-:Y:S01]  /*dc60*/  FADD.FTZ R13, R31, R48 ;  /* 0x000000301f0d7221 */ /* 0x004fe20000010000 */
[----:B------:R-:W-:-:S05]  /*dc70*/  FADD.FTZ R52, R38, R47 ;  /* 0x0000002f26347221 */ /* 0x000fca0000010000 */
[----:B------:R-:W2:Y:S01]  /*dc80*/  MUFU.EX2 R69, R69 ;  /* 0x0000004500457308 */ /* 0x000ea20000000800 */
[----:B------:R-:W-:Y:S01]  /*dc90*/  FFMA.FTZ R37, R50, UR45, -R78 ;  /* 0x0000002d32257c23 */ /* 0x000fe2000801084e */
[----:B------:R-:W-:-:S06]  /*dca0*/  F2FP.BF16.F32.PACK_AB R24, R26, R25 ;  /* 0x000000191a18723e */ /* 0x000fcc00000010ff */
[----:B------:R-:W2:Y:S01]  /*dcb0*/  MUFU.EX2 R4, R4 ;  /* 0x0000000400047308 */ /* 0x000ea20000000800 */
[----:B----4-:R-:W-:Y:S01]  /*dcc0*/  FADD.FTZ R48, R32, R13 ;  /* 0x0000000d20307221 */ /* 0x010fe20000010000 */
[----:B---3--:R-:W-:-:S06]  /*dcd0*/  FADD.FTZ R25, R41, R52 ;  /* 0x0000003429197221 */ /* 0x008fcc0000010000 */
[----:B------:R-:W3:Y:S01]  /*dce0*/  MUFU.EX2 R83, R83 ;  /* 0x0000005300537308 */ /* 0x000ee20000000800 */
[----:B------:R-:W-:Y:S01]  /*dcf0*/  F2FP.BF16.F32.PACK_AB R13, R57, R7 ;  /* 0x00000007390d723e */ /* 0x000fe200000010ff */
[----:B0-----:R-:W-:-:S06]  /*dd00*/  FADD.FTZ R7, R3, R48 ;  /* 0x0000003003077221 */ /* 0x001fcc0000010000 */
[----:B------:R-:W0:Y:S01]  /*dd10*/  MUFU.EX2 R5, R5 ;  /* 0x0000000500057308 */ /* 0x000e220000000800 */
[----:B-1----:R-:W-:Y:S01]  /*dd20*/  FADD.FTZ R48, R68, R25 ;  /* 0x0000001944307221 */ /* 0x002fe20000010000 */
[----:B------:R-:W-:-:S06]  /*dd30*/  FFMA.FTZ R42, R54, UR45, -R78 ;  /* 0x0000002d362a7c23 */ /* 0x000fcc000801084e */
[----:B------:R-:W1:Y:S01]  /*dd40*/  MUFU.EX2 R20, R20 ;  /* 0x0000001400147308 */ /* 0x000e620000000800 */
[----:B--2---:R-:W-:-:S07]  /*dd50*/  FADD.FTZ R48, R69, R48 ;  /* 0x0000003045307221 */ /* 0x004fce0000010000 */
[----:B------:R-:W2:Y:S01]  /*dd60*/  MUFU.EX2 R35, R35 ;  /* 0x0000002300237308 */ /* 0x000ea20000000800 */
[----:B------:R-:W-:Y:S02]  /*dd70*/  F2FP.BF16.F32.PACK_AB R25, R28, R27 ;  /* 0x0000001b1c19723e */ /* 0x000fe400000010ff */
[----:B------:R-:W-:-:S05]  /*dd80*/  F2FP.BF16.F32.PACK_AB R14, R15, R14 ;  /* 0x0000000e0f0e723e */ /* 0x000fca00000010ff */
[----:B------:R-:W-:Y:S01]  /*dd90*/  MUFU.EX2 R45, R45 ;  /* 0x0000002d002d7308 */ /* 0x000fe20000000800 */
[----:B------:R-:W-:-:S07]  /*dda0*/  FADD.FTZ R28, R4, R7 ;  /* 0x00000007041c7221 */ /* 0x000fce0000010000 */
[----:B------:R-:W-:Y:S08]  /*ddb0*/  MUFU.EX2 R46, R46 ;  /* 0x0000002e002e7308 */ /* 0x000ff00000000800 */
[----:B------:R-:W-:Y:S01]  /*ddc0*/  MUFU.EX2 R49, R49 ;  /* 0x0000003100317308 */ /* 0x000fe20000000800 */
[--C-:B------:R-:W-:Y:S01]  /*ddd0*/  FFMA.FTZ R0, R71, UR45, -R78.reuse ;  /* 0x0000002d47007c23 */ /* 0x100fe2000801084e */
[----:B------:R-:W-:Y:S01]  /*dde0*/  FFMA.FTZ R33, R79, UR45, -R78 ;  /* 0x0000002d4f217c23 */ /* 0x000fe2000801084e */
[----:B------:R-:W4:Y:S05]  /*ddf0*/  LDL R47, [R1+0x90] ;  /* 0x00009000012f7983 */ /* 0x000f2a0000100800 */
[----:B------:R-:W2:Y:S01]  /*de00*/  MUFU.EX2 R37, R37 ;  /* 0x0000002500257308 */ /* 0x000ea20000000800 */
[----:B------:R-:W-:Y:S01]  /*de10*/  F2FP.BF16.F32.PACK_AB R15, R58, R21 ;  /* 0x000000153a0f723e */ /* 0x000fe200000010ff */
[----:B---3--:R-:W-:-:S06]  /*de20*/  FADD.FTZ R21, R83, R48 ;  /* 0x0000003053157221 */ /* 0x008fcc0000010000 */
[----:B------:R-:W3:Y:S01]  /*de30*/  MUFU.EX2 R34, R34 ;  /* 0x0000002200227308 */ /* 0x000ee20000000800 */
[----:B0-----:R-:W-:Y:S01]  /*de40*/  FADD.FTZ R28, R5, R28 ;  /* 0x0000001c051c7221 */ /* 0x001fe20000010000 */
[----:B-1----:R-:W-:-:S06]  /*de50*/  FADD.FTZ R48, R20, R21 ;  /* 0x0000001514307221 */ /* 0x002fcc0000010000 */
[----:B------:R-:W0:Y:S01]  /*de60*/  MUFU.EX2 R42, R42 ;  /* 0x0000002a002a7308 */ /* 0x000e220000000800 */
[----:B--2---:R-:W-:Y:S01]  /*de70*/  FADD.FTZ R7, R35, R28 ;  /* 0x0000001c23077221 */ /* 0x004fe20000010000 */
[----:B------:R-:W-:Y:S01]  /*de80*/  F2FP.BF16.F32.PACK_AB R28, R29, R11 ;  /* 0x0000000b1d1c723e */ /* 0x000fe200000010ff */
[----:B------:R-:W-:Y:S01]  /*de90*/  FADD.FTZ R11, R37, R48 ;  /* 0x00000030250b7221 */ /* 0x000fe20000010000 */
[----:B------:R-:W-:Y:S01]  /*dea0*/  FFMA.FTZ R50, R70, UR45, -R78 ;  /* 0x0000002d46327c23 */ /* 0x000fe2000801084e */
[----:B------:R-:W-:Y:S02]  /*deb0*/  F2FP.BF16.F32.PACK_AB R29, R31, R8 ;  /* 0x000000081f1d723e */ /* 0x000fe400000010ff */
[----:B---3--:R-:W-:-:S03]  /*dec0*/  FADD.FTZ R11, R34, R11 ;  /* 0x0000000b220b7221 */ /* 0x008fc60000010000 */
[----:B------:R-:W1:Y:S01]  /*ded0*/  MUFU.EX2 R50, R50 ;  /* 0x0000003200327308 */ /* 0x000e620000000800 */
[----:B------:R-:W-:Y:S01]  /*dee0*/  FFMA.FTZ R54, R72, UR45, -R78 ;  /* 0x0000002d48367c23 */ /* 0x000fe2000801084e */
[----:B------:R-:W-:Y:S01]  /*def0*/  F2FP.BF16.F32.PACK_AB R31, R3, R32 ;  /* 0x00000020031f723e */ /* 0x000fe200000010ff */
[----:B0-----:R-:W-:-:S05]  /*df00*/  FADD.FTZ R8, R42, R11 ;  /* 0x0000000b2a087221 */ /* 0x001fca0000010000 */
[----:B------:R-:W0:Y:S01]  /*df10*/  MUFU.EX2 R53, R53 ;  /* 0x0000003500357308 */ /* 0x000e220000000800 */
[----:B------:R-:W-:Y:S01]  /*df20*/  FADD.FTZ R3, R45, R8 ;  /* 0x000000082d037221 */ /* 0x000fe20000010000 */
[----:B------:R2:W-:Y:S03]  /*df30*/  STSM.16.M88.4 [R92], R12 ;  /* 0x0000000c5c007844 */ /* 0x0005e60000000200 */
[----:B------:R-:W-:-:S03]  /*df40*/  FADD.FTZ R8, R46, R3 ;  /* 0x000000032e087221 */ /* 0x000fc60000010000 */
[----:B------:R-:W3:Y:S08]  /*df50*/  MUFU.EX2 R54, R54 ;  /* 0x0000003600367308 */ /* 0x000ef00000000800 */
[----:B------:R-:W-:Y:S01]  /*df60*/  MUFU.EX2 R0, R0 ;  /* 0x0000000000007308 */ /* 0x000fe20000000800 */
[----:B--2---:R-:W-:Y:S01]  /*df70*/  F2FP.BF16.F32.PACK_AB R13, R5, R4 ;  /* 0x00000004050d723e */ /* 0x004fe200000010ff */
[----:B------:R-:W-:-:S06]  /*df80*/  FADD.FTZ R5, R49, R8 ;  /* 0x0000000831057221 */ /* 0x000fcc0000010000 */
[----:B------:R-:W2:Y:S01]  /*df90*/  MUFU.EX2 R33, R33 ;  /* 0x0000002100217308 */ /* 0x000ea20000000800 */
[----:B-1----:R-:W-:Y:S01]  /*dfa0*/  FADD.FTZ R8, R50, R5 ;  /* 0x0000000532087221 */ /* 0x002fe20000010000 */
[----:B------:R-:W-:Y:S02]  /*dfb0*/  F2FP.BF16.F32.PACK_AB R26, R82, R81 ;  /* 0x00000051521a723e */ /* 0x000fe400000010ff */
[----:B------:R-:W-:Y:S01]  /*dfc0*/  F2FP.BF16.F32.PACK_AB R27, R62, R61 ;  /* 0x0000003d3e1b723e */ /* 0x000fe200000010ff */
[----:B0-----:R-:W-:Y:S01]  /*dfd0*/  FADD.FTZ R5, R53, R8 ;  /* 0x0000000835057221 */ /* 0x001fe20000010000 */
[----:B------:R-:W-:-:S03]  /*dfe0*/  F2FP.BF16.F32.PACK_AB R30, R38, R30 ;  /* 0x0000001e261e723e */ /* 0x000fc600000010ff */
[----:B---3--:R-:W-:Y:S01]  /*dff0*/  FADD.FTZ R5, R54, R5 ;  /* 0x0000000536057221 */ /* 0x008fe20000010000 */
[----:B------:R-:W-:Y:S04]  /*e000*/  STSM.16.M88.4 [R90], R24 ;  /* 0x000000185a007844 */ /* 0x000fe80000000200 */
[----:B------:R2:W-:Y:S02]  /*e010*/  STSM.16.M88.4 [R89], R28 ;  /* 0x0000001c59007844 */ /* 0x0005e40000000200 */
[----:B--2---:R-:W-:Y:S01]  /*e020*/  F2FP.BF16.F32.PACK_AB R30, R33, R0 ;  /* 0x00000000211e723e */ /* 0x004fe200000010ff */
[----:B------:R-:W-:Y:S02]  /*e030*/  FADD.FTZ R0, R0, R5 ;  /* 0x0000000500007221 */ /* 0x000fe40000010000 */
[----:B------:R-:W2:Y:S01]  /*e040*/  LDL R5, [R1+0x78] ;  /* 0x0000780001057983 */ /* 0x000ea20000100800 */
[----:B------:R-:W0:Y:S01]  /*e050*/  MUFU.EX2 R44, R44 ;  /* 0x0000002c002c7308 */ /* 0x000e220000000800 */
[--C-:B------:R-:W-:Y:S01]  /*e060*/  FFMA.FTZ R55, R55, UR45, -R66.reuse ;  /* 0x0000002d37377c23 */ /* 0x100fe20008010842 */
[----:B------:R-:W-:-:S06]  /*e070*/  FFMA.FTZ R36, R56, UR45, -R66 ;  /* 0x0000002d38247c23 */ /* 0x000fcc0008010842 */
[----:B------:R-:W1:Y:S01]  /*e080*/  MUFU.EX2 R39, R39 ;  /* 0x0000002700277308 */ /* 0x000e620000000800 */
[----:B------:R-:W-:-:S07]  /*e090*/  FFMA.FTZ R43, R59, UR45, -R66 ;  /* 0x0000002d3b2b7c23 */ /* 0x000fce0008010842 */
[----:B------:R-:W3:Y:S01]  /*e0a0*/  MUFU.EX2 R40, R40 ;  /* 0x0000002800287308 */ /* 0x000ee20000000800 */
[----:B0-----:R-:W-:Y:S01]  /*e0b0*/  FADD.FTZ R38, R44, R7 ;  /* 0x000000072c267221 */ /* 0x001fe20000010000 */
[----:B------:R-:W-:-:S06]  /*e0c0*/  FFMA.FTZ R60, R60, UR45, -R66 ;  /* 0x0000002d3c3c7c23 */ /* 0x000fcc0008010842 */
[----:B------:R-:W0:Y:S01]  /*e0d0*/  MUFU.EX2 R10, R55 ;  /* 0x00000037000a7308 */ /* 0x000e220000000800 */
[----:B-1----:R-:W-:Y:S01]  /*e0e0*/  FADD.FTZ R7, R39, R38 ;  /* 0x0000002627077221 */ /* 0x002fe20000010000 */
[----:B------:R-:W-:-:S06]  /*e0f0*/  FFMA.FTZ R63, R63, UR45, -R66 ;  /* 0x0000002d3f3f7c23 */ /* 0x000fcc0008010842 */
[----:B------:R-:W1:Y:S01]  /*e100*/  MUFU.EX2 R36, R36 ;  /* 0x0000002400247308 */ /* 0x000e620000000800 */
[--C-:B------:R-:W-:Y:S01]  /*e110*/  FFMA.FTZ R76, R76, UR45, -R66.reuse ;  /* 0x0000002d4c4c7c23 */ /* 0x100fe20008010842 */
[--C-:B------:R-:W-:Y:S01]  /*e120*/  FFMA.FTZ R75, R75, UR45, -R66.reuse ;  /* 0x0000002d4b4b7c23 */ /* 0x100fe20008010842 */
[--C-:B------:R-:W-:Y:S01]  /*e130*/  FFMA.FTZ R74, R74, UR45, -R66.reuse ;  /* 0x0000002d4a4a7c23 */ /* 0x100fe20008010842 */
[--C-:B------:R-:W-:Y:S01]  /*e140*/  FFMA.FTZ R73, R73, UR45, -R66.reuse ;  /* 0x0000002d49497c23 */ /* 0x100fe20008010842 */
[----:B------:R-:W-:-:S03]  /*e150*/  FFMA.FTZ R66, R77, UR45, -R66 ;  /* 0x0000002d4d427c23 */ /* 0x000fc60008010842 */
[----:B------:R-:W1:Y:S01]  /*e160*/  MUFU.EX2 R43, R43 ;  /* 0x0000002b002b7308 */ /* 0x000e620000000800 */
[----:B---3--:R-:W-:-:S07]  /*e170*/  FADD.FTZ R7, R40, R7 ;  /* 0x0000000728077221 */ /* 0x008fce0000010000 */
[----:B------:R-:W3:Y:S01]  /*e180*/  MUFU.EX2 R60, R60 ;  /* 0x0000003c003c7308 */ /* 0x000ee20000000800 */
[----:B0-----:R-:W-:-:S07]  /*e190*/  FADD.FTZ R7, R10, R7 ;  /* 0x000000070a077221 */ /* 0x001fce0000010000 */
[----:B------:R-:W0:Y:S01]  /*e1a0*/  MUFU.EX2 R63, R63 ;  /* 0x0000003f003f7308 */ /* 0x000e220000000800 */
[----:B-1----:R-:W-:-:S07]  /*e1b0*/  FADD.FTZ R4, R36, R7 ;  /* 0x0000000724047221 */ /* 0x002fce0000010000 */
[----:B------:R-:W1:Y:S08]  /*e1c0*/  MUFU.EX2 R76, R76 ;  /* 0x0000004c004c7308 */ /* 0x000e700000000800 */
[----:B------:R-:W-:Y:S08]  /*e1d0*/  MUFU.EX2 R75, R75 ;  /* 0x0000004b004b7308 */ /* 0x000ff00000000800 */
[----:B------:R-:W1:Y:S08]  /*e1e0*/  MUFU.EX2 R74, R74 ;  /* 0x0000004a004a7308 */ /* 0x000e700000000800 */
[----:B------:R-:W-:Y:S08]  /*e1f0*/  MUFU.EX2 R73, R73 ;  /* 0x0000004900497308 */ /* 0x000ff00000000800 */
[----:B------:R-:W1:Y:S01]  /*e200*/  MUFU.EX2 R66, R66 ;  /* 0x0000004200427308 */ /* 0x000e620000000800 */
[----:B------:R-:W-:Y:S01]  /*e210*/  FADD.FTZ R3, R43, R4 ;  /* 0x000000042b037221 */ /* 0x000fe20000010000 */
[----:B------:R-:W-:-:S02]  /*e220*/  F2FP.BF16.F32.PACK_AB R12, R68, R41 ;  /* 0x00000029440c723e */ /* 0x000fc400000010ff */
[----:B------:R-:W-:Y:S02]  /*e230*/  F2FP.BF16.F32.PACK_AB R14, R83, R69 ;  /* 0x00000045530e723e */ /* 0x000fe400000010ff */
[----:B------:R-:W-:Y:S01]  /*e240*/  F2FP.BF16.F32.PACK_AB R15, R44, R35 ;  /* 0x000000232c0f723e */ /* 0x000fe200000010ff */
[----:B---3--:R-:W-:Y:S01]  /*e250*/  FADD.FTZ R4, R60, R3 ;  /* 0x000000033c047221 */ /* 0x008fe20000010000 */
[----:B------:R-:W-:-:S03]  /*e260*/  F2FP.BF16.F32.PACK_AB R24, R46, R45 ;  /* 0x0000002d2e18723e */ /* 0x000fc600000010ff */
[----:B------:R3:W-:Y:S01]  /*e270*/  STSM.16.M88.4 [R91+0x27800], R12 ;  /* 0x0278000c5b007844 */ /* 0x0007e20000000200 */
[----:B0-----:R-:W-:Y:S01]  /*e280*/  FADD.FTZ R3, R63, R4 ;  /* 0x000000043f037221 */ /* 0x001fe20000010000 */
[----:B------:R-:W-:Y:S02]  /*e290*/  F2FP.BF16.F32.PACK_AB R26, R50, R49 ;  /* 0x00000031321a723e */ /* 0x000fe400000010ff */
[----:B------:R-:W-:Y:S02]  /*e2a0*/  F2FP.BF16.F32.PACK_AB R25, R60, R43 ;  /* 0x0000002b3c19723e */ /* 0x000fe400000010ff */
[----:B-1----:R-:W-:Y:S02]  /*e2b0*/  F2FP.BF16.F32.PACK_AB R27, R76, R63 ;  /* 0x0000003f4c1b723e */ /* 0x002fe400000010ff */
[----:B------:R-:W-:Y:S02]  /*e2c0*/  F2FP.BF16.F32.PACK_AB R28, R54, R53 ;  /* 0x00000035361c723e */ /* 0x000fe400000010ff */
[----:B------:R-:W-:-:S02]  /*e2d0*/  F2FP.BF16.F32.PACK_AB R29, R74, R75 ;  /* 0x0000004b4a1d723e */ /* 0x000fc400000010ff */
[----:B------:R-:W-:Y:S02]  /*e2e0*/  F2FP.BF16.F32.PACK_AB R31, R66, R73 ;  /* 0x00000049421f723e */ /* 0x000fe400000010ff */
[----:B---3--:R-:W-:Y:S02]  /*e2f0*/  F2FP.BF16.F32.PACK_AB R12, R37, R20 ;  /* 0x00000014250c723e */ /* 0x008fe400000010ff */
[----:B------:R-:W-:Y:S02]  /*e300*/  F2FP.BF16.F32.PACK_AB R14, R42, R34 ;  /* 0x000000222a0e723e */ /* 0x000fe400000010ff */
[----:B------:R-:W-:Y:S02]  /*e310*/  F2FP.BF16.F32.PACK_AB R13, R40, R39 ;  /* 0x00000027280d723e */ /* 0x000fe400000010ff */
[----:B------:R-:W-:Y:S01]  /*e320*/  F2FP.BF16.F32.PACK_AB R15, R36, R10 ;  /* 0x0000000a240f723e */ /* 0x000fe200000010ff */
[----:B------:R-:W-:-:S04]  /*e330*/  FADD.FTZ R4, R76, R3 ;  /* 0x000000034c047221 */ /* 0x000fc80000010000 */
[----:B------:R-:W-:-:S04]  /*e340*/  FADD.FTZ R3, R75, R4 ;  /* 0x000000044b037221 */ /* 0x000fc80000010000 */
[----:B------:R-:W-:Y:S01]  /*e350*/  FADD.FTZ R4, R74, R3 ;  /* 0x000000034a047221 */ /* 0x000fe20000010000 */
[----:B------:R-:W-:Y:S01]  /*e360*/  FADD.FTZ R3, R33, R0 ;  /* 0x0000000021037221 */ /* 0x000fe20000010000 */
[----:B------:R-:W-:Y:S02]  /*e370*/  VIADD R0, R88, 0xfffffffe ;  /* 0xfffffffe58007836 */ /* 0x000fe40000000000 */
[----:B------:R-:W-:Y:S01]  /*e380*/  FADD.FTZ R73, R73, R4 ;  /* 0x0000000449497221 */ /* 0x000fe20000010000 */
[--C-:B------:R-:W-:Y:S01]  /*e390*/  IMAD.MOV.U32 R134, RZ, RZ, R135.reuse ;  /* 0x000000ffff867224 */ /* 0x100fe200078e0087 */
[-C--:B------:R-:W-:Y:S01]  /*e3a0*/  MOV R125, R135.reuse ;  /* 0x00000087007d7202 */ /* 0x080fe20000000f00 */
[----:B------:R-:W-:Y:S02]  /*e3b0*/  IMAD.MOV.U32 R133, RZ, RZ, R135 ;  /* 0x000000ffff857224 */ /* 0x000fe400078e0087 */
[----:B------:R-:W-:Y:S01]  /*e3c0*/  FADD.FTZ R4, R66, R73 ;  /* 0x0000004942047221 */ /* 0x000fe20000010000 */
[--C-:B------:R-:W-:Y:S01]  /*e3d0*/  IMAD.MOV.U32 R132, RZ, RZ, R135.reuse ;  /* 0x000000ffff847224 */ /* 0x100fe200078e0087 */
[----:B------:R-:W-:Y:S01]  /*e3e0*/  MOV R94, R135 ;  /* 0x00000087005e7202 */ /* 0x000fe20000000f00 */
[----:B------:R-:W-:-:S02]  /*e3f0*/  IMAD.MOV.U32 R131, RZ, RZ, R135 ;  /* 0x000000ffff837224 */ /* 0x000fc400078e0087 */
[--C-:B------:R-:W-:Y:S02]  /*e400*/  IMAD.MOV.U32 R130, RZ, RZ, R135.reuse ;  /* 0x000000ffff827224 */ /* 0x100fe400078e0087 */
[--C-:B------:R-:W-:Y:S02]  /*e410*/  IMAD.MOV.U32 R129, RZ, RZ, R135.reuse ;  /* 0x000000ffff817224 */ /* 0x100fe400078e0087 */
[--C-:B------:R-:W-:Y:S02]  /*e420*/  IMAD.MOV.U32 R128, RZ, RZ, R135.reuse ;  /* 0x000000ffff807224 */ /* 0x100fe400078e0087 */
[--C-:B------:R-:W-:Y:S02]  /*e430*/  IMAD.MOV.U32 R127, RZ, RZ, R135.reuse ;  /* 0x000000ffff7f7224 */ /* 0x100fe400078e0087 */
[--C-:B------:R-:W-:Y:S02]  /*e440*/  IMAD.MOV.U32 R126, RZ, RZ, R135.reuse ;  /* 0x000000ffff7e7224 */ /* 0x100fe400078e0087 */
[----:B------:R-:W-:-:S02]  /*e450*/  IMAD.MOV.U32 R124, RZ, RZ, R135 ;  /* 0x000000ffff7c7224 */ /* 0x000fc400078e0087 */
[--C-:B------:R-:W-:Y:S02]  /*e460*/  IMAD.MOV.U32 R123, RZ, RZ, R135.reuse ;  /* 0x000000ffff7b7224 */ /* 0x100fe400078e0087 */
[--C-:B------:R-:W-:Y:S02]  /*e470*/  IMAD.MOV.U32 R122, RZ, RZ, R135.reuse ;  /* 0x000000ffff7a7224 */ /* 0x100fe400078e0087 */
[--C-:B------:R-:W-:Y:S02]  /*e480*/  IMAD.MOV.U32 R121, RZ, RZ, R135.reuse ;  /* 0x000000ffff797224 */ /* 0x100fe400078e0087 */
[--C-:B------:R-:W-:Y:S02]  /*e490*/  IMAD.MOV.U32 R120, RZ, RZ, R135.reuse ;  /* 0x000000ffff787224 */ /* 0x100fe400078e0087 */
[--C-:B------:R-:W-:Y:S02]  /*e4a0*/  IMAD.MOV.U32 R119, RZ, RZ, R135.reuse ;  /* 0x000000ffff777224 */ /* 0x100fe400078e0087 */
[--C-:B------:R-:W-:Y:S01]  /*e4b0*/  IMAD.MOV.U32 R118, RZ, RZ, R135.reuse ;  /* 0x000000ffff767224 */ /* 0x100fe200078e0087 */
[----:B----4-:R-:W-:Y:S04]  /*e4c0*/  STSM.16.M88.4 [R47], R12 ;  /* 0x0000000c2f007844 */ /* 0x010fe80000000200 */
[----:B------:R0:W-:Y:S04]  /*e4d0*/  STSM.16.M88.4 [R90+0x6000], R24 ;  /* 0x006000185a007844 */ /* 0x0001e80000000200 */
[----:B------:R1:W-:Y:S01]  /*e4e0*/  STSM.16.M88.4 [R89+0x6000], R28 ;  /* 0x0060001c59007844 */ /* 0x0003e20000000200 */
[----:B------:R3:W-:Y:S06]  /*e4f0*/  MEMBAR.ALL.CTA ;  /* 0x0000000000007992 */ /* 0x0007ec0000008000 */
[----:B---3--:R-:W3:Y:S01]  /*e500*/  FENCE.VIEW.ASYNC.S ;  /* 0x00000000000073c6 */ /* 0x008ee20000000000 */
        /* <DEDUP_REMOVED lines=22> */
[--C-:B-----5:R-:W-:Y:S02]  /*e670*/  IMAD.MOV.U32 R95, RZ, RZ, R135.reuse ;  /* 0x000000ffff5f7224 */ /* 0x120fe400078e0087 */
[--C-:B------:R-:W-:Y:S02]  /*e680*/  IMAD.MOV.U32 R93, RZ, RZ, R135.reuse ;  /* 0x000000ffff5d7224 */ /* 0x100fe400078e0087 */
[----:B------:R-:W-:-:S02]  /*e690*/  IMAD.MOV.U32 R92, RZ, RZ, R135 ;  /* 0x000000ffff5c7224 */ /* 0x000fc400078e0087 */
[--C-:B------:R-:W-:Y:S02]  /*e6a0*/  IMAD.MOV.U32 R91, RZ, RZ, R135.reuse ;  /* 0x000000ffff5b7224 */ /* 0x100fe400078e0087 */
[--C-:B0-----:R-:W-:Y:S02]  /*e6b0*/  IMAD.MOV.U32 R90, RZ, RZ, R135.reuse ;  /* 0x000000ffff5a7224 */ /* 0x101fe400078e0087 */
[--C-:B-1----:R-:W-:Y:S02]  /*e6c0*/  IMAD.MOV.U32 R89, RZ, RZ, R135.reuse ;  /* 0x000000ffff597224 */ /* 0x102fe400078e0087 */
[----:B------:R-:W-:Y:S01]  /*e6d0*/  IMAD.MOV.U32 R88, RZ, RZ, R135 ;  /* 0x000000ffff587224 */ /* 0x000fe200078e0087 */
[----:B--2---:R-:W-:Y:S01]  /*e6e0*/  ISETP.GE.AND P1, PT, R0, R5, PT ;  /* 0x000000050000720c */ /* 0x004fe20003f26270 */
[----:B---3--:R-:W-:-:S12]  /*e6f0*/  NOP ;  /* 0x0000000000007918 */ /* 0x008fd80000000000 */
[----:B------:R-:W-:Y:S05]  /*e700*/  @!P1 BRA `(.L_x_511) ;  /* 0x0000002c00c49947 */ /* 0x000fea0003800000 */
[----:B------:R0:W5:Y:S01]  /*e710*/  LDL.LU R10, [R1] ;  /* 0x00000000010a7983 */ /* 0x0001620000300800 */
[----:B------:R-:W-:Y:S01]  /*e720*/  IMAD.MOV.U32 R8, RZ, RZ, R9 ;  /* 0x000000ffff087224 */ /* 0x000fe200078e0009 */
[----:B------:R-:W-:Y:S01]  /*e730*/  CS2R R134, SRZ ;  /* 0x0000000000867805 */ /* 0x000fe2000001ff00 */
[----:B------:R-:W-:Y:S01]  /*e740*/  IMAD.MOV.U32 R7, RZ, RZ, R6 ;  /* 0x000000ffff077224 */ /* 0x000fe200078e0006 */
[----:B------:R-:W-:Y:S01]  /*e750*/  CS2R R132, SRZ ;  /* 0x0000000000847805 */ /* 0x000fe2000001ff00 */
[----:B------:R-:W-:Y:S01]  /*e760*/  IMAD.MOV.U32 R5, RZ, RZ, R142 ;  /* 0x000000ffff057224 */ /* 0x000fe200078e008e */
        /* <DEDUP_REMOVED lines=21> */
[----:B0-----:R-:W-:-:S07]  /*e8c0*/  CS2R R88, SRZ ;  /* 0x0000000000587805 */ /* 0x001fce000001ff00 */
.L_x_523:
[----:B------:R-:W2:Y:S01]  /*e8d0*/  LDL R6, [R1+0x7c] ;  /* 0x00007c0001067983 */ /* 0x000ea20000100800 */
[----:B------:R-:W-:Y:S01]  /*e8e0*/  ISETP.NE.AND P1, PT, R5, 0x1, PT ;  /* 0x000000010500780c */ /* 0x000fe20003f25270 */
[----:B------:R-:W-:Y:S05]  /*e8f0*/  YIELD ;  /* 0x0000000000007946 */ /* 0x000fea0003800000 */
[----:B------:R-:W-:-:S04]  /*e900*/  SEL R9, RZ, 0x1, P1 ;  /* 0x00000001ff097807 */ /* 0x000fc80000800000 */
[----:B-----5:R-:W-:-:S05]  /*e910*/  LOP3.LUT R11, R10, R9, RZ, 0x3c, !PT ;  /* 0x000000090a0b7212 */ /* 0x020fca00078e3cff */
[----:B------:R0:W-:Y:S01]  /*e920*/  STL [R1], R11 ;  /* 0x0000000b01007387 */ /* 0x0001e20000100800 */
[----:B--2---:R-:W-:-:S13]  /*e930*/  ISETP.NE.AND P1, PT, R6, RZ, PT ;  /* 0x000000ff0600720c */ /* 0x004fda0003f25270 */
[----:B0-----:R-:W-:Y:S05]  /*e940*/  @P1 BRA `(.L_x_512) ;  /* 0x00000000003c1947 */ /* 0x001fea0003800000 */
[----:B------:R-:W-:Y:S05]  /*e950*/  @!P0 BRA `(.L_x_513) ;  /* 0x0000000000048947 */ /* 0x000fea0003800000 */
[----:B------:R-:W-:Y:S01]  /*e960*/  BPT.TRAP 0x1 ;  /* 0x000000040000795c */ /* 0x000fe20000300000 */
.L_x_513:
[----:B------:R-:W-:-:S05]  /*e970*/  VIADD R6, R5, 0x1 ;  /* 0x0000000105067836 */ /* 0x000fca0000000000 */
[----:B------:R-:W-:-:S04]  /*e980*/  ISETP.NE.AND P2, PT, R6, 0x2, PT ;  /* 0x000000020600780c */ /* 0x000fc80003f45270 */
[----:B------:R-:W-:Y:S02]  /*e990*/  SEL R9, R6, RZ, P2 ;  /* 0x000000ff06097207 */ /* 0x000fe40001000000 */
[----:B------:R-:W-:-:S03]  /*e9a0*/  SHF.L.U32 R6, R11, 0x1f, RZ ;  /* 0x0000001f0b067819 */ /* 0x000fc600000006ff */
[----:B------:R-:W-:-:S04]  /*e9b0*/  IMAD R9, R9, 0x8, R2 ;  /* 0x0000000809097824 */ /* 0x000fc800078e0202 */
[----:B------:R0:W1:Y:S01]  /*e9c0*/  SYNCS.PHASECHK.TRANS64.TRYWAIT P2, [R9+URZ+0x2d830], R6 ;  /* 0x02d83006090075a7 */ /* 0x000062000804017f */
[----:B------:R-:W-:Y:S05]  /*e9d0*/  @!P0 BRA `(.L_x_514) ;  /* 0x0000000000048947 */ /* 0x000fea0003800000 */
[----:B------:R-:W-:Y:S01]  /*e9e0*/  BPT.TRAP 0x1 ;  /* 0x000000040000795c */ /* 0x000fe20000300000 */
.L_x_514:
[----:B------:R-:W-:Y:S04]  /*e9f0*/  BSSY B0, `(.L_x_512) ;  /* 0x0000004000007945 */ /* 0x000fe80003800000 */
[----:B-1----:R-:W-:Y:S05]  /*ea00*/  @P2 BRA `(.L_x_515) ;  /* 0x0000000000082947 */ /* 0x002fea0003800000 */
[----:B------:R-:W1:Y:S02]  /*ea10*/  SYNCS.PHASECHK.TRANS64.TRYWAIT P2, [R9+URZ+0x2d830], R6 ;  /* 0x02d83006090075a7 */ /* 0x000e64000804017f */
[----:B-1----:R-:W-:Y:S05]  /*ea20*/  @!P2 BRA `(.L_x_516) ;  /* 0x000000e00000a947 */ /* 0x002fea0003800000 */
.L_x_515:
[----:B------:R-:W-:Y:S05]  /*ea30*/  BSYNC B0 ;  /* 0x0000000000007941 */ /* 0x000fea0003800000 */
.L_x_512:
[----:B01----:R-:W2:Y:S04]  /*ea40*/  LDL R9, [R1+0x80] ;  /* 0x0000800001097983 */ /* 0x003ea80000100800 */
[----:B------:R-:W3:Y:S01]  /*ea50*/  LDL.64 R26, [R1+0x18] ;  /* 0x00001800011a7983 */ /* 0x000ee20000100a00 */
[----:B------:R-:W-:Y:S01]  /*ea60*/  VIADD R142, R5, 0x1 ;  /* 0x00000001058e7836 */ /* 0x000fe20000000000 */
[----:B------:R-:W-:Y:S05]  /*ea70*/  WARPSYNC.ALL ;  /* 0x0000000000007948 */ /* 0x000fea0003800000 */
[C---:B------:R-:W-:Y:S01]  /*ea80*/  ISETP.NE.AND P2, PT, R142.reuse, 0x2, PT ;  /* 0x000000028e00780c */ /* 0x040fe20003f45270 */
[----:B------:R-:W4:Y:S03]  /*ea90*/  LDL.64 R154, [R1+0x60] ;  /* 0x00006000019a7983 */ /* 0x000f260000100a00 */
[----:B------:R-:W-:Y:S01]  /*eaa0*/  SEL R142, R142, RZ, P2 ;  /* 0x000000ff8e8e7207 */ /* 0x000fe20001000000 */
[----:B------:R-:W-:Y:S01]  /*eab0*/  IMAD.MOV.U32 R15, RZ, RZ, -0x7fffffe0 ;  /* 0x80000020ff0f7424 */ /* 0x000fe200078e00ff */
[----:B------:R-:W0:Y:S04]  /*eac0*/  S2R R6, SR_TID.X ;  /* 0x0000000000067919 */ /* 0x000e280000002100 */
[----:B------:R-:W-:Y:S01]  /*ead0*/  R2UR UR15, R15 ;  /* 0x000000000f0f72ca */ /* 0x000fe200000e0000 */
[----:B------:R-:W-:Y:S01]  /*eae0*/  IMAD.MOV.U32 R13, RZ, RZ, -0x7fffffe0 ;  /* 0x80000020ff0d7424 */ /* 0x000fe200078e00ff */
[----:B------:R-:W5:Y:S04]  /*eaf0*/  LDL.64 R150, [R1+0x40] ;  /* 0x0000400001967983 */ /* 0x000f680000100a00 */
[----:B------:R-:W5:Y:S04]  /*eb00*/  LDL.64 R148, [R1+0x38] ;  /* 0x0000380001947983 */ /* 0x000f680000100a00 */
[----:B------:R-:W5:Y:S01]  /*eb10*/  LDL.64 R146, [R1+0x30] ;  /* 0x0000300001927983 */ /* 0x000f620000100a00 */
[----:B0-----:R-:W-:-:S05]  /*eb20*/  SHF.R.U32.HI R6, RZ, 0x7, R6 ;  /* 0x00000007ff067819 */ /* 0x001fca0000011606 */
[----:B------:R-:W-:Y:S01]  /*eb30*/  VIADD R6, R6, 0x8 ;  /* 0x0000000806067836 */ /* 0x000fe20000000000 */
[----:B------:R-:W-:Y:S01]  /*eb40*/  R2UR UR7, R13 ;  /* 0x000000000d0772ca */ /* 0x000fe200000e0000 */
[----:B------:R-:W-:-:S05]  /*eb50*/  IMAD.MOV.U32 R25, RZ, RZ, -0x7fffffe0 ;  /* 0x80000020ff197424 */ /* 0x000fca00078e00ff */
[----:B------:R-:W-:Y:S01]  /*eb60*/  R2UR UR23, R25 ;  /* 0x00000000191772ca */ /* 0x000fe200000e0000 */
[----:B------:R-:W-:Y:S02]  /*eb70*/  IMAD.MOV.U32 R21, RZ, RZ, -0x7fffffe0 ;  /* 0x80000020ff157424 */ /* 0x000fe400078e00ff */
[----:B--2---:R-:W-:-:S04]  /*eb80*/  IMAD R12, R142, 0x600, R9 ;  /* 0x000006008e0c7824 */ /* 0x004fc800078e0209 */
[----:B------:R-:W-:-:S05]  /*eb90*/  VIADD R14, R12, 0x200 ;  /* 0x000002000c0e7836 */ /* 0x000fca0000000000 */
[----:B------:R-:W-:Y:S02]  /*eba0*/  R2UR UR14, R14 ;  /* 0x000000000e0e72ca */ /* 0x000fe400000e0000 */
[----:B------:R-:W2:Y:S01]  /*ebb0*/  LDL.64 R14, [R1+0x68] ;  /* 0x00006800010e7983 */ /* 0x000ea20000100a00 */
[C---:B------:R-:W-:Y:S01]  /*ebc0*/  R2UR UR6, R12.reuse ;  /* 0x000000000c0672ca */ /* 0x040fe200000e0000 */
[----:B------:R-:W-:Y:S01]  /*ebd0*/  VIADD R24, R12, 0x400 ;  /* 0x000004000c187836 */ /* 0x000fe20000000000 */
[----:B---3--:R-:W-:Y:S02]  /*ebe0*/  R2UR UR4, R26 ;  /* 0x000000001a0472ca */ /* 0x008fe400000e0000 */
[----:B------:R-:W-:Y:S02]  /*ebf0*/  R2UR UR5, R27 ;  /* 0x000000001b0572ca */ /* 0x000fe400000e0000 */
[----:B------:R-:W-:Y:S01]  /*ec00*/  R2UR UR22, R24 ;  /* 0x00000000181672ca */ /* 0x000fe200000e0000 */
[----:B------:R0:W-:Y:S06]  /*ec10*/  BAR.SYNC.DEFER_BLOCKING R6, 0x100 ;  /* 0x000400060000751d */ /* 0x0001ec0000010000 */
[----:B------:R-:W-:-:S06]  /*ec20*/  WARPGROUP.ARRIVE ;  /* 0x00000000000079c5 */ /* 0x000fcc0000000000 */
[----:B------:R-:W-:Y:S01]  /*ec30*/  HGMMA.64x128x16.F32.BF16 R24, gdesc[UR4], RZ, !UPT, gsb0 ;  /* 0x01e00000041879f0 */ /* 0x000fe2000c0018ff */
[----:B------:R-:W-:Y:S01]  /*ec40*/  VIADD R20, R12, 0x2 ;  /* 0x000000020c147836 */ /* 0x000fe20000000000 */
[----:B------:R-:W-:-:S04]  /*ec50*/  R2UR UR11, R21 ;  /* 0x00000000150b72ca */ /* 0x000fc800000e0000 */
[----:B------:R-:W-:Y:S02]  /*ec60*/  R2UR UR10, R20 ;  /* 0x00000000140a72ca */ /* 0x000fe400000e0000 */
[----:B----4-:R-:W-:Y:S02]  /*ec70*/  R2UR UR12, R154 ;  /* 0x000000009a0c72ca */ /* 0x010fe400000e0000 */
[----:B------:R-:W-:Y:S01]  /*ec80*/  R2UR UR13, R155 ;  /* 0x000000009b0d72ca */ /* 0x000fe200000e0000 */
[----:B------:R-:W-:Y:S02]  /*ec90*/  WARPGROUP.DEPBAR.LE gsb0, 0x0 ;  /* 0x00008000000079c5 */ /* 0x000fe40000010000 */
[----:B------:R-:W-:Y:S01]  /*eca0*/  WARPGROUP.ARRIVE ;  /* 0x00000000000079c5 */ /* 0x000fe20000000000 */
[----:B--2---:R-:W-:Y:S02]  /*ecb0*/  R2UR UR8, R14 ;  /* 0x000000000e0872ca */ /* 0x004fe400000e0000 */
[----:B------:R-:W-:-:S13]  /*ecc0*/  R2UR UR9, R15 ;  /* 0x000000000f0972ca */ /* 0x000fda00000e0000 */
[----:B------:R-:W-:Y:S01]  /*ecd0*/  HGMMA.64x128x16.F32.BF16 R24, gdesc[UR8], R24, gsb0 ;  /* 0x01e00000081879f0 */ /* 0x000fe20008001818 */
[----:B------:R-:W-:Y:S01]  /*ece0*/  VIADD R20, R12, 0x202 ;  /* 0x000002020c147836 */ /* 0x000fe20000000000 */
[----:B------:R-:W-:Y:S02]  /*ecf0*/  R2UR UR19, R21 ;  /* 0x00000000151372ca */ /* 0x000fe400000e0000 */
[----:B-----5:R-:W-:Y:S02]  /*ed00*/  R2UR UR16, R150 ;  /* 0x00000000961072ca */ /* 0x020fe400000e0000 */
[----:B------:R-:W-:Y:S02]  /*ed10*/  R2UR UR18, R20 ;  /* 0x00000000141272ca */ /* 0x000fe400000e0000 */
[----:B------:R-:W-:Y:S01]  /*ed20*/  R2UR UR17, R151 ;  /* 0x00000000971172ca */ /* 0x000fe200000e0000 */
[----:B------:R-:W-:Y:S02]  /*ed30*/  WARPGROUP.DEPBAR.LE gsb0, 0x0 ;  /* 0x00008000000079c5 */ /* 0x000fe40000010000 */
[----:B------:R-:W-:-:S06]  /*ed40*/  WARPGROUP.ARRIVE ;  /* 0x00000000000079c5 */ /* 0x000fcc0000000000 */
[----:B------:R-:W-:Y:S01]  /*ed50*/  HGMMA.64x128x16.F32.BF16 R24, gdesc[UR12], R24, gsb0 ;  /* 0x01e000000c1879f0 */ /* 0x000fe20008001818 */
[----:B------:R-:W-:Y:S02]  /*ed60*/  R2UR UR20, R148 ;  /* 0x00000000941472ca */ /* 0x000fe400000e0000 */
[----:B------:R-:W-:Y:S01]  /*ed70*/  R2UR UR21, R149 ;  /* 0x00000000951572ca */ /* 0x000fe200000e0000 */
[----:B------:R-:W-:Y:S02]  /*ed80*/  WARPGROUP.DEPBAR.LE gsb0, 0x0 ;  /* 0x00008000000079c5 */ /* 0x000fe40000010000 */
[----:B------:R-:W-:-:S06]  /*ed90*/  WARPGROUP.ARRIVE ;  /* 0x00000000000079c5 */ /* 0x000fcc0000000000 */
[----:B------:R-:W-:Y:S01]  /*eda0*/  HGMMA.64x128x16.F32.BF16 R24, gdesc[UR16], R24, gsb0 ;  /* 0x01e00000101879f0 */ /* 0x000fe20008001818 */
[----:B------:R-:W-:Y:S01]  /*edb0*/  VIADD R12, R12, 0x402 ;  /* 0x000004020c0c7836 */ /* 0x000fe20000000000 */
[----:B------:R-:W-:Y:S02]  /*edc0*/  R2UR UR27, R13 ;  /* 0x000000000d1b72ca */ /* 0x000fe400000e0000 */
[----:B------:R-:W-:Y:S02]  /*edd0*/  R2UR UR24, R146 ;  /* 0x00000000921872ca */ /* 0x000fe400000e0000 */
[----:B------:R-:W-:Y:S02]  /*ede0*/  R2UR UR26, R12 ;  /* 0x000000000c1a72ca */ /* 0x000fe400000e0000 */
[----:B------:R-:W-:Y:S01]  /*edf0*/  R2UR UR25, R147 ;  /* 0x00000000931972ca */ /* 0x000fe200000e0000 */
[----:B------:R-:W-:Y:S02]  /*ee00*/  WARPGROUP.DEPBAR.LE gsb0, 0x0 ;  /* 0x00008000000079c5 */ /* 0x000fe40000010000 */
[----:B------:R-:W-:-:S06]  /*ee10*/  WARPGROUP.ARRIVE ;  /* 0x00000000000079c5 */ /* 0x000fcc0000000000 */
        /* <DEDUP_REMOVED lines=8> */
.L_x_518:
[----:B------:R-:W-:Y:S01]  /*eea0*/  SHF.L.U32 R6, R10, 0x1f, RZ ;  /* 0x0000001f0a067819 */ /* 0x000fe200000006ff */
[----:B------:R-:W-:-:S04]  /*eeb0*/  IMAD R9, R5, 0x8, R2 ;  /* 0x0000000805097824 */ /* 0x000fc800078e0202 */
[----:B------:R0:W1:Y:S01]  /*eec0*/  SYNCS.PHASECHK.TRANS64.TRYWAIT P1, [R9+URZ+0x2d850], R6 ;  /* 0x02d85006090075a7 */ /* 0x000062000802017f */
[----:B------:R-:W-:Y:S05]  /*eed0*/  @!P0 BRA `(.L_x_519) ;  /* 0x0000000000048947 */ /* 0x000fea0003800000 */
[----:B------:R-:W-:Y:S01]  /*eee0*/  BPT.TRAP 0x1 ;  /* 0x000000040000795c */ /* 0x000fe20000300000 */
.L_x_519:
[----:B-1----:R-:W-:Y:S05]  /*eef0*/  @P1 BRA `(.L_x_517) ;  /* 0x0000000000081947 */ /* 0x002fea0003800000 */
[----:B------:R-:W1:Y:S02]  /*ef00*/  SYNCS.PHASECHK.TRANS64.TRYWAIT P1, [R9+URZ+0x2d850], R6 ;  /* 0x02d85006090075a7 */ /* 0x000e64000802017f */
[----:B-1----:R-:W-:Y:S05]  /*ef10*/  @!P1 BRA `(.L_x_520) ;  /* 0x000000d800d89947 */ /* 0x002fea0003800000 */
.L_x_517:
[----:B------:R-:W2:Y:S01]  /*ef20*/  LDL R14, [R1+0x84] ;  /* 0x00008400010e7983 */ /* 0x000ea20000100800 */
[----:B01----:R-:W-:Y:S01]  /*ef30*/  VIADD R6, R2, 0x400 ;  /* 0x0000040002067836 */ /* 0x003fe20000000000 */
[----:B------:R-:W-:Y:S05]  /*ef40*/  WARPSYNC.ALL ;  /* 0x0000000000007948 */ /* 0x000fea0003800000 */
[----:B------:R-:W-:Y:S01]  /*ef50*/  SHF.R.U32.HI R6, RZ, 0x4, R6 ;  /* 0x00000004ff067819 */ /* 0x000fe20000011606 */
[----:B------:R-:W-:Y:S01]  /*ef60*/  IMAD.MOV.U32 R11, RZ, RZ, -0x7fffffe0 ;  /* 0x80000020ff0b7424 */ /* 0x000fe200078e00ff */
[----:B------:R-:W-:Y:S01]  /*ef70*/  WARPGROUP.ARRIVE ;  /* 0x00000000000079c5 */ /* 0x000fe20000000000 */
[----:B------:R-:W-:Y:S01]  /*ef80*/  IMAD.MOV.U32 R13, RZ, RZ, -0x7fffffe0 ;  /* 0x80000020ff0d7424 */ /* 0x000fe200078e00ff */
[----:B------:R-:W-:-:S02]  /*ef90*/  LOP3.LUT R6, R6, 0x3fff, RZ, 0xc0, !PT ;  /* 0x00003fff06067812 */ /* 0x000fc400078ec0ff */
[C---:B------:R-:W-:Y:S02]  /*efa0*/  R2UR UR7, R11.reuse ;  /* 0x000000000b0772ca */ /* 0x040fe400000e0000 */
[----:B------:R-:W-:Y:S02]  /*efb0*/  LOP3.LUT R6, R6, 0x2000000, RZ, 0xfc, !PT ;  /* 0x0200000006067812 */ /* 0x000fe400078efcff */
[----:B------:R-:W-:Y:S01]  /*efc0*/  R2UR UR35, R11 ;  /* 0x000000000b2372ca */ /* 0x000fe200000e0000 */
[----:B------:R-:W-:Y:S01]  /*efd0*/  IMAD.MOV.U32 R11, RZ, RZ, 0x40000040 ;  /* 0x40000040ff0b7424 */ /* 0x000fe200078e00ff */
[----:B------:R-:W-:Y:S01]  /*efe0*/  R2UR UR11, R13 ;  /* 0x000000000d0b72ca */ /* 0x000fe200000e0000 */
[----:B------:R-:W-:Y:S01]  /*eff0*/  IMAD R10, R5, 0x600, R6 ;  /* 0x00000600050a7824 */ /* 0x000fe200078e0206 */
[----:B------:R-:W-:Y:S02]  /*f000*/  R2UR UR15, R13 ;  /* 0x000000000d0f72ca */ /* 0x000fe400000e0000 */
[----:B------:R-:W-:Y:S01]  /*f010*/  R2UR UR5, R11 ;  /* 0x000000000b0572ca */ /* 0x000fe200000e0000 */
[C---:B------:R-:W-:Y:S01]  /*f020*/  VIADD R12, R10.reuse, 0x40 ;  /* 0x000000400a0c7836 */ /* 0x040fe20000000000 */
[----:B------:R-:W-:Y:S01]  /*f030*/  R2UR UR6, R10 ;  /* 0x000000000a0672ca */ /* 0x000fe200000e0000 */
[----:B------:R-:W-:Y:S01]  /*f040*/  IMAD.MOV.U32 R11, RZ, RZ, 0x40000040 ;  /* 0x40000040ff0b7424 */ /* 0x000fe200078e00ff */
[----:B------:R-:W-:-:S02]  /*f050*/  R2UR UR19, R13 ;  /* 0x000000000d1372ca */ /* 0x000fc400000e0000 */
[----:B------:R-:W-:Y:S01]  /*f060*/  R2UR UR10, R12 ;  /* 0x000000000c0a72ca */ /* 0x000fe200000e0000 */
[----:B------:R-:W-:Y:S01]  /*f070*/  VIADD R12, R10, 0x80 ;  /* 0x000000800a0c7836 */ /* 0x000fe20000000000 */
[C---:B------:R-:W-:Y:S02]  /*f080*/  R2UR UR23, R13.reuse ;  /* 0x000000000d1772ca */ /* 0x040fe400000e0000 */
[C---:B------:R-:W-:Y:S02]  /*f090*/  R2UR UR27, R13.reuse ;  /* 0x000000000d1b72ca */ /* 0x040fe400000e0000 */
[----:B------:R-:W-:Y:S01]  /*f0a0*/  R2UR UR14, R12 ;  /* 0x000000000c0e72ca */ /* 0x000fe200000e0000 */
[----:B------:R-:W-:Y:S01]  /*f0b0*/  VIADD R12, R10, 0xc0 ;  /* 0x000000c00a0c7836 */ /* 0x000fe20000000000 */
[----:B------:R-:W-:Y:S01]  /*f0c0*/  R2UR UR31, R13 ;  /* 0x000000000d1f72ca */ /* 0x000fe200000e0000 */
[----:B------:R-:W-:Y:S01]  /*f0d0*/  IMAD.MOV.U32 R13, RZ, RZ, 0x40000040 ;  /* 0x40000040ff0d7424 */ /* 0x000fe200078e00ff */
[----:B------:R-:W-:-:S02]  /*f0e0*/  R2UR UR33, R11 ;  /* 0x000000000b2172ca */ /* 0x000fc400000e0000 */
[----:B------:R-:W-:Y:S01]  /*f0f0*/  R2UR UR18, R12 ;  /* 0x000000000c1272ca */ /* 0x000fe200000e0000 */
[----:B------:R-:W-:Y:S01]  /*f100*/  VIADD R12, R10, 0x100 ;  /* 0x000001000a0c7836 */ /* 0x000fe20000000000 */
[----:B------:R-:W-:Y:S01]  /*f110*/  R2UR UR9, R13 ;  /* 0x000000000d0972ca */ /* 0x000fe200000e0000 */
[----:B------:R-:W-:-:S03]  /*f120*/  IMAD.MOV.U32 R13, RZ, RZ, 0x40000040 ;  /* 0x40000040ff0d7424 */ /* 0x000fc600078e00ff */
[----:B------:R-:W-:Y:S02]  /*f130*/  R2UR UR22, R12 ;  /* 0x000000000c1672ca */ /* 0x000fe400000e0000 */
[----:B------:R-:W-:Y:S02]  /*f140*/  IADD3 R12, R10, 0x140, RZ ;  /* 0x000001400a0c7810 */ /* 0x000fe40007ffe0ff */
[----:B------:R-:W-:Y:S01]  /*f150*/  R2UR UR13, R13 ;  /* 0x000000000d0d72ca */ /* 0x000fe200000e0000 */
[----:B------:R-:W-:Y:S01]  /*f160*/  IMAD.MOV.U32 R13, RZ, RZ, 0x40000040 ;  /* 0x40000040ff0d7424 */ /* 0x000fe200078e00ff */
[----:B------:R-:W-:Y:S01]  /*f170*/  R2UR UR26, R12 ;  /* 0x000000000c1a72ca */ /* 0x000fe200000e0000 */
[C---:B------:R-:W-:Y:S02]  /*f180*/  VIADD R12, R10.reuse, 0x180 ;  /* 0x000001800a0c7836 */ /* 0x040fe40000000000 */
[----:B------:R-:W-:Y:S01]  /*f190*/  VIADD R10, R10, 0x1c0 ;  /* 0x000001c00a0a7836 */ /* 0x000fe20000000000 */
[----:B------:R-:W-:Y:S01]  /*f1a0*/  R2UR UR17, R13 ;  /* 0x000000000d1172ca */ /* 0x000fe200000e0000 */
[----:B------:R-:W-:Y:S01]  /*f1b0*/  IMAD.MOV.U32 R13, RZ, RZ, 0x40000040 ;  /* 0x40000040ff0d7424 */ /* 0x000fe200078e00ff */
[----:B------:R-:W-:-:S02]  /*f1c0*/  R2UR UR30, R12 ;  /* 0x000000000c1e72ca */ /* 0x000fc400000e0000 */
[----:B------:R-:W-:Y:S02]  /*f1d0*/  R2UR UR34, R10 ;  /* 0x000000000a2272ca */ /* 0x000fe400000e0000 */
[----:B------:R-:W-:Y:S01]  /*f1e0*/  R2UR UR21, R13 ;  /* 0x000000000d1572ca */ /* 0x000fe200000e0000 */
[----:B------:R-:W-:-:S05]  /*f1f0*/  IMAD.MOV.U32 R13, RZ, RZ, 0x40000040 ;  /* 0x40000040ff0d7424 */ /* 0x000fca00078e00ff */
[----:B------:R-:W-:Y:S01]  /*f200*/  R2UR UR25, R13 ;  /* 0x000000000d1972ca */ /* 0x000fe200000e0000 */
[----:B------:R-:W-:-:S05]  /*f210*/  IMAD.MOV.U32 R13, RZ, RZ, 0x40000040 ;  /* 0x40000040ff0d7424 */ /* 0x000fca00078e00ff */
[----:B------:R-:W-:Y:S02]  /*f220*/  R2UR UR29, R13 ;  /* 0x000000000d1d72ca */ /* 0x000fe400000e0000 */
[----:B--2---:R-:W-:Y:S02]  /*f230*/  LOP3.LUT R10, R14, 0x10000, RZ, 0xfc, !PT ;  /* 0x000100000e0a7812 */ /* 0x004fe400078efcff */
[----:B------:R-:W0:Y:S02]  /*f240*/  S2R R14, SR_TID.X ;  /* 0x00000000000e7919 */ /* 0x000e240000002100 */
[C---:B------:R-:W-:Y:S01]  /*f250*/  R2UR UR4, R10.reuse ;  /* 0x000000000a0472ca */ /* 0x040fe200000e0000 */
[----:B------:R-:W-:-:S05]  /*f260*/  VIADD R12, R10, 0x2 ;  /* 0x000000020a0c7836 */ /* 0x000fca0000000000 */
[----:B------:R-:W-:Y:S01]  /*f270*/  R2UR UR8, R12 ;  /* 0x000000000c0872ca */ /* 0x000fe200000e0000 */
[----:B------:R-:W-:-:S05]  /*f280*/  VIADD R12, R10, 0x4 ;  /* 0x000000040a0c7836 */ /* 0x000fca0000000000 */
[----:B------:R-:W-:Y:S01]  /*f290*/  R2UR UR12, R12 ;  /* 0x000000000c0c72ca */ /* 0x000fe200000e0000 */
[----:B------:R-:W-:Y:S01]  /*f2a0*/  HGMMA.64x96x16.F32.BF16 R88, gdesc[UR4].tnspB, R88, gsb0 ;  /* 0x41600000045879f0 */ /* 0x000fe20008001858 */
[----:B------:R-:W-:-:S05]  /*f2b0*/  VIADD R12, R10, 0x6 ;  /* 0x000000060a0c7836 */ /* 0x000fca0000000000 */
[----:B------:R-:W-:Y:S01]  /*f2c0*/  R2UR UR16, R12 ;  /* 0x000000000c1072ca */ /* 0x000fe200000e0000 */
[----:B------:R-:W-:-:S05]  /*f2d0*/  VIADD R12, R10, 0x600 ;  /* 0x000006000a0c7836 */ /* 0x000fca0000000000 */
[----:B------:R-:W-:Y:S01]  /*f2e0*/  R2UR UR20, R12 ;  /* 0x000000000c1472ca */ /* 0x000fe200000e0000 */
[----:B------:R-:W-:Y:S01]  /*f2f0*/  VIADD R12, R10, 0x602 ;  /* 0x000006020a0c7836 */ /* 0x000fe20000000000 */
[----:B0-----:R-:W-:-:S04]  /*f300*/  SHF.R.U32.HI R6, RZ, 0x7, R14 ;  /* 0x00000007ff067819 */ /* 0x001fc8000001160e */
[----:B------:R-:W-:Y:S01]  /*f310*/  R2UR UR24, R12 ;  /* 0x000000000c1872ca */ /* 0x000fe200000e0000 */
[----:B------:R-:W-:Y:S01]  /*f320*/  VIADD R12, R10, 0x604 ;  /* 0x000006040a0c7836 */ /* 0x000fe20000000000 */
[----:B------:R-:W-:Y:S01]  /*f330*/  ISETP.GE.U32.AND P1, PT, R14, 0x180, PT ;  /* 0x000001800e00780c */ /* 0x000fe20003f26070 */
[----:B------:R-:W-:Y:S02]  /*f340*/  VIADD R10, R10, 0x606 ;  /* 0x000006060a0a7836 */ /* 0x000fe40000000000 */
[----:B------:R-:W-:Y:S01]  /*f350*/  VIADD R6, R6, 0x9 ;  /* 0x0000000906067836 */ /* 0x000fe20000000000 */
[----:B------:R-:W-:Y:S02]  /*f360*/  R2UR UR28, R12 ;  /* 0x000000000c1c72ca */ /* 0x000fe400000e0000 */
[----:B------:R-:W-:Y:S02]  /*f370*/  R2UR UR32, R10 ;  /* 0x000000000a2072ca */ /* 0x000fe400000e0000 */
[----:B------:R-:W-:Y:S01]  /*f380*/  SEL R6, R6, 0x9, !P1 ;  /* 0x0000000906067807 */ /* 0x000fe20004800000 */
[----:B------:R-:W-:-:S02]  /*f390*/  WARPGROUP.DEPBAR.LE gsb0, 0x0 ;  /* 0x00008000000079c5 */ /* 0x000fc40000010000 */
[----:B------:R-:W-:-:S06]  /*f3a0*/  WARPGROUP.ARRIVE ;  /* 0x00000000000079c5 */ /* 0x000fcc0000000000 */
[----:B------:R-:W-:Y:S03]  /*f3b0*/  HGMMA.64x96x16.F32.BF16 R88, gdesc[UR8].tnspB, R88, gsb0 ;  /* 0x41600000085879f0 */ /* 0x000fe60008001858 */
[----:B------:R-:W-:Y:S02]  /*f3c0*/  WARPGROUP.DEPBAR.LE gsb0, 0x0 ;  /* 0x00008000000079c5 */ /* 0x000fe40000010000 */
        /* <DEDUP_REMOVED lines=18> */
[----:B------:R0:W-:Y:S06]  /*f4f0*/  BAR.ARV R6, 0x100 ;  /* 0x000400060000751d */ /* 0x0001ec0000002000 */
[----:B------:R-:W-:Y:S05]  /*f500*/  @!P0 BRA `(.L_x_521) ;  /* 0x0000000000048947 */ /* 0x000fea0003800000 */
[----:B------:R-:W-:Y:S01]  /*f510*/  BPT.TRAP 0x1 ;  /* 0x000000040000795c */ /* 0x000fe20000300000 */
.L_x_521:
[----:B------:R-:W-:Y:S01]  /*f520*/  FMUL.FTZ R12, R24, UR41 ;  /* 0x00000029180c7c20 */ /* 0x000fe20008410000 */
[----:B------:R-:W-:Y:S01]  /*f530*/  FMUL.FTZ R13, R25, UR41 ;  /* 0x00000029190d7c20 */ /* 0x000fe20008410000 */
[----:B------:R-:W-:Y:S01]  /*f540*/  FMUL.FTZ R14, R28, UR41 ;  /* 0x000000291c0e7c20 */ /* 0x000fe20008410000 */
[----:B0-----:R-:W-:Y:S02]  /*f550*/  IMAD R6, R142, 0x8, R2 ;  /* 0x000000088e067824 */ /* 0x001fe400078e0202 */
[----:B------:R-:W-:Y:S01]  /*f560*/  FMUL.FTZ R15, R29, UR41 ;  /* 0x000000291d0f7c20 */ /* 0x000fe20008410000 */
[----:B------:R-:W-:Y:S01]  /*f570*/  IMAD.U32 R9, RZ, RZ, UR38 ;  /* 0x00000026ff097e24 */ /* 0x000fe2000f8e00ff */
[----:B------:R-:W0:Y:S01]  /*f580*/  MUFU.TANH R12, R12 ;  /* 0x0000000c000c7308 */ /* 0x000e220000002400 */
[----:B------:R-:W-:Y:S02]  /*f590*/  VIADD R6, R6, 0x2d840 ;  /* 0x0002d84006067836 */ /* 0x000fe40000000000 */
[----:B------:R-:W-:Y:S01]  /*f5a0*/  FMUL.FTZ R26, R26, UR41 ;  /* 0x000000291a1a7c20 */ /* 0x000fe20008410000 */
[----:B------:R-:W-:Y:S01]  /*f5b0*/  FMUL.FTZ R24, R32, UR41 ;  /* 0x0000002920187c20 */ /* 0x000fe20008410000 */
[----:B------:R-:W-:Y:S01]  /*f5c0*/  FMUL.FTZ R30, R30, UR41 ;  /* 0x000000291e1e7c20 */ /* 0x000fe20008410000 */
[----:B------:R-:W-:Y:S01]  /*f5d0*/  FMUL.FTZ R28, R36, UR41 ;  /* 0x00000029241c7c20 */ /* 0x000fe20008410000 */
[----:B------:R-:W-:Y:S01]  /*f5e0*/  PRMT R6, R9, 0x654, R6 ;  /* 0x0000065409067816 */ /* 0x000fe20000000006 */
[----:B------:R-:W-:Y:S01]  /*f5f0*/  FMUL.FTZ R32, R40, UR41 ;  /* 0x0000002928207c20 */ /* 0x000fe20008410000 */
[----:B------:R-:W1:Y:S01]  /*f600*/  MUFU.TANH R13, R13 ;  /* 0x0000000d000d7308 */ /* 0x000e620000002400 */
[----:B------:R-:W-:Y:S01]  /*f610*/  FMUL.FTZ R34, R34, UR41 ;  /* 0x0000002922227c20 */ /* 0x000fe20008410000 */
[----:B------:R0:W-:Y:S01]  /*f620*/  SYNCS.ARRIVE.TRANS64.RED.A1T0 RZ, [R6+URZ], RZ ;  /* 0x000000ff06ff79a7 */ /* 0x0001e2000810043f */
[----:B------:R-:W-:Y:S01]  /*f630*/  FMUL.FTZ R36, R45, UR41 ;  /* 0x000000292d247c20 */ /* 0x000fe20008410000 */
[----:B------:R-:W-:Y:S01]  /*f640*/  FMUL.FTZ R40, R48, UR41 ;  /* 0x0000002930287c20 */ /* 0x000fe20008410000 */
[----:B------:R-:W-:Y:S01]  /*f650*/  FMUL.FTZ R45, R53, UR41 ;  /* 0x00000029352d7c20 */ /* 0x000fe20008410000 */
[----:B------:R-:W-:Y:S01]  /*f660*/  FMUL.FTZ R145, R56, UR41 ;  /* 0x0000002938917c20 */ /* 0x000fe20008410000 */
[----:B------:R-:W-:Y:S01]  /*f670*/  FMUL.FTZ R147, R57, UR41 ;  /* 0x0000002939937c20 */ /* 0x000fe20008410000 */
[----:B------:R-:W2:Y:S01]  /*f680*/  MUFU.TANH R14, R14 ;  /* 0x0000000e000e7308 */ /* 0x000ea20000002400 */
[----:B------:R-:W-:Y:S01]  /*f690*/  FMUL.FTZ R146, R60, UR41 ;  /* 0x000000293c927c20 */ /* 0x000fe20008410000 */
[----:B0-----:R-:W-:Y:S01]  /*f6a0*/  FMNMX.FTZ R6, R12, R7, !PT ;  /* 0x000000070c067209 */ /* 0x001fe20007810000 */
        /* <DEDUP_REMOVED lines=13> */
[----:B------:R1:W-:Y:S01]  /*f780*/  MUFU.TANH R11, R26 ;  /* 0x0000001a000b7308 */ /* 0x0003e20000002400 */
        /* <DEDUP_REMOVED lines=8> */
[----:B-1----:R-:W-:Y:S01]  /*f810*/  FMUL.FTZ R26, R33, UR41 ;  /* 0x00000029211a7c20 */ /* 0x002fe20008410000 */
[----:B0-----:R-:W-:Y:S01]  /*f820*/  FMNMX.FTZ R6, R15, R6, !PT ;  /* 0x000000060f067209 */ /* 0x001fe20007810000 */
        /* <DEDUP_REMOVED lines=18> */
[----:B------:R-:W-:-:S03]  /*f950*/  UMOV UR45, UR44 ;  /* 0x0000002c002d7c82 */ /* 0x000fc60008000000 */
[----:B------:R-:W2:Y:S01]  /*f960*/  MUFU.TANH R28, R28 ;  /* 0x0000001c001c7308 */ /* 0x000ea20000002400 */
[----:B-1----:R-:W-:Y:S01]  /*f970*/  FMUL.FTZ R30, R37, UR41 ;  /* 0x00000029251e7c20 */ /* 0x002fe20008410000 */
[----:B0-----:R-:W-:Y:S01]  /*f980*/  FMNMX.FTZ R6, R26, R6, !PT ;  /* 0x000000061a067209 */ /* 0x001fe20007810000 */
[----:B------:R-:W-:-:S05]  /*f990*/  FMUL.FTZ R37, R74, UR41 ;  /* 0x000000294a257c20 */ /* 0x000fca0008410000 */
[----:B------:R-:W0:Y:S08]  /*f9a0*/  MUFU.TANH R30, R30 ;  /* 0x0000001e001e7308 */ /* 0x000e300000002400 */
[----:B------:R-:W1:Y:S01]  /*f9b0*/  MUFU.TANH R32, R32 ;  /* 0x0000002000207308 */ /* 0x000e620000002400 */
[----:B--2---:R-:W-:-:S07]  /*f9c0*/  FMNMX.FTZ R6, R28, R6, !PT ;  /* 0x000000061c067209 */ /* 0x004fce0007810000 */
[----:B------:R2:W3:Y:S01]  /*f9d0*/  MUFU.TANH R154, R34 ;  /* 0x00000022009a7308 */ /* 0x0004e20000002400 */
[----:B0-----:R-:W-:-:S07]  /*f9e0*/  FMNMX.FTZ R6, R30, R6, !PT ;  /* 0x000000061e067209 */ /* 0x001fce0007810000 */
[----:B------:R-:W0:Y:S01]  /*f9f0*/  MUFU.TANH R33, R33 ;  /* 0x0000002100217308 */ /* 0x000e220000002400 */
[----:B--2---:R-:W-:Y:S01]  /*fa00*/  FMUL.FTZ R34, R44, UR41 ;  /* 0x000000292c227c20 */ /* 0x004fe20008410000 */
[----:B-1----:R-:W-:Y:S01]  /*fa10*/  FMNMX.FTZ R6, R32, R6, !PT ;  /* 0x0000000620067209 */ /* 0x002fe20007810000 */
[----:B------:R-:W-:Y:S01]  /*fa20*/  FMUL.FTZ R44, R52, UR41 ;  /* 0x00000029342c7c20 */ /* 0x000fe20008410000 */
[----:B------:R-:W-:-:S04]  /*fa30*/  FMUL.FTZ R52, R67, UR41 ;  /* 0x0000002943347c20 */ /* 0x000fc80008410000 */
[----:B------:R-:W1:Y:S01]  /*fa40*/  MUFU.TANH R34, R34 ;  /* 0x0000002200227308 */ /* 0x000e620000002400 */
[----:B---3--:R-:W-:-:S07]  /*fa50*/  IMAD.MOV.U32 R70, RZ, RZ, R154 ;  /* 0x000000ffff467224 */ /* 0x008fce00078e009a */
        /* <DEDUP_REMOVED lines=42> */
[----:B------:R2:W3:Y:S01]  /*fd00*/  MUFU.TANH R20, R27 ;  /* 0x0000001b00147308 */ /* 0x0004e20000002400 */
[----:B0-----:R-:W-:-:S07]  /*fd10*/  FMNMX.FTZ R6, R84, R6, !PT ;  /* 0x0000000654067209 */ /* 0x001fce0007810000 */
[----:B------:R0:W4:Y:S01]  /*fd20*/  MUFU.TANH R152, R31 ;  /* 0x0000001f00987308 */ /* 0x0001220000002400 */
[----:B-1----:R-:W-:Y:S01]  /*fd30*/  FMNMX.FTZ R6, R85, R6, !PT ;  /* 0x0000000655067209 */ /* 0x002fe20007810000 */
[----:B--2---:R-:W-:-:S04]  /*fd40*/  FMUL.FTZ R27, R47, UR41 ;  /* 0x000000292f1b7c20 */ /* 0x004fc80008410000 */
[----:B------:R-:W1:Y:S02]  /*fd50*/  SHFL.BFLY PT, R9, R6, 0x2, 0x1f ;  /* 0x0c401f0006097f89 */ /* 0x000e6400000e0000 */
[----:B------:R2:W5:Y:S01]  /*fd60*/  MUFU.TANH R155, R35 ;  /* 0x00000023009b7308 */ /* 0x0005620000002400 */
[----:B---3--:R-:W-:Y:S02]  /*fd70*/  IMAD.MOV.U32 R38, RZ, RZ, R20 ;  /* 0x000000ffff267224 */ /* 0x008fe400078e0014 */
[----:B------:R-:W-:Y:S01]  /*fd80*/  FMUL.FTZ R20, R50, UR41 ;  /* 0x0000002932147c20 */ /* 0x000fe20008410000 */
[----:B0-----:R-:W-:-:S04]  /*fd90*/  FMUL.FTZ R31, R55, UR41 ;  /* 0x00000029371f7c20 */ /* 0x001fc80008410000 */
[----:B------:R-:W0:Y:S01]  /*fda0*/  MUFU.TANH R72, R72 ;  /* 0x0000004800487308 */ /* 0x000e220000002400 */
[----:B--2---:R-:W-:Y:S01]  /*fdb0*/  FMUL.FTZ R35, R39, UR41 ;  /* 0x0000002927237c20 */ /* 0x004fe20008410000 */
[----:B----4-:R-:W-:-:S06]  /*fdc0*/  IMAD.MOV.U32 R74, RZ, RZ, R152 ;  /* 0x000000ffff4a7224 */ /* 0x010fcc00078e0098 */
[----:B------:R-:W2:Y:S01]  /*fdd0*/  MUFU.TANH R35, R35 ;  /* 0x0000002300237308 */ /* 0x000ea20000002400 */
[----:B-----5:R-:W-:Y:S02]  /*fde0*/  IMAD.MOV.U32 R66, RZ, RZ, R155 ;  /* 0x000000ffff427224 */ /* 0x020fe400078e009b */
[----:B------:R-:W-:Y:S01]  /*fdf0*/  FMUL.FTZ R155, R78, UR41 ;  /* 0x000000294e9b7c20 */ /* 0x000fe20008410000 */
[----:B------:R-:W-:Y:S01]  /*fe00*/  IMAD.MOV.U32 R78, RZ, RZ, R11 ;  /* 0x000000ffff4e7224 */ /* 0x000fe200078e000b */
[----:B-1----:R-:W-:-:S03]  /*fe10*/  FMNMX.FTZ R6, R6, R9, !PT ;  /* 0x0000000906067209 */ /* 0x002fc60007810000 */
[----:B------:R-:W1:Y:S02]  /*fe20*/  MUFU.TANH R21, R21 ;  /* 0x0000001500157308 */ /* 0x000e640000002400 */
[----:B------:R-:W3:Y:S06]  /*fe30*/  SHFL.BFLY PT, R9, R6, 0x1, 0x1f ;  /* 0x0c201f0006097f89 */ /* 0x000eec00000e0000 */
[----:B------:R-:W4:Y:S08]  /*fe40*/  MUFU.TANH R25, R25 ;  /* 0x0000001900197308 */ /* 0x000f300000002400 */
[----:B------:R-:W5:Y:S08]  /*fe50*/  MUFU.TANH R68, R68 ;  /* 0x0000004400447308 */ /* 0x000f700000002400 */
[----:B------:R-:W5:Y:S01]  /*fe60*/  MUFU.TANH R27, R27 ;  /* 0x0000001b001b7308 */ /* 0x000f620000002400 */
[----:B---3--:R-:W-:-:S02]  /*fe70*/  FMNMX.FTZ R6, R6, R9, !PT ;  /* 0x0000000906067209 */ /* 0x008fc40007810000 */
[----:B------:R-:W-:Y:S01]  /*fe80*/  FMNMX.FTZ R9, R11, R8, !PT ;  /* 0x000000080b097209 */ /* 0x000fe20007810000 */
[----:B------:R-:W-:-:S04]  /*fe90*/  FMUL.FTZ R11, R87, UR41 ;  /* 0x00000029570b7c20 */ /* 0x000fc80008410000 */
[----:B------:R-:W3:Y:S01]  /*fea0*/  MUFU.TANH R20, R20 ;  /* 0x0000001400147308 */ /* 0x000ee20000002400 */
[----:B------:R-:W-:Y:S01]  /*feb0*/  FMNMX.FTZ R9, R38, R9, !PT ;  /* 0x0000000926097209 */ /* 0x000fe20007810000 */
[C---:B------:R-:W-:Y:S01]  /*fec0*/  FMUL.FTZ R39, R6.reuse, UR45 ;  /* 0x0000002d06277c20 */ /* 0x040fe20008410000 */
[----:B------:R-:W-:Y:S02]  /*fed0*/  FADD.FTZ R7, -R6, R7 ;  /* 0x0000000706077221 */ /* 0x000fe40000010100 */
[----:B------:R-:W-:Y:S01]  /*fee0*/  FMNMX.FTZ R9, R10, R9, !PT ;  /* 0x000000090a097209 */ /* 0x000fe20007810000 */
[--C-:B------:R-:W-:Y:S01]  /*fef0*/  FFMA.FTZ R43, R80, UR45, -R39.reuse ;  /* 0x0000002d502b7c23 */ /* 0x100fe20008010827 */
[----:B------:R-:W-:Y:S01]  /*ff00*/  FFMA.FTZ R24, R24, UR45, -R39 ;  /* 0x0000002d18187c23 */ /* 0x000fe20008010827 */
[----:B------:R-:W3:Y:S01]  /*ff10*/  MUFU.TANH R29, R29 ;  /* 0x0000001d001d7308 */ /* 0x000ee20000002400 */
[----:B------:R-:W-:Y:S01]  /*ff20*/  FMNMX.FTZ R9, R152, R9, !PT ;  /* 0x0000000998097209 */ /* 0x000fe20007810000 */
[----:B------:R-:W-:Y:S01]  /*ff30*/  FMUL.FTZ R152, R82, UR41 ;  /* 0x0000002952987c20 */ /* 0x000fe20008410000 */
[----:B------:R-:W-:Y:S01]  /*ff40*/  FMUL.FTZ R82, R83, UR41 ;  /* 0x0000002953527c20 */ /* 0x000fe20008410000 */
[----:B------:R-:W-:Y:S01]  /*ff50*/  IMAD.MOV.U32 R83, RZ, RZ, R10 ;  /* 0x000000ffff537224 */ /* 0x000fe200078e000a */
[----:B------:R-:W-:Y:S01]  /*ff60*/  FMNMX.FTZ R9, R154, R9, !PT ;  /* 0x000000099a097209 */ /* 0x000fe20007810000 */
[----:B------:R-:W-:Y:S01]  /*ff70*/  FMUL.FTZ R154, R79, UR41 ;  /* 0x000000294f9a7c20 */ /* 0x000fe20008410000 */
[----:B------:R-:W-:Y:S01]  /*ff80*/  FMUL.FTZ R10, R86, UR41 ;  /* 0x00000029560a7c20 */ /* 0x000fe20008410000 */
[----:B------:R-:W3:Y:S01]  /*ff90*/  MUFU.TANH R64, R64 ;  /* 0x0000004000407308 */ /* 0x000ee20000002400 */
[----:B------:R-:W-:Y:S01]  /*ffa0*/  FMNMX.FTZ R9, R66, R9, !PT ;  /* 0x0000000942097209 */ /* 0x000fe20007810000 */
[----:B------:R-:W-:-:S02]  /*ffb0*/  IMAD.MOV.U32 R86, RZ, RZ, R38 ;  /* 0x000000ffff567224 */ /* 0x000fc400078e0026 */
[--C-:B------:R-:W-:Y:S01]  /*ffc0*/  FFMA.FTZ R79, R13, UR45, -R39.reuse ;  /* 0x0000002d0d4f7c23 */ /* 0x100fe20008010827 */
[--C-:B------:R-:W-:Y:S01]  /*ffd0*/  FFMA.FTZ R13, R32, UR45, -R39.reuse ;  /* 0x0000002d200d7c23 */ /* 0x100fe20008010827 */
[----:B0-----:R-:W-:Y:S01]  /*ffe0*/  FMNMX.FTZ R9, R72, R9, !PT ;  /* 0x0000000948097209 */ /* 0x001fe20007810000 */
[--C-:B------:R-:W-:Y:S01]  /*fff0*/  FFMA.FTZ R12, R12, UR45, -R39.reuse ;  /* 0x0000002d0c0c7c23 */ /* 0x100fe20008010827 */
[--C-:B------:R-:W-:Y:S01]  /*10000*/  FFMA.FTZ R15, R15, UR45, -R39.reuse ;  /* 0x0000002d0f0f7c23 */ /* 0x100fe20008010827 */
[----:B------:R-:W0:Y:S01]  /*10010*/  MUFU.TANH R31, R31 ;  /* 0x0000001f001f7308 */ /* 0x000e220000002400 */
[----:B--2---:R-:W-:Y:S01]  /*10020*/  FMNMX.FTZ R9, R35, R9, !PT ;  /* 0x0000000923097209 */ /* 0x004fe20007810000 */
[--C-:B------:R-:W-:Y:S01]  /*10030*/  FFMA.FTZ R14, R14, UR45, -R39.reuse ;  /* 0x0000002d0e0e7c23 */ /* 0x100fe20008010827 */
[--C-:B------:R-:W-:Y:S01]  /*10040*/  FFMA.FTZ R67, R41, UR45, -R39.reuse ;  /* 0x0000002d29437c23 */ /* 0x100fe20008010827 */
[--C-:B------:R-:W-:Y:S01]  /*10050*/  FFMA.FTZ R41, R77, UR45, -R39.reuse ;  /* 0x0000002d4d297c23 */ /* 0x100fe20008010827 */
[----:B-1----:R-:W-:Y:S01]  /*10060*/  FMNMX.FTZ R9, R21, R9, !PT ;  /* 0x0000000915097209 */ /* 0x002fe20007810000 */
[--C-:B------:R-:W-:Y:S01]  /*10070*/  FFMA.FTZ R36, R36, UR45, -R39.reuse ;  /* 0x0000002d24247c23 */ /* 0x100fe20008010827 */
[--C-:B------:R-:W-:Y:S01]  /*10080*/  FFMA.FTZ R71, R33, UR45, -R39.reuse ;  /* 0x0000002d21477c23 */ /* 0x100fe20008010827 */
[----:B------:R-:W1:Y:S01]  /*10090*/  MUFU.TANH R61, R61 ;  /* 0x0000003d003d7308 */ /* 0x000e620000002400 */
[----:B----4-:R-:W-:Y:S01]  /*100a0*/  FMNMX.FTZ R9, R25, R9, !PT ;  /* 0x0000000919097209 */ /* 0x010fe20007810000 */
[--C-:B------:R-:W-:Y:S01]  /*100b0*/  FFMA.FTZ R33, R73, UR45, -R39.reuse ;  /* 0x0000002d49217c23 */ /* 0x100fe20008010827 */
[--C-:B------:R-:W-:Y:S01]  /*100c0*/  FFMA.FTZ R51, R69, UR45, -R39.reuse ;  /* 0x0000002d45337c23 */ /* 0x100fe20008010827 */
[--C-:B------:R-:W-:Y:S01]  /*100d0*/  FFMA.FTZ R75, R26, UR45, -R39.reuse ;  /* 0x0000002d1a4b7c23 */ /* 0x100fe20008010827 */
[----:B-----5:R-:W-:Y:S01]  /*100e0*/  FMNMX.FTZ R9, R68, R9, !PT ;  /* 0x0000000944097209 */ /* 0x020fe20007810000 */
[--C-:B------:R-:W-:Y:S01]  /*100f0*/  FFMA.FTZ R28, R28, UR45, -R39.reuse ;  /* 0x0000002d1c1c7c23 */ /* 0x100fe20008010827 */
[--C-:B------:R-:W-:Y:S01]  /*10100*/  FFMA.FTZ R26, R34, UR45, -R39.reuse ;  /* 0x0000002d221a7c23 */ /* 0x100fe20008010827 */
[----:B------:R-:W2:Y:S01]  /*10110*/  MUFU.TANH R60, R60 ;  /* 0x0000003c003c7308 */ /* 0x000ea20000002400 */
[----:B------:R-:W-:Y:S01]  /*10120*/  FMNMX.FTZ R9, R27, R9, !PT ;  /* 0x000000091b097209 */ /* 0x000fe20007810000 */
[--C-:B------:R-:W-:Y:S01]  /*10130*/  FFMA.FTZ R30, R30, UR45, -R39.reuse ;  /* 0x0000002d1e1e7c23 */ /* 0x100fe20008010827 */
[--C-:B------:R-:W-:Y:S01]  /*10140*/  FFMA.FTZ R40, R40, UR45, -R39.reuse ;  /* 0x0000002d28287c23 */ /* 0x100fe20008010827 */
[--C-:B------:R-:W-:Y:S01]  /*10150*/  FFMA.FTZ R44, R44, UR45, -R39.reuse ;  /* 0x0000002d2c2c7c23 */ /* 0x100fe20008010827 */
[----:B---3--:R-:W-:Y:S01]  /*10160*/  FMNMX.FTZ R9, R20, R9, !PT ;  /* 0x0000000914097209 */ /* 0x008fe20007810000 */
[--C-:B------:R-:W-:Y:S01]  /*10170*/  FFMA.FTZ R45, R45, UR45, -R39.reuse ;  /* 0x0000002d2d2d7c23 */ /* 0x100fe20008010827 */
[--C-:B------:R-:W-:Y:S01]  /*10180*/  FFMA.FTZ R62, R145, UR45, -R39.reuse ;  /* 0x0000002d913e7c23 */ /* 0x100fe20008010827 */
[----:B------:R-:W3:Y:S01]  /*10190*/  MUFU.TANH R57, R57 ;  /* 0x0000003900397308 */ /* 0x000ee20000002400 */
[----:B------:R-:W-:Y:S01]  /*101a0*/  FMNMX.FTZ R9, R29, R9, !PT ;  /* 0x000000091d097209 */ /* 0x000fe20007810000 */
[--C-:B------:R-:W-:Y:S01]  /*101b0*/  FFMA.FTZ R55, R65, UR45, -R39.reuse ;  /* 0x0000002d41377c23 */ /* 0x100fe20008010827 */
[--C-:B------:R-:W-:Y:S01]  /*101c0*/  FFMA.FTZ R63, R147, UR45, -R39.reuse ;  /* 0x0000002d933f7c23 */ /* 0x100fe20008010827 */
[--C-:B------:R-:W-:Y:S01]  /*101d0*/  FFMA.FTZ R58, R146, UR45, -R39.reuse ;  /* 0x0000002d923a7c23 */ /* 0x100fe20008010827 */
[----:B------:R-:W-:Y:S01]  /*101e0*/  FMNMX.FTZ R9, R64, R9, !PT ;  /* 0x0000000940097209 */ /* 0x000fe20007810000 */
[--C-:B------:R-:W-:Y:S01]  /*101f0*/  FFMA.FTZ R59, R148, UR45, -R39.reuse ;  /* 0x0000002d943b7c23 */ /* 0x100fe20008010827 */
[--C-:B------:R-:W-:Y:S01]  /*10200*/  FFMA.FTZ R54, R149, UR45, -R39.reuse ;  /* 0x0000002d95367c23 */ /* 0x100fe20008010827 */
[----:B------:R-:W4:Y:S01]  /*10210*/  MUFU.TANH R56, R56 ;  /* 0x0000003800387308 */ /* 0x000f220000002400 */
[----:B0-----:R-:W-:Y:S01]  /*10220*/  FMNMX.FTZ R9, R31, R9, !PT ;  /* 0x000000091f097209 */ /* 0x001fe20007810000 */
[--C-:B------:R-:W-:Y:S01]  /*10230*/  FFMA.FTZ R50, R150, UR45, -R39.reuse ;  /* 0x0000002d96327c23 */ /* 0x100fe20008010827 */
[--C-:B------:R-:W-:Y:S01]  /*10240*/  FFMA.FTZ R47, R151, UR45, -R39.reuse ;  /* 0x0000002d972f7c23 */ /* 0x100fe20008010827 */
[--C-:B------:R-:W-:Y:S01]  /*10250*/  FFMA.FTZ R42, R81, UR45, -R39.reuse ;  /* 0x0000002d512a7c23 */ /* 0x100fe20008010827 */
[----:B-1----:R-:W-:Y:S01]  /*10260*/  FMNMX.FTZ R9, R61, R9, !PT ;  /* 0x000000093d097209 */ /* 0x002fe20007810000 */
[--C-:B------:R-:W-:Y:S01]  /*10270*/  FFMA.FTZ R84, R84, UR45, -R39.reuse ;  /* 0x0000002d54547c23 */ /* 0x100fe20008010827 */
[----:B------:R-:W-:Y:S01]  /*10280*/  FFMA.FTZ R85, R85, UR45, -R39 ;  /* 0x0000002d55557c23 */ /* 0x000fe20008010827 */
[----:B------:R-:W0:Y:S01]  /*10290*/  MUFU.TANH R53, R53 ;  /* 0x0000003500357308 */ /* 0x000e220000002400 */
[----:B--2---:R-:W-:-:S04]  /*102a0*/  FMNMX.FTZ R9, R60, R9, !PT ;  /* 0x000000093c097209 */ /* 0x004fc80007810000 */
[----:B---3--:R-:W-:-:S03]  /*102b0*/  FMNMX.FTZ R9, R57, R9, !PT ;  /* 0x0000000939097209 */ /* 0x008fc60007810000 */
[----:B------:R-:W1:Y:S01]  /*102c0*/  MUFU.TANH R52, R52 ;  /* 0x0000003400347308 */ /* 0x000e620000002400 */
[----:B----4-:R-:W-:-:S07]  /*102d0*/  FMNMX.FTZ R9, R56, R9, !PT ;  /* 0x0000000938097209 */ /* 0x010fce0007810000 */
        /* <DEDUP_REMOVED lines=20> */
[----:B------:R-:W-:Y:S01]  /*10420*/  MUFU.EX2 R32, R24 ;  /* 0x0000001800207308 */ /* 0x000fe20000000800 */
[----:B-1----:R-:W-:-:S07]  /*10430*/  FMNMX.FTZ R9, R10, R9, !PT ;  /* 0x000000090a097209 */ /* 0x002fce0007810000 */
[----:B------:R0:W-:Y:S01]  /*10440*/  MUFU.EX2 R24, R13 ;  /* 0x0000000d00187308 */ /* 0x0001e20000000800 */
[----:B--2---:R-:W-:-:S05]  /*10450*/  FMNMX.FTZ R9, R11, R9, !PT ;  /* 0x000000090b097209 */ /* 0x004fca0007810000 */
[----:B------:R-:W1:Y:S02]  /*10460*/  SHFL.BFLY PT, R38, R9, 0x2, 0x1f ;  /* 0x0c401f0009267f89 */ /* 0x000e6400000e0000 */
[----:B------:R-:W-:Y:S08]  /*10470*/  MUFU.EX2 R12, R12 ;  /* 0x0000000c000c7308 */ /* 0x000ff00000000800 */
[----:B------:R-:W-:Y:S08]  /*10480*/  MUFU.EX2 R79, R79 ;  /* 0x0000004f004f7308 */ /* 0x000ff00000000800 */
[----:B------:R2:W-:Y:S01]  /*10490*/  MUFU.EX2 R77, R15 ;  /* 0x0000000f004d7308 */ /* 0x0005e20000000800 */
[----:B-1----:R-:W-:-:S07]  /*104a0*/  FMNMX.FTZ R9, R9, R38, !PT ;  /* 0x0000002609097209 */ /* 0x002fce0007810000 */
[----:B------:R-:W-:Y:S01]  /*104b0*/  MUFU.EX2 R14, R14 ;  /* 0x0000000e000e7308 */ /* 0x000fe20000000800 */
[----:B------:R-:W1:Y:S07]  /*104c0*/  SHFL.BFLY PT, R38, R9, 0x1, 0x1f ;  /* 0x0c201f0009267f89 */ /* 0x000e6e00000e0000 */
[----:B------:R-:W-:Y:S08]  /*104d0*/  MUFU.EX2 R69, R36 ;  /* 0x0000002400457308 */ /* 0x000ff00000000800 */
[----:B------:R3:W-:Y:S08]  /*104e0*/  MUFU.EX2 R36, R33 ;  /* 0x0000002100247308 */ /* 0x0007f00000000800 */
[----:B------:R-:W-:Y:S01]  /*104f0*/  MUFU.EX2 R75, R75 ;  /* 0x0000004b004b7308 */ /* 0x000fe20000000800 */
[----:B-1----:R-:W-:-:S05]  /*10500*/  FMNMX.FTZ R9, R9, R38, !PT ;  /* 0x0000002609097209 */ /* 0x002fca0007810000 */
[C---:B------:R-:W-:Y:S01]  /*10510*/  FADD.FTZ R38, -R9.reuse, R8 ;  /* 0x0000000809267221 */ /* 0x040fe20000010100 */
[----:B------:R-:W-:Y:S01]  /*10520*/  FMUL.FTZ R80, R9, UR45 ;  /* 0x0000002d09507c20 */ /* 0x000fe20008410000 */
[----:B------:R-:W-:Y:S01]  /*10530*/  FMUL.FTZ R8, R7, UR45 ;  /* 0x0000002d07087c20 */ /* 0x000fe20008410000 */
[----:B------:R-:W-:Y:S01]  /*10540*/  MUFU.EX2 R34, R28 ;  /* 0x0000001c00227308 */ /* 0x000fe20000000800 */
[----:B------:R-:W-:Y:S01]  /*10550*/  FMUL.FTZ R7, R38, UR45 ;  /* 0x0000002d26077c20 */ /* 0x000fe20008410000 */
[--C-:B------:R-:W-:Y:S01]  /*10560*/  FFMA.FTZ R78, R78, UR45, -R80.reuse ;  /* 0x0000002d4e4e7c23 */ /* 0x100fe20008010850 */
[--C-:B0-----:R-:W-:Y:S01]  /*10570*/  FFMA.FTZ R13, R86, UR45, -R80.reuse ;  /* 0x0000002d560d7c23 */ /* 0x101fe20008010850 */
[----:B------:R-:W-:Y:S01]  /*10580*/  FFMA.FTZ R38, R76, UR45, -R39 ;  /* 0x0000002d4c267c23 */ /* 0x000fe20008010827 */
[--C-:B------:R-:W-:Y:S01]  /*10590*/  FFMA.FTZ R76, R83, UR45, -R80.reuse ;  /* 0x0000002d534c7c23 */ /* 0x100fe20008010850 */
[--C-:B--2---:R-:W-:Y:S01]  /*105a0*/  FFMA.FTZ R15, R74, UR45, -R80.reuse ;  /* 0x0000002d4a0f7c23 */ /* 0x104fe20008010850 */
[--C-:B------:R-:W-:Y:S01]  /*105b0*/  FFMA.FTZ R74, R70, UR45, -R80.reuse ;  /* 0x0000002d464a7c23 */ /* 0x100fe20008010850 */
[----:B------:R-:W0:Y:S01]  /*105c0*/  MUFU.EX2 R8, R8 ;  /* 0x0000000800087308 */ /* 0x000e220000000800 */
[--C-:B---3--:R-:W-:Y:S01]  /*105d0*/  FFMA.FTZ R33, R66, UR45, -R80.reuse ;  /* 0x0000002d42217c23 */ /* 0x108fe20008010850 */
        /* <DEDUP_REMOVED lines=19> */
[----:B------:R-:W-:Y:S01]  /*10710*/  FADD.FTZ R3, R79, R3 ;  /* 0x000000034f037221 */ /* 0x000fe20000010000 */
[--C-:B------:R-:W-:Y:S01]  /*10720*/  FFMA.FTZ R48, R48, UR45, -R80.reuse ;  /* 0x0000002d30307c23 */ /* 0x100fe20008010850 */
[--C-:B------:R-:W-:Y:S01]  /*10730*/  FFMA.FTZ R49, R49, UR45, -R80.reuse ;  /* 0x0000002d31317c23 */ /* 0x100fe20008010850 */
[----:B------:R-:W0:Y:S01]  /*10740*/  MUFU.EX2 R13, R13 ;  /* 0x0000000d000d7308 */ /* 0x000e220000000800 */
[----:B------:R-:W-:Y:S01]  /*10750*/  FADD.FTZ R3, R14, R3 ;  /* 0x000000030e037221 */ /* 0x000fe20000010000 */
[--C-:B------:R-:W-:Y:S01]  /*10760*/  FFMA.FTZ R37, R37, UR45, -R80.reuse ;  /* 0x0000002d25257c23 */ /* 0x100fe20008010850 */
[--C-:B------:R-:W-:Y:S01]  /*10770*/  FFMA.FTZ R46, R46, UR45, -R80.reuse ;  /* 0x0000002d2e2e7c23 */ /* 0x100fe20008010850 */
[--C-:B------:R-:W-:Y:S01]  /*10780*/  FFMA.FTZ R39, R155, UR45, -R80.reuse ;  /* 0x0000002d9b277c23 */ /* 0x100fe20008010850 */
[----:B------:R-:W-:Y:S01]  /*10790*/  FADD.FTZ R3, R77, R3 ;  /* 0x000000034d037221 */ /* 0x000fe20000010000 */
[--C-:B------:R-:W-:Y:S01]  /*107a0*/  FFMA.FTZ R10, R10, UR45, -R80.reuse ;  /* 0x0000002d0a0a7c23 */ /* 0x100fe20008010850 */
[----:B------:R-:W-:Y:S01]  /*107b0*/  FFMA.FTZ R11, R11, UR45, -R80 ;  /* 0x0000002d0b0b7c23 */ /* 0x000fe20008010850 */
[----:B------:R-:W2:Y:S01]  /*107c0*/  MUFU.EX2 R76, R76 ;  /* 0x0000004c004c7308 */ /* 0x000ea20000000800 */
[----:B-1----:R-:W-:Y:S01]  /*107d0*/  FFMA.FTZ R4, R7, R4, R78 ;  /* 0x0000000407047223 */ /* 0x002fe2000001004e */
[----:B------:R-:W-:-:S04]  /*107e0*/  FADD.FTZ R3, R32, R3 ;  /* 0x0000000320037221 */ /* 0x000fc80000010000 */
[----:B------:R-:W-:Y:S02]  /*107f0*/  FADD.FTZ R3, R75, R3 ;  /* 0x000000034b037221 */ /* 0x000fe40000010000 */
[----:B------:R-:W1:Y:S01]  /*10800*/  MUFU.EX2 R15, R15 ;  /* 0x0000000f000f7308 */ /* 0x000e620000000800 */
[----:B0-----:R-:W-:Y:S01]  /*10810*/  FADD.FTZ R4, R13, R4 ;  /* 0x000000040d047221 */ /* 0x001fe20000010000 */
[----:B------:R-:W-:-:S06]  /*10820*/  FADD.FTZ R3, R34, R3 ;  /* 0x0000000322037221 */ /* 0x000fcc0000010000 */
        /* <DEDUP_REMOVED lines=11> */
[----:B0-----:R-:W-:-:S04]  /*108e0*/  FADD.FTZ R3, R73, R3 ;  /* 0x0000000349037221 */ /* 0x001fc80000010000 */
[----:B------:R-:W-:-:S03]  /*108f0*/  FADD.FTZ R3, R24, R3 ;  /* 0x0000000318037221 */ /* 0x000fc60000010000 */
        /* <DEDUP_REMOVED lines=9> */
[----:B-1----:R-:W-:-:S04]  /*10990*/  FADD.FTZ R3, R26, R3 ;  /* 0x000000031a037221 */ /* 0x002fc80000010000 */
[----:B------:R-:W-:-:S03]  /*109a0*/  FADD.FTZ R3, R69, R3 ;  /* 0x0000000345037221 */ /* 0x000fc60000010000 */
[----:B------:R1:W3:Y:S01]  /*109b0*/  MUFU.EX2 R28, R40 ;  /* 0x00000028001c7308 */ /* 0x0002e20000000800 */
[----:B0-----:R-:W-:-:S07]  /*109c0*/  FADD.FTZ R4, R68, R4 ;  /* 0x0000000444047221 */ /* 0x001fce0000010000 */
[----:B------:R-:W0:Y:S01]  /*109d0*/  MUFU.EX2 R66, R66 ;  /* 0x0000004200427308 */ /* 0x000e220000000800 */
[----:B--2---:R-:W-:Y:S01]  /*109e0*/  FADD.FTZ R4, R27, R4 ;  /* 0x000000041b047221 */ /* 0x004fe20000010000 */
[----:B-1----:R-:W-:-:S06]  /*109f0*/  FFMA.FTZ R40, R152, UR45, -R80 ;  /* 0x0000002d98287c23 */ /* 0x002fcc0008010850 */
[----:B------:R-:W1:Y:S01]  /*10a00*/  MUFU.EX2 R67, R67 ;  /* 0x0000004300437308 */ /* 0x000e620000000800 */
[----:B---3--:R-:W-:-:S07]  /*10a10*/  FADD.FTZ R3, R28, R3 ;  /* 0x000000031c037221 */ /* 0x008fce0000010000 */
[----:B------:R-:W2:Y:S01]  /*10a20*/  MUFU.EX2 R29, R29 ;  /* 0x0000001d001d7308 */ /* 0x000ea20000000800 */
[----:B0-----:R-:W-:-:S07]  /*10a30*/  FADD.FTZ R4, R66, R4 ;  /* 0x0000000442047221 */ /* 0x001fce0000010000 */
[----:B------:R0:W3:Y:S01]  /*10a40*/  MUFU.EX2 R30, R44 ;  /* 0x0000002c001e7308 */ /* 0x0000e20000000800 */
[----:B-1----:R-:W-:-:S07]  /*10a50*/  FADD.FTZ R3, R67, R3 ;  /* 0x0000000343037221 */ /* 0x002fce0000010000 */
[----:B------:R-:W1:Y:S01]  /*10a60*/  MUFU.EX2 R64, R64 ;  /* 0x0000004000407308 */ /* 0x000e620000000800 */
[----:B--2---:R-:W-:Y:S01]  /*10a70*/  FADD.FTZ R4, R29, R4 ;  /* 0x000000041d047221 */ /* 0x004fe20000010000 */
[----:B0-----:R-:W-:-:S06]  /*10a80*/  FFMA.FTZ R44, R154, UR45, -R80 ;  /* 0x0000002d9a2c7c23 */ /* 0x001fcc0008010850 */
[----:B------:R-:W0:Y:S01]  /*10a90*/  MUFU.EX2 R65, R45 ;  /* 0x0000002d00417308 */ /* 0x000e220000000800 */
[----:B---3--:R-:W-:-:S07]  /*10aa0*/  FADD.FTZ R3, R30, R3 ;  /* 0x000000031e037221 */ /* 0x008fce0000010000 */
        /* <DEDUP_REMOVED lines=45> */
[----:B------:R1:W3:Y:S01]  /*10d80*/  MUFU.EX2 R45, R41 ;  /* 0x00000029002d7308 */ /* 0x0002e20000000800 */
[----:B0-----:R-:W-:-:S07]  /*10d90*/  FADD.FTZ R3, R38, R3 ;  /* 0x0000000326037221 */ /* 0x001fce0000010000 */
[----:B------:R-:W0:Y:S01]  /*10da0*/  MUFU.EX2 R44, R44 ;  /* 0x0000002c002c7308 */ /* 0x000e220000000800 */
[----:B-1----:R-:W-:Y:S01]  /*10db0*/  FFMA.FTZ R41, R82, UR45, -R80 ;  /* 0x0000002d52297c23 */ /* 0x002fe20008010850 */
[----:B--2---:R-:W-:-:S06]  /*10dc0*/  FADD.FTZ R4, R39, R4 ;  /* 0x0000000427047221 */ /* 0x004fcc0000010000 */
[----:B------:R-:W1:Y:S01]  /*10dd0*/  MUFU.EX2 R43, R43 ;  /* 0x0000002b002b7308 */ /* 0x000e620000000800 */
[----:B---3--:R-:W-:-:S07]  /*10de0*/  FADD.FTZ R3, R45, R3 ;  /* 0x000000032d037221 */ /* 0x008fce0000010000 */
        /* <DEDUP_REMOVED lines=13> */
[----:B0-----:R-:W-:Y:S01]  /*10ec0*/  FADD.FTZ R4, R10, R4 ;  /* 0x000000040a047221 */ /* 0x001fe20000010000 */
[----:B-1----:R-:W-:-:S03]  /*10ed0*/  FADD.FTZ R3, R21, R3 ;  /* 0x0000000315037221 */ /* 0x002fc60000010000 */
[----:B--2---:R-:W-:Y:S01]  /*10ee0*/  FADD.FTZ R4, R11, R4 ;  /* 0x000000040b047221 */ /* 0x004fe20000010000 */
[----:B------:R-:W-:Y:S06]  /*10ef0*/  @!P0 BRA `(.L_x_522) ;  /* 0x0000000000048947 */ /* 0x000fec0003800000 */
[----:B------:R-:W-:Y:S01]  /*10f00*/  BPT.TRAP 0x1 ;  /* 0x000000040000795c */ /* 0x000fe20000300000 */
.L_x_522:
[----:B------:R-:W2:Y:S04]  /*10f10*/  LDL R84, [R1+0x5c] ;  /* 0x00005c0001547983 */ /* 0x000ea80000100800 */
[----:B------:R-:W3:Y:S04]  /*10f20*/  LDL R85, [R1+0x8c] ;  /* 0x00008c0001557983 */ /* 0x000ee80000100800 */
[----:B------:R-:W4:Y:S01]  /*10f30*/  LDL R82, [R1+0x74] ;  /* 0x0000740001527983 */ /* 0x000f220000100800 */
[----:B------:R-:W-:-:S03]  /*10f40*/  IMAD R5, R5, 0x8, R2 ;  /* 0x0000000805057824 */ /* 0x000fc600078e0202 */
[----:B------:R-:W4:Y:S04]  /*10f50*/  LDL R81, [R1+0x70] ;  /* 0x0000700001517983 */ /* 0x000f280000100800 */
[----:B------:R-:W4:Y:S01]  /*10f60*/  LDL R83, [R1+0x90] ;  /* 0x0000900001537983 */ /* 0x000f220000100800 */
[----:B------:R-:W-:Y:S01]  /*10f70*/  VIADD R5, R5, 0x2d860 ;  /* 0x0002d86005057836 */ /* 0x000fe20000000000 */
[----:B------:R-:W-:-:S04]  /*10f80*/  MOV R80, UR38 ;  /* 0x0000002600507c02 */ /* 0x000fc80008000f00 */
[----:B------:R-:W-:-:S04]  /*10f90*/  PRMT R5, R80, 0x654, R5 ;  /* 0x0000065450057816 */ /* 0x000fc80000000005 */
[----:B------:R0:W-:Y:S02]  /*10fa0*/  SYNCS.ARRIVE.TRANS64.RED.A1T0 RZ, [R5+URZ], RZ ;  /* 0x000000ff05ff79a7 */ /* 0x0001e4000810043f */
[----:B0-----:R-:W4:Y:S01]  /*10fb0*/  LDL R5, [R1+0x78] ;  /* 0x0000780001057983 */ /* 0x001f220000100800 */
[----:B------:R-:W-:Y:S02]  /*10fc0*/  F2FP.BF16.F32.PACK_AB R12, R79, R12 ;  /* 0x0000000c4f0c723e */ /* 0x000fe400000010ff */
[----:B------:R-:W-:Y:S02]  /*10fd0*/  F2FP.BF16.F32.PACK_AB R13, R13, R78 ;  /* 0x0000004e0d0d723e */ /* 0x000fe400000010ff */
[----:B------:R-:W-:Y:S02]  /*10fe0*/  F2FP.BF16.F32.PACK_AB R14, R77, R14 ;  /* 0x0000000e4d0e723e */ /* 0x000fe400000010ff */
[----:B------:R-:W-:Y:S02]  /*10ff0*/  F2FP.BF16.F32.PACK_AB R15, R15, R76 ;  /* 0x0000004c0f0f723e */ /* 0x000fe400000010ff */
        /* <DEDUP_REMOVED lines=8> */
[----:B--2---:R-:W-:Y:S04]  /*11080*/  STSM.16.M88.4 [R84+0x21800], R12 ;  /* 0x0218000c54007844 */ /* 0x004fe80000000200 */
[----:B---3--:R-:W-:Y:S04]  /*11090*/  STSM.16.M88.4 [R85], R32 ;  /* 0x0000002055007844 */ /* 0x008fe80000000200 */
[----:B----4-:R0:W-:Y:S02]  /*110a0*/  STSM.16.M88.4 [R82], R24 ;  /* 0x0000001852007844 */ /* 0x0101e40000000200 */
[----:B0-----:R-:W-:-:S02]  /*110b0*/  F2FP.BF16.F32.PACK_AB R27, R11, R10 ;  /* 0x0000000a0b1b723e */ /* 0x001fc400000010ff */
[----:B------:R0:W5:Y:S01]  /*110c0*/  LDL R10, [R1] ;  /* 0x00000000010a7983 */ /* 0x0001620000100800 */
[----:B------:R-:W-:Y:S02]  /*110d0*/  F2FP.BF16.F32.PACK_AB R28, R67, R28 ;  /* 0x0000001c431c723e */ /* 0x000fe400000010ff */
        /* <DEDUP_REMOVED lines=14> */
[----:B------:R-:W-:Y:S01]  /*111c0*/  F2FP.BF16.F32.PACK_AB R39, R44, R39 ;  /* 0x000000272c27723e */ /* 0x000fe200000010ff */
[----:B------:R0:W-:Y:S01]  /*111d0*/  STSM.16.M88.4 [R81], R28 ;  /* 0x0000001c51007844 */ /* 0x0001e20000000200 */
[----:B------:R-:W-:Y:S02]  /*111e0*/  F2FP.BF16.F32.PACK_AB R24, R42, R43 ;  /* 0x0000002b2a18723e */ /* 0x000fe400000010ff */
[----:B------:R-:W-:-:S02]  /*111f0*/  F2FP.BF16.F32.PACK_AB R25, R41, R40 ;  /* 0x000000282919723e */ /* 0x000fc400000010ff */
[----:B------:R-:W-:Y:S01]  /*11200*/  F2FP.BF16.F32.PACK_AB R26, R21, R20 ;  /* 0x00000014151a723e */ /* 0x000fe200000010ff */
[----:B------:R0:W-:Y:S04]  /*11210*/  STSM.16.M88.4 [R84+0x27800], R12 ;  /* 0x0278000c54007844 */ /* 0x0001e80000000200 */
[----:B------:R0:W-:Y:S04]  /*11220*/  STSM.16.M88.4 [R83], R32 ;  /* 0x0000002053007844 */ /* 0x0001e80000000200 */
[----:B------:R0:W-:Y:S04]  /*11230*/  STSM.16.M88.4 [R82+0x6000], R36 ;  /* 0x0060002452007844 */ /* 0x0001e80000000200 */
[----:B------:R0:W-:Y:S01]  /*11240*/  STSM.16.M88.4 [R81+0x6000], R24 ;  /* 0x0060001851007844 */ /* 0x0001e20000000200 */
[----:B------:R-:W-:Y:S01]  /*11250*/  @!PT LDS RZ, [RZ] ;  /* 0x00000000fffff984 */ /* 0x000fe20000000800 */
[----:B------:R-:W-:Y:S01]  /*11260*/  @!PT LDS RZ, [RZ] ;  /* 0x00000000fffff984 */ /* 0x000fe20000000800 */
[----:B------:R-:W-:Y:S01]  /*11270*/  @!PT LDS RZ, [RZ] ;  /* 0x00000000fffff984 */ /* 0x000fe20000000800 */
[----:B------:R-:W-:Y:S01]  /*11280*/  @!PT LDS RZ, [RZ] ;  /* 0x00000000fffff984 */ /* 0x000fe20000000800 */
[----:B------:R1:W-:Y:S06]  /*11290*/  MEMBAR.ALL.CTA ;  /* 0x0000000000007992 */ /* 0x0003ec0000008000 */
[----:B-1----:R-:W1:Y:S01]  /*112a0*/  FENCE.VIEW.ASYNC.S ;  /* 0x00000000000073c6 */ /* 0x002e620000000000 */
[----:B------:R-:W-:Y:S01]  /*112b0*/  ISETP.GT.AND P1, PT, R0, R5, PT ;  /* 0x000000050000720c */ /* 0x000fe20003f24270 */
        /* <DEDUP_REMOVED lines=52> */
[----:B-1----:R-:W-:Y:S01]  /*11600*/  NOP ;  /* 0x0000000000007918 */ /* 0x002fe20000000000 */
[----:B0-----:R-:W-:Y:S05]  /*11610*/  @P1 BRA `(.L_x_523) ;  /* 0xffffffd000ac1947 */ /* 0x001fea000383ffff */
.L_x_511:
[----:B------:R-:W-:Y:S05]  /*11620*/  WARPSYNC.ALL ;  /* 0x0000000000007948 */ /* 0x000fea0003800000 */
[----:B------:R-:W-:Y:S06]  /*11630*/  BAR.ARV 0x8, 0x200 ;  /* 0x0208000000007b1d */ /* 0x000fec0000002000 */
[----:B------:R-:W-:Y:S05]  /*11640*/  @!P0 BRA `(.L_x_524) ;  /* 0x0000000000048947 */ /* 0x000fea0003800000 */
[----:B------:R-:W-:Y:S01]  /*11650*/  BPT.TRAP 0x1 ;  /* 0x000000040000795c */ /* 0x000fe20000300000 */
.L_x_524:
[----:B------:R-:W2:Y:S01]  /*11660*/  LDL R0, [R1] ;  /* 0x0000000001007983 */ /* 0x000ea20000100800 */
[----:B------:R-:W-:Y:S01]  /*11670*/  IMAD R5, R142, 0x8, R2 ;  /* 0x000000088e057824 */ /* 0x000fe200078e0202 */
[----:B--2---:R-:W-:-:S04]  /*11680*/  SHF.L.U32 R0, R0, 0x1f, RZ ;  /* 0x0000001f00007819 */ /* 0x004fc800000006ff */
[----:B------:R0:W1:Y:S01]  /*11690*/  SYNCS.PHASECHK.TRANS64.TRYWAIT P1, [R5+URZ+0x2d850], R0 ;  /* 0x02d85000050075a7 */ /* 0x000062000802017f */
[----:B------:R-:W-:Y:S05]  /*116a0*/  @!P0 BRA `(.L_x_525) ;  /* 0x0000000000048947 */ /* 0x000fea0003800000 */
[----:B------:R-:W-:Y:S01]  /*116b0*/  BPT.TRAP 0x1 ;  /* 0x000000040000795c */ /* 0x000fe20000300000 */
.L_x_525:
[----:B------:R-:W2:Y:S01]  /*116c0*/  LDL.LU R7, [R1+0x84] ;  /* 0x0000840001077983 */ /* 0x000ea20000300800 */
[----:B------:R-:W-:Y:S02]  /*116d0*/  VIADD R2, R2, 0x400 ;  /* 0x0000040002027836 */ /* 0x000fe40000000000 */
[----:B------:R-:W-:-:S03]  /*116e0*/  IMAD.MOV.U32 R11, RZ, RZ, 0x40000040 ;  /* 0x40000040ff0b7424 */ /* 0x000fc600078e00ff */
[----:B------:R-:W-:-:S04]  /*116f0*/  SHF.R.U32.HI R2, RZ, 0x4, R2 ;  /* 0x00000004ff027819 */ /* 0x000fc80000011602 */
[----:B------:R-:W-:-:S04]  /*11700*/  LOP3.LUT R2, R2, 0x3fff, RZ, 0xc0, !PT ;  /* 0x00003fff02027812 */ /* 0x000fc800078ec0ff */
[----:B------:R-:W-:Y:S02]  /*11710*/  LOP3.LUT R13, R2, 0x2000000, RZ, 0xfc, !PT ;  /* 0x02000000020d7812 */ /* 0x000fe400078efcff */
[----:B--2--5:R-:W-:Y:S01]  /*11720*/  LOP3.LUT R10, R7, 0x10000, RZ, 0xfc, !PT ;  /* 0x00010000070a7812 */ /* 0x024fe200078efcff */
[----:B-1----:R-:W-:Y:S06]  /*11730*/  @P1 BRA `(.L_x_526) ;  /* 0x0000000000081947 */ /* 0x002fec0003800000 */
[----:B------:R-:W1:Y:S02]  /*11740*/  SYNCS.PHASECHK.TRANS64.TRYWAIT P1, [R5+URZ+0x2d850], R0 ;  /* 0x02d85000050075a7 */ /* 0x000e64000802017f */
[----:B-1----:R-:W-:Y:S05]  /*11750*/  @!P1 BRA `(.L_x_527) ;  /* 0x000000b000dc9947 */ /* 0x002fea0003800000 */
.L_x_526:
[----:B------:R-:W-:Y:S01]  /*11760*/  IMAD R12, R142, 0x600, R13 ;  /* 0x000006008e0c7824 */ /* 0x000fe200078e020d */
[----:B------:R-:W-:Y:S05]  /*11770*/  WARPSYNC.ALL ;  /* 0x0000000000007948 */ /* 0x000fea0003800000 */
[----:B------:R-:W-:Y:S01]  /*11780*/  IMAD.MOV.U32 R13, RZ, RZ, -0x7fffffe0 ;  /* 0x80000020ff0d7424 */ /* 0x000fe200078e00ff */
[C---:B------:R-:W-:Y:S01]  /*11790*/  R2UR UR4, R10.reuse ;  /* 0x000000000a0472ca */ /* 0x040fe200000e0000 */
[----:B------:R-:W-:Y:S01]  /*117a0*/  WARPGROUP.ARRIVE ;  /* 0x00000000000079c5 */ /* 0x000fe20000000000 */
[----:B------:R-:W-:Y:S01]  /*117b0*/  R2UR UR5, R11 ;  /* 0x000000000b0572ca */ /* 0x000fe200000e0000 */
[----:B------:R-:W-:Y:S01]  /*117c0*/  VIADD R14, R10, 0x2 ;  /* 0x000000020a0e7836 */ /* 0x000fe20000000000 */
[C---:B------:R-:W-:Y:S01]  /*117d0*/  R2UR UR6, R12.reuse ;  /* 0x000000000c0672ca */ /* 0x040fe200000e0000 */
[----:B------:R-:W-:Y:S01]  /*117e0*/  VIADD R20, R12, 0x40 ;  /* 0x000000400c147836 */ /* 0x000fe20000000000 */
[----:B------:R-:W-:Y:S01]  /*117f0*/  R2UR UR7, R13 ;  /* 0x000000000d0772ca */ /* 0x000fe200000e0000 */
[----:B------:R-:W-:Y:S01]  /*11800*/  IMAD.MOV.U32 R15, RZ, RZ, 0x40000040 ;  /* 0x40000040ff0f7424 */ /* 0x000fe200078e00ff */
[----:B01----:R-:W0:Y:S01]  /*11810*/  SHFL.BFLY PT, R0, R3, 0x2, 0x1f ;  /* 0x0c401f0003007f89 */ /* 0x003e2200000e0000 */
[----:B------:R-:W-:-:S02]  /*11820*/  IMAD.MOV.U32 R21, RZ, RZ, -0x7fffffe0 ;  /* 0x80000020ff157424 */ /* 0x000fc400078e00ff */
[----:B------:R-:W-:Y:S01]  /*11830*/  IMAD.MOV.U32 R11, RZ, RZ, 0x40000040 ;  /* 0x40000040ff0b7424 */ /* 0x000fe200078e00ff */
[----:B------:R-:W1:Y:S01]  /*11840*/  SHFL.BFLY PT, R7, R4, 0x2, 0x1f ;  /* 0x0c401f0004077f89 */ /* 0x000e6200000e0000 */
[----:B------:R-:W-:Y:S02]  /*11850*/  IMAD.MOV.U32 R13, RZ, RZ, -0x7fffffe0 ;  /* 0x80000020ff0d7424 */ /* 0x000fe400078e00ff */
[----:B------:R-:W-:Y:S02]  /*11860*/  IMAD.MOV.U32 R49, RZ, RZ, RZ ;  /* 0x000000ffff317224 */ /* 0x000fe400078e00ff */
[----:B------:R-:W-:Y:S02]  /*11870*/  IMAD.MOV.U32 R2, RZ, RZ, RZ ;  /* 0x000000ffff027224 */ /* 0x000fe400078e00ff */
[----:B------:R-:W-:Y:S01]  /*11880*/  HGMMA.64x96x16.F32.BF16 R88, gdesc[UR4].tnspB, R88, gsb0 ;  /* 0x41600000045879f0 */ /* 0x000fe20008001858 */
[----:B------:R-:W-:Y:S01]  /*11890*/  R2UR UR4, R14 ;  /* 0x000000000e0472ca */ /* 0x000fe200000e0000 */
[----:B------:R-:W-:Y:S01]  /*118a0*/  VIADD R14, R10, 0x4 ;  /* 0x000000040a0e7836 */ /* 0x000fe20000000000 */
[----:B------:R-:W-:Y:S01]  /*118b0*/  R2UR UR5, R15 ;  /* 0x000000000f0572ca */ /* 0x000fe200000e0000 */
[----:B------:R-:W-:Y:S01]  /*118c0*/  IMAD.MOV.U32 R15, RZ, RZ, 0x40000040 ;  /* 0x40000040ff0f7424 */ /* 0x000fe200078e00ff */
[----:B------:R-:W-:Y:S01]  /*118d0*/  R2UR UR6, R20 ;  /* 0x00000000140672ca */ /* 0x000fe200000e0000 */
[----:B------:R-:W-:Y:S01]  /*118e0*/  VIADD R20, R12, 0x80 ;  /* 0x000000800c147836 */ /* 0x000fe20000000000 */
[----:B------:R-:W-:Y:S01]  /*118f0*/  R2UR UR7, R21 ;  /* 0x00000000150772ca */ /* 0x000fe200000e0000 */
[----:B------:R-:W-:-:S02]  /*11900*/  IMAD.MOV.U32 R21, RZ, RZ, -0x7fffffe0 ;  /* 0x80000020ff157424 */ /* 0x000fc400078e00ff */
[----:B0-----:R-:W-:Y:S01]  /*11910*/  FADD.FTZ R0, R0, R3 ;  /* 0x0000000300007221 */ /* 0x001fe20000010000 */
[----:B------:R-:W-:Y:S02]  /*11920*/  IMAD.MOV.U32 R3, RZ, RZ, -0x800000 ;  /* 0xff800000ff037424 */ /* 0x000fe400078e00ff */
[----:B-1----:R-:W-:Y:S02]  /*11930*/  FADD.FTZ R8, R7, R4 ;  /* 0x0000000407087221 */ /* 0x002fe40000010000 */
[----:B------:R-:W0:Y:S01]  /*11940*/  SHFL.BFLY PT, R7, R0, 0x1, 0x1f ;  /* 0x0c201f0000077f89 */ /* 0x000e2200000e0000 */
[----:B------:R-:W-:Y:S02]  /*11950*/  WARPGROUP.DEPBAR.LE gsb0, 0x0 ;  /* 0x00008000000079c5 */ /* 0x000fe40000010000 */
[----:B------:R-:W-:-:S06]  /*11960*/  WARPGROUP.ARRIVE ;  /* 0x00000000000079c5 */ /* 0x000fcc0000000000 */
        /* <DEDUP_REMOVED lines=8> */
[----:B------:R-:W-:Y:S01]  /*119f0*/  IMAD.MOV.U32 R21, RZ, RZ, -0x7fffffe0 ;  /* 0x80000020ff157424 */ /* 0x000fe200078e00ff */
[----:B------:R-:W-:Y:S02]  /*11a00*/  WARPGROUP.DEPBAR.LE gsb0, 0x0 ;  /* 0x00008000000079c5 */ /* 0x000fe40000010000 */
[----:B------:R-:W-:-:S09]  /*11a10*/  WARPGROUP.ARRIVE ;  /* 0x00000000000079c5 */ /* 0x000fd20000000000 */
        /* <DEDUP_REMOVED lines=24> */
[C---:B------:R-:W-:Y:S01]  /*11ba0*/  VIADD R14, R10.reuse, 0x604 ;  /* 0x000006040a0e7836 */ /* 0x040fe20000000000 */
[----:B------:R-:W-:Y:S01]  /*11bb0*/  R2UR UR5, R15 ;  /* 0x000000000f0572ca */ /* 0x000fe200000e0000 */
[----:B------:R-:W-:Y:S01]  /*11bc0*/  VIADD R10, R10, 0x606 ;  /* 0x000006060a0a7836 */ /* 0x000fe20000000000 */
[----:B------:R-:W-:Y:S01]  /*11bd0*/  R2UR UR6, R20 ;  /* 0x00000000140672ca */ /* 0x000fe200000e0000 */
[C---:B------:R-:W-:Y:S01]  /*11be0*/  VIADD R20, R12.reuse, 0x180 ;  /* 0x000001800c147836 */ /* 0x040fe20000000000 */
[----:B------:R-:W-:Y:S01]  /*11bf0*/  R2UR UR7, R21 ;  /* 0x00000000150772ca */ /* 0x000fe200000e0000 */
[----:B------:R-:W-:Y:S01]  /*11c00*/  IMAD.MOV.U32 R21, RZ, RZ, -0x7fffffe0 ;  /* 0x80000020ff157424 */ /* 0x000fe200078e00ff */
[----:B------:R-:W-:Y:S01]  /*11c10*/  MOV R15, 0x40000040 ;  /* 0x40000040000f7802 */ /* 0x000fe20000000f00 */
[----:B------:R-:W-:Y:S01]  /*11c20*/  VIADD R12, R12, 0x1c0 ;  /* 0x000001c00c0c7836 */ /* 0x000fe20000000000 */
[----:B------:R-:W-:-:S02]  /*11c30*/  WARPGROUP.DEPBAR.LE gsb0, 0x0 ;  /* 0x00008000000079c5 */ /* 0x000fc40000010000 */
[----:B------:R-:W-:-:S07]  /*11c40*/  WARPGROUP.ARRIVE ;  /* 0x00000000000079c5 */ /* 0x000fce0000000000 */
[----:B------:R-:W-:Y:S01]  /*11c50*/  HGMMA.64x96x16.F32.BF16 R88, gdesc[UR4].tnspB, R88, gsb0 ;  /* 0x41600000045879f0 */ /* 0x000fe20008001858 */
[----:B------:R-:W-:Y:S02]  /*11c60*/  R2UR UR4, R14 ;  /* 0x000000000e0472ca */ /* 0x000fe400000e0000 */
[----:B------:R-:W-:Y:S02]  /*11c70*/  R2UR UR5, R15 ;  /* 0x000000000f0572ca */ /* 0x000fe400000e0000 */
[----:B------:R-:W-:Y:S02]  /*11c80*/  R2UR UR6, R20 ;  /* 0x00000000140672ca */ /* 0x000fe400000e0000 */
[----:B------:R-:W-:Y:S01]  /*11c90*/  R2UR UR7, R21 ;  /* 0x00000000150772ca */ /* 0x000fe200000e0000 */
[----:B------:R-:W-:Y:S02]  /*11ca0*/  WARPGROUP.DEPBAR.LE gsb0, 0x0 ;  /* 0x00008000000079c5 */ /* 0x000fe40000010000 */
[----:B------:R-:W-:-:S10]  /*11cb0*/  WARPGROUP.ARRIVE ;  /* 0x00000000000079c5 */ /* 0x000fd40000000000 */
[----:B------:R-:W-:Y:S01]  /*11cc0*/  HGMMA.64x96x16.F32.BF16 R88, gdesc[UR4].tnspB, R88, gsb0 ;  /* 0x41600000045879f0 */ /* 0x000fe20008001858 */
[----:B------:R-:W-:Y:S02]  /*11cd0*/  R2UR UR4, R10 ;  /* 0x000000000a0472ca */ /* 0x000fe400000e0000 */
[----:B------:R-:W-:Y:S02]  /*11ce0*/  R2UR UR5, R11 ;  /* 0x000000000b0572ca */ /* 0x000fe400000e0000 */
[----:B------:R-:W-:Y:S01]  /*11cf0*/  R2UR UR6, R12 ;  /* 0x000000000c0672ca */ /* 0x000fe200000e0000 */
[----:B------:R-:W1:Y:S01]  /*11d00*/  SHFL.BFLY PT, R11, R8, 0x1, 0x1f ;  /* 0x0c201f00080b7f89 */ /* 0x000e6200000e0000 */
[----:B------:R-:W-:Y:S01]  /*11d10*/  R2UR UR7, R13 ;  /* 0x000000000d0772ca */ /* 0x000fe200000e0000 */
[----:B0-----:R-:W-:Y:S01]  /*11d20*/  FADD.FTZ R12, R0, R7 ;  /* 0x00000007000c7221 */ /* 0x001fe20000010000 */
[----:B------:R-:W-:Y:S02]  /*11d30*/  IMAD.U32 R7, RZ, RZ, UR45 ;  /* 0x0000002dff077e24 */ /* 0x000fe4000f8e00ff */
[----:B------:R-:W-:-:S02]  /*11d40*/  IMAD.U32 R13, RZ, RZ, UR45 ;  /* 0x0000002dff0d7e24 */ /* 0x000fc4000f8e00ff */
[----:B------:R-:W-:Y:S01]  /*11d50*/  FSETP.NE.FTZ.AND P1, PT, R12, RZ, PT ;  /* 0x000000ff0c00720b */ /* 0x000fe20003f35000 */
[----:B------:R-:W-:-:S12]  /*11d60*/  IMAD.MOV.U32 R0, RZ, RZ, -0x800000 ;  /* 0xff800000ff007424 */ /* 0x000fd800078e00ff */
[----:B------:R-:W0:Y:S01]  /*11d70*/  @P1 MUFU.LG2 R10, R12 ;  /* 0x0000000c000a1308 */ /* 0x000e220000000c00 */
[----:B------:R-:W-:Y:S01]  /*11d80*/  @P1 FMUL.FTZ R7, R7, 0.69314718246459960938 ;  /* 0x3f31721807071820 */ /* 0x000fe20000410000 */
[----:B-1----:R-:W-:-:S06]  /*11d90*/  FADD.FTZ R11, R8, R11 ;  /* 0x0000000b080b7221 */ /* 0x002fcc0000010000 */
[----:B------:R-:W-:Y:S01]  /*11da0*/  @P1 MUFU.RCP R49, R12 ;  /* 0x0000000c00311308 */ /* 0x000fe20000001000 */
[----:B------:R-:W-:Y:S01]  /*11db0*/  FSETP.NE.FTZ.AND P2, PT, R11, RZ, PT ;  /* 0x000000ff0b00720b */ /* 0x000fe20003f55000 */
[----:B0-----:R-:W-:-:S04]  /*11dc0*/  @P1 FMUL.FTZ R10, R10, 0.69314718246459960938 ;  /* 0x3f3172180a0a1820 */ /* 0x001fc80000410000 */
[----:B------:R-:W-:-:S08]  /*11dd0*/  @P1 FFMA.FTZ R3, R7, R6, R10 ;  /* 0x0000000607031223 */ /* 0x000fd0000001000a */
[----:B------:R-:W0:Y:S01]  /*11de0*/  @P2 MUFU.LG2 R4, R11 ;  /* 0x0000000b00042308 */ /* 0x000e220000000c00 */
[----:B------:R-:W-:-:S07]  /*11df0*/  @P2 FMUL.FTZ R13, R13, 0.69314718246459960938 ;  /* 0x3f3172180d0d2820 */ /* 0x000fce0000410000 */
[----:B------:R1:W2:Y:S01]  /*11e00*/  @P2 MUFU.RCP R2, R11 ;  /* 0x0000000b00022308 */ /* 0x0002a20000001000 */
[----:B0-----:R-:W-:-:S04]  /*11e10*/  @P2 FMUL.FTZ R4, R4, 0.69314718246459960938 ;  /* 0x3f31721804042820 */ /* 0x001fc80000410000 */
[----:B------:R-:W-:Y:S01]  /*11e20*/  @P2 FFMA.FTZ R0, R13, R9, R4 ;  /* 0x000000090d002223 */ /* 0x000fe20000010004 */
[----:B------:R-:W-:Y:S02]  /*11e30*/  WARPGROUP.DEPBAR.LE gsb0, 0x0 ;  /* 0x00008000000079c5 */ /* 0x000fe40000010000 */
[----:B------:R-:W-:-:S06]  /*11e40*/  WARPGROUP.ARRIVE ;  /* 0x00000000000079c5 */ /* 0x000fcc0000000000 */
[----:B------:R-:W-:Y:S03]  /*11e50*/  HGMMA.64x96x16.F32.BF16 R88, gdesc[UR4].tnspB, R88, gsb0 ;  /* 0x41600000045879f0 */ /* 0x000fe60008001858 */
[----:B------:R-:W-:Y:S02]  /*11e60*/  WARPGROUP.DEPBAR.LE gsb0, 0x0 ;  /* 0x00008000000079c5 */ /* 0x000fe40000010000 */
[----:B-12---:R-:W-:Y:S05]  /*11e70*/  @!P0 BRA `(.L_x_528) ;  /* 0x0000000000048947 */ /* 0x006fea0003800000 */
[----:B------:R-:W-:Y:S01]  /*11e80*/  BPT.TRAP 0x1 ;  /* 0x000000040000795c */ /* 0x000fe20000300000 */
.L_x_528:
[----:B------:R-:W2:Y:S01]  /*11e90*/  LDL.LU R6, [R1] ;  /* 0x0000000001067983 */ /* 0x000ea20000300800 */
[----:B------:R-:W-:Y:S02]  /*11ea0*/  VIADD R142, R142, 0x1 ;  /* 0x000000018e8e7836 */ /* 0x000fe40000000000 */
[-C--:B------:R-:W-:Y:S01]  /*11eb0*/  FMUL.FTZ R20, R88, R49.reuse ;  /* 0x0000003158147220 */ /* 0x080fe20000410000 */
[----:B------:R-:W-:Y:S02]  /*11ec0*/  VIADD R5, R5, 0x2d860 ;  /* 0x0002d86005057836 */ /* 0x000fe40000000000 */
[-C--:B------:R-:W-:Y:S01]  /*11ed0*/  FMUL.FTZ R21, R89, R49.reuse ;  /* 0x0000003159157220 */ /* 0x080fe20000410000 */
[----:B------:R-:W-:Y:S01]  /*11ee0*/  IMAD.U32 R4, RZ, RZ, UR38 ;  /* 0x00000026ff047e24 */ /* 0x000fe2000f8e00ff */
[----:B------:R-:W-:Y:S01]  /*11ef0*/  ISETP.NE.AND P1, PT, R142, 0x2, PT ;  /* 0x000000028e00780c */ /* 0x000fe20003f25270 */
[-C--:B------:R-:W-:Y:S01]  /*11f00*/  FMUL.FTZ R28, R92, R49.reuse ;  /* 0x000000315c1c7220 */ /* 0x080fe20000410000 */
[-C--:B------:R-:W-:Y:S01]  /*11f10*/  FMUL.FTZ R29, R93, R49.reuse ;  /* 0x000000315d1d7220 */ /* 0x080fe20000410000 */
[-C--:B------:R-:W-:Y:S01]  /*11f20*/  FMUL.FTZ R30, R96, R49.reuse ;  /* 0x00000031601e7220 */ /* 0x080fe20000410000 */
[----:B------:R-:W-:Y:S01]  /*11f30*/  PRMT R5, R4, 0x654, R5 ;  /* 0x0000065404057816 */ /* 0x000fe20000000005 */
[-C--:B------:R-:W-:Y:S01]  /*11f40*/  FMUL.FTZ R31, R97, R49.reuse ;  /* 0x00000031611f7220 */ /* 0x080fe20000410000 */
[----:B------:R-:W-:Y:S01]  /*11f50*/  SEL R4, RZ, 0x1, P1 ;  /* 0x00000001ff047807 */ /* 0x000fe20000800000 */
[-C--:B------:R-:W-:Y:S01]  /*11f60*/  FMUL.FTZ R32, R100, R49.reuse ;  /* 0x0000003164207220 */ /* 0x080fe20000410000 */
[----:B------:R0:W-:Y:S01]  /*11f70*/  SYNCS.ARRIVE.TRANS64.RED.A1T0 RZ, [R5+URZ], RZ ;  /* 0x000000ff05ff79a7 */ /* 0x0001e2000810043f */
        /* <DEDUP_REMOVED lines=42> */
[----:B------:R-:W-:Y:S01]  /*12220*/  SEL R142, R142, RZ, P1 ;  /* 0x000000ff8e8e7207 */ /* 0x000fe20000800000 */
[----:B------:R-:W-:Y:S01]  /*12230*/  UIADD3 UR37, UR37, 0x1, URZ ;  /* 0x0000000125257890 */ /* 0x000fe2000fffe03f */
[----:B--2---:R-:W-:-:S05]  /*12240*/  LOP3.LUT R6, R6, R4, RZ, 0x3c, !PT ;  /* 0x0000000406067212 */ /* 0x004fca00078e3cff */
[----:B------:R0:W-:Y:S06]  /*12250*/  STL [R1], R6 ;  /* 0x0000000601007387 */ /* 0x0001ec0000100800 */
.L_x_469:
[----:B------:R-:W-:Y:S05]  /*12260*/  WARPSYNC.ALL ;  /* 0x0000000000007948 */ /* 0x000fea0003800000 */
[----:B------:R-:W1:Y:S08]  /*12270*/  S2UR UR38, SR_CgaCtaId ;  /* 0x00000000002679c3 */ /* 0x000e700000008800 */
[----:B------:R-:W-:Y:S06]  /*12280*/  BAR.SYNC.DEFER_BLOCKING 0x5, 0x200 ;  /* 0x0148000000007b1d */ /* 0x000fec0000010000 */
[----:B------:R-:W-:Y:S01]  /*12290*/  UMOV UR4, 0x400 ;  /* 0x0000040000047882 */ /* 0x000fe20000000000 */
[----:B------:R-:W-:Y:S01]  /*122a0*/  BSSY B0, `(.L_x_529) ;  /* 0x00002b9000007945 */ /* 0x000fe20003800000 */
[----:B-1----:R-:W-:-:S06]  /*122b0*/  ULEA UR4, UR38, UR4, 0x18 ;  /* 0x0000000426047291 */ /* 0x002fcc000f8ec03f */
[----:B------:R-:W-:-:S05]  /*122c0*/  IMAD.U32 R2, RZ, RZ, UR4 ;  /* 0x00000004ff027e24 */ /* 0x000fca000f8e00ff */
[----:B------:R1:W2:Y:S01]  /*122d0*/  LDS.128 R96, [R2+0x2d8d0] ;  /* 0x02d8d00002607984 */ /* 0x0002a20000000c00 */
[----:B------:R-:W-:Y:S06]  /*122e0*/  BAR.ARV 0x4, 0x200 ;  /* 0x0108000000007b1d */ /* 0x000fec0000002000 */
[----:B------:R-:W-:Y:S05]  /*122f0*/  @P0 BRA `(.L_x_530) ;  /* 0x0000001c00f00947 */ /* 0x000fea0003800000 */
[----:B------:R-:W3:Y:S01]  /*12300*/  LDL R4, [R1+0x114] ;  /* 0x0001140001047983 */ /* 0x000ee20000100800 */
[----:B------:R-:W-:-:S03]  /*12310*/  ULDC UR4, c[0x0][0xad4] ;  /* 0x0002b50000047ab9 */ /* 0x000fc60000000800 */
[----:B------:R-:W4:Y:S04]  /*12320*/  LDL.LU R74, [R1+0x94] ;  /* 0x00009400014a7983 */ /* 0x000f280000300800 */
[----:B------:R-:W2:Y:S04]  /*12330*/  LDL.LU R81, [R1+0x9c] ;  /* 0x00009c0001517983 */ /* 0x000ea80000300800 */
[----:B------:R-:W2:Y:S01]  /*12340*/  LDL.LU R80, [R1+0xa0] ;  /* 0x0000a00001507983 */ /* 0x000ea20000300800 */
[----:B0-----:R-:W0:Y:S01]  /*12350*/  S2R R5, SR_SWINHI ;  /* 0x0000000000057919 */ /* 0x001e220000002f00 */
[----:B------:R-:W-:-:S02]  /*12360*/  MOV R72, R2 ;  /* 0x0000000200487202 */ /* 0x000fc40000000f00 */
[----:B0-----:R-:W-:-:S03]  /*12370*/  MOV R73, R5 ;  /* 0x0000000500497202 */ /* 0x001fc60000000f00 */
[----:B---3--:R-:W-:-:S03]  /*12380*/  IMAD.WIDE R4, R4, 0x2, R72 ;  /* 0x0000000204047825 */ /* 0x008fc600078e0248 */
[----:B------:R-:W-:-:S04]  /*12390*/  IADD3 R27, P4, R4, 0x20, RZ ;  /* 0x00000020041b7810 */ /* 0x000fc80007f9e0ff */
[----:B------:R-:W-:Y:S02]  /*123a0*/  LOP3.LUT R6, R27, 0x180, RZ, 0xc0, !PT ;  /* 0x000001801b067812 */ /* 0x000fe400078ec0ff */
[----:B------:R-:W-:Y:S02]  /*123b0*/  IADD3 R75, P3, R4, 0x3000, RZ ;  /* 0x00003000044b7810 */ /* 0x000fe40007f7e0ff */
[----:B------:R-:W-:Y:S02]  /*123c0*/  SHF.R.U64 R6, R6, 0x3, RZ ;  /* 0x0000000306067819 */ /* 0x000fe400000012ff */
[----:B------:R-:W-:Y:S02]  /*123d0*/  IADD3 R79, P0, R4, 0x6020, RZ ;  /* 0x00006020044f7810 */ /* 0x000fe40007f1e0ff */
[----:B------:R-:W-:Y:S02]  /*123e0*/  LOP3.LUT R12, R6, R27, RZ, 0x3c, !PT ;  /* 0x0000001b060c7212 */ /* 0x000fe400078e3cff */
[----:B------:R-:W-:Y:S01]  /*123f0*/  LOP3.LUT R6, R75, 0x180, RZ, 0xc0, !PT ;  /* 0x000001804b067812 */ /* 0x000fe200078ec0ff */
[----:B------:R-:W-:Y:S01]  /*12400*/  IMAD.X R11, RZ, RZ, R5, P0 ;  /* 0x000000ffff0b7224 */ /* 0x000fe200000e0605 */
[----:B----4-:R-:W-:-:S02]  /*12410*/  ISETP.NE.AND P0, PT, R74, RZ, PT ;  /* 0x000000ff4a00720c */ /* 0x010fc40003f05270 */
[----:B------:R-:W-:-:S04]  /*12420*/  SHF.R.U64 R6, R6, 0x3, RZ ;  /* 0x0000000306067819 */ /* 0x000fc800000012ff */
[----:B------:R-:W-:Y:S02]  /*12430*/  LOP3.LUT R14, R6, R75, RZ, 0x3c, !PT ;  /* 0x0000004b060e7212 */ /* 0x000fe400078e3cff */
[----:B------:R-:W-:Y:S01]  /*12440*/  SEL R75, R74, UR4, P0 ;  /* 0x000000044a4b7c07 */ /* 0x000fe20008000000 */
[----:B------:R-:W-:Y:S05]  /*12450*/  WARPSYNC.ALL ;  /* 0x0000000000007948 */ /* 0x000fea0003800000 */
[C---:B------:R-:W-:Y:S02]  /*12460*/  LOP3.LUT R7, R4.reuse, 0x180, RZ, 0xc0, !PT ;  /* 0x0000018004077812 */ /* 0x040fe400078ec0ff */
[----:B------:R-:W-:-:S02]  /*12470*/  IADD3 R8, P2, R4, 0x3020, RZ ;  /* 0x0000302004087810 */ /* 0x000fc40007f5e0ff */
[----:B------:R-:W-:Y:S01]  /*12480*/  IADD3 R77, P1, R4, 0x6000, RZ ;  /* 0x00006000044d7810 */ /* 0x000fe20007f3e0ff */
[--C-:B------:R-:W-:Y:S01]  /*12490*/  IMAD.X R13, RZ, RZ, R5.reuse, P4 ;  /* 0x000000ffff0d7224 */ /* 0x100fe200020e0605 */
[----:B------:R-:W-:Y:S01]  /*124a0*/  SHF.R.U64 R7, R7, 0x3, RZ ;  /* 0x0000000307077819 */ /* 0x000fe200000012ff */
[----:B------:R-:W-:Y:S01]  /*124b0*/  IMAD.X R15, RZ, RZ, R5, P3 ;  /* 0x000000ffff0f7224 */ /* 0x000fe200018e0605 */
[----:B------:R-:W-:Y:S01]  /*124c0*/  LOP3.LUT R10, R77, 0x180, RZ, 0xc0, !PT ;  /* 0x000001804d0a7812 */ /* 0x000fe200078ec0ff */
[----:B------:R-:W-:Y:S01]  /*124d0*/  ULDC.64 UR4, c[0x0][0xc00] ;  /* 0x0003000000047ab9 */ /* 0x000fe20000000a00 */
[----:B------:R-:W-:Y:S01]  /*124e0*/  LOP3.LUT R4, R7, R4, RZ, 0x3c, !PT ;  /* 0x0000000407047212 */ /* 0x000fe200078e3cff */
[----:B------:R-:W-:Y:S01]  /*124f0*/  ULDC.64 UR6, c[0x0][0xc08] ;  /* 0x0003020000067ab9 */ /* 0x000fe20000000a00 */
[----:B------:R-:W-:Y:S02]  /*12500*/  LOP3.LUT R7, R8, 0x180, RZ, 0xc0, !PT ;  /* 0x0000018008077812 */ /* 0x000fe400078ec0ff */
[----:B------:R-:W-:-:S02]  /*12510*/  LOP3.LUT R26, R79, 0x180, RZ, 0xc0, !PT ;  /* 0x000001804f1a7812 */ /* 0x000fc400078ec0ff */
[----:B------:R-:W-:Y:S02]  /*12520*/  SHF.R.U64 R7, R7, 0x3, RZ ;  /* 0x0000000307077819 */ /* 0x000fe400000012ff */
[----:B------:R-:W-:Y:S02]  /*12530*/  SHF.R.U64 R10, R10, 0x3, RZ ;  /* 0x000000030a0a7819 */ /* 0x000fe400000012ff */
[----:B------:R-:W-:Y:S01]  /*12540*/  SHF.R.U64 R26, R26, 0x3, RZ ;  /* 0x000000031a1a7819 */ /* 0x000fe200000012ff */
[--C-:B------:R-:W-:Y:S01]  /*12550*/  IMAD.X R25, RZ, RZ, R5.reuse, P2 ;  /* 0x000000ffff197224 */ /* 0x100fe200010e0605 */
[----:B------:R-:W-:Y:S01]  /*12560*/  LOP3.LUT R24, R7, R8, RZ, 0x3c, !PT ;  /* 0x0000000807187212 */ /* 0x000fe200078e3cff */
[----:B------:R-:W-:Y:S01]  /*12570*/  IMAD.X R9, RZ, RZ, R5, P1 ;  /* 0x000000ffff097224 */ /* 0x000fe200008e0605 */
[----:B------:R-:W-:Y:S02]  /*12580*/  MOV R27, R4 ;  /* 0x00000004001b7202 */ /* 0x000fe40000000f00 */
[----:B------:R-:W-:-:S02]  /*12590*/  LOP3.LUT R8, R10, R77, RZ, 0x3c, !PT ;  /* 0x0000004d0a087212 */ /* 0x000fc400078e3cff */
[----:B------:R-:W-:Y:S02]  /*125a0*/  F2FP.BF16.F32.PACK_AB R4, R21, R20 ;  /* 0x000000141504723e */ /* 0x000fe400000010ff */
[----:B------:R-:W-:Y:S02]  /*125b0*/  F2FP.BF16.F32.PACK_AB R5, R51, R50 ;  /* 0x000000323305723e */ /* 0x000fe400000010ff */
[----:B------:R-:W-:Y:S02]  /*125c0*/  F2FP.BF16.F32.PACK_AB R6, R29, R28 ;  /* 0x0000001c1d06723e */ /* 0x000fe400000010ff */
[----:B------:R-:W-:Y:S01]  /*125d0*/  F2FP.BF16.F32.PACK_AB R7, R53, R52 ;  /* 0x000000343507723e */ /* 0x000fe200000010ff */
[----:B------:R-:W-:Y:S01]  /*125e0*/  BAR.SYNC.DEFER_BLOCKING 0x1, 0x180 ;  /* 0x0046000000007b1d */ /* 0x000fe20000010000 */
[----:B------:R-:W-:Y:S02]  /*125f0*/  LOP3.LUT R10, R26, R79, RZ, 0x3c, !PT ;  /* 0x0000004f1a0a7212 */ /* 0x000fe400078e3cff */
[----:B------:R-:W-:-:S02]  /*12600*/  MOV R79, R12 ;  /* 0x0000000c004f7202 */ /* 0x000fc40000000f00 */
[----:B------:R-:W-:Y:S02]  /*12610*/  MOV R74, R14 ;  /* 0x0000000e004a7202 */ /* 0x000fe40000000f00 */
[----:B------:R-:W-:Y:S02]  /*12620*/  F2FP.BF16.F32.PACK_AB R12, R31, R30 ;  /* 0x0000001e1f0c723e */ /* 0x000fe400000010ff */
[----:B------:R-:W-:Y:S02]  /*12630*/  F2FP.BF16.F32.PACK_AB R13, R55, R54 ;  /* 0x00000036370d723e */ /* 0x000fe400000010ff */
[----:B------:R-:W-:Y:S02]  /*12640*/  F2FP.BF16.F32.PACK_AB R14, R33, R32 ;  /* 0x00000020210e723e */ /* 0x000fe400000010ff */
[----:B------:R-:W-:Y:S02]  /*12650*/  F2FP.BF16.F32.PACK_AB R15, R57, R56 ;  /* 0x00000038390f723e */ /* 0x000fe400000010ff */
[----:B------:R-:W-:-:S02]  /*12660*/  MOV R78, R24 ;  /* 0x00000018004e7202 */ /* 0x000fc40000000f00 */
[----:B------:R-:W-:Y:S02]  /*12670*/  F2FP.BF16.F32.PACK_AB R24, R35, R34 ;  /* 0x000000222318723e */ /* 0x000fe400000010ff */
[----:B------:R-:W-:Y:S02]  /*12680*/  F2FP.BF16.F32.PACK_AB R25, R59, R58 ;  /* 0x0000003a3b19723e */ /* 0x000fe400000010ff */
[----:B------:R-:W-:Y:S01]  /*12690*/  F2FP.BF16.F32.PACK_AB R26, R37, R36 ;  /* 0x00000024251a723e */ /* 0x000fe200000010ff */
[----:B------:R0:W-:Y:S01]  /*126a0*/  STSM.16.M88.4 [R27], R4 ;  /* 0x000000041b007844 */ /* 0x0001e20000000200 */
[----:B------:R-:W-:Y:S02]  /*126b0*/  MOV R77, R8 ;  /* 0x00000008004d7202 */ /* 0x000fe40000000f00 */
[----:B------:R-:W-:Y:S01]  /*126c0*/  MOV R76, R10 ;  /* 0x0000000a004c7202 */ /* 0x000fe20000000f00 */
[----:B------:R3:W-:Y:S01]  /*126d0*/  STSM.16.M88.4 [R79], R12 ;  /* 0x0000000c4f007844 */ /* 0x0007e20000000200 */
[----:B------:R-:W-:-:S02]  /*126e0*/  F2FP.BF16.F32.PACK_AB R8, R43, R42 ;  /* 0x0000002a2b08723e */ /* 0x000fc400000010ff */
[----:B------:R-:W-:Y:S02]  /*126f0*/  F2FP.BF16.F32.PACK_AB R9, R67, R66 ;  /* 0x000000424309723e */ /* 0x000fe400000010ff */
[----:B------:R-:W-:Y:S02]  /*12700*/  F2FP.BF16.F32.PACK_AB R10, R45, R44 ;  /* 0x0000002c2d0a723e */ /* 0x000fe400000010ff */
[----:B------:R-:W-:Y:S02]  /*12710*/  F2FP.BF16.F32.PACK_AB R11, R69, R68 ;  /* 0x00000044450b723e */ /* 0x000fe400000010ff */
[----:B0-----:R-:W-:Y:S02]  /*12720*/  F2FP.BF16.F32.PACK_AB R27, R61, R60 ;  /* 0x0000003c3d1b723e */ /* 0x001fe400000010ff */
[----:B------:R-:W-:Y:S02]  /*12730*/  F2FP.BF16.F32.PACK_AB R4, R39, R38 ;  /* 0x000000262704723e */ /* 0x000fe400000010ff */
[----:B------:R-:W-:-:S02]  /*12740*/  F2FP.BF16.F32.PACK_AB R5, R63, R62 ;  /* 0x0000003e3f05723e */ /* 0x000fc400000010ff */
[----:B------:R-:W-:Y:S02]  /*12750*/  F2FP.BF16.F32.PACK_AB R6, R41, R40 ;  /* 0x000000282906723e */ /* 0x000fe400000010ff */
[----:B------:R-:W-:Y:S02]  /*12760*/  F2FP.BF16.F32.PACK_AB R7, R65, R64 ;  /* 0x000000404107723e */ /* 0x000fe400000010ff */
[----:B---3--:R-:W-:Y:S02]  /*12770*/  F2FP.BF16.F32.PACK_AB R12, R47, R46 ;  /* 0x0000002e2f0c723e */ /* 0x008fe400000010ff */
[----:B------:R-:W-:Y:S02]  /*12780*/  F2FP.BF16.F32.PACK_AB R13, R71, R70 ;  /* 0x00000046470d723e */ /* 0x000fe400000010ff */
[----:B------:R-:W-:Y:S02]  /*12790*/  F2FP.BF16.F32.PACK_AB R14, R49, R48 ;  /* 0x00000030310e723e */ /* 0x000fe400000010ff */
[----:B------:R-:W-:Y:S01]  /*127a0*/  F2FP.BF16.F32.PACK_AB R15, R135, R134 ;  /* 0x00000086870f723e */ /* 0x000fe200000010ff */
[----:B------:R2:W-:Y:S04]  /*127b0*/  STSM.16.M88.4 [R74], R24 ;  /* 0x000000184a007844 */ /* 0x0005e80000000200 */
[----:B------:R-:W-:Y:S04]  /*127c0*/  STSM.16.M88.4 [R78], R4 ;  /* 0x000000044e007844 */ /* 0x000fe80000000200 */
[----:B------:R0:W-:Y:S04]  /*127d0*/  STSM.16.M88.4 [R77], R8 ;  /* 0x000000084d007844 */ /* 0x0001e80000000200 */
[----:B------:R3:W-:Y:S01]  /*127e0*/  STSM.16.M88.4 [R76], R12 ;  /* 0x0000000c4c007844 */ /* 0x0007e20000000200 */
[----:B------:R-:W-:Y:S01]  /*127f0*/  BAR.SYNC.DEFER_BLOCKING 0x1, 0x180 ;  /* 0x0046000000007b1d */ /* 0x000fe20000010000 */
[----:B------:R-:W-:-:S04]  /*12800*/  ISETP.NE.U32.AND P0, PT, RZ, UR4, PT ;  /* 0x00000004ff007c0c */ /* 0x000fc8000bf05070 */
[----:B------:R-:W-:Y:S02]  /*12810*/  ISETP.NE.AND.EX P0, PT, RZ, UR5, PT, P0 ;  /* 0x00000005ff007c0c */ /* 0x000fe4000bf05300 */
[----:B--2---:R-:W-:Y:S01]  /*12820*/  IADD3 R24, P1, R81, UR4, RZ ;  /* 0x0000000451187c10 */ /* 0x004fe2000ff3e0ff */
[----:B------:R-:W-:-:S03]  /*12830*/  IMAD.MOV.U32 R74, RZ, RZ, RZ ;  /* 0x000000ffff4a7224 */ /* 0x000fc600078e00ff */
[----:B------:R-:W-:-:S07]  /*12840*/  IADD3.X R25, R80, UR5, RZ, P1, !PT ;  /* 0x0000000550197c10 */ /* 0x000fce0008ffe4ff */
[----:B------:R-:W5:Y:S01]  /*12850*/  @P0 LDG.E R74, desc[UR42][R24.64] ;  /* 0x0000002a184a0981 */ /* 0x000f62000c1e1900 */
[----:B------:R-:W-:-:S04]  /*12860*/  ISETP.NE.U32.AND P3, PT, RZ, UR6, PT ;  /* 0x00000006ff007c0c */ /* 0x000fc8000bf65070 */
[----:B------:R-:W-:Y:S01]  /*12870*/  ISETP.NE.AND.EX P3, PT, RZ, UR7, PT, P3 ;  /* 0x00000007ff007c0c */ /* 0x000fe2000bf65330 */
[----:B0-----:R-:W-:Y:S01]  /*12880*/  IMAD.MOV.U32 R10, RZ, RZ, 0x9b8 ;  /* 0x000009b8ff0a7424 */ /* 0x001fe200078e00ff */
[----:B------:R-:W-:Y:S02]  /*12890*/  ISETP.GT.AND P2, PT, R75, 0x1, PT ;  /* 0x000000014b00780c */ /* 0x000fe40003f44270 */
[----:B------:R-:W0:Y:S02]  /*128a0*/  LDC R75, c[0x0][0xbe8] ;  /* 0x0002fa00ff4b7b82 */ /* 0x000e240000000800 */
[----:B------:R-:W-:-:S07]  /*128b0*/  SEL R10, R10, 0x978, P2 ;  /* 0x000009780a0a7807 */ /* 0x000fce0001000000 */
[----:B------:R-:W-:Y:S01]  /*128c0*/  @P3 IADD3 R4, P1, R81, UR6, RZ ;  /* 0x0000000651043c10 */ /* 0x000fe2000ff3e0ff */
[----:B------:R-:W-:Y:S02]  /*128d0*/  ULDC UR6, c[0x0][0xa88] ;  /* 0x0002a20000067ab9 */ /* 0x000fe40000000800 */
[----:B------:R-:W-:Y:S01]  /*128e0*/  IMAD.U32 R26, RZ, RZ, UR6 ;  /* 0x00000006ff1a7e24 */ /* 0x000fe2000f8e00ff */
[----:B------:R-:W-:Y:S01]  /*128f0*/  @P3 IADD3.X R5, R80, UR7, RZ, P1, !PT ;  /* 0x0000000750053c10 */ /* 0x000fe20008ffe4ff */
[----:B------:R3:W2:Y:S04]  /*12900*/  LDC.64 R6, c[0x0][R10+0x218] ;  /* 0x000086000a067b82 */ /* 0x0006a80000000a00 */
[----:B------:R4:W5:Y:S04]  /*12910*/  @P3 LDG.E R26, desc[UR42][R4.64] ;  /* 0x0000002a041a3981 */ /* 0x000968000c1e1900 */
[----:B------:R3:W1:Y:S08]  /*12920*/  LDC.64 R8, c[0x0][R10+0x228] ;  /* 0x00008a000a087b82 */ /* 0x0006700000000a00 */
[----:B----4-:R3:W4:Y:S01]  /*12930*/  LDC.64 R4, c[0x0][R10+0x220] ;  /* 0x000088000a047b82 */ /* 0x0107220000000a00 */
[----:B0-----:R-:W-:Y:S01]  /*12940*/  ISETP.NE.AND P1, PT, R75, 0x1, PT ;  /* 0x000000014b00780c */ /* 0x001fe20003f25270 */
[----:B---3--:R-:W-:-:S12]  /*12950*/  @P3 BRA `(.L_x_531) ;  /* 0x0000000000103947 */ /* 0x008fd80003800000 */
[----:B------:R-:W-:Y:S05]  /*12960*/  @!P0 BRA `(.L_x_531) ;  /* 0x00000000000c8947 */ /* 0x000fea0003800000 */
[----:B------:R-:W3:Y:S04]  /*12970*/  LDG.E R11, desc[UR42][R24.64] ;  /* 0x0000002a180b7981 */ /* 0x000ee8000c1e1900 */
[----:B-----5:R-:W3:Y:S02]  /*12980*/  LDG.E R26, desc[UR42][R24.64+0x4] ;  /* 0x0000042a181a7981 */ /* 0x020ee4000c1e1900 */
[----:B---3--:R-:W-:-:S07]  /*12990*/  IMAD.IADD R26, R26, 0x1, -R11 ;  /* 0x000000011a1a7824 */ /* 0x008fce00078e0a0b */
.L_x_531:
[----:B------:R-:W3:Y:S01]  /*129a0*/  LDL.LU R12, [R1+0x98] ;  /* 0x00009800010c7983 */ /* 0x000ee20000300800 */
[----:B------:R-:W0:Y:S03]  /*129b0*/  LDC.64 R10, c[0x0][R10+0x210] ;  /* 0x000084000a0a7b82 */ /* 0x000e260000000a00 */
[----:B------:R-:W2:Y:S04]  /*129c0*/  LDL.LU R15, [R1+0xd8] ;  /* 0x0000d800010f7983 */ /* 0x000ea80000300800 */
[----:B------:R-:W4:Y:S01]  /*129d0*/  LDL R24, [R1+0x110] ;  /* 0x0001100001187983 */ /* 0x000f220000100800 */
[----:B------:R-:W-:Y:S01]  /*129e0*/  ISETP.NE.U32.AND P0, PT, RZ, UR4, PT ;  /* 0x00000004ff007c0c */ /* 0x000fe2000bf05070 */
[----:B------:R-:W1:Y:S02]  /*129f0*/  @P1 LDC R77, c[0x0][0xbec] ;  /* 0x0002fb00ff4d1b82 */ /* 0x000e640000000800 */
[----:B------:R-:W4:Y:S04]  /*12a00*/  LDL R80, [R1+0xa4] ;  /* 0x0000a40001507983 */ /* 0x000f280000100800 */
[----:B------:R-:W4:Y:S01]  /*12a10*/  LDL R78, [R1+0xb0] ;  /* 0x0000b000014e7983 */ /* 0x000f220000100800 */
[----:B------:R-:W-:Y:S01]  /*12a20*/  ISETP.NE.AND.EX P0, PT, RZ, UR5, PT, P0 ;  /* 0x00000005ff007c0c */ /* 0x000fe2000bf05300 */
[----:B------:R-:W0:Y:S02]  /*12a30*/  @P1 LDC R79, c[0x0][0xbf0] ;  /* 0x0002fc00ff4f1b82 */ /* 0x000e240000000800 */
[----:B------:R-:W4:Y:S04]  /*12a40*/  LDL R82, [R1+0x10c] ;  /* 0x00010c0001527983 */ /* 0x000f280000100800 */
[----:B------:R-:W4:Y:S01]  /*12a50*/  LDL R81, [R1+0xe0] ;  /* 0x0000e00001517983 */ /* 0x000f220000100800 */
[----:B---3--:R-:W-:-:S02]  /*12a60*/  SEL R14, R12, RZ, !P0 ;  /* 0x000000ff0c0e7207 */ /* 0x008fc40004000000 */
[----:B------:R-:W3:Y:S01]  /*12a70*/  LDC.64 R12, c[0x0][0xba8] ;  /* 0x0002ea00ff0c7b82 */ /* 0x000ee20000000a00 */
[----:B--2---:R-:W-:Y:S02]  /*12a80*/  SEL R15, R15, RZ, !P0 ;  /* 0x000000ff0f0f7207 */ /* 0x004fe40004000000 */
[----:B----4-:R-:W-:-:S04]  /*12a90*/  IMAD R5, R5, R14, RZ ;  /* 0x0000000e05057224 */ /* 0x010fc800078e02ff */
[----:B------:R-:W-:Y:S02]  /*12aa0*/  IMAD R27, R4, R15, R5 ;  /* 0x0000000f041b7224 */ /* 0x000fe400078e0205 */
[-C--:B------:R-:W-:Y:S02]  /*12ab0*/  IMAD R15, R7, R137.reuse, RZ ;  /* 0x00000089070f7224 */ /* 0x080fe400078e02ff */
[----:B------:R-:W-:-:S04]  /*12ac0*/  IMAD.WIDE.U32 R6, R6, R137, RZ ;  /* 0x0000008906067225 */ /* 0x000fc800078e00ff */
[----:B------:R-:W-:-:S04]  /*12ad0*/  IMAD.WIDE.U32 R4, R4, R14, RZ ;  /* 0x0000000e04047225 */ /* 0x000fc800078e00ff */
[----:B------:R-:W-:Y:S01]  /*12ae0*/  IMAD R24, R80, 0xc0, R24 ;  /* 0x000000c050187824 */ /* 0x000fe200078e0218 */
[----:B-----5:R-:W-:Y:S01]  /*12af0*/  IADD3 R6, P0, P3, R4, R6, R74 ;  /* 0x0000000604067210 */ /* 0x020fe20007b1e04a */
[----:B------:R-:W-:Y:S02]  /*12b00*/  IMAD.IADD R76, R7, 0x1, R15 ;  /* 0x00000001074c7824 */ /* 0x000fe400078e020f */
[----:B-1----:R-:W-:Y:S01]  /*12b10*/  @P1 IMAD.HI.U32 R4, R24, R77, RZ ;  /* 0x0000004d18041227 */ /* 0x002fe200078e00ff */
[----:B------:R-:W-:Y:S01]  /*12b20*/  SEL R25, R78, RZ, P2 ;  /* 0x000000ff4e197207 */ /* 0x000fe20001000000 */
[----:B---3--:R-:W1:Y:S02]  /*12b30*/  @!P2 LDC R12, c[0x0][0xb50] ;  /* 0x0002d400ff0cab82 */ /* 0x008e640000000800 */
[----:B------:R-:W-:Y:S02]  /*12b40*/  IMAD.IADD R7, R5, 0x1, R27 ;  /* 0x0000000105077824 */ /* 0x000fe400078e021b */
[----:B------:R-:W-:Y:S01]  /*12b50*/  IMAD.MOV.U32 R5, RZ, RZ, R24 ;  /* 0x000000ffff057224 */ /* 0x000fe200078e0018 */
[----:B0-----:R-:W-:Y:S01]  /*12b60*/  @P1 SHF.R.U32.HI R5, RZ, R79, R4 ;  /* 0x0000004fff051219 */ /* 0x001fe20000011604 */
[-C--:B------:R-:W-:Y:S01]  /*12b70*/  IMAD R27, R9, R25.reuse, RZ ;  /* 0x00000019091b7224 */ /* 0x080fe200078e02ff */
[----:B------:R-:W-:Y:S01]  /*12b80*/  SHF.R.S32.HI R15, RZ, 0x1f, R74 ;  /* 0x0000001fff0f7819 */ /* 0x000fe2000001144a */
[----:B------:R-:W-:Y:S01]  /*12b90*/  IMAD.WIDE.U32 R8, R8, R25, RZ ;  /* 0x0000001908087225 */ /* 0x000fe200078e00ff */
[----:B------:R-:W0:Y:S03]  /*12ba0*/  @!P2 LDC R13, c[0x0][0xb54] ;  /* 0x0002d500ff0dab82 */ /* 0x000e260000000800 */
[----:B------:R-:W-:Y:S01]  /*12bb0*/  IMAD.MOV R25, RZ, RZ, -R5 ;  /* 0x000000ffff197224 */ /* 0x000fe200078e0a05 */
[----:B------:R-:W-:Y:S01]  /*12bc0*/  IADD3.X R7, R7, R76, R15, P0, P3 ;  /* 0x0000004c07077210 */ /* 0x000fe200007e640f */
[----:B------:R-:W-:Y:S01]  /*12bd0*/  IMAD.IADD R27, R9, 0x1, R27 ;  /* 0x00000001091b7824 */ /* 0x000fe200078e021b */
[----:B------:R-:W-:-:S02]  /*12be0*/  IADD3 R8, P0, P3, R5, R6, R8 ;  /* 0x0000000605087210 */ /* 0x000fc40007b1e008 */
[----:B------:R-:W-:Y:S01]  /*12bf0*/  SHF.R.S32.HI R4, RZ, 0x1f, R5 ;  /* 0x0000001fff047819 */ /* 0x000fe20000011405 */
[----:B------:R-:W-:-:S03]  /*12c00*/  IMAD R5, R75, R25, R24 ;  /* 0x000000194b057224 */ /* 0x000fc600078e0218 */
[----:B------:R-:W-:Y:S01]  /*12c10*/  IADD3.X R9, R4, R7, R27, P0, P3 ;  /* 0x0000000704097210 */ /* 0x000fe200007e641b */
[-C--:B------:R-:W-:Y:S01]  /*12c20*/  IMAD R4, R11, R5.reuse, RZ ;  /* 0x000000050b047224 */ /* 0x080fe200078e02ff */
[----:B------:R-:W-:Y:S01]  /*12c30*/  SHF.R.S32.HI R7, RZ, 0x1f, R5 ;  /* 0x0000001fff077819 */ /* 0x000fe20000011405 */
[----:B------:R-:W-:-:S04]  /*12c40*/  IMAD.WIDE.U32 R8, R10, R5, R8 ;  /* 0x000000050a087225 */ /* 0x000fc800078e0008 */
[----:B------:R-:W-:Y:S01]  /*12c50*/  IMAD R7, R10, R7, R4 ;  /* 0x000000070a077224 */ /* 0x000fe200078e0204 */
[----:B-1----:R-:W-:-:S03]  /*12c60*/  LEA R12, P0, R8, R12, 0x2 ;  /* 0x0000000c080c7211 */ /* 0x002fc600078010ff */
[----:B------:R-:W-:-:S05]  /*12c70*/  IMAD.IADD R4, R9, 0x1, R7 ;  /* 0x0000000109047824 */ /* 0x000fca00078e0207 */
[----:B0-----:R-:W-:Y:S01]  /*12c80*/  LEA.HI.X R13, R8, R13, R4, 0x2, P0 ;  /* 0x0000000d080d7211 */ /* 0x001fe200000f1404 */
[----:B------:R-:W-:Y:S01]  /*12c90*/  SHFL.IDX PT, R6, R12, 0x1, 0x1c1f ;  /* 0x003c1f000c067f89 */ /* 0x000fe200000e0000 */
[----:B------:R-:W-:-:S03]  /*12ca0*/  IMAD R10, R80, 0xc0, R82 ;  /* 0x000000c0500a7824 */ /* 0x000fc600078e0252 */
[----:B------:R-:W-:Y:S04]  /*12cb0*/  SHFL.IDX PT, R4, R12, RZ, 0x1c1f ;  /* 0x001c1fff0c047589 */ /* 0x000fe800000e0000 */
[----:B------:R-:W0:Y:S04]  /*12cc0*/  SHFL.IDX PT, R5, R13, RZ, 0x1c1f ;  /* 0x001c1fff0d057589 */ /* 0x000e2800000e0000 */
[----:B------:R-:W1:Y:S01]  /*12cd0*/  SHFL.IDX PT, R7, R13, 0x1, 0x1c1f ;  /* 0x003c1f000d077f89 */ /* 0x000e6200000e0000 */
[----:B------:R-:W-:Y:S01]  /*12ce0*/  IMAD R8, R26, R75, RZ ;  /* 0x0000004b1a087224 */ /* 0x000fe200078e02ff */
[----:B------:R-:W-:-:S02]  /*12cf0*/  LOP3.LUT P0, RZ, R81, 0x3, RZ, 0xc0, !PT ;  /* 0x0000000351ff7812 */ /* 0x000fc4000780c0ff */
[C---:B------:R-:W-:Y:S02]  /*12d00*/  IADD3 R9, R10.reuse, 0x8, RZ ;  /* 0x000000080a097810 */ /* 0x040fe40007ffe0ff */
[-C--:B------:R-:W-:Y:S02]  /*12d10*/  ISETP.GE.OR P3, PT, R10, R8.reuse, P0 ;  /* 0x000000080a00720c */ /* 0x080fe40000766670 */
[----:B------:R-:W-:-:S11]  /*12d20*/  ISETP.GE.OR P0, PT, R9, R8, P0 ;  /* 0x000000080900720c */ /* 0x000fd60000706670 */
[----:B0-----:R0:W-:Y:S04]  /*12d30*/  @!P3 ST.E desc[UR42][R4.64], R3 ;  /* 0x000000030400b985 */ /* 0x0011e8000c10192a */
[----:B-1----:R0:W-:Y:S01]  /*12d40*/  @!P0 ST.E desc[UR42][R6.64], R0 ;  /* 0x0000000006008985 */ /* 0x0021e2000c10192a */
[----:B------:R-:W-:Y:S05]  /*12d50*/  @P2 BRA `(.L_x_532) ;  /* 0x00000008002c2947 */ /* 0x000fea0003800000 */
[----:B------:R-:W0:Y:S01]  /*12d60*/  S2R R81, SR_TID.X ;  /* 0x0000000000517919 */ /* 0x000e220000002100 */
[----:B------:R-:W1:Y:S01]  /*12d70*/  @P1 LDC R12, c[0x0][0xbec] ;  /* 0x0002fb00ff0c1b82 */ /* 0x000e620000000800 */
[----:B------:R-:W-:-:S07]  /*12d80*/  ULDC.64 UR4, c[0x0][0xaa0] ;  /* 0x0002a80000047ab9 */ /* 0x000fce0000000a00 */
[----:B------:R-:W2:Y:S01]  /*12d90*/  @P1 LDC R45, c[0x0][0xbf0] ;  /* 0x0002fc00ff2d1b82 */ /* 0x000ea20000000800 */
[----:B0-----:R-:W-:-:S05]  /*12da0*/  VIADD R0, R81, 0xffffff80 ;  /* 0xffffff8051007836 */ /* 0x001fca0000000000 */
[----:B------:R-:W-:-:S04]  /*12db0*/  SHF.R.S32.HI R3, RZ, 0x1f, R0 ;  /* 0x0000001fff037819 */ /* 0x000fc80000011400 */
[----:B------:R-:W-:-:S04]  /*12dc0*/  LEA.HI R3, R3, R0, RZ, 0x2 ;  /* 0x0000000003037211 */ /* 0x000fc800078f10ff */
[----:B------:R-:W-:Y:S02]  /*12dd0*/  LOP3.LUT R5, R3, 0xfffffffc, RZ, 0xc0, !PT ;  /* 0xfffffffc03057812 */ /* 0x000fe400078ec0ff */
[----:B------:R-:W-:-:S03]  /*12de0*/  SHF.R.S32.HI R20, RZ, 0x2, R3 ;  /* 0x00000002ff147819 */ /* 0x000fc60000011403 */
[----:B------:R-:W-:-:S04]  /*12df0*/  IMAD.IADD R9, R0, 0x1, -R5 ;  /* 0x0000000100097824 */ /* 0x000fc800078e0a05 */
[----:B------:R-:W-:-:S04]  /*12e00*/  IMAD.SHL.U32 R21, R9, 0x8, RZ ;  /* 0x0000000809157824 */ /* 0x000fc800078e00ff */
[----:B------:R-:W-:-:S04]  /*12e10*/  IMAD R3, R20, 0x20, R21 ;  /* 0x0000002014037824 */ /* 0x000fc800078e0215 */
[----:B------:R-:W-:-:S03]  /*12e20*/  IMAD.WIDE R72, R3, 0x2, R72 ;  /* 0x0000000203487825 */ /* 0x000fc600078e0248 */
[C---:B------:R-:W-:Y:S01]  /*12e30*/  IADD3 R3, P5, R72.reuse, 0x7800, RZ ;  /* 0x0000780048037810 */ /* 0x040fe20007fbe0ff */
[----:B------:R-:W-:Y:S01]  /*12e40*/  IMAD R15, R15, UR4, RZ ;  /* 0x000000040f0f7c24 */ /* 0x000fe2000f8e02ff */
[C---:B------:R-:W-:Y:S02]  /*12e50*/  IADD3 R25, P0, R72.reuse, 0x1800, RZ ;  /* 0x0000180048197810 */ /* 0x040fe40007f1e0ff */
[----:B------:R-:W-:Y:S02]  /*12e60*/  LOP3.LUT R0, R3, 0x180, RZ, 0xc0, !PT ;  /* 0x0000018003007812 */ /* 0x000fe400078ec0ff */
[----:B------:R-:W-:Y:S01]  /*12e70*/  IADD3 R29, P2, R72, 0x3000, RZ ;  /* 0x00003000481d7810 */ /* 0x000fe20007f5e0ff */
[----:B------:R-:W-:Y:S01]  /*12e80*/  IMAD.WIDE.U32 R10, R74, UR4, RZ ;  /* 0x000000044a0a7c25 */ /* 0x000fe2000f8e00ff */
[----:B------:R-:W-:Y:S02]  /*12e90*/  SHF.R.U64 R0, R0, 0x3, RZ ;  /* 0x0000000300007819 */ /* 0x000fe400000012ff */
[----:B------:R-:W-:-:S02]  /*12ea0*/  IADD3 R33, P3, R72, 0x4800, RZ ;  /* 0x0000480048217810 */ /* 0x000fc40007f7e0ff */
[----:B------:R-:W-:Y:S01]  /*12eb0*/  IADD3 R37, P4, R72, 0x6000, RZ ;  /* 0x0000600048257810 */ /* 0x000fe20007f9e0ff */
[----:B------:R-:W-:Y:S01]  /*12ec0*/  IMAD R15, R74, UR5, R15 ;  /* 0x000000054a0f7c24 */ /* 0x000fe2000f8e020f */
[----:B------:R-:W-:Y:S01]  /*12ed0*/  LOP3.LUT R40, R0, R3, RZ, 0x3c, !PT ;  /* 0x0000000300287212 */ /* 0x000fe200078e3cff */
[----:B------:R-:W-:Y:S01]  /*12ee0*/  IMAD R0, R9, 0x60, R20 ;  /* 0x0000006009007824 */ /* 0x000fe200078e0214 */
[----:B------:R-:W-:Y:S01]  /*12ef0*/  LOP3.LUT R24, R25, 0x180, RZ, 0xc0, !PT ;  /* 0x0000018019187812 */ /* 0x000fe200078ec0ff */
[----:B------:R-:W-:Y:S01]  /*12f00*/  IMAD.X R41, RZ, RZ, R73, P5 ;  /* 0x000000ffff297224 */ /* 0x000fe200028e0649 */
[----:B------:R-:W-:Y:S02]  /*12f10*/  LOP3.LUT R28, R29, 0x180, RZ, 0xc0, !PT ;  /* 0x000001801d1c7812 */ /* 0x000fe400078ec0ff */
[----:B------:R-:W-:Y:S02]  /*12f20*/  LOP3.LUT R32, R33, 0x180, RZ, 0xc0, !PT ;  /* 0x0000018021207812 */ /* 0x000fe400078ec0ff */
[----:B------:R-:W-:Y:S01]  /*12f30*/  LOP3.LUT R36, R37, 0x180, RZ, 0xc0, !PT ;  /* 0x0000018025247812 */ /* 0x000fe200078ec0ff */
[----:B------:R-:W-:Y:S01]  /*12f40*/  IMAD.IADD R11, R11, 0x1, R15 ;  /* 0x000000010b0b7824 */ /* 0x000fe200078e020f */
[----:B------:R-:W-:Y:S01]  /*12f50*/  LOP3.LUT R5, R72, 0x180, RZ, 0xc0, !PT ;  /* 0x0000018048057812 */ /* 0x000fe200078ec0ff */
[----:B------:R-:W-:Y:S01]  /*12f60*/  IMAD R13, R80, 0xc0, R0 ;  /* 0x000000c0500d7824 */ /* 0x000fe200078e0200 */
[----:B------:R-:W-:Y:S01]  /*12f70*/  SHF.R.U64 R24, R24, 0x3, RZ ;  /* 0x0000000318187819 */ /* 0x000fe200000012ff */
[----:B------:R-:W-:Y:S01]  /*12f80*/  ULDC.64 UR4, c[0x0][0xae8] ;  /* 0x0002ba0000047ab9 */ /* 0x000fe20000000a00 */
[----:B------:R-:W-:Y:S01]  /*12f90*/  SHF.R.U64 R28, R28, 0x3, RZ ;  /* 0x000000031c1c7819 */ /* 0x000fe200000012ff */
[----:B------:R-:W5:Y:S01]  /*12fa0*/  LD.E.128 R40, desc[UR42][R40.64] ;  /* 0x0000002a28287980 */ /* 0x000f62000c101d00 */
[----:B------:R-:W-:-:S02]  /*12fb0*/  SHF.R.U64 R32, R32, 0x3, RZ ;  /* 0x0000000320207819 */ /* 0x000fc400000012ff */
[----:B------:R-:W-:Y:S01]  /*12fc0*/  SHF.R.U64 R36, R36, 0x3, RZ ;  /* 0x0000000324247819 */ /* 0x000fe200000012ff */
[----:B------:R-:W-:Y:S01]  /*12fd0*/  IMAD.WIDE.U32 R10, R137, UR4, R10 ;  /* 0x00000004890a7c25 */ /* 0x000fe2000f8e000a */
[----:B------:R-:W-:Y:S02]  /*12fe0*/  SHF.R.U64 R5, R5, 0x3, RZ ;  /* 0x0000000305057819 */ /* 0x000fe400000012ff */
[----:B------:R-:W-:Y:S01]  /*12ff0*/  LOP3.LUT R24, R24, R25, RZ, 0x3c, !PT ;  /* 0x0000001918187212 */ /* 0x000fe200078e3cff */
[----:B-1----:R-:W-:Y:S01]  /*13000*/  @P1 IMAD.HI.U32 R0, R13, R12, RZ ;  /* 0x0000000c0d001227 */ /* 0x002fe200078e00ff */
[----:B------:R-:W-:Y:S02]  /*13010*/  LOP3.LUT R28, R28, R29, RZ, 0x3c, !PT ;  /* 0x0000001d1c1c7212 */ /* 0x000fe400078e3cff */
[----:B------:R-:W-:Y:S01]  /*13020*/  LOP3.LUT R32, R32, R33, RZ, 0x3c, !PT ;  /* 0x0000002120207212 */ /* 0x000fe200078e3cff */
[--C-:B------:R-:W-:Y:S01]  /*13030*/  IMAD.X R25, RZ, RZ, R73.reuse, P0 ;  /* 0x000000ffff197224 */ /* 0x100fe200000e0649 */
[----:B------:R-:W-:Y:S01]  /*13040*/  LOP3.LUT R36, R36, R37, RZ, 0x3c, !PT ;  /* 0x0000002524247212 */ /* 0x000fe200078e3cff */
[--C-:B------:R-:W-:Y:S01]  /*13050*/  IMAD.X R29, RZ, RZ, R73.reuse, P2 ;  /* 0x000000ffff1d7224 */ /* 0x100fe200010e0649 */
[----:B------:R-:W-:Y:S01]  /*13060*/  SHF.R.S32.HI R9, RZ, 0x1f, R14 ;  /* 0x0000001fff097819 */ /* 0x000fe2000001140e */
[--C-:B------:R-:W-:Y:S01]  /*13070*/  IMAD.X R33, RZ, RZ, R73.reuse, P3 ;  /* 0x000000ffff217224 */ /* 0x100fe200018e0649 */
[----:B------:R-:W-:Y:S01]  /*13080*/  LOP3.LUT R72, R5, R72, RZ, 0x3c, !PT ;  /* 0x0000004805487212 */ /* 0x000fe200078e3cff */
[----:B------:R-:W-:Y:S01]  /*13090*/  IMAD.X R37, RZ, RZ, R73, P4 ;  /* 0x000000ffff257224 */ /* 0x000fe200020e0649 */
[----:B------:R-:W5:Y:S01]  /*130a0*/  LD.E.128 R24, desc[UR42][R24.64] ;  /* 0x0000002a18187980 */ /* 0x000f62000c101d00 */
[----:B------:R-:W-:Y:S01]  /*130b0*/  IMAD R11, R137, UR5, R11 ;  /* 0x00000005890b7c24 */ /* 0x000fe2000f8e020b */
[----:B------:R-:W-:Y:S01]  /*130c0*/  ULDC.64 UR4, c[0x0][0xaf0] ;  /* 0x0002bc0000047ab9 */ /* 0x000fe20000000a00 */
[----:B------:R-:W-:Y:S01]  /*130d0*/  IMAD.MOV.U32 R3, RZ, RZ, R13 ;  /* 0x000000ffff037224 */ /* 0x000fe200078e000d */
[----:B--2---:R-:W-:Y:S01]  /*130e0*/  @P1 SHF.R.U32.HI R3, RZ, R45, R0 ;  /* 0x0000002dff031219 */ /* 0x004fe20000011600 */
[----:B------:R-:W-:Y:S01]  /*130f0*/  IMAD R9, R9, UR4, RZ ;  /* 0x0000000409097c24 */ /* 0x000fe2000f8e02ff */
[----:B------:R0:W5:Y:S01]  /*13100*/  LD.E.128 R4, desc[UR42][R72.64] ;  /* 0x0000002a48047980 */ /* 0x000162000c101d00 */
[----:B------:R-:W-:Y:S01]  /*13110*/  IMAD.WIDE.U32 R10, R14, UR4, R10 ;  /* 0x000000040e0a7c25 */ /* 0x000fe2000f8e000a */
[----:B------:R-:W-:-:S02]  /*13120*/  SHF.R.S32.HI R0, RZ, 0x1f, R3 ;  /* 0x0000001fff007819 */ /* 0x000fc40000011403 */
[----:B------:R-:W5:Y:S01]  /*13130*/  LD.E.128 R28, desc[UR42][R28.64] ;  /* 0x0000002a1c1c7980 */ /* 0x000f62000c101d00 */
[----:B------:R-:W-:Y:S01]  /*13140*/  IMAD R9, R14, UR5, R9 ;  /* 0x000000050e097c24 */ /* 0x000fe2000f8e0209 */
[----:B------:R-:W-:Y:S02]  /*13150*/  ULDC.64 UR4, c[0x0][0xae0] ;  /* 0x0002b80000047ab9 */ /* 0x000fe40000000a00 */
[----:B------:R-:W5:Y:S01]  /*13160*/  LD.E.128 R32, desc[UR42][R32.64] ;  /* 0x0000002a20207980 */ /* 0x000f62000c101d00 */
[----:B------:R-:W-:-:S03]  /*13170*/  IMAD.MOV R12, RZ, RZ, -R3 ;  /* 0x000000ffff0c7224 */ /* 0x000fc600078e0a03 */
[----:B------:R-:W5:Y:S01]  /*13180*/  LD.E.128 R36, desc[UR42][R36.64] ;  /* 0x0000002a24247980 */ /* 0x000f62000c101d00 */
[----:B------:R-:W-:Y:S01]  /*13190*/  @!PT LDS RZ, [RZ] ;  /* 0x00000000fffff984 */ /* 0x000fe20000000800 */
[----:B------:R-:W-:Y:S01]  /*131a0*/  @!PT LDS RZ, [RZ] ;  /* 0x00000000fffff984 */ /* 0x000fe20000000800 */
[----:B------:R-:W-:Y:S01]  /*131b0*/  @!PT LDS RZ, [RZ] ;  /* 0x00000000fffff984 */ /* 0x000fe20000000800 */
[----:B------:R-:W-:Y:S01]  /*131c0*/  @!PT LDS RZ, [RZ] ;  /* 0x00000000fffff984 */ /* 0x000fe20000000800 */
[----:B------:R1:W-:Y:S06]  /*131d0*/  MEMBAR.ALL.CTA ;  /* 0x0000000000007992 */ /* 0x0003ec0000008000 */
[----:B-1----:R-:W1:Y:S01]  /*131e0*/  FENCE.VIEW.ASYNC.S ;  /* 0x00000000000073c6 */ /* 0x002e620000000000 */
[----:B------:R-:W-:Y:S02]  /*131f0*/  IMAD.IADD R11, R11, 0x1, R9 ;  /* 0x000000010b0b7824 */ /* 0x000fe400078e0209 */
[----:B------:R-:W-:-:S02]  /*13200*/  IMAD R0, R0, UR4, RZ ;  /* 0x0000000400007c24 */ /* 0x000fc4000f8e02ff */
[----:B------:R-:W-:Y:S02]  /*13210*/  IMAD R75, R75, R12, R13 ;  /* 0x0000000c4b4b7224 */ /* 0x000fe400078e020d */
[----:B------:R-:W-:-:S04]  /*13220*/  IMAD.WIDE.U32 R10, R3, UR4, R10 ;  /* 0x00000004030a7c25 */ /* 0x000fc8000f8e000a */
[----:B------:R-:W-:Y:S01]  /*13230*/  IMAD R9, R3, UR5, R0 ;  /* 0x0000000503097c24 */ /* 0x000fe2000f8e0200 */
[----:B------:R-:W-:Y:S01]  /*13240*/  SHF.R.S32.HI R3, RZ, 0x1f, R75 ;  /* 0x0000001fff037819 */ /* 0x000fe2000001144b */
[----:B------:R-:W-:Y:S01]  /*13250*/  ULDC.64 UR4, c[0x0][0xad8] ;  /* 0x0002b60000047ab9 */ /* 0x000fe20000000a00 */
[----:B------:R-:W-:Y:S02]  /*13260*/  VIADD R0, R2, 0x2d820 ;  /* 0x0002d82002007836 */ /* 0x000fe40000000000 */
[----:B------:R-:W-:Y:S02]  /*13270*/  IMAD.IADD R11, R11, 0x1, R9 ;  /* 0x000000010b0b7824 */ /* 0x000fe400078e0209 */
[----:B------:R-:W-:Y:S01]  /*13280*/  IMAD R12, R3, UR4, RZ ;  /* 0x00000004030c7c24 */ /* 0x000fe2000f8e02ff */
[----:B------:R-:W-:Y:S01]  /*13290*/  PRMT R0, RZ, 0x654, R0 ;  /* 0x00000654ff007816 */ /* 0x000fe20000000000 */
[----:B------:R-:W-:-:S04]  /*132a0*/  IMAD.WIDE.U32 R10, R75, UR4, R10 ;  /* 0x000000044b0a7c25 */ /* 0x000fc8000f8e000a */
[----:B------:R-:W-:Y:S01]  /*132b0*/  IMAD R9, R75, UR5, R12 ;  /* 0x000000054b097c24 */ /* 0x000fe2000f8e020c */
[----:B------:R-:W-:Y:S01]  /*132c0*/  ULDC.64 UR4, c[0x0][0xa80] ;  /* 0x0002a00000047ab9 */ /* 0x000fe20000000a00 */
[----:B-1----:R1:W-:Y:S02]  /*132d0*/  SYNCS.ARRIVE.TRANS64.RED.A1T0 RZ, [R0+URZ], RZ ;  /* 0x000000ff00ff79a7 */ /* 0x0023e4000810043f */
[----:B------:R-:W-:Y:S02]  /*132e0*/  IMAD.IADD R9, R11, 0x1, R9 ;  /* 0x000000010b097824 */ /* 0x000fe400078e0209 */
[C---:B------:R-:W-:Y:S02]  /*132f0*/  VIADD R44, R21.reuse, 0x40 ;  /* 0x00000040152c7836 */ /* 0x040fe40000000000 */
[----:B------:R-:W-:Y:S01]  /*13300*/  VIADD R47, R21, 0x20 ;  /* 0x00000020152f7836 */ /* 0x000fe20000000000 */
[----:B-1----:R-:W-:Y:S01]  /*13310*/  LEA R0, P0, R10, UR4, 0x1 ;  /* 0x000000040a007c11 */ /* 0x002fe2000f8008ff */
[----:B------:R-:W-:-:S03]  /*13320*/  UMOV UR4, 0xffffffff ;  /* 0xffffffff00047882 */ /* 0x000fc60000000000 */
[----:B------:R-:W-:Y:S02]  /*13330*/  LEA.HI.X R9, R10, UR5, R9, 0x1, P0 ;  /* 0x000000050a097c11 */ /* 0x000fe400080f0c09 */
[----:B------:R-:W-:Y:S02]  /*13340*/  SHF.R.S32.HI R46, RZ, 0x1f, R44 ;  /* 0x0000001fff2e7819 */ /* 0x000fe4000001142c */
[----:B------:R-:W-:Y:S01]  /*13350*/  SHF.R.S32.HI R48, RZ, 0x1f, R47 ;  /* 0x0000001fff307819 */ /* 0x000fe2000001142f */
[----:B0-----:R-:W-:Y:S06]  /*13360*/  BRA.DIV UR4, `(.L_x_533) ;  /* 0x0000009604ec7947 */ /* 0x001fec000b800000 */
[----:B------:R0:W1:Y:S04]  /*13370*/  SHFL.IDX PT, R3, R9, RZ, 0x1c1f ;  /* 0x001c1fff09037589 */ /* 0x00006800000e0000 */
[----:B------:R0:W2:Y:S02]  /*13380*/  SHFL.IDX PT, R14, R0, RZ, 0x1c1f ;  /* 0x001c1fff000e7589 */ /* 0x0000a400000e0000 */
.L_x_707:
[----:B------:R-:W-:Y:S01]  /*13390*/  IMAD R45, R80, 0xc0, R20 ;  /* 0x000000c0502d7824 */ /* 0x000fe200078e0214 */
[----:B------:R-:W-:Y:S04]  /*133a0*/  BSSY B1, `(.L_x_534) ;  /* 0x0000010000017945 */ /* 0x000fe80003800000 */
[----:B------:R-:W-:-:S13]  /*133b0*/  ISETP.GE.AND P0, PT, R45, R8, PT ;  /* 0x000000082d00720c */ /* 0x000fda0003f06270 */
[----:B------:R-:W-:Y:S05]  /*133c0*/  @P0 BRA `(.L_x_535) ;  /* 0x0000000000340947 */ /* 0x000fea0003800000 */
[----:B------:R-:W-:Y:S02]  /*133d0*/  ULDC UR4, c[0x0][0xac8] ;  /* 0x0002b20000047ab9 */ /* 0x000fe40000000800 */
[----:B------:R-:W-:Y:S02]  /*133e0*/  ISETP.GE.AND P0, PT, R21, UR4, PT ;  /* 0x0000000415007c0c */ /* 0x000fe4000bf06270 */
[----:B------:R-:W-:Y:S02]  /*133f0*/  ISETP.GE.AND P1, PT, R47, UR4, PT ;  /* 0x000000042f007c0c */ /* 0x000fe4000bf26270 */
[----:B------:R-:W-:-:S09]  /*13400*/  ISETP.GE.AND P2, PT, R44, UR4, PT ;  /* 0x000000042c007c0c */ /* 0x000fd2000bf46270 */
[----:B-1----:R-:W-:Y:S02]  /*13410*/  @!P0 IMAD.MOV.U32 R15, RZ, RZ, R3 ;  /* 0x000000ffff0f8224 */ /* 0x002fe400078e0003 */
[-C--:B--2---:R-:W-:Y:S02]  /*13420*/  @!P1 LEA R12, P3, R47, R14.reuse, 0x1 ;  /* 0x0000000e2f0c9211 */ /* 0x084fe400078608ff */
[C---:B------:R-:W-:Y:S01]  /*13430*/  @!P2 LEA R10, P4, R44.reuse, R14, 0x1 ;  /* 0x0000000e2c0aa211 */ /* 0x040fe200078808ff */
[----:B------:R-:W-:Y:S01]  /*13440*/  @!P0 IMAD.WIDE R14, R21, 0x2, R14 ;  /* 0x00000002150e8825 */ /* 0x000fe200078e020e */
[-C--:B------:R-:W-:Y:S02]  /*13450*/  @!P1 LEA.HI.X R13, R47, R3.reuse, R48, 0x1, P3 ;  /* 0x000000032f0d9211 */ /* 0x080fe400018f0c30 */
[----:B------:R-:W-:Y:S02]  /*13460*/  @!P2 LEA.HI.X R11, R44, R3, R46, 0x1, P4 ;  /* 0x000000032c0ba211 */ /* 0x000fe400020f0c2e */
[----:B-----5:R3:W-:Y:S04]  /*13470*/  @!P0 ST.E.128 desc[UR42][R14.64], R4 ;  /* 0x000000040e008985 */ /* 0x0207e8000c101d2a */
[----:B------:R3:W-:Y:S04]  /*13480*/  @!P1 ST.E.128 desc[UR42][R12.64], R28 ;  /* 0x0000001c0c009985 */ /* 0x0007e8000c101d2a */
[----:B------:R3:W-:Y:S02]  /*13490*/  @!P2 ST.E.128 desc[UR42][R10.64], R36 ;  /* 0x000000240a00a985 */ /* 0x0007e4000c101d2a */
.L_x_535:
[----:B------:R-:W-:Y:S05]  /*134a0*/  BSYNC B1 ;  /* 0x0000000000017941 */ /* 0x000fea0003800000 */
.L_x_534:
[----:B------:R-:W-:-:S03]  /*134b0*/  UMOV UR4, 0xffffffff ;  /* 0xffffffff00047882 */ /* 0x000fc60000000000 */
[----:B------:R-:W-:Y:S05]  /*134c0*/  BRA.DIV UR4, `(.L_x_536) ;  /* 0x0000009604c87947 */ /* 0x000fea000b800000 */
[----:B-1----:R1:W4:Y:S04]  /*134d0*/  SHFL.IDX PT, R3, R9, 0x1, 0x1c1f ;  /* 0x003c1f0009037f89 */ /* 0x00232800000e0000 */
[----:B--23--:R1:W2:Y:S02]  /*134e0*/  SHFL.IDX PT, R14, R0, 0x1, 0x1c1f ;  /* 0x003c1f00000e7f89 */ /* 0x00c2a400000e0000 */
.L_x_711:
[----:B-----5:R-:W-:-:S05]  /*134f0*/  VIADD R5, R45, 0x60 ;  /* 0x000000602d057836 */ /* 0x020fca0000000000 */
[----:B------:R-:W-:-:S13]  /*13500*/  ISETP.GE.AND P0, PT, R5, R8, PT ;  /* 0x000000080500720c */ /* 0x000fda0003f06270 */
[----:B------:R-:W-:Y:S05]  /*13510*/  @P0 BRA `(.L_x_537) ;  /* 0x0000001800440947 */ /* 0x000fea0003800000 */
[----:B------:R-:W-:Y:S02]  /*13520*/  ULDC UR4, c[0x0][0xac8] ;  /* 0x0002b20000047ab9 */ /* 0x000fe40000000800 */
[----:B------:R-:W-:Y:S02]  /*13530*/  ISETP.GE.AND P1, PT, R21, UR4, PT ;  /* 0x0000000415007c0c */ /* 0x000fe4000bf26270 */
[----:B------:R-:W-:-:S11]  /*13540*/  ISETP.GE.AND P2, PT, R47, UR4, PT ;  /* 0x000000042f007c0c */ /* 0x000fd6000bf46270 */
[----:B----4-:R-:W-:Y:S02]  /*13550*/  @!P1 IMAD.MOV.U32 R15, RZ, RZ, R3 ;  /* 0x000000ffff0f9224 */ /* 0x010fe400078e0003 */
[----:B--2---:R-:W-:Y:S01]  /*13560*/  @!P2 LEA R6, P0, R47, R14, 0x1 ;  /* 0x0000000e2f06a211 */ /* 0x004fe200078008ff */
[----:B------:R-:W-:-:S03]  /*13570*/  @!P1 IMAD.WIDE R4, R21, 0x2, R14 ;  /* 0x0000000215049825 */ /* 0x000fc600078e020e */
[----:B------:R-:W-:Y:S02]  /*13580*/  @!P2 LEA.HI.X R7, R47, R3, R48, 0x1, P0 ;  /* 0x000000032f07a211 */ /* 0x000fe400000f0c30 */
[----:B------:R-:W-:Y:S01]  /*13590*/  ISETP.GE.AND P0, PT, R44, UR4, PT ;  /* 0x000000042c007c0c */ /* 0x000fe2000bf06270 */
[----:B------:R2:W-:Y:S04]  /*135a0*/  @!P1 ST.E.128 desc[UR42][R4.64], R24 ;  /* 0x0000001804009985 */ /* 0x0005e8000c101d2a */
[----:B------:R2:W-:Y:S08]  /*135b0*/  @!P2 ST.E.128 desc[UR42][R6.64], R32 ;  /* 0x000000200600a985 */ /* 0x0005f0000c101d2a */
[----:B------:R-:W-:Y:S05]  /*135c0*/  @P0 BRA `(.L_x_537) ;  /* 0x0000001800180947 */ /* 0x000fea0003800000 */
[----:B------:R-:W-:-:S04]  /*135d0*/  LEA R14, P0, R44, R14, 0x1 ;  /* 0x0000000e2c0e7211 */ /* 0x000fc800078008ff */
[----:B------:R-:W-:-:S05]  /*135e0*/  LEA.HI.X R15, R44, R3, R46, 0x1, P0 ;  /* 0x000000032c0f7211 */ /* 0x000fca00000f0c2e */
[----:B------:R3:W-:Y:S01]  /*135f0*/  ST.E.128 desc[UR42][R14.64], R40 ;  /* 0x000000280e007985 */ /* 0x0007e2000c101d2a */
[----:B------:R-:W-:Y:S05]  /*13600*/  BRA `(.L_x_537) ;  /* 0x0000001800087947 */ /* 0x000fea0003800000 */
.L_x_532:
[----:B------:R-:W-:Y:S01]  /*13610*/  ULDC.64 UR4, c[0x0][0xb08] ;  /* 0x0002c20000047ab9 */ /* 0x000fe20000000a00 */
[----:B------:R-:W1:Y:S01]  /*13620*/  @P1 LDC R11, c[0x0][0xbec] ;  /* 0x0002fb00ff0b1b82 */ /* 0x000e620000000800 */
[----:B------:R-:W-:Y:S01]  /*13630*/  IMAD R15, R15, UR4, RZ ;  /* 0x000000040f0f7c24 */ /* 0x000fe2000f8e02ff */
[----:B0-----:R-:W-:Y:S01]  /*13640*/  SHF.R.S32.HI R3, RZ, 0x1f, R14 ;  /* 0x0000001fff037819 */ /* 0x001fe2000001140e */
[----:B------:R-:W-:-:S04]  /*13650*/  IMAD.WIDE.U32 R4, R74, UR4, RZ ;  /* 0x000000044a047c25 */ /* 0x000fc8000f8e00ff */
[----:B------:R-:W-:Y:S01]  /*13660*/  IMAD R15, R74, UR5, R15 ;  /* 0x000000054a0f7c24 */ /* 0x000fe2000f8e020f */
[----:B------:R-:W0:Y:S01]  /*13670*/  @P1 LDC R0, c[0x0][0xbf0] ;  /* 0x0002fc00ff001b82 */ /* 0x000e220000000800 */
[----:B------:R-:W-:Y:S02]  /*13680*/  ULDC.64 UR4, c[0x0][0xb38] ;  /* 0x0002ce0000047ab9 */ /* 0x000fe40000000a00 */
[----:B------:R-:W-:Y:S02]  /*13690*/  IMAD.IADD R5, R5, 0x1, R15 ;  /* 0x0000000105057824 */ /* 0x000fe400078e020f */
[----:B------:R-:W-:-:S04]  /*136a0*/  IMAD.WIDE.U32 R4, R137, UR4, R4 ;  /* 0x0000000489047c25 */ /* 0x000fc8000f8e0004 */
[----:B------:R-:W-:Y:S01]  /*136b0*/  IMAD R5, R137, UR5, R5 ;  /* 0x0000000589057c24 */ /* 0x000fe2000f8e0205 */
[----:B------:R-:W-:Y:S02]  /*136c0*/  ULDC.64 UR4, c[0x0][0xb40] ;  /* 0x0002d00000047ab9 */ /* 0x000fe40000000a00 */
[----:B------:R-:W-:Y:S02]  /*136d0*/  IMAD R3, R3, UR4, RZ ;  /* 0x0000000403037c24 */ /* 0x000fe4000f8e02ff */
[----:B------:R-:W-:-:S04]  /*136e0*/  IMAD.WIDE.U32 R4, R14, UR4, R4 ;  /* 0x000000040e047c25 */ /* 0x000fc8000f8e0004 */
[----:B------:R-:W-:Y:S01]  /*136f0*/  IMAD R7, R14, UR5, R3 ;  /* 0x000000050e077c24 */ /* 0x000fe2000f8e0203 */
[----:B------:R-:W-:Y:S01]  /*13700*/  ULDC.64 UR4, c[0x0][0xb48] ;  /* 0x0002d20000047ab9 */ /* 0x000fe20000000a00 */
[----:B-1----:R-:W-:-:S04]  /*13710*/  @P1 IMAD.HI.U32 R11, R24, R11, RZ ;  /* 0x0000000b180b1227 */ /* 0x002fc800078e00ff */
[----:B------:R-:W-:Y:S02]  /*13720*/  IMAD.IADD R5, R5, 0x1, R7 ;  /* 0x0000000105057824 */ /* 0x000fe400078e0207 */
[----:B------:R-:W-:Y:S01]  /*13730*/  IMAD.MOV.U32 R3, RZ, RZ, R24 ;  /* 0x000000ffff037224 */ /* 0x000fe200078e0018 */
[----:B0-----:R-:W-:Y:S01]  /*13740*/  @P1 SHF.R.U32.HI R3, RZ, R0, R11 ;  /* 0x00000000ff031219 */ /* 0x001fe2000001160b */
[----:B------:R-:W-:-:S03]  /*13750*/  IMAD.WIDE.U32 R4, R78, UR4, R4 ;  /* 0x000000044e047c25 */ /* 0x000fc6000f8e0004 */
[--C-:B------:R-:W-:Y:S01]  /*13760*/  SHF.R.S32.HI R0, RZ, 0x1f, R3.reuse ;  /* 0x0000001fff007819 */ /* 0x100fe20000011403 */
[----:B------:R-:W-:Y:S02]  /*13770*/  IMAD.MOV R6, RZ, RZ, -R3 ;  /* 0x000000ffff067224 */ /* 0x000fe400078e0a03 */
[----:B------:R-:W-:Y:S01]  /*13780*/  IMAD R5, R78, UR5, R5 ;  /* 0x000000054e057c24 */ /* 0x000fe2000f8e0205 */
[----:B------:R-:W-:Y:S01]  /*13790*/  ULDC.64 UR4, c[0x0][0xb30] ;  /* 0x0002cc0000047ab9 */ /* 0x000fe20000000a00 */
[----:B------:R-:W-:Y:S02]  /*137a0*/  VIADD R7, R2, 0x2d820 ;  /* 0x0002d82002077836 */ /* 0x000fe40000000000 */
[----:B------:R-:W-:Y:S02]  /*137b0*/  IMAD R0, R0, UR4, RZ ;  /* 0x0000000400007c24 */ /* 0x000fe4000f8e02ff */
[----:B------:R-:W-:Y:S01]  /*137c0*/  IMAD R75, R75, R6, R24 ;  /* 0x000000064b4b7224 */ /* 0x000fe200078e0218 */
[----:B------:R-:W-:Y:S01]  /*137d0*/  PRMT R6, RZ, 0x654, R7 ;  /* 0x00000654ff067816 */ /* 0x000fe20000000007 */
[----:B------:R-:W-:-:S02]  /*137e0*/  IMAD R7, R3, UR5, R0 ;  /* 0x0000000503077c24 */ /* 0x000fc4000f8e0200 */
[----:B------:R-:W-:Y:S01]  /*137f0*/  IMAD.WIDE.U32 R4, R3, UR4, R4 ;  /* 0x0000000403047c25 */ /* 0x000fe2000f8e0004 */
[----:B------:R-:W-:Y:S01]  /*13800*/  SHF.R.S32.HI R0, RZ, 0x1f, R75 ;  /* 0x0000001fff007819 */ /* 0x000fe2000001144b */
[----:B------:R-:W-:Y:S01]  /*13810*/  ULDC.64 UR4, c[0x0][0xb28] ;  /* 0x0002ca0000047ab9 */ /* 0x000fe20000000a00 */
[----:B------:R0:W-:Y:S01]  /*13820*/  SYNCS.ARRIVE.TRANS64.RED.A1T0 RZ, [R6+URZ], RZ ;  /* 0x000000ff06ff79a7 */ /* 0x0001e2000810043f */
[----:B------:R-:W-:Y:S02]  /*13830*/  IMAD.IADD R5, R5, 0x1, R7 ;  /* 0x0000000105057824 */ /* 0x000fe400078e0207 */
[----:B------:R-:W-:Y:S02]  /*13840*/  IMAD R0, R0, UR4, RZ ;  /* 0x0000000400007c24 */ /* 0x000fe4000f8e02ff */
[----:B------:R-:W-:-:S04]  /*13850*/  IMAD.WIDE.U32 R4, R75, UR4, R4 ;  /* 0x000000044b047c25 */ /* 0x000fc8000f8e0004 */
[----:B------:R-:W-:Y:S01]  /*13860*/  IMAD R3, R75, UR5, R0 ;  /* 0x000000054b037c24 */ /* 0x000fe2000f8e0200 */
[----:B------:R-:W-:Y:S02]  /*13870*/  ULDC.64 UR4, c[0x0][0xb00] ;  /* 0x0002c00000047ab9 */ /* 0x000fe40000000a00 */
[----:B------:R-:W-:Y:S01]  /*13880*/  LEA R0, P0, R4, UR4, 0x2 ;  /* 0x0000000404007c11 */ /* 0x000fe2000f8010ff */
[----:B------:R-:W-:Y:S01]  /*13890*/  IMAD.IADD R3, R5, 0x1, R3 ;  /* 0x0000000105037824 */ /* 0x000fe200078e0203 */
[----:B------:R-:W-:-:S04]  /*138a0*/  UMOV UR4, 0xffffffff ;  /* 0xffffffff00047882 */ /* 0x000fc80000000000 */
[----:B------:R-:W-:Y:S01]  /*138b0*/  LEA.HI.X R24, R4, UR5, R3, 0x2, P0 ;  /* 0x0000000504187c11 */ /* 0x000fe200080f1403 */
[----:B0-----:R-:W-:Y:S06]  /*138c0*/  BRA.DIV UR4, `(.L_x_538) ;  /* 0x0000009604107947 */ /* 0x001fec000b800000 */
[----:B------:R0:W1:Y:S04]  /*138d0*/  SHFL.IDX PT, R3, R24, RZ, 0x1c1f ;  /* 0x001c1fff18037589 */ /* 0x00006800000e0000 */
[----:B------:R0:W2:Y:S02]  /*138e0*/  SHFL.IDX PT, R14, R0, RZ, 0x1c1f ;  /* 0x001c1fff000e7589 */ /* 0x0000a400000e0000 */
.L_x_714:
[----:B------:R-:W-:Y:S01]  /*138f0*/  ISETP.GE.AND P0, PT, R10, R8, PT ;  /* 0x000000080a00720c */ /* 0x000fe20003f06270 */
[----:B------:R-:W-:-:S12]  /*13900*/  BSSY B1, `(.L_x_539) ;  /* 0x000004b000017945 */ /* 0x000fd80003800000 */
[----:B------:R-:W-:Y:S05]  /*13910*/  @P0 BRA `(.L_x_540) ;  /* 0x0000000400240947 */ /* 0x000fea0003800000 */
[----:B------:R-:W3:Y:S01]  /*13920*/  LDL R15, [R1+0xac] ;  /* 0x0000ac00010f7983 */ /* 0x000ee20000100800 */
[----:B------:R-:W-:-:S03]  /*13930*/  ULDC UR4, c[0x0][0xac8] ;  /* 0x0002b20000047ab9 */ /* 0x000fc60000000800 */
[----:B------:R-:W4:Y:S04]  /*13940*/  LDL R83, [R1+0xd4] ;  /* 0x0000d40001537983 */ /* 0x000f280000100800 */
[----:B------:R-:W5:Y:S04]  /*13950*/  LDL R81, [R1+0xd0] ;  /* 0x0000d00001517983 */ /* 0x000f680000100800 */
[----:B------:R-:W2:Y:S04]  /*13960*/  LDL R79, [R1+0xcc] ;  /* 0x0000cc00014f7983 */ /* 0x000ea80000100800 */
        /* <DEDUP_REMOVED lines=15> */
[----:B------:R-:W2:Y:S01]  /*13a60*/  LDL R13, [R1+0xe4] ;  /* 0x0000e400010d7983 */ /* 0x000ea20000100800 */
[----:B---3--:R-:W-:-:S02]  /*13a70*/  ISETP.GE.AND P2, PT, R15, UR4, PT ;  /* 0x000000040f007c0c */ /* 0x008fc4000bf46270 */
[----:B----4-:R-:W-:Y:S02]  /*13a80*/  ISETP.GE.AND P3, PT, R83, UR4, PT ;  /* 0x0000000453007c0c */ /* 0x010fe4000bf66270 */
[----:B-----5:R-:W-:-:S09]  /*13a90*/  ISETP.GE.AND P0, PT, R81, UR4, PT ;  /* 0x0000000451007c0c */ /* 0x020fd2000bf06270 */
[----:B--2---:R-:W-:Y:S02]  /*13aa0*/  @!P2 IMAD.MOV.U32 R4, RZ, RZ, R14 ;  /* 0x000000ffff04a224 */ /* 0x004fe400078e000e */
[----:B-1----:R-:W-:Y:S01]  /*13ab0*/  @!P2 IMAD.MOV.U32 R5, RZ, RZ, R3 ;  /* 0x000000ffff05a224 */ /* 0x002fe200078e0003 */
[----:B------:R-:W-:Y:S01]  /*13ac0*/  ISETP.GE.AND P1, PT, R79, UR4, PT ;  /* 0x000000044f007c0c */ /* 0x000fe2000bf26270 */
[----:B------:R-:W-:Y:S01]  /*13ad0*/  @!P2 IMAD.WIDE R4, R15, 0x4, R4 ;  /* 0x000000040f04a825 */ /* 0x000fe200078e0204 */
[----:B------:R-:W-:-:S04]  /*13ae0*/  @!P3 LEA R6, P4, R83, R14, 0x2 ;  /* 0x0000000e5306b211 */ /* 0x000fc800078810ff */
[----:B------:R1:W-:Y:S01]  /*13af0*/  @!P2 ST.E.64 desc[UR42][R4.64], R20 ;  /* 0x000000140400a985 */ /* 0x0003e2000c101b2a */
[----:B------:R-:W-:Y:S02]  /*13b00*/  ISETP.GE.AND P2, PT, R77, UR4, PT ;  /* 0x000000044d007c0c */ /* 0x000fe4000bf46270 */
[----:B------:R-:W-:-:S05]  /*13b10*/  @!P3 LEA.HI.X R7, R83, R3, R84, 0x2, P4 ;  /* 0x000000035307b211 */ /* 0x000fca00020f1454 */
[----:B------:R2:W-:Y:S01]  /*13b20*/  @!P3 ST.E.64 desc[UR42][R6.64], R28 ;  /* 0x0000001c0600b985 */ /* 0x0005e2000c101b2a */
[----:B-1----:R-:W-:-:S04]  /*13b30*/  @!P0 LEA R4, P5, R81, R14, 0x2 ;  /* 0x0000000e51048211 */ /* 0x002fc800078a10ff */
[-C--:B------:R-:W-:Y:S02]  /*13b40*/  @!P0 LEA.HI.X R5, R81, R3.reuse, R82, 0x2, P5 ;  /* 0x0000000351058211 */ /* 0x080fe400028f1452 */
[----:B------:R-:W-:Y:S02]  /*13b50*/  ISETP.GE.AND P3, PT, R75, UR4, PT ;  /* 0x000000044b007c0c */ /* 0x000fe4000bf66270 */
[----:B--2---:R-:W-:Y:S01]  /*13b60*/  @!P1 LEA R6, P4, R79, R14, 0x2 ;  /* 0x0000000e4f069211 */ /* 0x004fe200078810ff */
        /* <DEDUP_REMOVED lines=10> */
[----:B------:R-:W-:Y:S02]  /*13c10*/  @!P3 LEA.HI.X R7, R75, R3, R76, 0x2, P5 ;  /* 0x000000034b07b211 */ /* 0x000fe400028f144c */
[----:B------:R-:W-:-:S03]  /*13c20*/  ISETP.GE.AND P5, PT, R12, UR4, PT ;  /* 0x000000040c007c0c */ /* 0x000fc6000bfa6270 */
[----:B------:R2:W-:Y:S01]  /*13c30*/  @!P3 ST.E.64 desc[UR42][R6.64], R36 ;  /* 0x000000240600b985 */ /* 0x0005e2000c101b2a */
[----:B-1----:R-:W-:-:S04]  /*13c40*/  @!P0 LEA R4, P4, R73, R14, 0x2 ;  /* 0x0000000e49048211 */ /* 0x002fc800078810ff */
[-C--:B------:R-:W-:Y:S02]  /*13c50*/  @!P0 LEA.HI.X R5, R73, R3.reuse, R74, 0x2, P4 ;  /* 0x0000000349058211 */ /* 0x080fe400020f144a */
[----:B------:R-:W-:Y:S02]  /*13c60*/  ISETP.GE.AND P3, PT, R25, UR4, PT ;  /* 0x0000000419007c0c */ /* 0x000fe4000bf66270 */
[----:B--2---:R-:W-:Y:S01]  /*13c70*/  @!P1 LEA R6, P4, R27, R14, 0x2 ;  /* 0x0000000e1b069211 */ /* 0x004fe200078810ff */
[----:B------:R1:W-:Y:S01]  /*13c80*/  @!P0 ST.E.64 desc[UR42][R4.64], R38 ;  /* 0x0000002604008985 */ /* 0x0003e2000c101b2a */
[----:B------:R-:W-:Y:S02]  /*13c90*/  IADD3 R15, R15, 0x58, RZ ;  /* 0x000000580f0f7810 */ /* 0x000fe40007ffe0ff */
[----:B------:R-:W-:Y:S02]  /*13ca0*/  @!P1 LEA.HI.X R7, R27, R3, R72, 0x2, P4 ;  /* 0x000000031b079211 */ /* 0x000fe400020f1448 */
[----:B------:R-:W-:-:S02]  /*13cb0*/  ISETP.GE.AND P4, PT, R15, UR4, PT ;  /* 0x000000040f007c0c */ /* 0x000fc4000bf86270 */
[----:B-1----:R-:W-:-:S04]  /*13cc0*/  @!P2 LEA R4, P0, R11, R14, 0x2 ;  /* 0x0000000e0b04a211 */ /* 0x002fc800078010ff */
[-C--:B------:R-:W-:Y:S02]  /*13cd0*/  @!P2 LEA.HI.X R5, R11, R3.reuse, R26, 0x2, P0 ;  /* 0x000000030b05a211 */ /* 0x080fe400000f141a */
[CC--:B------:R-:W-:Y:S02]  /*13ce0*/  @!P5 LEA R10, P0, R12.reuse, R14.reuse, 0x2 ;  /* 0x0000000e0c0ad211 */ /* 0x0c0fe400078010ff */
[----:B------:R-:W-:Y:S02]  /*13cf0*/  SHF.R.S32.HI R20, RZ, 0x1f, R25 ;  /* 0x0000001fff147819 */ /* 0x000fe40000011419 */
[----:B------:R-:W-:Y:S02]  /*13d00*/  @!P5 LEA.HI.X R11, R12, R3, R13, 0x2, P0 ;  /* 0x000000030c0bd211 */ /* 0x000fe400000f140d */
[----:B------:R-:W-:Y:S02]  /*13d10*/  @!P3 LEA R12, P0, R25, R14, 0x2 ;  /* 0x0000000e190cb211 */ /* 0x000fe400078010ff */
[----:B------:R-:W-:-:S02]  /*13d20*/  SHF.R.S32.HI R26, RZ, 0x1f, R15 ;  /* 0x0000001fff1a7819 */ /* 0x000fc4000001140f */
[-C--:B------:R-:W-:Y:S02]  /*13d30*/  @!P3 LEA.HI.X R13, R25, R3.reuse, R20, 0x2, P0 ;  /* 0x00000003190db211 */ /* 0x080fe400000f1414 */
[C---:B------:R-:W-:Y:S01]  /*13d40*/  @!P4 LEA R14, P0, R15.reuse, R14, 0x2 ;  /* 0x0000000e0f0ec211 */ /* 0x040fe200078010ff */
[----:B------:R3:W-:Y:S03]  /*13d50*/  @!P1 ST.E.64 desc[UR42][R6.64], R40 ;  /* 0x0000002806009985 */ /* 0x0007e6000c101b2a */
[----:B------:R-:W-:Y:S01]  /*13d60*/  @!P4 LEA.HI.X R15, R15, R3, R26, 0x2, P0 ;  /* 0x000000030f0fc211 */ /* 0x000fe200000f141a */
[----:B------:R3:W-:Y:S04]  /*13d70*/  @!P2 ST.E.64 desc[UR42][R4.64], R42 ;  /* 0x0000002a0400a985 */ /* 0x0007e8000c101b2a */
[----:B------:R3:W-:Y:S04]  /*13d80*/  @!P5 ST.E.64 desc[UR42][R10.64], R44 ;  /* 0x0000002c0a00d985 */ /* 0x0007e8000c101b2a */
[----:B------:R3:W-:Y:S04]  /*13d90*/  @!P3 ST.E.64 desc[UR42][R12.64], R46 ;  /* 0x0000002e0c00b985 */ /* 0x0007e8000c101b2a */
[----:B------:R3:W-:Y:S02]  /*13da0*/  @!P4 ST.E.64 desc[UR42][R14.64], R48 ;  /* 0x000000300e00c985 */ /* 0x0007e4000c101b2a */
.L_x_540:
[----:B------:R-:W-:Y:S05]  /*13db0*/  BSYNC B1 ;  /* 0x0000000000017941 */ /* 0x000fea0003800000 */
.L_x_539:
[----:B------:R-:W-:-:S03]  /*13dc0*/  UMOV UR4, 0xffffffff ;  /* 0xffffffff00047882 */ /* 0x000fc60000000000 */
[----:B------:R-:W-:Y:S05]  /*13dd0*/  BRA.DIV UR4, `(.L_x_541) ;  /* 0x0000009204007947 */ /* 0x000fea000b800000 */
[----:B-1----:R1:W4:Y:S04]  /*13de0*/  SHFL.IDX PT, R3, R24, 0x1, 0x1c1f ;  /* 0x003c1f0018037f89 */ /* 0x00232800000e0000 */
[----:B--23--:R1:W2:Y:S02]  /*13df0*/  SHFL.IDX PT, R14, R0, 0x1, 0x1c1f ;  /* 0x003c1f00000e7f89 */ /* 0x00c2a400000e0000 */
.L_x_718:
[----:B------:R-:W-:-:S13]  /*13e00*/  ISETP.GE.AND P0, PT, R9, R8, PT ;  /* 0x000000080900720c */ /* 0x000fda0003f06270 */
[----:B------:R-:W-:Y:S05]  /*13e10*/  @P0 BRA `(.L_x_537) ;  /* 0x0000001000040947 */ /* 0x000fea0003800000 */
[----:B01----:R-:W3:Y:S01]  /*13e20*/  LDL R24, [R1+0xac] ;  /* 0x0000ac0001187983 */ /* 0x003ee20000100800 */
[----:B------:R-:W-:-:S03]  /*13e30*/  ULDC UR4, c[0x0][0xac8] ;  /* 0x0002b20000047ab9 */ /* 0x000fc60000000800 */
[----:B------:R-:W5:Y:S04]  /*13e40*/  LDL R12, [R1+0xd4] ;  /* 0x0000d400010c7983 */ /* 0x000f680000100800 */
[----:B------:R-:W4:Y:S04]  /*13e50*/  LDL R10, [R1+0xd0] ;  /* 0x0000d000010a7983 */ /* 0x000f280000100800 */
        /* <DEDUP_REMOVED lines=18> */
[----:B-----5:R-:W-:Y:S02]  /*13f80*/  ISETP.GE.AND P4, PT, R12, UR4, PT ;  /* 0x000000040c007c0c */ /* 0x020fe4000bf86270 */
[----:B----4-:R-:W-:-:S09]  /*13f90*/  ISETP.GE.AND P1, PT, R10, UR4, PT ;  /* 0x000000040a007c0c */ /* 0x010fd2000bf26270 */
[----:B------:R-:W-:Y:S01]  /*13fa0*/  @!P3 IMAD.MOV.U32 R15, RZ, RZ, R3 ;  /* 0x000000ffff0fb224 */ /* 0x000fe200078e0003 */
[----:B--2---:R-:W-:Y:S01]  /*13fb0*/  ISETP.GE.AND P2, PT, R35, UR4, PT ;  /* 0x0000000423007c0c */ /* 0x004fe2000bf46270 */
[----:B------:R-:W-:Y:S01]  /*13fc0*/  @!P3 IMAD.WIDE R4, R24, 0x4, R14 ;  /* 0x000000041804b825 */ /* 0x000fe200078e020e */
[-C--:B------:R-:W-:Y:S02]  /*13fd0*/  @!P4 LEA R6, P0, R12, R14.reuse, 0x2 ;  /* 0x0000000e0c06c211 */ /* 0x080fe400078010ff */
[----:B------:R-:W-:Y:S02]  /*13fe0*/  @!P1 LEA R8, P5, R10, R14, 0x2 ;  /* 0x0000000e0a089211 */ /* 0x000fe400078a10ff */
[----:B------:R0:W-:Y:S01]  /*13ff0*/  @!P3 ST.E.64 desc[UR42][R4.64], R50 ;  /* 0x000000320400b985 */ /* 0x0001e2000c101b2a */
[----:B------:R-:W-:Y:S02]  /*14000*/  ISETP.GE.AND P3, PT, R33, UR4, PT ;  /* 0x0000000421007c0c */ /* 0x000fe4000bf66270 */
[----:B------:R-:W-:-:S02]  /*14010*/  @!P4 LEA.HI.X R7, R12, R3, R13, 0x2, P0 ;  /* 0x000000030c07c211 */ /* 0x000fc400000f140d */
[----:B------:R-:W-:Y:S02]  /*14020*/  ISETP.GE.AND P0, PT, R31, UR4, PT ;  /* 0x000000041f007c0c */ /* 0x000fe4000bf06270 */
[----:B------:R-:W-:Y:S01]  /*14030*/  @!P1 LEA.HI.X R9, R10, R3, R11, 0x2, P5 ;  /* 0x000000030a099211 */ /* 0x000fe200028f140b */
[----:B------:R1:W-:Y:S01]  /*14040*/  @!P4 ST.E.64 desc[UR42][R6.64], R52 ;  /* 0x000000340600c985 */ /* 0x0003e2000c101b2a */
[----:B------:R-:W-:-:S03]  /*14050*/  @!P2 LEA R10, P4, R35, R14, 0x2 ;  /* 0x0000000e230aa211 */ /* 0x000fc600078810ff */
[----:B------:R2:W-:Y:S01]  /*14060*/  @!P1 ST.E.64 desc[UR42][R8.64], R54 ;  /* 0x0000003608009985 */ /* 0x0005e2000c101b2a */
[----:B------:R-:W-:Y:S02]  /*14070*/  ISETP.GE.AND P1, PT, R0, UR4, PT ;  /* 0x0000000400007c0c */ /* 0x000fe4000bf26270 */
[-C--:B------:R-:W-:Y:S02]  /*14080*/  @!P2 LEA.HI.X R11, R35, R3.reuse, R36, 0x2, P4 ;  /* 0x00000003230ba211 */ /* 0x080fe400020f1424 */
[-C--:B------:R-:W-:Y:S02]  /*14090*/  @!P3 LEA R12, P5, R33, R14.reuse, 0x2 ;  /* 0x0000000e210cb211 */ /* 0x080fe400078a10ff */
[----:B0-----:R-:W-:Y:S01]  /*140a0*/  @!P0 LEA R4, P4, R31, R14, 0x2 ;  /* 0x0000000e1f048211 */ /* 0x001fe200078810ff */
[----:B------:R0:W-:Y:S01]  /*140b0*/  @!P2 ST.E.64 desc[UR42][R10.64], R56 ;  /* 0x000000380a00a985 */ /* 0x0001e2000c101b2a */
[----:B------:R-:W-:Y:S02]  /*140c0*/  @!P3 LEA.HI.X R13, R33, R3, R34, 0x2, P5 ;  /* 0x00000003210db211 */ /* 0x000fe400028f1422 */
[----:B------:R-:W-:-:S02]  /*140d0*/  ISETP.GE.AND P2, PT, R28, UR4, PT ;  /* 0x000000041c007c0c */ /* 0x000fc4000bf46270 */
[----:B------:R-:W-:Y:S01]  /*140e0*/  @!P0 LEA.HI.X R5, R31, R3, R32, 0x2, P4 ;  /* 0x000000031f058211 */ /* 0x000fe200020f1420 */
[----:B------:R3:W-:Y:S01]  /*140f0*/  @!P3 ST.E.64 desc[UR42][R12.64], R58 ;  /* 0x0000003a0c00b985 */ /* 0x0007e2000c101b2a */
[----:B------:R-:W-:-:S03]  /*14100*/  ISETP.GE.AND P4, PT, R20, UR4, PT ;  /* 0x0000000414007c0c */ /* 0x000fc6000bf86270 */
[----:B------:R4:W-:Y:S01]  /*14110*/  @!P0 ST.E.64 desc[UR42][R4.64], R60 ;  /* 0x0000003c04008985 */ /* 0x0009e2000c101b2a */
[-C--:B-1----:R-:W-:Y:S02]  /*14120*/  @!P1 LEA R6, P5, R0, R14.reuse, 0x2 ;  /* 0x0000000e00069211 */ /* 0x082fe400078a10ff */
[----:B------:R-:W-:Y:S02]  /*14130*/  ISETP.GE.AND P3, PT, R26, UR4, PT ;  /* 0x000000041a007c0c */ /* 0x000fe4000bf66270 */
[----:B------:R-:W-:Y:S02]  /*14140*/  ISETP.GE.AND P0, PT, R25, UR4, PT ;  /* 0x0000000419007c0c */ /* 0x000fe4000bf06270 */
[----:B------:R-:W-:Y:S02]  /*14150*/  @!P1 LEA.HI.X R7, R0, R3, R30, 0x2, P5 ;  /* 0x0000000300079211 */ /* 0x000fe400028f141e */
[----:B--2---:R-:W-:-:S03]  /*14160*/  @!P2 LEA R8, P5, R28, R14, 0x2 ;  /* 0x0000000e1c08a211 */ /* 0x004fc600078a10ff */
[----:B------:R4:W-:Y:S01]  /*14170*/  @!P1 ST.E.64 desc[UR42][R6.64], R62 ;  /* 0x0000003e06009985 */ /* 0x0009e2000c101b2a */
[-C--:B0-----:R-:W-:Y:S02]  /*14180*/  @!P4 LEA R10, P1, R20, R14.reuse, 0x2 ;  /* 0x0000000e140ac211 */ /* 0x081fe400078210ff */
[-C--:B------:R-:W-:Y:S02]  /*14190*/  @!P2 LEA.HI.X R9, R28, R3.reuse, R29, 0x2, P5 ;  /* 0x000000031c09a211 */ /* 0x080fe400028f141d */
[-C--:B---3--:R-:W-:Y:S02]  /*141a0*/  @!P3 LEA R12, P5, R26, R14.reuse, 0x2 ;  /* 0x0000000e1a0cb211 */ /* 0x088fe400078a10ff */
[----:B------:R-:W-:Y:S02]  /*141b0*/  @!P4 LEA.HI.X R11, R20, R3, R21, 0x2, P1 ;  /* 0x00000003140bc211 */ /* 0x000fe400008f1415 */
[----:B------:R-:W-:Y:S02]  /*141c0*/  SHF.R.S32.HI R0, RZ, 0x1f, R25 ;  /* 0x0000001fff007819 */ /* 0x000fe40000011419 */
[----:B------:R-:W-:-:S02]  /*141d0*/  @!P0 LEA R20, P1, R25, R14, 0x2 ;  /* 0x0000000e19148211 */ /* 0x000fc400078210ff */
[-C--:B------:R-:W-:Y:S02]  /*141e0*/  @!P3 LEA.HI.X R13, R26, R3.reuse, R27, 0x2, P5 ;  /* 0x000000031a0db211 */ /* 0x080fe400028f141b */
[----:B------:R-:W-:Y:S01]  /*141f0*/  @!P0 LEA.HI.X R21, R25, R3, R0, 0x2, P1 ;  /* 0x0000000319158211 */ /* 0x000fe200008f1400 */
[----:B------:R-:W-:Y:S01]  /*14200*/  VIADD R0, R24, 0x58 ;  /* 0x0000005818007836 */ /* 0x000fe20000000000 */
[----:B------:R4:W-:Y:S04]  /*14210*/  @!P2 ST.E.64 desc[UR42][R8.64], R64 ;  /* 0x000000400800a985 */ /* 0x0009e8000c101b2a */
[----:B------:R4:W-:Y:S04]  /*14220*/  @!P4 ST.E.64 desc[UR42][R10.64], R66 ;  /* 0x000000420a00c985 */ /* 0x0009e8000c101b2a */
[----:B------:R4:W-:Y:S04]  /*14230*/  @!P3 ST.E.64 desc[UR42][R12.64], R68 ;  /* 0x000000440c00b985 */ /* 0x0009e8000c101b2a */
[----:B------:R4:W-:Y:S01]  /*14240*/  @!P0 ST.E.64 desc[UR42][R20.64], R70 ;  /* 0x0000004614008985 */ /* 0x0009e2000c101b2a */
[----:B------:R-:W-:-:S13]  /*14250*/  ISETP.GE.AND P0, PT, R0, UR4, PT ;  /* 0x0000000400007c0c */ /* 0x000fda000bf06270 */
[----:B----4-:R-:W-:Y:S05]  /*14260*/  @P0 BRA `(.L_x_537) ;  /* 0x0000000800f00947 */ /* 0x010fea0003800000 */
[----:B------:R-:W-:Y:S02]  /*14270*/  LEA R14, P0, R0, R14, 0x2 ;  /* 0x0000000e000e7211 */ /* 0x000fe400078010ff */
[----:B------:R-:W-:-:S04]  /*14280*/  SHF.R.S32.HI R4, RZ, 0x1f, R0 ;  /* 0x0000001fff047819 */ /* 0x000fc80000011400 */
[----:B------:R-:W-:-:S05]  /*14290*/  LEA.HI.X R15, R0, R3, R4, 0x2, P0 ;  /* 0x00000003000f7211 */ /* 0x000fca00000f1404 */
[----:B------:R0:W-:Y:S01]  /*142a0*/  ST.E.64 desc[UR42][R14.64], R134 ;  /* 0x000000860e007985 */ /* 0x0001e2000c101b2a */
[----:B------:R-:W-:Y:S05]  /*142b0*/  BRA `(.L_x_537) ;  /* 0x0000000800dc7947 */ /* 0x000fea0003800000 */
.L_x_530:
[----:B0-----:R-:W3:Y:S01]  /*142c0*/  LDL.LU R6, [R1+0x9c] ;  /* 0x00009c0001067983 */ /* 0x001ee20000300800 */
[----:B------:R-:W-:Y:S01]  /*142d0*/  ULDC.64 UR6, c[0x0][0xc08] ;  /* 0x0003020000067ab9 */ /* 0x000fe20000000a00 */
[----:B------:R-:W-:Y:S02]  /*142e0*/  ULDC.64 UR4, c[0x0][0xc00] ;  /* 0x0003000000047ab9 */ /* 0x000fe40000000a00 */
[----:B------:R-:W4:Y:S04]  /*142f0*/  LDL.LU R0, [R1+0xa0] ;  /* 0x0000a00001007983 */ /* 0x000f280000300800 */
[----:B------:R-:W2:Y:S01]  /*14300*/  LDL R8, [R1+0x94] ;  /* 0x0000940001087983 */ /* 0x000ea20000100800 */
[----:B------:R-:W-:Y:S01]  /*14310*/  ISETP.NE.U32.AND P1, PT, RZ, UR6, PT ;  /* 0x00000006ff007c0c */ /* 0x000fe2000bf25070 */
[----:B------:R-:W-:Y:S01]  /*14320*/  IMAD.MOV.U32 R3, RZ, RZ, RZ ;  /* 0x000000ffff037224 */ /* 0x000fe200078e00ff */
[----:B------:R-:W-:-:S02]  /*14330*/  ISETP.NE.U32.AND P0, PT, RZ, UR4, PT ;  /* 0x00000004ff007c0c */ /* 0x000fc4000bf05070 */
[----:B------:R-:W-:Y:S02]  /*14340*/  ISETP.NE.AND.EX P1, PT, RZ, UR7, PT, P1 ;  /* 0x00000007ff007c0c */ /* 0x000fe4000bf25310 */
[----:B------:R-:W-:Y:S01]  /*14350*/  ISETP.NE.AND.EX P0, PT, RZ, UR5, PT, P0 ;  /* 0x00000005ff007c0c */ /* 0x000fe2000bf05300 */
[----:B------:R-:W0:Y:S01]  /*14360*/  S2R R9, SR_TID.X ;  /* 0x0000000000097919 */ /* 0x000e220000002100 */
[----:B---3--:R-:W-:Y:S01]  /*14370*/  IADD3 R4, P2, R6, UR4, RZ ;  /* 0x0000000406047c10 */ /* 0x008fe2000ff5e0ff */
[----:B------:R-:W-:-:S03]  /*14380*/  ULDC UR4, c[0x0][0xa88] ;  /* 0x0002a20000047ab9 */ /* 0x000fc60000000800 */
[----:B----4-:R-:W-:-:S05]  /*14390*/  IADD3.X R5, R0, UR5, RZ, P2, !PT ;  /* 0x0000000500057c10 */ /* 0x010fca00097fe4ff */
[----:B------:R-:W-:Y:S01]  /*143a0*/  @P1 IADD3 R6, P2, R6, UR6, RZ ;  /* 0x0000000606061c10 */ /* 0x000fe2000ff5e0ff */
[----:B------:R-:W-:Y:S01]  /*143b0*/  IMAD.U32 R20, RZ, RZ, UR4 ;  /* 0x00000004ff147e24 */ /* 0x000fe2000f8e00ff */
[----:B------:R3:W5:Y:S02]  /*143c0*/  @P0 LDG.E R3, desc[UR42][R4.64] ;  /* 0x0000002a04030981 */ /* 0x000764000c1e1900 */
[----:B------:R-:W-:-:S05]  /*143d0*/  @P1 IADD3.X R7, R0, UR7, RZ, P2, !PT ;  /* 0x0000000700071c10 */ /* 0x000fca00097fe4ff */
[----:B------:R3:W5:Y:S01]  /*143e0*/  @P1 LDG.E R20, desc[UR42][R6.64] ;  /* 0x0000002a06141981 */ /* 0x000762000c1e1900 */
[----:B--2---:R-:W-:Y:S01]  /*143f0*/  ISETP.NE.AND P2, PT, R8, RZ, PT ;  /* 0x000000ff0800720c */ /* 0x004fe20003f45270 */
[----:B0-----:R-:W-:-:S05]  /*14400*/  VIADD R30, R9, 0xffffff80 ;  /* 0xffffff80091e7836 */ /* 0x001fca0000000000 */
[----:B------:R-:W-:-:S07]  /*14410*/  ISETP.GT.AND P3, PT, R30, 0xbf, PT ;  /* 0x000000bf1e00780c */ /* 0x000fce0003f64270 */
[----:B------:R-:W0:Y:S02]  /*14420*/  @!P2 LDC R8, c[0x0][0xad4] ;  /* 0x0002b500ff08ab82 */ /* 0x000e240000000800 */
[----:B0-----:R3:W-:Y:S01]  /*14430*/  @!P2 STL [R1+0x94], R8 ;  /* 0x000094080100a387 */ /* 0x0017e20000100800 */
[----:B------:R-:W-:Y:S01]  /*14440*/  ISETP.GT.AND P2, PT, R8, 0x1, PT ;  /* 0x000000010800780c */ /* 0x000fe20003f44270 */
[----:B------:R-:W-:-:S12]  /*14450*/  @P1 BRA `(.L_x_542) ;  /* 0x0000000000101947 */ /* 0x000fd80003800000 */
[----:B------:R-:W-:Y:S05]  /*14460*/  @!P0 BRA `(.L_x_542) ;  /* 0x00000000000c8947 */ /* 0x000fea0003800000 */
[----:B---3--:R-:W2:Y:S04]  /*14470*/  LDG.E R7, desc[UR42][R4.64] ;  /* 0x0000002a04077981 */ /* 0x008ea8000c1e1900 */
[----:B-----5:R-:W2:Y:S02]  /*14480*/  LDG.E R20, desc[UR42][R4.64+0x4] ;  /* 0x0000042a04147981 */ /* 0x020ea4000c1e1900 */
[----:B--2---:R-:W-:-:S07]  /*14490*/  IMAD.IADD R20, R20, 0x1, -R7 ;  /* 0x0000000114147824 */ /* 0x004fce00078e0a07 */
.L_x_542:
[----:B---3--:R-:W2:Y:S04]  /*144a0*/  LDL.LU R4, [R1+0x98] ;  /* 0x0000980001047983 */ /* 0x008ea80000300800 */
[----:B------:R-:W3:Y:S01]  /*144b0*/  LDL.LU R0, [R1+0xd8] ;  /* 0x0000d80001007983 */ /* 0x000ee20000300800 */
[----:B------:R-:W-:Y:S01]  /*144c0*/  BSSY B1, `(.L_x_543) ;  /* 0x0000038000017945 */ /* 0x000fe20003800000 */
[----:B-----5:R-:W-:Y:S02]  /*144d0*/  SHF.R.S32.HI R26, RZ, 0x1f, R3 ;  /* 0x0000001fff1a7819 */ /* 0x020fe40000011403 */
[----:B--2---:R-:W-:Y:S02]  /*144e0*/  SEL R29, R4, RZ, !P0 ;  /* 0x000000ff041d7207 */ /* 0x004fe40004000000 */
[----:B---3--:R-:W-:Y:S01]  /*144f0*/  SEL R28, R0, RZ, !P0 ;  /* 0x000000ff001c7207 */ /* 0x008fe20004000000 */
[----:B------:R-:W-:Y:S06]  /*14500*/  @P3 BRA `(.L_x_544) ;  /* 0x0000000000cc3947 */ /* 0x000fec0003800000 */
[----:B------:R-:W2:Y:S01]  /*14510*/  LDL R0, [R1+0xa4] ;  /* 0x0000a40001007983 */ /* 0x000ea20000100800 */
[----:B------:R-:W0:Y:S02]  /*14520*/  LDC R33, c[0x0][0xbe8] ;  /* 0x0002fa00ff217b82 */ /* 0x000e240000000800 */
[----:B0-----:R-:W-:Y:S02]  /*14530*/  IMAD R4, R20, R33, RZ ;  /* 0x0000002114047224 */ /* 0x001fe400078e02ff */
[----:B--2---:R-:W-:-:S04]  /*14540*/  IMAD R0, R0, 0xc0, R9 ;  /* 0x000000c000007824 */ /* 0x004fc800078e0209 */
[----:B------:R-:W-:-:S05]  /*14550*/  VIADD R31, R0, 0xffffff80 ;  /* 0xffffff80001f7836 */ /* 0x000fca0000000000 */
[----:B------:R-:W-:-:S13]  /*14560*/  ISETP.GE.AND P0, PT, R31, R4, PT ;  /* 0x000000041f00720c */ /* 0x000fda0003f06270 */
[----:B------:R-:W-:Y:S05]  /*14570*/  @P0 BRA `(.L_x_544) ;  /* 0x0000000000b00947 */ /* 0x000fea0003800000 */
[----:B------:R-:W2:Y:S01]  /*14580*/  LDL.LU R32, [R1+0xb0] ;  /* 0x0000b00001207983 */ /* 0x000ea20000300800 */
[----:B------:R-:W-:Y:S01]  /*14590*/  IMAD.MOV.U32 R24, RZ, RZ, 0x9b8 ;  /* 0x000009b8ff187424 */ /* 0x000fe200078e00ff */
[----:B------:R-:W-:Y:S01]  /*145a0*/  ISETP.GT.AND P0, PT, R8, 0x1, PT ;  /* 0x000000010800780c */ /* 0x000fe20003f04270 */
[----:B------:R-:W0:Y:S01]  /*145b0*/  LDC.64 R4, c[0x0][0xba8] ;  /* 0x0002ea00ff047b82 */ /* 0x000e220000000a00 */
[----:B------:R-:W-:Y:S01]  /*145c0*/  ISETP.NE.AND P1, PT, R33, 0x1, PT ;  /* 0x000000012100780c */ /* 0x000fe20003f25270 */
[----:B------:R-:W-:Y:S01]  /*145d0*/  IMAD.MOV.U32 R21, RZ, RZ, R31 ;  /* 0x000000ffff157224 */ /* 0x000fe200078e001f */
[----:B------:R-:W-:-:S05]  /*145e0*/  SEL R24, R24, 0x978, P0 ;  /* 0x0000097818187807 */ /* 0x000fca0000000000 */
[----:B------:R-:W3:Y:S08]  /*145f0*/  LDC.64 R12, c[0x0][R24+0x220] ;  /* 0x00008800180c7b82 */ /* 0x000ef00000000a00 */
[----:B------:R-:W4:Y:S08]  /*14600*/  LDC.64 R14, c[0x0][R24+0x218] ;  /* 0x00008600180e7b82 */ /* 0x000f300000000a00 */
[----:B------:R-:W5:Y:S08]  /*14610*/  LDC.64 R8, c[0x0][R24+0x228] ;  /* 0x00008a0018087b82 */ /* 0x000f700000000a00 */
[----:B------:R-:W1:Y:S08]  /*14620*/  @P1 LDC R0, c[0x0][0xbec] ;  /* 0x0002fb00ff001b82 */ /* 0x000e700000000800 */
[----:B------:R-:W5:Y:S08]  /*14630*/  LDC.64 R6, c[0x0][R24+0x210] ;  /* 0x0000840018067b82 */ /* 0x000f700000000a00 */
[----:B------:R-:W5:Y:S01]  /*14640*/  @P1 LDC R27, c[0x0][0xbf0] ;  /* 0x0002fc00ff1b1b82 */ /* 0x000f620000000800 */
[----:B-1----:R-:W-:-:S07]  /*14650*/  @P1 IMAD.HI.U32 R0, R31, R0, RZ ;  /* 0x000000001f001227 */ /* 0x002fce00078e00ff */
[----:B0-----:R-:W0:Y:S01]  /*14660*/  @!P0 LDC R4, c[0x0][0xb50] ;  /* 0x0002d400ff048b82 */ /* 0x001e220000000800 */
[-C--:B---3--:R-:W-:Y:S02]  /*14670*/  IMAD R13, R13, R29.reuse, RZ ;  /* 0x0000001d0d0d7224 */ /* 0x088fe400078e02ff */
[----:B------:R-:W-:-:S05]  /*14680*/  IMAD.WIDE.U32 R10, R12, R29, RZ ;  /* 0x0000001d0c0a7225 */ /* 0x000fca00078e00ff */
[----:B------:R-:W1:Y:S01]  /*14690*/  @!P0 LDC R5, c[0x0][0xb54] ;  /* 0x0002d500ff058b82 */ /* 0x000e620000000800 */
[-C--:B----4-:R-:W-:Y:S02]  /*146a0*/  IMAD R25, R15, R137.reuse, RZ ;  /* 0x000000890f197224 */ /* 0x090fe400078e02ff */
[----:B------:R-:W-:Y:S01]  /*146b0*/  IMAD.WIDE.U32 R14, R14, R137, RZ ;  /* 0x000000890e0e7225 */ /* 0x000fe200078e00ff */
[----:B-----5:R-:W-:-:S03]  /*146c0*/  @P1 SHF.R.U32.HI R21, RZ, R27, R0 ;  /* 0x0000001bff151219 */ /* 0x020fc60000011600 */
[----:B------:R-:W-:Y:S01]  /*146d0*/  IMAD R27, R12, R28, R13 ;  /* 0x0000001c0c1b7224 */ /* 0x000fe200078e020d */
[----:B------:R-:W-:Y:S01]  /*146e0*/  IADD3 R14, P1, P3, R10, R14, R3 ;  /* 0x0000000e0a0e7210 */ /* 0x000fe20007b3e003 */
[----:B------:R-:W-:Y:S02]  /*146f0*/  IMAD.IADD R25, R15, 0x1, R25 ;  /* 0x000000010f197824 */ /* 0x000fe400078e0219 */
[----:B------:R-:W-:Y:S02]  /*14700*/  IMAD.MOV R0, RZ, RZ, -R21 ;  /* 0x000000ffff007224 */ /* 0x000fe400078e0a15 */
[----:B------:R-:W-:Y:S02]  /*14710*/  IMAD.IADD R27, R11, 0x1, R27 ;  /* 0x000000010b1b7824 */ /* 0x000fe400078e021b */
[----:B------:R-:W-:-:S03]  /*14720*/  IMAD R11, R33, R0, R31 ;  /* 0x00000000210b7224 */ /* 0x000fc600078e021f */
[----:B------:R-:W-:Y:S02]  /*14730*/  IADD3.X R0, R27, R25, R26, P1, P3 ;  /* 0x000000191b007210 */ /* 0x000fe40000fe641a */
[----:B--2---:R-:W-:-:S05]  /*14740*/  SEL R13, R32, RZ, P0 ;  /* 0x000000ff200d7207 */ /* 0x004fca0000000000 */
[-C--:B------:R-:W-:Y:S02]  /*14750*/  IMAD R15, R9, R13.reuse, RZ ;  /* 0x0000000d090f7224 */ /* 0x080fe400078e02ff */
[----:B------:R-:W-:Y:S01]  /*14760*/  IMAD.WIDE.U32 R8, R8, R13, RZ ;  /* 0x0000000d08087225 */ /* 0x000fe200078e00ff */
[----:B------:R-:W-:-:S03]  /*14770*/  SHF.R.S32.HI R13, RZ, 0x1f, R11 ;  /* 0x0000001fff0d7819 */ /* 0x000fc6000001140b */
[----:B------:R-:W-:Y:S01]  /*14780*/  IMAD.IADD R15, R9, 0x1, R15 ;  /* 0x00000001090f7824 */ /* 0x000fe200078e020f */
[----:B------:R-:W-:Y:S02]  /*14790*/  IADD3 R8, P0, P1, R21, R14, R8 ;  /* 0x0000000e15087210 */ /* 0x000fe4000791e008 */
[----:B------:R-:W-:-:S04]  /*147a0*/  SHF.R.S32.HI R21, RZ, 0x1f, R21 ;  /* 0x0000001fff157819 */ /* 0x000fc80000011415 */
[----:B------:R-:W-:Y:S01]  /*147b0*/  IADD3.X R9, R21, R0, R15, P0, P1 ;  /* 0x0000000015097210 */ /* 0x000fe200007e240f */
[----:B------:R-:W-:Y:S02]  /*147c0*/  IMAD R0, R7, R11, RZ ;  /* 0x0000000b07007224 */ /* 0x000fe400078e02ff */
[----:B------:R-:W-:Y:S02]  /*147d0*/  IMAD.MOV.U32 R7, RZ, RZ, -0x800000 ;  /* 0xff800000ff077424 */ /* 0x000fe400078e00ff */
[C---:B------:R-:W-:Y:S02]  /*147e0*/  IMAD R13, R6.reuse, R13, R0 ;  /* 0x0000000d060d7224 */ /* 0x040fe400078e0200 */
[----:B------:R-:W-:-:S04]  /*147f0*/  IMAD.WIDE.U32 R8, R6, R11, R8 ;  /* 0x0000000b06087225 */ /* 0x000fc800078e0008 */
[----:B------:R-:W-:Y:S01]  /*14800*/  IMAD.IADD R0, R9, 0x1, R13 ;  /* 0x0000000109007824 */ /* 0x000fe200078e020d */
[----:B0-----:R-:W-:-:S04]  /*14810*/  LEA R4, P0, R8, R4, 0x2 ;  /* 0x0000000408047211 */ /* 0x001fc800078010ff */
[----:B-1----:R-:W-:-:S05]  /*14820*/  LEA.HI.X R5, R8, R5, R0, 0x2, P0 ;  /* 0x0000000508057211 */ /* 0x002fca00000f1400 */
[----:B------:R0:W-:Y:S04]  /*14830*/  STG.E desc[UR42][R4.64], R7 ;  /* 0x0000000704007986 */ /* 0x0001e8000c10192a */
.L_x_544:
[----:B------:R-:W-:Y:S05]  /*14840*/  BSYNC B1 ;  /* 0x0000000000017941 */ /* 0x000fea0003800000 */
.L_x_543:
[----:B------:R-:W-:Y:S05]  /*14850*/  @P2 BRA `(.L_x_537) ;  /* 0x0000000400742947 */ /* 0x000fea0003800000 */
[----:B------:R-:W2:Y:S01]  /*14860*/  LDL R27, [R1+0xa4] ;  /* 0x0000a400011b7983 */ /* 0x000ea20000100800 */
[----:B------:R-:W3:Y:S01]  /*14870*/  LDC R21, c[0x0][0xbe8] ;  /* 0x0002fa00ff157b82 */ /* 0x000ee20000000800 */
[----:B0-----:R-:W-:Y:S01]  /*14880*/  SHF.R.S32.HI R5, RZ, 0x1f, R30 ;  /* 0x0000001fff057819 */ /* 0x001fe2000001141e */
[----:B------:R-:W-:Y:S01]  /*14890*/  ULDC.64 UR4, c[0x0][0xaa0] ;  /* 0x0002a80000047ab9 */ /* 0x000fe20000000a00 */
[----:B------:R-:W-:Y:S01]  /*148a0*/  ULDC.64 UR6, c[0x0][0xaf0] ;  /* 0x0002bc0000067ab9 */ /* 0x000fe20000000a00 */
[----:B------:R-:W-:Y:S01]  /*148b0*/  IMAD R0, R26, UR4, RZ ;  /* 0x000000041a007c24 */ /* 0x000fe2000f8e02ff */
[----:B------:R-:W-:Y:S01]  /*148c0*/  LEA.HI R6, R5, R30, RZ, 0x2 ;  /* 0x0000001e05067211 */ /* 0x000fe200078f10ff */
[----:B------:R-:W-:-:S03]  /*148d0*/  IMAD.WIDE.U32 R4, R3, UR4, RZ ;  /* 0x0000000403047c25 */ /* 0x000fc6000f8e00ff */
[----:B------:R-:W-:Y:S01]  /*148e0*/  LOP3.LUT R9, R6, 0xfffffffc, RZ, 0xc0, !PT ;  /* 0xfffffffc06097812 */ /* 0x000fe200078ec0ff */
[----:B------:R-:W-:Y:S01]  /*148f0*/  IMAD R7, R3, UR5, R0 ;  /* 0x0000000503077c24 */ /* 0x000fe2000f8e0200 */
[----:B------:R-:W-:Y:S01]  /*14900*/  SHF.R.S32.HI R25, RZ, 0x2, R6 ;  /* 0x00000002ff197819 */ /* 0x000fe20000011406 */
[----:B------:R-:W-:Y:S01]  /*14910*/  ULDC.64 UR4, c[0x0][0xae8] ;  /* 0x0002ba0000047ab9 */ /* 0x000fe20000000a00 */
[----:B------:R-:W-:Y:S02]  /*14920*/  IMAD R6, R28, UR6, RZ ;  /* 0x000000061c067c24 */ /* 0x000fe4000f8e02ff */
[----:B------:R-:W-:Y:S02]  /*14930*/  IMAD.IADD R30, R30, 0x1, -R9 ;  /* 0x000000011e1e7824 */ /* 0x000fe400078e0a09 */
[----:B------:R-:W-:Y:S02]  /*14940*/  IMAD.IADD R5, R5, 0x1, R7 ;  /* 0x0000000105057824 */ /* 0x000fe400078e0207 */
[----:B------:R-:W-:-:S02]  /*14950*/  IMAD R0, R30, 0x60, R25 ;  /* 0x000000601e007824 */ /* 0x000fc400078e0219 */
[----:B------:R-:W-:Y:S01]  /*14960*/  IMAD.WIDE.U32 R4, R137, UR4, R4 ;  /* 0x0000000489047c25 */ /* 0x000fe2000f8e0004 */
[----:B---3--:R-:W-:-:S03]  /*14970*/  ISETP.NE.AND P0, PT, R21, 0x1, PT ;  /* 0x000000011500780c */ /* 0x008fc60003f05270 */
[----:B------:R-:W-:Y:S01]  /*14980*/  IMAD R5, R137, UR5, R5 ;  /* 0x0000000589057c24 */ /* 0x000fe2000f8e0205 */
[----:B------:R-:W-:Y:S01]  /*14990*/  ULDC.64 UR4, c[0x0][0xae0] ;  /* 0x0002b80000047ab9 */ /* 0x000fe20000000a00 */
[C---:B------:R-:W-:Y:S02]  /*149a0*/  IMAD R7, R29.reuse, UR7, R6 ;  /* 0x000000071d077c24 */ /* 0x040fe4000f8e0206 */
[----:B------:R-:W-:-:S04]  /*149b0*/  IMAD.WIDE.U32 R4, R29, UR6, R4 ;  /* 0x000000061d047c25 */ /* 0x000fc8000f8e0004 */
[----:B------:R-:W-:Y:S02]  /*149c0*/  IMAD.IADD R5, R5, 0x1, R7 ;  /* 0x0000000105057824 */ /* 0x000fe400078e0207 */
[----:B------:R-:W0:Y:S08]  /*149d0*/  @P0 LDC R8, c[0x0][0xbec] ;  /* 0x0002fb00ff080b82 */ /* 0x000e300000000800 */
[----:B------:R-:W3:Y:S01]  /*149e0*/  @P0 LDC R11, c[0x0][0xbf0] ;  /* 0x0002fc00ff0b0b82 */ /* 0x000ee20000000800 */
[----:B--2---:R-:W-:-:S04]  /*149f0*/  IMAD R9, R27, 0xc0, R0 ;  /* 0x000000c01b097824 */ /* 0x004fc800078e0200 */
[----:B0-----:R-:W-:-:S04]  /*14a00*/  @P0 IMAD.HI.U32 R0, R9, R8, RZ ;  /* 0x0000000809000227 */ /* 0x001fc800078e00ff */
[----:B------:R-:W-:Y:S01]  /*14a10*/  IMAD.MOV.U32 R3, RZ, RZ, R9 ;  /* 0x000000ffff037224 */ /* 0x000fe200078e0009 */
[----:B---3--:R-:W-:-:S04]  /*14a20*/  @P0 SHF.R.U32.HI R3, RZ, R11, R0 ;  /* 0x0000000bff030219 */ /* 0x008fc80000011600 */
[--C-:B------:R-:W-:Y:S01]  /*14a30*/  SHF.R.S32.HI R0, RZ, 0x1f, R3.reuse ;  /* 0x0000001fff007819 */ /* 0x100fe20000011403 */
[----:B------:R-:W-:Y:S02]  /*14a40*/  IMAD.MOV R6, RZ, RZ, -R3 ;  /* 0x000000ffff067224 */ /* 0x000fe400078e0a03 */
[----:B------:R-:W-:-:S04]  /*14a50*/  IMAD.WIDE.U32 R4, R3, UR4, R4 ;  /* 0x0000000403047c25 */ /* 0x000fc8000f8e0004 */
[----:B------:R-:W-:Y:S02]  /*14a60*/  IMAD R0, R0, UR4, RZ ;  /* 0x0000000400007c24 */ /* 0x000fe4000f8e02ff */
[----:B------:R-:W-:Y:S02]  /*14a70*/  IMAD R7, R21, R6, R9 ;  /* 0x0000000615077224 */ /* 0x000fe400078e0209 */
[----:B------:R-:W-:Y:S01]  /*14a80*/  IMAD R9, R3, UR5, R0 ;  /* 0x0000000503097c24 */ /* 0x000fe2000f8e0200 */
[----:B------:R-:W-:Y:S02]  /*14a90*/  ULDC.64 UR4, c[0x0][0xad8] ;  /* 0x0002b60000047ab9 */ /* 0x000fe40000000a00 */
[----:B------:R-:W-:Y:S01]  /*14aa0*/  SHF.R.S32.HI R0, RZ, 0x1f, R7 ;  /* 0x0000001fff007819 */ /* 0x000fe20000011407 */
[----:B------:R-:W-:Y:S02]  /*14ab0*/  IMAD.IADD R5, R5, 0x1, R9 ;  /* 0x0000000105057824 */ /* 0x000fe400078e0209 */
[----:B------:R-:W-:-:S02]  /*14ac0*/  IMAD.SHL.U32 R9, R30, 0x8, RZ ;  /* 0x000000081e097824 */ /* 0x000fc400078e00ff */
[----:B------:R-:W-:Y:S02]  /*14ad0*/  IMAD R0, R0, UR4, RZ ;  /* 0x0000000400007c24 */ /* 0x000fe4000f8e02ff */
[----:B------:R-:W-:-:S04]  /*14ae0*/  IMAD.WIDE.U32 R4, R7, UR4, R4 ;  /* 0x0000000407047c25 */ /* 0x000fc8000f8e0004 */
[----:B------:R-:W-:Y:S01]  /*14af0*/  IMAD R3, R7, UR5, R0 ;  /* 0x0000000507037c24 */ /* 0x000fe2000f8e0200 */
[----:B------:R-:W-:Y:S01]  /*14b00*/  ULDC.64 UR4, c[0x0][0xa80] ;  /* 0x0002a00000047ab9 */ /* 0x000fe20000000a00 */
[----:B------:R-:W-:Y:S01]  /*14b10*/  VIADD R7, R9, 0x20 ;  /* 0x0000002009077836 */ /* 0x000fe20000000000 */
[C---:B------:R-:W-:Y:S01]  /*14b20*/  LEA R0, P0, R4.reuse, UR4, 0x1 ;  /* 0x0000000404007c11 */ /* 0x040fe2000f8008ff */
[----:B------:R-:W-:Y:S01]  /*14b30*/  IMAD.IADD R3, R5, 0x1, R3 ;  /* 0x0000000105037824 */ /* 0x000fe200078e0203 */
[----:B------:R-:W-:Y:S01]  /*14b40*/  UMOV UR4, 0xffffffff ;  /* 0xffffffff00047882 */ /* 0x000fe20000000000 */
[----:B------:R-:W-:Y:S01]  /*14b50*/  VIADD R10, R9, 0x40 ;  /* 0x00000040090a7836 */ /* 0x000fe20000000000 */
[----:B------:R-:W-:Y:S02]  /*14b60*/  SHF.R.S32.HI R8, RZ, 0x1f, R7 ;  /* 0x0000001fff087819 */ /* 0x000fe40000011407 */
[----:B------:R-:W-:Y:S02]  /*14b70*/  LEA.HI.X R4, R4, UR5, R3, 0x1, P0 ;  /* 0x0000000504047c11 */ /* 0x000fe400080f0c03 */
[----:B------:R-:W-:Y:S01]  /*14b80*/  SHF.R.S32.HI R24, RZ, 0x1f, R10 ;  /* 0x0000001fff187819 */ /* 0x000fe2000001140a */
[----:B------:R-:W-:Y:S06]  /*14b90*/  BRA.DIV UR4, `(.L_x_545) ;  /* 0x0000008204d87947 */ /* 0x000fec000b800000 */
[----:B------:R0:W2:Y:S04]  /*14ba0*/  SHFL.IDX PT, R3, R4, RZ, 0x1c1f ;  /* 0x001c1fff04037589 */ /* 0x0000a800000e0000 */
[----:B------:R0:W3:Y:S02]  /*14bb0*/  SHFL.IDX PT, R14, R0, RZ, 0x1c1f ;  /* 0x001c1fff000e7589 */ /* 0x0000e400000e0000 */
.L_x_721:
[----:B------:R-:W-:Y:S01]  /*14bc0*/  IMAD R21, R20, R21, RZ ;  /* 0x0000001514157224 */ /* 0x000fe200078e02ff */
[----:B------:R-:W-:Y:S01]  /*14bd0*/  BSSY B1, `(.L_x_546) ;  /* 0x0000011000017945 */ /* 0x000fe20003800000 */
[----:B------:R-:W-:-:S05]  /*14be0*/  IMAD R6, R27, 0xc0, R25 ;  /* 0x000000c01b067824 */ /* 0x000fca00078e0219 */
[----:B------:R-:W-:-:S13]  /*14bf0*/  ISETP.GE.AND P0, PT, R6, R21, PT ;  /* 0x000000150600720c */ /* 0x000fda0003f06270 */
[----:B------:R-:W-:Y:S05]  /*14c00*/  @P0 BRA `(.L_x_547) ;  /* 0x0000000000340947 */ /* 0x000fea0003800000 */
[----:B------:R-:W-:Y:S02]  /*14c10*/  ULDC UR4, c[0x0][0xac8] ;  /* 0x0002b20000047ab9 */ /* 0x000fe40000000800 */
[----:B------:R-:W-:Y:S02]  /*14c20*/  ISETP.GE.AND P2, PT, R9, UR4, PT ;  /* 0x0000000409007c0c */ /* 0x000fe4000bf46270 */
[----:B------:R-:W-:Y:S02]  /*14c30*/  ISETP.GE.AND P3, PT, R7, UR4, PT ;  /* 0x0000000407007c0c */ /* 0x000fe4000bf66270 */
[----:B------:R-:W-:-:S09]  /*14c40*/  ISETP.GE.AND P4, PT, R10, UR4, PT ;  /* 0x000000040a007c0c */ /* 0x000fd2000bf86270 */
[----:B--2---:R-:W-:Y:S02]  /*14c50*/  @!P2 IMAD.MOV.U32 R15, RZ, RZ, R3 ;  /* 0x000000ffff0fa224 */ /* 0x004fe400078e0003 */
[-C--:B---3--:R-:W-:Y:S02]  /*14c60*/  @!P3 LEA R26, P0, R7, R14.reuse, 0x1 ;  /* 0x0000000e071ab211 */ /* 0x088fe400078008ff */
[C---:B------:R-:W-:Y:S01]  /*14c70*/  @!P4 LEA R28, P1, R10.reuse, R14, 0x1 ;  /* 0x0000000e0a1cc211 */ /* 0x040fe200078208ff */
[----:B------:R-:W-:Y:S01]  /*14c80*/  @!P2 IMAD.WIDE R12, R9, 0x2, R14 ;  /* 0x00000002090ca825 */ /* 0x000fe200078e020e */
[-C--:B------:R-:W-:Y:S02]  /*14c90*/  @!P3 LEA.HI.X R27, R7, R3.reuse, R8, 0x1, P0 ;  /* 0x00000003071bb211 */ /* 0x080fe400000f0c08 */
[----:B------:R-:W-:Y:S02]  /*14ca0*/  @!P4 LEA.HI.X R29, R10, R3, R24, 0x1, P1 ;  /* 0x000000030a1dc211 */ /* 0x000fe400008f0c18 */
[----:B------:R4:W-:Y:S04]  /*14cb0*/  @!P2 ST.E.128 desc[UR42][R12.64], RZ ;  /* 0x000000ff0c00a985 */ /* 0x0009e8000c101d2a */
[----:B------:R4:W-:Y:S04]  /*14cc0*/  @!P3 ST.E.128 desc[UR42][R26.64], RZ ;  /* 0x000000ff1a00b985 */ /* 0x0009e8000c101d2a */
[----:B------:R4:W-:Y:S02]  /*14cd0*/  @!P4 ST.E.128 desc[UR42][R28.64], RZ ;  /* 0x000000ff1c00c985 */ /* 0x0009e4000c101d2a */
.L_x_547:
[----:B------:R-:W-:Y:S05]  /*14ce0*/  BSYNC B1 ;  /* 0x0000000000017941 */ /* 0x000fea0003800000 */
.L_x_546:
[----:B------:R-:W-:-:S03]  /*14cf0*/  UMOV UR4, 0xffffffff ;  /* 0xffffffff00047882 */ /* 0x000fc60000000000 */
[----:B------:R-:W-:Y:S05]  /*14d00*/  BRA.DIV UR4, `(.L_x_548) ;  /* 0x0000008204b07947 */ /* 0x000fea000b800000 */
[----:B--2---:R2:W0:Y:S04]  /*14d10*/  SHFL.IDX PT, R3, R4, 0x1, 0x1c1f ;  /* 0x003c1f0004037f89 */ /* 0x00442800000e0000 */
[----:B---3--:R2:W3:Y:S02]  /*14d20*/  SHFL.IDX PT, R14, R0, 0x1, 0x1c1f ;  /* 0x003c1f00000e7f89 */ /* 0x0084e400000e0000 */
.L_x_725:
[----:B0-2---:R-:W-:-:S05]  /*14d30*/  VIADD R0, R6, 0x60 ;  /* 0x0000006006007836 */ /* 0x005fca0000000000 */
[----:B------:R-:W-:-:S13]  /*14d40*/  ISETP.GE.AND P0, PT, R0, R21, PT ;  /* 0x000000150000720c */ /* 0x000fda0003f06270 */
[----:B------:R-:W-:Y:S05]  /*14d50*/  @P0 BRA `(.L_x_537) ;  /* 0x0000000000340947 */ /* 0x000fea0003800000 */
[----:B------:R-:W-:Y:S02]  /*14d60*/  ULDC UR4, c[0x0][0xac8] ;  /* 0x0002b20000047ab9 */ /* 0x000fe40000000800 */
[----:B------:R-:W-:Y:S02]  /*14d70*/  ISETP.GE.AND P2, PT, R9, UR4, PT ;  /* 0x0000000409007c0c */ /* 0x000fe4000bf46270 */
[----:B------:R-:W-:Y:S02]  /*14d80*/  ISETP.GE.AND P3, PT, R7, UR4, PT ;  /* 0x0000000407007c0c */ /* 0x000fe4000bf66270 */
[----:B------:R-:W-:-:S09]  /*14d90*/  ISETP.GE.AND P4, PT, R10, UR4, PT ;  /* 0x000000040a007c0c */ /* 0x000fd2000bf86270 */
[----:B------:R-:W-:Y:S02]  /*14da0*/  @!P2 IMAD.MOV.U32 R15, RZ, RZ, R3 ;  /* 0x000000ffff0fa224 */ /* 0x000fe400078e0003 */
[-C--:B---3--:R-:W-:Y:S02]  /*14db0*/  @!P3 LEA R6, P0, R7, R14.reuse, 0x1 ;  /* 0x0000000e0706b211 */ /* 0x088fe400078008ff */
[C---:B----4-:R-:W-:Y:S01]  /*14dc0*/  @!P4 LEA R12, P1, R10.reuse, R14, 0x1 ;  /* 0x0000000e0a0cc211 */ /* 0x050fe200078208ff */
[----:B------:R-:W-:Y:S01]  /*14dd0*/  @!P2 IMAD.WIDE R4, R9, 0x2, R14 ;  /* 0x000000020904a825 */ /* 0x000fe200078e020e */
[-C--:B------:R-:W-:Y:S02]  /*14de0*/  @!P3 LEA.HI.X R7, R7, R3.reuse, R8, 0x1, P0 ;  /* 0x000000030707b211 */ /* 0x080fe400000f0c08 */
[----:B------:R-:W-:Y:S02]  /*14df0*/  @!P4 LEA.HI.X R13, R10, R3, R24, 0x1, P1 ;  /* 0x000000030a0dc211 */ /* 0x000fe400008f0c18 */
[----:B------:R2:W-:Y:S04]  /*14e00*/  @!P2 ST.E.128 desc[UR42][R4.64], RZ ;  /* 0x000000ff0400a985 */ /* 0x0005e8000c101d2a */
[----:B------:R2:W-:Y:S04]  /*14e10*/  @!P3 ST.E.128 desc[UR42][R6.64], RZ ;  /* 0x000000ff0600b985 */ /* 0x0005e8000c101d2a */
[----:B------:R2:W-:Y:S02]  /*14e20*/  @!P4 ST.E.128 desc[UR42][R12.64], RZ ;  /* 0x000000ff0c00c985 */ /* 0x0005e4000c101d2a */
.L_x_537:
[----:B------:R-:W-:Y:S05]  /*14e30*/  BSYNC B0 ;  /* 0x0000000000007941 */ /* 0x000fea0003800000 */
.L_x_529:
[----:B------:R-:W-:Y:S02]  /*14e40*/  ULDC UR4, c[0x0][0xc3c] ;  /* 0x00030f0000047ab9 */ /* 0x000fe40000000800 */
[----:B------:R-:W-:-:S13]  /*14e50*/  ISETP.GE.AND P0, PT, R99, UR4, PT ;  /* 0x0000000463007c0c */ /* 0x000fda000bf06270 */
[----:B------:R-:W-:Y:S05]  /*14e60*/  @!P0 BRA `(.L_x_549) ;  /* 0xfffffec400e48947 */ /* 0x000fea000383ffff */
[----:B------:R-:W-:Y:S05]  /*14e70*/  BRA `(.L_x_396) ;  /* 0x0000007000687947 */ /* 0x000fea0003800000 */
.L_x_394:
        /* <DEDUP_REMOVED lines=16> */
.L_x_550:
        /* <DEDUP_REMOVED lines=44> */
.L_x_554:
[----:B------:R-:W0:Y:S01]  /*15240*/  LDC R0, c[0x0][0xc3c] ;  /* 0x00030f00ff007b82 */ /* 0x000e220000000800 */
[----:B------:R-:W-:Y:S01]  /*15250*/  UIADD3 UR4, UR4, 0x1f, URZ ;  /* 0x0000001f04047890 */ /* 0x000fe2000fffe03f */
[----:B------:R-:W-:Y:S02]  /*15260*/  ULDC UR7, c[0x0][0xc3c] ;  /* 0x00030f0000077ab9 */ /* 0x000fe40000000800 */
[----:B------:R-:W-:-:S03]  /*15270*/  IMAD.U32 R27, RZ, RZ, UR7 ;  /* 0x00000007ff1b7e24 */ /* 0x000fc6000f8e00ff */
        /* <DEDUP_REMOVED lines=9> */
[----:B-1----:R-:W-:-:S04]  /*15310*/  @!P6 IMAD.WIDE R2, R9, 0x4, R2 ;  /* 0x000000040902e825 */ /* 0x002fc800078e0202 */
[----:B------:R-:W-:-:S06]  /*15320*/  IMAD.MOV.U32 R9, RZ, RZ, RZ ;  /* 0x000000ffff097224 */ /* 0x000fcc00078e00ff */
        /* <DEDUP_REMOVED lines=22> */
.L_x_552:
        /* <DEDUP_REMOVED lines=13> */
[----:B0-----:R-:W-:-:S06]  /*15560*/  VIADD R3, R6, 0xffffffe ;  /* 0x0ffffffe06037836 */ /* 0x001fcc0000000000 */
[----:B------:R-:W0:Y:S02]  /*15570*/  F2I.FTZ.U32.TRUNC.NTZ R3, R3 ;  /* 0x0000000300037305 */ /* 0x000e24000021f000 */
[----:B0-----:R-:W-:Y:S01]  /*15580*/  IMAD.MOV R13, RZ, RZ, -R3 ;  /* 0x000000ffff0d7224 */ /* 0x001fe200078e0a03 */
[----:B------:R-:W-:Y:S06]  /*15590*/  @!P0 BRA `(.L_x_555) ;  /* 0x0000000000088947 */ /* 0x000fec0003800000 */
[----:B------:R-:W-:-:S05]  /*155a0*/  VIADD R5, R27, 0xffffffff ;  /* 0xffffffff1b057836 */ /* 0x000fca0000000000 */
[----:B------:R0:W1:Y:S02]  /*155b0*/  SHFL.IDX PT, R24, R2, R5, 0x1f ;  /* 0x00001f0502187589 */ /* 0x00006400000e0000 */
.L_x_555:
        /* <DEDUP_REMOVED lines=18> */
[----:B------:R-:W-:Y:S01]  /*156e0*/  ISETP.GE.U32.AND P0, PT, R3, R4, PT ;  /* 0x000000040300720c */ /* 0x000fe20003f06070 */
[----:B0-----:R-:W-:Y:S01]  /*156f0*/  VIADD R8, R6, 0xffffffe ;  /* 0x0ffffffe06087836 */ /* 0x001fe20000000000 */
[----:B------:R-:W-:-:S03]  /*15700*/  LOP3.LUT R4, R25, R0, RZ, 0x3c, !PT ;  /* 0x0000000019047212 */ /* 0x000fc600078e3cff */
[----:B------:R0:W1:Y:S01]  /*15710*/  F2I.FTZ.U32.TRUNC.NTZ R3, R8 ;  /* 0x0000000800037305 */ /* 0x000062000021f000 */
[----:B------:R-:W-:-:S07]  /*15720*/  ISETP.GE.AND P2, PT, R4, RZ, PT ;  /* 0x000000ff0400720c */ /* 0x000fce0003f46270 */
[----:B------:R-:W-:Y:S01]  /*15730*/  @P0 VIADD R2, R2, 0x1 ;  /* 0x0000000102020836 */ /* 0x000fe20000000000 */
[----:B0-----:R-:W-:-:S03]  /*15740*/  IABS R8, R9 ;  /* 0x0000000900087213 */ /* 0x001fc60000000000 */
[----:B------:R-:W-:Y:S02]  /*15750*/  IMAD.MOV.U32 R6, RZ, RZ, R2 ;  /* 0x000000ffff067224 */ /* 0x000fe400078e0002 */
[----:B------:R-:W-:Y:S02]  /*15760*/  IMAD.MOV R8, RZ, RZ, -R8 ;  /* 0x000000ffff087224 */ /* 0x000fe400078e0a08 */
[----:B-1----:R-:W-:Y:S01]  /*15770*/  IMAD.MOV R2, RZ, RZ, -R3 ;  /* 0x000000ffff027224 */ /* 0x002fe200078e0a03 */
[----:B------:R-:W-:Y:S02]  /*15780*/  @!P2 IADD3 R6, -R6, RZ, RZ ;  /* 0x000000ff0606a210 */ /* 0x000fe40007ffe1ff */
[----:B------:R-:W-:Y:S01]  /*15790*/  @!P1 LOP3.LUT R6, RZ, R0, RZ, 0x33, !PT ;  /* 0x00000000ff069212 */ /* 0x000fe200078e33ff */
[----:B------:R-:W-:Y:S02]  /*157a0*/  IMAD R11, R2, R5, RZ ;  /* 0x00000005020b7224 */ /* 0x000fe400078e02ff */
[----:B------:R-:W-:Y:S01]  /*157b0*/  IMAD.MOV.U32 R2, RZ, RZ, RZ ;  /* 0x000000ffff027224 */ /* 0x000fe200078e00ff */
[-C--:B------:R-:W-:Y:S01]  /*157c0*/  IABS R4, R6.reuse ;  /* 0x0000000600047213 */ /* 0x080fe20000000000 */
[----:B------:R-:W-:-:S02]  /*157d0*/  IMAD R0, R0, R6, RZ ;  /* 0x0000000600007224 */ /* 0x000fc400078e02ff */
[----:B------:R-:W-:-:S04]  /*157e0*/  IMAD.HI.U32 R2, R3, R11, R2 ;  /* 0x0000000b03027227 */ /* 0x000fc800078e0002 */
[----:B------:R-:W-:Y:S02]  /*157f0*/  IMAD.MOV.U32 R3, RZ, RZ, R4 ;  /* 0x000000ffff037224 */ /* 0x000fe400078e0004 */
[----:B------:R-:W-:Y:S02]  /*15800*/  IMAD.MOV.U32 R4, RZ, RZ, R8 ;  /* 0x000000ffff047224 */ /* 0x000fe400078e0008 */
[----:B------:R-:W-:-:S04]  /*15810*/  IMAD.HI.U32 R2, R2, R3, RZ ;  /* 0x0000000302027227 */ /* 0x000fc800078e00ff */
[----:B------:R-:W-:Y:S01]  /*15820*/  IMAD R4, R2, R4, R3 ;  /* 0x0000000402047224 */ /* 0x000fe200078e0203 */
[----:B------:R-:W-:Y:S01]  /*15830*/  LOP3.LUT R3, R6, R9, RZ, 0x3c, !PT ;  /* 0x0000000906037212 */ /* 0x000fe200078e3cff */
[----:B------:R-:W-:-:S03]  /*15840*/  IMAD.IADD R25, R25, 0x1, -R0 ;  /* 0x0000000119197824 */ /* 0x000fc600078e0a00 */
        /* <DEDUP_REMOVED lines=14> */
.L_x_553:
[----:B------:R-:W-:Y:S02]  /*15930*/  IMAD.MOV.U32 R25, RZ, RZ, RZ ;  /* 0x000000ffff197224 */ /* 0x000fe400078e00ff */
[----:B------:R-:W-:Y:S02]  /*15940*/  IMAD.U32 R24, RZ, RZ, UR6 ;  /* 0x00000006ff187e24 */ /* 0x000fe4000f8e00ff */
[----:B------:R-:W-:-:S07]  /*15950*/  IMAD.MOV.U32 R26, RZ, RZ, RZ ;  /* 0x000000ffff1a7224 */ /* 0x000fce00078e00ff */
.L_x_556:
[----:B------:R-:W-:-:S13]  /*15960*/  ISETP.NE.AND P0, PT, R7, RZ, PT ;  /* 0x000000ff0700720c */ /* 0x000fda0003f05270 */
[----:B------:R-:W0:Y:S01]  /*15970*/  @!P0 S2R R3, SR_CgaCtaId ;  /* 0x0000000000038919 */ /* 0x000e220000008800 */
[----:B------:R-:W-:-:S04]  /*15980*/  @!P0 MOV R0, 0x400 ;  /* 0x0000040000008802 */ /* 0x000fc80000000f00 */
[----:B0-----:R-:W-:-:S05]  /*15990*/  @!P0 LEA R0, R3, R0, 0x18 ;  /* 0x0000000003008211 */ /* 0x001fca00078ec0ff */
[----:B------:R0:W-:Y:S01]  /*159a0*/  @!P0 STS.128 [R0+0x2d8d0], R24 ;  /* 0x02d8d01800008388 */ /* 0x0001e20000000c00 */
[----:B------:R-:W-:Y:S06]  /*159b0*/  BAR.ARV 0x5, 0x200 ;  /* 0x0148000000007b1d */ /* 0x000fec0000002000 */
.L_x_551:
[----:B0-----:R-:W-:Y:S01]  /*159c0*/  IMAD.MOV.U32 R0, RZ, RZ, 0x1 ;  /* 0x00000001ff007424 */ /* 0x001fe200078e00ff */
[----:B------:R-:W-:Y:S01]  /*159d0*/  ULDC UR4, c[0x0][0xc3c] ;  /* 0x00030f0000047ab9 */ /* 0x000fe20000000800 */
[----:B------:R-:W-:Y:S01]  /*159e0*/  IMAD.MOV.U32 R28, RZ, RZ, RZ ;  /* 0x000000ffff1c7224 */ /* 0x000fe200078e00ff */
[----:B-1----:R-:W-:Y:S02]  /*159f0*/  ISETP.GE.AND P0, PT, R27, UR4, PT ;  /* 0x000000041b007c0c */ /* 0x002fe4000bf06270 */
[----:B------:R0:W-:Y:S04]  /*15a00*/  STL [R1], R0 ;  /* 0x0000000001007387 */ /* 0x0001e80000100800 */
[----:B------:R0:W-:Y:S07]  /*15a10*/  STL [R1+0x4c], RZ ;  /* 0x00004cff01007387 */ /* 0x0001ee0000100800 */
[----:B------:R-:W-:Y:S05]  /*15a20*/  @P0 BRA `(.L_x_557) ;  /* 0x0000006000980947 */ /* 0x000fea0003800000 */
[----:B------:R-:W1:Y:S01]  /*15a30*/  S2R R7, SR_TID.X ;  /* 0x0000000000077919 */ /* 0x000e620000002100 */
[----:B------:R-:W2:Y:S01]  /*15a40*/  S2UR UR5, SR_CgaCtaId ;  /* 0x00000000000579c3 */ /* 0x000ea20000008800 */
[----:B------:R-:W-:Y:S01]  /*15a50*/  UMOV UR4, 0x400 ;  /* 0x0000040000047882 */ /* 0x000fe20000000000 */
[----:B------:R-:W-:Y:S01]  /*15a60*/  BSSY B8, `(.L_x_557) ;  /* 0x0000622000087945 */ /* 0x000fe20003800000 */
[----:B------:R-:W-:Y:S01]  /*15a70*/  CS2R R28, SRZ ;  /* 0x00000000001c7805 */ /* 0x000fe2000001ff00 */
[----:B------:R-:W-:Y:S01]  /*15a80*/  ULDC.64 UR40, c[0x0][0x198] ;  /* 0x0000660000287ab9 */ /* 0x000fe20000000a00 */
[----:B------:R-:W-:Y:S01]  /*15a90*/  ULOP3.LUT UR38, UR36, 0x2, URZ, 0xfc, !UPT ;  /* 0x0000000224267892 */ /* 0x000fe2000f8efc3f */
[----:B------:R-:W-:Y:S01]  /*15aa0*/  ULDC UR37, c[0x0][0xc] ;  /* 0x0000030000257ab9 */ /* 0x000fe20000000800 */
[----:B--2---:R-:W-:-:S06]  /*15ab0*/  ULEA UR4, UR5, UR4, 0x18 ;  /* 0x0000000405047291 */ /* 0x004fcc000f8ec03f */
[----:B------:R-:W-:Y:S01]  /*15ac0*/  IMAD.U32 R16, RZ, RZ, UR4 ;  /* 0x00000004ff107e24 */ /* 0x000fe2000f8e00ff */
[C---:B-1----:R-:W-:Y:S01]  /*15ad0*/  LOP3.LUT R6, R7.reuse, 0x7f, RZ, 0xc0, !PT ;  /* 0x0000007f07067812 */ /* 0x042fe200078ec0ff */
[----:B0-----:R-:W-:-:S04]  /*15ae0*/  IMAD.SHL.U32 R0, R7, 0x8, RZ ;  /* 0x0000000807007824 */ /* 0x001fc800078e00ff */
[----:B------:R-:W-:Y:S01]  /*15af0*/  IMAD.SHL.U32 R4, R6, 0x8, RZ ;  /* 0x0000000806047824 */ /* 0x000fe200078e00ff */
[C---:B------:R-:W-:Y:S02]  /*15b00*/  LOP3.LUT R3, R0.reuse, 0x20, RZ, 0xc0, !PT ;  /* 0x0000002000037812 */ /* 0x040fe400078ec0ff */
[----:B------:R-:W-:Y:S02]  /*15b10*/  LOP3.LUT R2, R0, 0xd8, RZ, 0xc0, !PT ;  /* 0x000000d800027812 */ /* 0x000fe400078ec0ff */
[----:B------:R-:W-:Y:S01]  /*15b20*/  LOP3.LUT R3, R3, 0x300, R4, 0xf8, !PT ;  /* 0x0000030003037812 */ /* 0x000fe200078ef804 */
[----:B------:R-:W-:Y:S01]  /*15b30*/  IMAD.MOV.U32 R4, RZ, RZ, 0x1 ;  /* 0x00000001ff047424 */ /* 0x000fe200078e00ff */
[----:B------:R-:W-:Y:S02]  /*15b40*/  LOP3.LUT R2, R2, 0x18, R7, 0x78, !PT ;  /* 0x0000001802027812 */ /* 0x000fe400078e7807 */
[----:B------:R-:W-:Y:S02]  /*15b50*/  LOP3.LUT R0, R0, 0x18, RZ, 0xc0, !PT ;  /* 0x0000001800007812 */ /* 0x000fe400078ec0ff */
[----:B------:R-:W-:Y:S01]  /*15b60*/  LOP3.LUT R5, R3, R2, RZ, 0xfc, !PT ;  /* 0x0000000203057212 */ /* 0x000fe200078efcff */
[----:B------:R-:W-:Y:S01]  /*15b70*/  IMAD.SHL.U32 R2, R7, 0x20, RZ ;  /* 0x0000002007027824 */ /* 0x000fe200078e00ff */
[----:B------:R-:W-:Y:S01]  /*15b80*/  SHF.R.U32.HI R3, RZ, 0x2, R6 ;  /* 0x00000002ff037819 */ /* 0x000fe20000011606 */
[----:B------:R-:W-:-:S02]  /*15b90*/  IMAD.MOV.U32 R6, RZ, RZ, 0x1 ;  /* 0x00000001ff067424 */ /* 0x000fc400078e00ff */
[----:B------:R-:W-:Y:S01]  /*15ba0*/  STL [R1+0x10], R5 ;  /* 0x0000100501007387 */ /* 0x000fe20000100800 */
[----:B------:R-:W-:-:S03]  /*15bb0*/  LOP3.LUT R2, R2, 0x60, RZ, 0xc0, !PT ;  /* 0x0000006002027812 */ /* 0x000fc600078ec0ff */
[----:B------:R-:W-:Y:S04]  /*15bc0*/  STL [R1+0x4c], RZ ;  /* 0x00004cff01007387 */ /* 0x000fe80000100800 */
[----:B------:R0:W-:Y:S04]  /*15bd0*/  STL [R1+0x4], R4 ;  /* 0x0000040401007387 */ /* 0x0001e80000100800 */
[----:B------:R1:W-:Y:S01]  /*15be0*/  STL [R1], R6 ;  /* 0x0000000601007387 */ /* 0x0003e20000100800 */
[----:B0-----:R-:W-:Y:S02]  /*15bf0*/  LOP3.LUT R4, R3, R2, RZ, 0xfc, !PT ;  /* 0x0000000203047212 */ /* 0x001fe400078efcff */
[----:B------:R-:W-:-:S02]  /*15c00*/  LOP3.LUT R3, R0, 0x20, RZ, 0xfc, !PT ;  /* 0x0000002000037812 */ /* 0x000fc400078efcff */
[----:B------:R-:W-:Y:S01]  /*15c10*/  LOP3.LUT R2, R0, 0x40, RZ, 0xfc, !PT ;  /* 0x0000004000027812 */ /* 0x000fe200078efcff */
[----:B------:R-:W-:-:S05]  /*15c20*/  IMAD R0, R5, 0x2, R16 ;  /* 0x0000000205007824 */ /* 0x000fca00078e0210 */
[----:B------:R1:W-:Y:S02]  /*15c30*/  STL [R1+0x30], R0 ;  /* 0x0000300001007387 */ /* 0x0003e40000100800 */
.L_x_660:
[----:B0-----:R-:W0:Y:S02]  /*15c40*/  LDC.64 R2, c[0x0][0xc88] ;  /* 0x00032200ff027b82 */ /* 0x001e240000000a00 */
[----:B0-----:R-:W-:-:S05]  /*15c50*/  IMAD.WIDE R2, R27, 0x4, R2 ;  /* 0x000000041b027825 */ /* 0x001fca00078e0202 */
[----:B--2---:R-:W2:Y:S01]  /*15c60*/  LDG.E R10, desc[UR42][R2.64] ;  /* 0x0000002a020a7981 */ /* 0x004ea2000c1e1900 */
[----:B------:R-:W-:Y:S05]  /*15c70*/  YIELD ;  /* 0x0000000000007946 */ /* 0x000fea0003800000 */
[----:B------:R-:W-:Y:S01]  /*15c80*/  ULDC.64 UR4, c[0x0][0xa28] ;  /* 0x00028a0000047ab9 */ /* 0x000fe20000000a00 */
[----:B-1----:R-:W-:Y:S01]  /*15c90*/  IMAD.MOV.U32 R9, RZ, RZ, RZ ;  /* 0x000000ffff097224 */ /* 0x002fe200078e00ff */
[----:B------:R-:W-:Y:S01]  /*15ca0*/  ISETP.NE.U32.AND P0, PT, RZ, UR4, PT ;  /* 0x00000004ff007c0c */ /* 0x000fe2000bf05070 */
[----:B-1----:R-:W-:Y:S01]  /*15cb0*/  IMAD.MOV.U32 R6, RZ, RZ, RZ ;  /* 0x000000ffff067224 */ /* 0x002fe200078e00ff */
[----:B------:R-:W-:Y:S01]  /*15cc0*/  ULDC.64 UR8, c[0x0][0xa18] ;  /* 0x0002860000087ab9 */ /* 0x000fe20000000a00 */
[----:B------:R-:W-:Y:S01]  /*15cd0*/  ULDC.64 UR6, c[0x0][0xa10] ;  /* 0x0002840000067ab9 */ /* 0x000fe20000000a00 */
[----:B------:R-:W-:-:S02]  /*15ce0*/  ISETP.NE.AND.EX P0, PT, RZ, UR5, PT, P0 ;  /* 0x00000005ff007c0c */ /* 0x000fc4000bf05300 */
[----:B--2---:R-:W-:Y:S01]  /*15cf0*/  SHF.R.S32.HI R0, RZ, 0x1f, R10 ;  /* 0x0000001fff007819 */ /* 0x004fe2000001140a */
[----:B------:R-:W-:-:S10]  /*15d00*/  IMAD.SHL.U32 R18, R10, 0x4, RZ ;  /* 0x000000040a127824 */ /* 0x000fd400078e00ff */
[C---:B------:R-:W-:Y:S01]  /*15d10*/  @P0 LEA R2, P1, R10.reuse, UR4, 0x2 ;  /* 0x000000040a020c11 */ /* 0x040fe2000f8210ff */
[----:B------:R-:W-:Y:S03]  /*15d20*/  STL [R1+0x8], R10 ;  /* 0x0000080a01007387 */ /* 0x000fe60000100800 */
[C-C-:B------:R-:W-:Y:S01]  /*15d30*/  @P0 LEA.HI.X R3, R10.reuse, UR5, R0.reuse, 0x2, P1 ;  /* 0x000000050a030c11 */ /* 0x140fe200088f1400 */
[----:B------:R-:W-:Y:S01]  /*15d40*/  ULDC.64 UR4, c[0x0][0xa00] ;  /* 0x0002800000047ab9 */ /* 0x000fe20000000a00 */
[----:B------:R-:W-:Y:S01]  /*15d50*/  SHF.L.U64.HI R22, R10, 0x2, R0 ;  /* 0x000000020a167819 */ /* 0x000fe20000010200 */
[----:B------:R0:W-:Y:S04]  /*15d60*/  STL [R1+0x44], R0 ;  /* 0x0000440001007387 */ /* 0x0001e80000100800 */
[----:B------:R1:W2:Y:S01]  /*15d70*/  @P0 LDG.E R9, desc[UR42][R2.64] ;  /* 0x0000002a02090981 */ /* 0x0002a2000c1e1900 */
[----:B------:R-:W-:-:S02]  /*15d80*/  ISETP.NE.U32.AND P0, PT, RZ, UR4, PT ;  /* 0x00000004ff007c0c */ /* 0x000fc4000bf05070 */
[----:B------:R-:W-:Y:S02]  /*15d90*/  ISETP.NE.U32.AND P1, PT, RZ, UR8, PT ;  /* 0x00000008ff007c0c */ /* 0x000fe4000bf25070 */
[----:B------:R-:W-:Y:S01]  /*15da0*/  ISETP.NE.AND.EX P0, PT, RZ, UR5, PT, P0 ;  /* 0x00000005ff007c0c */ /* 0x000fe2000bf05300 */
[----:B0-----:R-:W-:Y:S01]  /*15db0*/  IMAD.MOV.U32 R0, RZ, RZ, RZ ;  /* 0x000000ffff007224 */ /* 0x001fe200078e00ff */
[----:B------:R-:W-:Y:S02]  /*15dc0*/  ISETP.NE.AND.EX P1, PT, RZ, UR9, PT, P1 ;  /* 0x00000009ff007c0c */ /* 0x000fe4000bf25310 */
[----:B------:R-:W-:Y:S02]  /*15dd0*/  ISETP.NE.U32.AND P2, PT, RZ, UR6, PT ;  /* 0x00000006ff007c0c */ /* 0x000fe4000bf45070 */
[----:B-1----:R-:W-:Y:S02]  /*15de0*/  IADD3 R2, P3, R18, UR4, RZ ;  /* 0x0000000412027c10 */ /* 0x002fe4000ff7e0ff */
[----:B------:R-:W-:-:S02]  /*15df0*/  ISETP.NE.AND.EX P2, PT, RZ, UR7, PT, P2 ;  /* 0x00000007ff007c0c */ /* 0x000fc4000bf45320 */
[----:B------:R-:W-:Y:S02]  /*15e00*/  IADD3.X R3, R22, UR5, RZ, P3, !PT ;  /* 0x0000000516037c10 */ /* 0x000fe40009ffe4ff */
[----:B------:R-:W-:-:S03]  /*15e10*/  IADD3 R4, P4, R18, UR6, RZ ;  /* 0x0000000612047c10 */ /* 0x000fc6000ff9e0ff */
[----:B---3--:R-:W3:Y:S01]  /*15e20*/  @P0 LDG.E R6, desc[UR42][R2.64] ;  /* 0x0000002a02060981 */ /* 0x008ee2000c1e1900 */
[----:B------:R-:W-:Y:S01]  /*15e30*/  ULDC UR4, c[0x0][0x288] ;  /* 0x0000a20000047ab9 */ /* 0x000fe20000000800 */
[----:B------:R-:W-:Y:S01]  /*15e40*/  IADD3.X R5, R22, UR7, RZ, P4, !PT ;  /* 0x0000000716057c10 */ /* 0x000fe2000a7fe4ff */
[----:B------:R-:W-:Y:S01]  /*15e50*/  IMAD.U32 R8, RZ, RZ, UR4 ;  /* 0x00000004ff087e24 */ /* 0x000fe2000f8e00ff */
[----:B------:R-:W-:-:S03]  /*15e60*/  ULDC.64 UR4, c[0x0][0x418] ;  /* 0x0001060000047ab9 */ /* 0x000fc60000000a00 */
[----:B-----5:R-:W5:Y:S04]  /*15e70*/  @P2 LDG.E R0, desc[UR42][R4.64] ;  /* 0x0000002a04002981 */ /* 0x020f68000c1e1900 */
[----:B---3--:R0:W-:Y:S02]  /*15e80*/  STL [R1+0x34], R6 ;  /* 0x0000340601007387 */ /* 0x0081e40000100800 */
[----:B0-----:R-:W-:-:S04]  /*15e90*/  @P1 IADD3 R6, P3, R18, UR8, RZ ;  /* 0x0000000812061c10 */ /* 0x001fc8000ff7e0ff */
[----:B------:R-:W-:-:S05]  /*15ea0*/  @P1 IADD3.X R7, R22, UR9, RZ, P3, !PT ;  /* 0x0000000916071c10 */ /* 0x000fca0009ffe4ff */
[----:B------:R0:W3:Y:S01]  /*15eb0*/  @P1 LDG.E R8, desc[UR42][R6.64] ;  /* 0x0000002a06081981 */ /* 0x0000e2000c1e1900 */
[----:B------:R-:W-:-:S03]  /*15ec0*/  UISETP.NE.U32.AND UP0, UPT, UR4, URZ, UPT ;  /* 0x0000003f0400728c */ /* 0x000fc6000bf05070 */
[----:B------:R-:W-:Y:S01]  /*15ed0*/  ULDC UR4, c[0x0][0x424] ;  /* 0x0001090000047ab9 */ /* 0x000fe20000000800 */
[----:B------:R-:W-:-:S03]  /*15ee0*/  UISETP.NE.AND.EX UP0, UPT, UR5, URZ, UPT, UP0 ;  /* 0x0000003f0500728c */ /* 0x000fc6000bf05300 */
[----:B------:R-:W-:Y:S01]  /*15ef0*/  ULDC UR5, c[0x0][0x2f0] ;  /* 0x0000bc0000057ab9 */ /* 0x000fe20000000800 */
[----:B------:R-:W-:-:S04]  /*15f00*/  USEL UR4, UR4, 0x1, UP0 ;  /* 0x0000000104047887 */ /* 0x000fc80008000000 */
[----:B------:R-:W-:-:S03]  /*15f10*/  UIMAD UR4, UR4, UR5, URZ ;  /* 0x00000005040472a4 */ /* 0x000fc6000f8e023f */
[----:B------:R-:W-:-:S03]  /*15f20*/  ULDC UR5, c[0x0][0x348] ;  /* 0x0000d20000057ab9 */ /* 0x000fc60000000800 */
[----:B0-----:R-:W-:Y:S01]  /*15f30*/  IMAD.U32 R7, RZ, RZ, UR4 ;  /* 0x00000004ff077e24 */ /* 0x001fe2000f8e00ff */
[----:B---3--:R0:W-:Y:S04]  /*15f40*/  STL [R1+0x48], R8 ;  /* 0x0000480801007387 */ /* 0x0081e80000100800 */
[----:B--2---:R1:W-:Y:S01]  /*15f50*/  STL [R1+0x28], R9 ;  /* 0x0000280901007387 */ /* 0x0043e20000100800 */
[----:B0-----:R-:W-:Y:S01]  /*15f60*/  MOV R8, UR5 ;  /* 0x0000000500087c02 */ /* 0x001fe20008000f00 */
[----:B------:R-:W-:Y:S06]  /*15f70*/  @P1 BRA `(.L_x_558) ;  /* 0x0000000000141947 */ /* 0x000fec0003800000 */
[----:B------:R-:W-:Y:S05]  /*15f80*/  @!P0 BRA `(.L_x_558) ;  /* 0x0000000000108947 */ /* 0x000fea0003800000 */
[----:B------:R-:W2:Y:S04]  /*15f90*/  LDG.E R6, desc[UR42][R2.64] ;  /* 0x0000002a02067981 */ /* 0x000ea8000c1e1900 */
[----:B------:R-:W2:Y:S02]  /*15fa0*/  LDG.E R2, desc[UR42][R2.64+0x4] ;  /* 0x0000042a02027981 */ /* 0x000ea4000c1e1900 */
[----:B--2---:R-:W-:-:S05]  /*15fb0*/  IMAD.IADD R2, R2, 0x1, -R6 ;  /* 0x0000000102027824 */ /* 0x004fca00078e0a06 */
[----:B------:R0:W-:Y:S02]  /*15fc0*/  STL [R1+0x48], R2 ;  /* 0x0000480201007387 */ /* 0x0001e40000100800 */
.L_x_558:
[----:B------:R-:W-:Y:S01]  /*15fd0*/  IMAD.MOV.U32 R11, RZ, RZ, R10 ;  /* 0x000000ffff0b7224 */ /* 0x000fe200078e000a */
[----:B------:R-:W-:Y:S01]  /*15fe0*/  ULDC.64 UR4, c[0x0][0xa20] ;  /* 0x0002880000047ab9 */ /* 0x000fe20000000a00 */
[C---:B------:R-:W-:Y:S02]  /*15ff0*/  LOP3.LUT R6, R26.reuse, 0xff000000, RZ, 0xc0, !PT ;  /* 0xff0000001a067812 */ /* 0x040fe400078ec0ff */
[----:B------:R-:W-:Y:S01]  /*16000*/  ISETP.NE.U32.AND P0, PT, RZ, UR4, PT ;  /* 0x00000004ff007c0c */ /* 0x000fe2000bf05070 */
[----:B------:R2:W-:Y:S01]  /*16010*/  STL [R1+0xc], R11 ;  /* 0x00000c0b01007387 */ /* 0x0005e20000100800 */
[----:B------:R-:W-:Y:S02]  /*16020*/  SHF.R.U32.HI R6, RZ, 0x8, R6 ;  /* 0x00000008ff067819 */ /* 0x000fe40000011606 */
[----:B------:R-:W-:Y:S02]  /*16030*/  ISETP.NE.AND.EX P0, PT, RZ, UR5, PT, P0 ;  /* 0x00000005ff007c0c */ /* 0x000fe4000bf05300 */
[----:B0-----:R-:W-:-:S02]  /*16040*/  LOP3.LUT R2, R26, 0xff0000, RZ, 0xc0, !PT ;  /* 0x00ff00001a027812 */ /* 0x001fc400078ec0ff */
[----:B------:R-:W-:Y:S02]  /*16050*/  LOP3.LUT R17, R26, 0xffff, RZ, 0xc0, !PT ;  /* 0x0000ffff1a117812 */ /* 0x000fe400078ec0ff */
[----:B------:R-:W-:-:S07]  /*16060*/  LEA.HI R6, R2, R6, RZ, 0x10 ;  /* 0x0000000602067211 */ /* 0x000fce00078f80ff */
[----:B--2---:R-:W-:Y:S05]  /*16070*/  @!P0 BRA `(.L_x_559) ;  /* 0x0000000000108947 */ /* 0x004fea0003800000 */
[----:B------:R-:W-:-:S04]  /*16080*/  IADD3 R2, P0, R18, UR4, RZ ;  /* 0x0000000412027c10 */ /* 0x000fc8000ff1e0ff */
[----:B------:R-:W-:-:S05]  /*16090*/  IADD3.X R3, R22, UR5, RZ, P0, !PT ;  /* 0x0000000516037c10 */ /* 0x000fca00087fe4ff */
[----:B------:R0:W5:Y:S01]  /*160a0*/  LDG.E R7, desc[UR42][R2.64] ;  /* 0x0000002a02077981 */ /* 0x000162000c1e1900 */
[----:B------:R-:W-:Y:S05]  /*160b0*/  BRA `(.L_x_560) ;  /* 0x0000000000247947 */ /* 0x000fea0003800000 */
.L_x_559:
[----:B------:R-:W-:Y:S02]  /*160c0*/  ULDC.64 UR4, c[0x0][0xa08] ;  /* 0x0002820000047ab9 */ /* 0x000fe40000000a00 */
[----:B------:R-:W-:-:S04]  /*160d0*/  ISETP.NE.U32.AND P0, PT, RZ, UR4, PT ;  /* 0x00000004ff007c0c */ /* 0x000fc8000bf05070 */
[----:B------:R-:W-:-:S13]  /*160e0*/  ISETP.NE.AND.EX P0, PT, RZ, UR5, PT, P0 ;  /* 0x00000005ff007c0c */ /* 0x000fda000bf05300 */
[----:B------:R-:W-:Y:S05]  /*160f0*/  @!P0 BRA `(.L_x_560) ;  /* 0x0000000000148947 */ /* 0x000fea0003800000 */
[----:B------:R-:W0:Y:S02]  /*16100*/  LDC.64 R2, c[0x0][0xa08] ;  /* 0x00028200ff027b82 */ /* 0x000e240000000a00 */
[----:B0-----:R-:W-:-:S05]  /*16110*/  IMAD.WIDE R2, R11, 0x4, R2 ;  /* 0x000000040b027825 */ /* 0x001fca00078e0202 */
[----:B------:R-:W2:Y:S04]  /*16120*/  LDG.E R7, desc[UR42][R2.64] ;  /* 0x0000002a02077981 */ /* 0x000ea8000c1e1900 */
[----:B------:R-:W2:Y:S02]  /*16130*/  LDG.E R2, desc[UR42][R2.64+0x4] ;  /* 0x0000042a02027981 */ /* 0x000ea4000c1e1900 */
[----:B--2---:R-:W-:-:S07]  /*16140*/  IMAD.IADD R7, R2, 0x1, -R7 ;  /* 0x0000000102077824 */ /* 0x004fce00078e0a07 */
.L_x_560:
[----:B0-----:R-:W2:Y:S04]  /*16150*/  @P2 LDG.E R2, desc[UR42][R4.64] ;  /* 0x0000002a04022981 */ /* 0x001ea8000c1e1900 */
[----:B------:R0:W2:Y:S01]  /*16160*/  @P2 LDG.E R4, desc[UR42][R4.64+0x4] ;  /* 0x0000042a04042981 */ /* 0x0000a2000c1e1900 */
[----:B------:R-:W-:Y:S01]  /*16170*/  BSSY B0, `(.L_x_561) ;  /* 0x000002b000007945 */ /* 0x000fe20003800000 */
[----:B------:R-:W-:Y:S01]  /*16180*/  LOP3.LUT R21, R6, 0xff, RZ, 0xc0, !PT ;  /* 0x000000ff06157812 */ /* 0x000fe200078ec0ff */
[----:B0----5:R-:W-:Y:S02]  /*16190*/  IMAD.IADD R5, R7, 0x1, -R9 ;  /* 0x0000000107057824 */ /* 0x021fe400078e0a09 */
[----:B--2---:R-:W-:Y:S01]  /*161a0*/  @P2 IMAD.IADD R8, R4, 0x1, -R2 ;  /* 0x0000000104082824 */ /* 0x004fe200078e0a02 */
[----:B------:R-:W-:-:S03]  /*161b0*/  SHF.R.U32.HI R4, RZ, 0x10, R6 ;  /* 0x00000010ff047819 */ /* 0x000fc60000011606 */
[----:B------:R-:W-:-:S04]  /*161c0*/  IMAD.IADD R2, R5, 0x1, R8 ;  /* 0x0000000105027824 */ /* 0x000fc800078e0208 */
[C---:B------:R-:W-:Y:S01]  /*161d0*/  VIADD R20, R2.reuse, 0x7f ;  /* 0x0000007f02147836 */ /* 0x040fe20000000000 */
[----:B------:R-:W-:Y:S01]  /*161e0*/  ISETP.GE.AND P1, PT, R2, 0x1, PT ;  /* 0x000000010200780c */ /* 0x000fe20003f26270 */
[----:B------:R0:W-:Y:S03]  /*161f0*/  STL [R1+0x20], R2 ;  /* 0x0000200201007387 */ /* 0x0001e60000100800 */
[----:B0-----:R-:W-:-:S04]  /*16200*/  SHF.R.S32.HI R2, RZ, 0x1f, R20 ;  /* 0x0000001fff027819 */ /* 0x001fc80000011414 */
[----:B------:R-:W-:Y:S01]  /*16210*/  LEA.HI R20, R2, R20, RZ, 0x7 ;  /* 0x0000001402147211 */ /* 0x000fe200078f38ff */
[----:B------:R-:W-:-:S03]  /*16220*/  IMAD.MOV.U32 R2, RZ, RZ, RZ ;  /* 0x000000ffff027224 */ /* 0x000fc600078e00ff */
[----:B------:R-:W-:Y:S01]  /*16230*/  SHF.R.S32.HI R20, RZ, 0x7, R20 ;  /* 0x00000007ff147819 */ /* 0x000fe20000011414 */
[----:B------:R-:W-:Y:S06]  /*16240*/  @!P1 BRA `(.L_x_562) ;  /* 0x0000000000749947 */ /* 0x000fec0003800000 */
[----:B------:R-:W-:Y:S01]  /*16250*/  ISETP.NE.AND P0, PT, R4, RZ, PT ;  /* 0x000000ff0400720c */ /* 0x000fe20003f05270 */
[----:B------:R-:W-:-:S03]  /*16260*/  ULDC UR4, c[0x0][0x9f0] ;  /* 0x00027c0000047ab9 */ /* 0x000fc60000000800 */
[----:B------:R-:W-:-:S04]  /*16270*/  SEL R6, R4, UR4, P0 ;  /* 0x0000000404067c07 */ /* 0x000fc80008000000 */
[----:B------:R-:W-:Y:S02]  /*16280*/  IABS R7, R6 ;  /* 0x0000000600077213 */ /* 0x000fe40000000000 */
[----:B-1----:R-:W-:Y:S02]  /*16290*/  IADD3 R9, R6, -0x1, R20 ;  /* 0xffffffff06097810 */ /* 0x002fe40007ffe014 */
        /* <DEDUP_REMOVED lines=12> */
[----:B------:R-:W-:-:S04]  /*16360*/  IMAD.MOV R2, RZ, RZ, -R2 ;  /* 0x000000ffff027224 */ /* 0x000fc800078e0a02 */
[----:B------:R-:W-:Y:S02]  /*16370*/  IMAD.MOV.U32 R9, RZ, RZ, R2 ;  /* 0x000000ffff097224 */ /* 0x000fe400078e0002 */
        /* <DEDUP_REMOVED lines=9> */
[----:B------:R-:W-:-:S07]  /*16410*/  @!P3 LOP3.LUT R2, RZ, R6, RZ, 0x33, !PT ;  /* 0x00000006ff02b212 */ /* 0x000fce00078e33ff */
.L_x_562:
[----:B------:R-:W-:Y:S05]  /*16420*/  BSYNC B0 ;  /* 0x0000000000007941 */ /* 0x000fea0003800000 */
.L_x_561:
[-C--:B------:R-:W-:Y:S01]  /*16430*/  IMAD R3, R21, R2.reuse, RZ ;  /* 0x0000000215037224 */ /* 0x080fe200078e02ff */
[----:B------:R-:W-:Y:S04]  /*16440*/  BSSY B0, `(.L_x_563) ;  /* 0x0000156000007945 */ /* 0x000fe80003800000 */
[C---:B------:R-:W-:Y:S01]  /*16450*/  VIADDMNMX R2, R3.reuse, R2, R20, PT ;  /* 0x0000000203027246 */ /* 0x040fe20003800114 */
[----:B------:R-:W-:-:S04]  /*16460*/  IMAD R3, R3, 0x80, -R5 ;  /* 0x0000008003037824 */ /* 0x000fc800078e0a05 */
[----:B------:R-:W-:Y:S01]  /*16470*/  IMAD R2, R2, 0x80, -R5 ;  /* 0x0000008002027824 */ /* 0x000fe200078e0a05 */
[----:B------:R-:W-:-:S04]  /*16480*/  VIMNMX R3, RZ, R3, !PT ;  /* 0x00000003ff037248 */ /* 0x000fc80007fe0100 */
[----:B------:R-:W-:-:S04]  /*16490*/  VIMNMX R2, R2, R8, PT ;  /* 0x0000000802027248 */ /* 0x000fc80003fe0100 */
[----:B------:R-:W-:Y:S02]  /*164a0*/  ISETP.GT.AND P0, PT, R2, R3, PT ;  /* 0x000000030200720c */ /* 0x000fe40003f04270 */
[----:B------:R-:W-:-:S11]  /*164b0*/  SHF.R.U32.HI R3, RZ, 0x7, R3 ;  /* 0x00000007ff037819 */ /* 0x000fd60000011603 */
[----:B------:R-:W-:-:S05]  /*164c0*/  @P0 VIADD R2, R2, 0x7f ;  /* 0x0000007f02020836 */ /* 0x000fca0000000000 */
[----:B------:R-:W-:-:S04]  /*164d0*/  @P0 SHF.R.S32.HI R5, RZ, 0x1f, R2 ;  /* 0x0000001fff050819 */ /* 0x000fc80000011402 */
[----:B------:R-:W-:Y:S01]  /*164e0*/  @P0 LEA.HI R2, R5, R2, RZ, 0x7 ;  /* 0x0000000205020211 */ /* 0x000fe200078f38ff */
[----:B------:R-:W-:-:S03]  /*164f0*/  IMAD.MOV.U32 R5, RZ, RZ, R3 ;  /* 0x000000ffff057224 */ /* 0x000fc600078e0003 */
[----:B------:R-:W-:Y:S02]  /*16500*/  @P0 SHF.R.S32.HI R5, RZ, 0x7, R2 ;  /* 0x00000007ff050819 */ /* 0x000fe40000011402 */
[----:B------:R-:W-:Y:S02]  /*16510*/  PLOP3.LUT P0, PT, PT, PT, PT, 0x80, 0x0 ;  /* 0x000000000000781c */ /* 0x000fe40003f0f070 */
[----:B------:R-:W-:-:S13]  /*16520*/  ISETP.GT.AND P3, PT, R5, R3, PT ;  /* 0x000000030500720c */ /* 0x000fda0003f64270 */
[----:B------:R-:W-:Y:S05]  /*16530*/  @!P3 BRA `(.L_x_564) ;  /* 0x000000140018b947 */ /* 0x000fea0003800000 */
[----:B------:R-:W-:Y:S01]  /*16540*/  UMOV UR4, 0xffffffff ;  /* 0xffffffff00047882 */ /* 0x000fe20000000000 */
[----:B------:R-:W-:Y:S02]  /*16550*/  SEL R2, R11, RZ, !P2 ;  /* 0x000000ff0b027207 */ /* 0x000fe40005000000 */
[----:B------:R-:W-:Y:S05]  /*16560*/  BRA.DIV UR4, `(.L_x_565) ;  /* 0x0000006a04e07947 */ /* 0x000fea000b800000 */
[----:B------:R-:W0:Y:S02]  /*16570*/  S2R R6, SR_TID.X ;  /* 0x0000000000067919 */ /* 0x000e240000002100 */
[----:B0-----:R-:W-:-:S04]  /*16580*/  SHF.R.U32.HI R6, RZ, 0x5, R6 ;  /* 0x00000005ff067819 */ /* 0x001fc80000011606 */
[----:B------:R-:W-:-:S05]  /*16590*/  LOP3.LUT R6, R6, 0x3, RZ, 0xc0, !PT ;  /* 0x0000000306067812 */ /* 0x000fca00078ec0ff */
[----:B------:R0:W2:Y:S02]  /*165a0*/  SHFL.IDX PT, R14, R6, RZ, 0x1f ;  /* 0x00001fff060e7589 */ /* 0x0000a400000e0000 */
.L_x_728:
[----:B--2---:R-:W-:Y:S02]  /*165b0*/  ISETP.NE.AND P0, PT, R14, RZ, PT ;  /* 0x000000ff0e00720c */ /* 0x004fe40003f05270 */
[----:B------:R-:W-:-:S11]  /*165c0*/  PLOP3.LUT P6, PT, PT, PT, PT, 0x8, 0x0 ;  /* 0x000000000000781c */ /* 0x000fd60003fce170 */
[----:B------:R-:W-:Y:S05]  /*165d0*/  @P0 BRA `(.L_x_566) ;  /* 0x00000000000c0947 */ /* 0x000fea0003800000 */
[----:B------:R-:W-:-:S03]  /*165e0*/  UMOV UR4, 0xffffffff ;  /* 0xffffffff00047882 */ /* 0x000fc60000000000 */
[----:B------:R-:W-:Y:S05]  /*165f0*/  BRA.DIV UR4, `(.L_x_567) ;  /* 0x0000006a04f07947 */ /* 0x000fea000b800000 */
[----:B------:R-:W-:-:S13]  /*16600*/  ELECT P6, URZ, PT ;  /* 0x00000000003f782f */ /* 0x000fda00038c0000 */
.L_x_566:
[----:B0-----:R-:W2:Y:S01]  /*16610*/  LDL R6, [R1+0x4c] ;  /* 0x00004c0001067983 */ /* 0x001ea20000100800 */
[----:B------:R-:W-:Y:S01]  /*16620*/  BSSY B1, `(.L_x_568) ;  /* 0x0000008000017945 */ /* 0x000fe20003800000 */
[----:B--2---:R-:W-:-:S05]  /*16630*/  VIADD R6, R6, 0x1 ;  /* 0x0000000106067836 */ /* 0x004fca0000000000 */
[----:B------:R-:W-:-:S04]  /*16640*/  LEA.HI R7, R6, R6, RZ, 0x1 ;  /* 0x0000000606077211 */ /* 0x000fc800078f08ff */
[----:B------:R-:W-:-:S05]  /*16650*/  LOP3.LUT R7, R7, 0xfffffffe, RZ, 0xc0, !PT ;  /* 0xfffffffe07077812 */ /* 0x000fca00078ec0ff */
[----:B------:R-:W-:-:S05]  /*16660*/  IMAD.IADD R6, R6, 0x1, -R7 ;  /* 0x0000000106067824 */ /* 0x000fca00078e0a07 */
[----:B------:R-:W-:-:S04]  /*16670*/  SHF.L.U32 R6, R6, 0x1f, RZ ;  /* 0x0000001f06067819 */ /* 0x000fc800000006ff */
[----:B------:R-:W0:Y:S02]  /*16680*/  SYNCS.PHASECHK.TRANS64.TRYWAIT P0, [R16+URZ+0x2d820], R6 ;  /* 0x02d82006100075a7 */ /* 0x000e24000800017f */
[----:B0-----:R-:W-:Y:S05]  /*16690*/  @!P0 BRA `(.L_x_569) ;  /* 0x0000006800e88947 */ /* 0x001fea0003800000 */
.L_x_731:
[----:B------:R-:W-:Y:S05]  /*166a0*/  BSYNC B1 ;  /* 0x0000000000017941 */ /* 0x000fea0003800000 */
.L_x_568:
[----:B------:R-:W-:Y:S04]  /*166b0*/  BSSY B1, `(.L_x_570) ;  /* 0x000008c000017945 */ /* 0x000fe80003800000 */
[----:B------:R-:W-:Y:S05]  /*166c0*/  @!P6 BRA `(.L_x_571) ;  /* 0x000000080028e947 */ /* 0x000fea0003800000 */
[----:B------:R-:W2:Y:S01]  /*166d0*/  LDL R8, [R1+0x4] ;  /* 0x0000040001087983 */ /* 0x000ea20000100800 */
[----:B-1----:R-:W-:Y:S01]  /*166e0*/  IMAD R9, R29, 0x8, R16 ;  /* 0x000000081d097824 */ /* 0x002fe200078e0210 */
[----:B------:R-:W1:Y:S01]  /*166f0*/  S2R R7, SR_TID.X ;  /* 0x0000000000077919 */ /* 0x000e620000002100 */
[----:B------:R-:W-:Y:S01]  /*16700*/  BSSY B2, `(.L_x_572) ;  /* 0x0000006000027945 */ /* 0x000fe20003800000 */
[----:B-1----:R-:W-:-:S04]  /*16710*/  LOP3.LUT R7, R7, 0x7f, RZ, 0xc0, !PT ;  /* 0x0000007f07077812 */ /* 0x002fc800078ec0ff */
[----:B------:R-:W-:Y:S02]  /*16720*/  ISETP.NE.AND P2, PT, R7, RZ, PT ;  /* 0x000000ff0700720c */ /* 0x000fe40003f45270 */
[----:B--2---:R-:W-:-:S04]  /*16730*/  SHF.L.U32 R11, R8, 0x1f, RZ ;  /* 0x0000001f080b7819 */ /* 0x004fc800000006ff */
[----:B------:R-:W1:Y:S02]  /*16740*/  SYNCS.PHASECHK.TRANS64.TRYWAIT P0, [R9+URZ+0x2d8a0], R11 ;  /* 0x02d8a00b090075a7 */ /* 0x000e64000800017f */
[----:B-1----:R-:W-:Y:S05]  /*16750*/  @!P0 BRA `(.L_x_573) ;  /* 0x0000006800cc8947 */ /* 0x002fea0003800000 */
.L_x_732:
[----:B------:R-:W-:Y:S05]  /*16760*/  BSYNC B2 ;  /* 0x0000000000027941 */ /* 0x000fea0003800000 */
.L_x_572:
[----:B------:R-:W-:Y:S04]  /*16770*/  BSSY B2, `(.L_x_574) ;  /* 0x0000009000027945 */ /* 0x000fe80003800000 */
[----:B------:R-:W-:Y:S05]  /*16780*/  @P2 BRA `(.L_x_575) ;  /* 0x00000000001c2947 */ /* 0x000fea0003800000 */
[----:B0-----:R-:W0:Y:S02]  /*16790*/  S2R R6, SR_TID.X ;  /* 0x0000000000067919 */ /* 0x001e240000002100 */
[----:B0-----:R-:W-:Y:S01]  /*167a0*/  LOP3.LUT R7, R6, 0x1f, RZ, 0xc0, !PT ;  /* 0x0000001f06077812 */ /* 0x001fe200078ec0ff */
[----:B------:R-:W-:-:S03]  /*167b0*/  IMAD.MOV.U32 R6, RZ, RZ, 0x6000 ;  /* 0x00006000ff067424 */ /* 0x000fc600078e00ff */
[----:B------:R-:W-:Y:S01]  /*167c0*/  ISETP.NE.AND P0, PT, R7, RZ, PT ;  /* 0x000000ff0700720c */ /* 0x000fe20003f05270 */
[----:B------:R2:W-:-:S12]  /*167d0*/  SYNCS.ARRIVE.TRANS64 RZ, [R9+URZ+0x2d890], R6 ;  /* 0x02d8900609ff79a7 */ /* 0x0005d8000800003f */
[----:B--2---:R-:W-:Y:S05]  /*167e0*/  @!P0 BRA `(.L_x_575) ;  /* 0x0000000000048947 */ /* 0x004fea0003800000 */
[----:B------:R-:W-:Y:S01]  /*167f0*/  BPT.TRAP 0x1 ;  /* 0x000000040000795c */ /* 0x000fe20000300000 */
.L_x_575:
[----:B------:R-:W-:Y:S05]  /*16800*/  BSYNC B2 ;  /* 0x0000000000027941 */ /* 0x000fea0003800000 */
.L_x_574:
[----:B------:R-:W-:Y:S01]  /*16810*/  IMAD.MOV.U32 R14, RZ, RZ, RZ ;  /* 0x000000ffff0e7224 */ /* 0x000fe200078e00ff */
[----:B------:R-:W-:Y:S01]  /*16820*/  UIADD3 UR4, UP0, UR40, 0x570, URZ ;  /* 0x0000057028047890 */ /* 0x000fe2000ff1e03f */
[----:B------:R-:W-:Y:S01]  /*16830*/  IMAD R8, R29, 0x6000, R16 ;  /* 0x000060001d087824 */ /* 0x000fe200078e0210 */
[----:B------:R-:W-:Y:S01]  /*16840*/  PLOP3.LUT P0, PT, PT, PT, PT, 0x80, 0x0 ;  /* 0x000000000000781c */ /* 0x000fe20003f0f070 */
[----:B------:R-:W-:Y:S01]  /*16850*/  IMAD R7, R5, 0x80, R0 ;  /* 0x0000008005077824 */ /* 0x000fe200078e0200 */
[----:B------:R-:W-:Y:S01]  /*16860*/  R2UR UR10, R14 ;  /* 0x000000000e0a72ca */ /* 0x000fe200000e0000 */
[----:B0-----:R-:W-:Y:S01]  /*16870*/  VIADD R6, R9, 0x2d890 ;  /* 0x0002d89009067836 */ /* 0x001fe20000000000 */
[----:B------:R-:W-:Y:S01]  /*16880*/  IADD3 R10, R8, 0x15400, RZ ;  /* 0x00015400080a7810 */ /* 0x000fe20007ffe0ff */
[----:B------:R-:W-:Y:S01]  /*16890*/  VIADD R7, R7, 0xffffff80 ;  /* 0xffffff8007077836 */ /* 0x000fe20000000000 */
[----:B------:R-:W-:Y:S01]  /*168a0*/  UIADD3.X UR5, URZ, UR41, URZ, UP0, !UPT ;  /* 0x000000293f057290 */ /* 0x000fe200087fe43f */
[----:B------:R-:W-:Y:S01]  /*168b0*/  UMOV UR6, 0x0 ;  /* 0x0000000000067882 */ /* 0x000fe20000000000 */
[----:B------:R-:W-:-:S10]  /*168c0*/  UMOV UR7, 0x12f00000 ;  /* 0x12f0000000077882 */ /* 0x000fd40000000000 */
.L_x_576:
[----:B------:R-:W-:-:S13]  /*168d0*/  @P0 ELECT P3, URZ, PT ;  /* 0x00000000003f082f */ /* 0x000fda0003860000 */
[----:B------:R-:W-:Y:S02]  /*168e0*/  @P3 R2UR UR13, R2 ;  /* 0x00000000020d32ca */ /* 0x000fe400000e0000 */
[----:B------:R-:W-:Y:S02]  /*168f0*/  @P3 R2UR UR12, R17 ;  /* 0x00000000110c32ca */ /* 0x000fe400000e0000 */
[----:B------:R-:W-:Y:S02]  /*16900*/  @P3 R2UR UR11, R7 ;  /* 0x00000000070b32ca */ /* 0x000fe400000e0000 */
[----:B------:R-:W-:Y:S02]  /*16910*/  @P3 R2UR UR9, R6 ;  /* 0x00000000060932ca */ /* 0x000fe400000e0000 */
[----:B------:R-:W-:Y:S02]  /*16920*/  @P3 R2UR UR8, R10 ;  /* 0x000000000a0832ca */ /* 0x000fe400000e0000 */
[----:B------:R-:W-:-:S02]  /*16930*/  @P3 PLOP3.LUT P0, PT, P3, PT, PT, 0x8, 0x0 ;  /* 0x000000000000381c */ /* 0x000fc40001f0e170 */
[----:B------:R-:W-:-:S09]  /*16940*/  PLOP3.LUT P3, PT, PT, PT, PT, 0x8, 0x0 ;  /* 0x000000000000781c */ /* 0x000fd20003f6e170 */
[----:B------:R0:W-:Y:S02]  /*16950*/  UTMALDG.4D [UR8], [UR4], desc[UR6] ;  /* 0x00000608040075b4 */ /* 0x0001e40008019000 */
[----:B0-----:R-:W-:Y:S05]  /*16960*/  @P0 BRA.U.ANY `(.L_x_576) ;  /* 0xfffffffd00d80947 */ /* 0x001fea000393ffff */
[----:B------:R-:W-:Y:S01]  /*16970*/  IMAD.MOV.U32 R13, RZ, RZ, 0x20 ;  /* 0x00000020ff0d7424 */ /* 0x000fe200078e00ff */
[----:B------:R-:W-:Y:S01]  /*16980*/  PLOP3.LUT P0, PT, PT, PT, PT, 0x80, 0x0 ;  /* 0x000000000000781c */ /* 0x000fe20003f0f070 */
[----:B------:R-:W-:Y:S01]  /*16990*/  VIADD R10, R8, 0x17400 ;  /* 0x00017400080a7836 */ /* 0x000fe20000000000 */
[----:B------:R-:W-:Y:S01]  /*169a0*/  UMOV UR6, 0x0 ;  /* 0x0000000000067882 */ /* 0x000fe20000000000 */
[----:B------:R-:W-:Y:S01]  /*169b0*/  UMOV UR7, 0x12f00000 ;  /* 0x12f0000000077882 */ /* 0x000fe20000000000 */
[----:B------:R-:W-:-:S15]  /*169c0*/  R2UR UR10, R13 ;  /* 0x000000000d0a72ca */ /* 0x000fde00000e0000 */
.L_x_577:
        /* <DEDUP_REMOVED lines=16> */
.L_x_578:
        /* <DEDUP_REMOVED lines=10> */
[----:B------:R-:W0:Y:S01]  /*16b70*/  SYNCS.PHASECHK.TRANS64.TRYWAIT P0, [R9+URZ+0x2d8c0], R11 ;  /* 0x02d8c00b090075a7 */ /* 0x000e22000800017f */
[----:B------:R-:W-:Y:S04]  /*16b80*/  BSSY B2, `(.L_x_579) ;  /* 0x0000002000027945 */ /* 0x000fe80003800000 */
[----:B0-----:R-:W-:Y:S05]  /*16b90*/  @!P0 BRA `(.L_x_580) ;  /* 0x0000006400d08947 */ /* 0x001fea0003800000 */
.L_x_733:
[----:B------:R-:W-:Y:S05]  /*16ba0*/  BSYNC B2 ;  /* 0x0000000000027941 */ /* 0x000fea0003800000 */
.L_x_579:
[----:B------:R-:W-:Y:S01]  /*16bb0*/  BSSY B2, `(.L_x_581) ;  /* 0x000000b000027945 */ /* 0x000fe20003800000 */
[----:B------:R-:W-:Y:S02]  /*16bc0*/  IMAD.MOV.U32 R10, RZ, RZ, 0x0 ;  /* 0x00000000ff0a7424 */ /* 0x000fe400078e00ff */
[----:B01----:R-:W-:Y:S01]  /*16bd0*/  IMAD.MOV.U32 R11, RZ, RZ, 0x12f00000 ;  /* 0x12f00000ff0b7424 */ /* 0x003fe200078e00ff */
[----:B------:R-:W-:Y:S06]  /*16be0*/  @P2 BRA `(.L_x_582) ;  /* 0x00000000001c2947 */ /* 0x000fec0003800000 */
[----:B------:R-:W0:Y:S02]  /*16bf0*/  S2R R6, SR_TID.X ;  /* 0x0000000000067919 */ /* 0x000e240000002100 */
[----:B0-----:R-:W-:Y:S01]  /*16c00*/  LOP3.LUT R15, R6, 0x1f, RZ, 0xc0, !PT ;  /* 0x0000001f060f7812 */ /* 0x001fe200078ec0ff */
[----:B------:R-:W-:-:S03]  /*16c10*/  IMAD.MOV.U32 R6, RZ, RZ, 0x6000 ;  /* 0x00006000ff067424 */ /* 0x000fc600078e00ff */
[----:B------:R-:W-:Y:S01]  /*16c20*/  ISETP.NE.AND P0, PT, R15, RZ, PT ;  /* 0x000000ff0f00720c */ /* 0x000fe20003f05270 */
[----:B------:R0:W-:-:S12]  /*16c30*/  SYNCS.ARRIVE.TRANS64 RZ, [R9+URZ+0x2d8b0], R6 ;  /* 0x02d8b00609ff79a7 */ /* 0x0001d8000800003f */
[----:B0-----:R-:W-:Y:S05]  /*16c40*/  @!P0 BRA `(.L_x_582) ;  /* 0x0000000000048947 */ /* 0x001fea0003800000 */
[----:B------:R-:W-:Y:S01]  /*16c50*/  BPT.TRAP 0x1 ;  /* 0x000000040000795c */ /* 0x000fe20000300000 */
.L_x_582:
[----:B------:R-:W-:Y:S05]  /*16c60*/  BSYNC B2 ;  /* 0x0000000000027941 */ /* 0x000fea0003800000 */
.L_x_581:
[----:B------:R-:W-:Y:S01]  /*16c70*/  R2UR UR10, R14 ;  /* 0x000000000e0a72ca */ /* 0x000fe200000e0000 */
[----:B------:R-:W-:Y:S01]  /*16c80*/  UIADD3 UR4, UP0, UR40, 0x670, URZ ;  /* 0x0000067028047890 */ /* 0x000fe2000ff1e03f */
[----:B------:R-:W-:Y:S01]  /*16c90*/  R2UR UR6, R10 ;  /* 0x000000000a0672ca */ /* 0x000fe200000e0000 */
[----:B------:R-:W-:Y:S01]  /*16ca0*/  VIADD R9, R9, 0x2d8b0 ;  /* 0x0002d8b009097836 */ /* 0x000fe20000000000 */
[----:B------:R-:W-:Y:S01]  /*16cb0*/  R2UR UR7, R11 ;  /* 0x000000000b0772ca */ /* 0x000fe200000e0000 */
[----:B------:R-:W-:Y:S01]  /*16cc0*/  VIADD R6, R8, 0x400 ;  /* 0x0000040008067836 */ /* 0x000fe20000000000 */
[----:B------:R-:W-:Y:S01]  /*16cd0*/  PLOP3.LUT P0, PT, PT, PT, PT, 0x80, 0x0 ;  /* 0x000000000000781c */ /* 0x000fe20003f0f070 */
[----:B------:R-:W-:-:S12]  /*16ce0*/  UIADD3.X UR5, URZ, UR41, URZ, UP0, !UPT ;  /* 0x000000293f057290 */ /* 0x000fd800087fe43f */
.L_x_583:
        /* <DEDUP_REMOVED lines=10> */
[----:B------:R-:W-:Y:S01]  /*16d90*/  R2UR UR10, R13 ;  /* 0x000000000d0a72ca */ /* 0x000fe200000e0000 */
[----:B------:R-:W-:Y:S01]  /*16da0*/  VIADD R6, R8, 0x2400 ;  /* 0x0000240008067836 */ /* 0x000fe20000000000 */
[----:B------:R-:W-:Y:S02]  /*16db0*/  R2UR UR6, R10 ;  /* 0x000000000a0672ca */ /* 0x000fe400000e0000 */
[----:B------:R-:W-:Y:S02]  /*16dc0*/  R2UR UR7, R11 ;  /* 0x000000000b0772ca */ /* 0x000fe400000e0000 */
[----:B------:R-:W-:-:S13]  /*16dd0*/  PLOP3.LUT P0, PT, PT, PT, PT, 0x80, 0x0 ;  /* 0x000000000000781c */ /* 0x000fda0003f0f070 */
.L_x_584:
        /* <DEDUP_REMOVED lines=15> */
.L_x_585:
        /* <DEDUP_REMOVED lines=9> */
[----:B--2---:R-:W-:Y:S05]  /*16f60*/  @P0 BRA.U.ANY `(.L_x_585) ;  /* 0xfffffffd00d80947 */ /* 0x004fea000393ffff */
.L_x_571:
[----:B------:R-:W-:Y:S05]  /*16f70*/  BSYNC B1 ;  /* 0x0000000000017941 */ /* 0x000fea0003800000 */
.L_x_570:
[----:B0-----:R-:W2:Y:S01]  /*16f80*/  LDL.LU R6, [R1+0x4] ;  /* 0x0000040001067983 */ /* 0x001ea20000300800 */
[----:B------:R-:W-:Y:S01]  /*16f90*/  VIADD R29, R29, 0x1 ;  /* 0x000000011d1d7836 */ /* 0x000fe20000000000 */
[----:B------:R-:W-:Y:S01]  /*16fa0*/  PLOP3.LUT P0, PT, PT, PT, PT, 0x8, 0x0 ;  /* 0x000000000000781c */ /* 0x000fe20003f0e170 */
[----:B------:R-:W-:-:S03]  /*16fb0*/  VIADD R10, R5, 0xfffffffe ;  /* 0xfffffffe050a7836 */ /* 0x000fc60000000000 */
[C---:B------:R-:W-:Y:S02]  /*16fc0*/  ISETP.NE.AND P2, PT, R29.reuse, 0x2, PT ;  /* 0x000000021d00780c */ /* 0x040fe40003f45270 */
[----:B------:R-:W-:Y:S02]  /*16fd0*/  ISETP.GE.AND P3, PT, R10, R3, PT ;  /* 0x000000030a00720c */ /* 0x000fe40003f66270 */
[----:B------:R-:W-:Y:S02]  /*16fe0*/  SEL R5, RZ, 0x1, P2 ;  /* 0x00000001ff057807 */ /* 0x000fe40001000000 */
[----:B------:R-:W-:Y:S02]  /*16ff0*/  SEL R29, R29, RZ, P2 ;  /* 0x000000ff1d1d7207 */ /* 0x000fe40001000000 */
[----:B--2---:R-:W-:-:S05]  /*17000*/  LOP3.LUT R6, R6, R5, RZ, 0x3c, !PT ;  /* 0x0000000506067212 */ /* 0x004fca00078e3cff */
[----:B------:R0:W-:Y:S02]  /*17010*/  STL [R1+0x4], R6 ;  /* 0x0000040601007387 */ /* 0x0001e40000100800 */
[----:B------:R-:W-:Y:S05]  /*17020*/  @!P3 BRA `(.L_x_564) ;  /* 0x00000008005cb947 */ /* 0x000fea0003800000 */
.L_x_602:
[----:B------:R-:W-:Y:S05]  /*17030*/  YIELD ;  /* 0x0000000000007946 */ /* 0x000fea0003800000 */
[----:B------:R-:W-:Y:S04]  /*17040*/  BSSY B1, `(.L_x_586) ;  /* 0x000008b000017945 */ /* 0x000fe80003800000 */
[----:B--2---:R-:W-:Y:S05]  /*17050*/  @!P6 BRA `(.L_x_587) ;  /* 0x000000080024e947 */ /* 0x004fea0003800000 */
[----:B0-----:R-:W2:Y:S01]  /*17060*/  LDL R6, [R1+0x4] ;  /* 0x0000040001067983 */ /* 0x001ea20000100800 */
[----:B-1----:R-:W-:Y:S01]  /*17070*/  IMAD R9, R29, 0x8, R16 ;  /* 0x000000081d097824 */ /* 0x002fe200078e0210 */
[----:B------:R-:W0:Y:S01]  /*17080*/  S2R R5, SR_TID.X ;  /* 0x0000000000057919 */ /* 0x000e220000002100 */
[----:B------:R-:W-:Y:S01]  /*17090*/  BSSY B2, `(.L_x_588) ;  /* 0x0000006000027945 */ /* 0x000fe20003800000 */
[----:B0-----:R-:W-:-:S04]  /*170a0*/  LOP3.LUT R5, R5, 0x7f, RZ, 0xc0, !PT ;  /* 0x0000007f05057812 */ /* 0x001fc800078ec0ff */
[----:B------:R-:W-:Y:S02]  /*170b0*/  ISETP.NE.AND P3, PT, R5, RZ, PT ;  /* 0x000000ff0500720c */ /* 0x000fe40003f65270 */
[----:B--2---:R-:W-:-:S04]  /*170c0*/  SHF.L.U32 R8, R6, 0x1f, RZ ;  /* 0x0000001f06087819 */ /* 0x004fc800000006ff */
[----:B------:R-:W0:Y:S02]  /*170d0*/  SYNCS.PHASECHK.TRANS64.TRYWAIT P2, [R9+URZ+0x2d8a0], R8 ;  /* 0x02d8a008090075a7 */ /* 0x000e24000804017f */
[----:B0-----:R-:W-:Y:S05]  /*170e0*/  @!P2 BRA `(.L_x_589) ;  /* 0x000000600090a947 */ /* 0x001fea0003800000 */
.L_x_734:
[----:B------:R-:W-:Y:S05]  /*170f0*/  BSYNC B2 ;  /* 0x0000000000027941 */ /* 0x000fea0003800000 */
.L_x_588:
[----:B------:R-:W-:Y:S04]  /*17100*/  BSSY B2, `(.L_x_590) ;  /* 0x0000009000027945 */ /* 0x000fe80003800000 */
[----:B------:R-:W-:Y:S05]  /*17110*/  @P3 BRA `(.L_x_591) ;  /* 0x00000000001c3947 */ /* 0x000fea0003800000 */
[----:B------:R-:W1:Y:S02]  /*17120*/  S2R R5, SR_TID.X ;  /* 0x0000000000057919 */ /* 0x000e640000002100 */
[----:B-1----:R-:W-:Y:S01]  /*17130*/  LOP3.LUT R6, R5, 0x1f, RZ, 0xc0, !PT ;  /* 0x0000001f05067812 */ /* 0x002fe200078ec0ff */
[----:B------:R-:W-:-:S03]  /*17140*/  IMAD.MOV.U32 R5, RZ, RZ, 0x6000 ;  /* 0x00006000ff057424 */ /* 0x000fc600078e00ff */
[----:B------:R-:W-:Y:S01]  /*17150*/  ISETP.NE.AND P2, PT, R6, RZ, PT ;  /* 0x000000ff0600720c */ /* 0x000fe20003f45270 */
[----:B------:R1:W-:-:S12]  /*17160*/  SYNCS.ARRIVE.TRANS64 RZ, [R9+URZ+0x2d890], R5 ;  /* 0x02d8900509ff79a7 */ /* 0x0003d8000800003f */
[----:B-1----:R-:W-:Y:S05]  /*17170*/  @!P2 BRA `(.L_x_591) ;  /* 0x000000000004a947 */ /* 0x002fea0003800000 */
[----:B------:R-:W-:Y:S01]  /*17180*/  BPT.TRAP 0x1 ;  /* 0x000000040000795c */ /* 0x000fe20000300000 */
.L_x_591:
[----:B------:R-:W-:Y:S05]  /*17190*/  BSYNC B2 ;  /* 0x0000000000027941 */ /* 0x000fea0003800000 */
.L_x_590:
[----:B------:R-:W-:Y:S01]  /*171a0*/  IMAD.MOV.U32 R14, RZ, RZ, RZ ;  /* 0x000000ffff0e7224 */ /* 0x000fe200078e00ff */
[----:B------:R-:W-:Y:S01]  /*171b0*/  UIADD3 UR4, UP0, UR40, 0x570, URZ ;  /* 0x0000057028047890 */ /* 0x000fe2000ff1e03f */
[----:B------:R-:W-:Y:S01]  /*171c0*/  IMAD R7, R29, 0x6000, R16 ;  /* 0x000060001d077824 */ /* 0x000fe200078e0210 */
[----:B------:R-:W-:Y:S01]  /*171d0*/  PLOP3.LUT P2, PT, PT, PT, PT, 0x80, 0x0 ;  /* 0x000000000000781c */ /* 0x000fe20003f4f070 */
[----:B------:R-:W-:Y:S01]  /*171e0*/  IMAD R6, R10, 0x80, R0 ;  /* 0x000000800a067824 */ /* 0x000fe200078e0200 */
[----:B------:R-:W-:Y:S01]  /*171f0*/  R2UR UR10, R14 ;  /* 0x000000000e0a72ca */ /* 0x000fe200000e0000 */
[----:B------:R-:W-:Y:S01]  /*17200*/  VIADD R5, R9, 0x2d890 ;  /* 0x0002d89009057836 */ /* 0x000fe20000000000 */
[----:B------:R-:W-:Y:S01]  /*17210*/  UIADD3.X UR5, URZ, UR41, URZ, UP0, !UPT ;  /* 0x000000293f057290 */ /* 0x000fe200087fe43f */
[----:B------:R-:W-:Y:S01]  /*17220*/  VIADD R11, R7, 0x15400 ;  /* 0x00015400070b7836 */ /* 0x000fe20000000000 */
[----:B------:R-:W-:Y:S01]  /*17230*/  UMOV UR6, 0x0 ;  /* 0x0000000000067882 */ /* 0x000fe20000000000 */
[----:B------:R-:W-:-:S10]  /*17240*/  UMOV UR7, 0x12f00000 ;  /* 0x12f0000000077882 */ /* 0x000fd40000000000 */
.L_x_592:
        /* <DEDUP_REMOVED lines=9> */
[----:B-1----:R-:W-:Y:S05]  /*172e0*/  @P2 BRA.U.ANY `(.L_x_592) ;  /* 0xfffffffd00d82947 */ /* 0x002fea000393ffff */
[----:B------:R-:W-:Y:S01]  /*172f0*/  IMAD.MOV.U32 R23, RZ, RZ, 0x20 ;  /* 0x00000020ff177424 */ /* 0x000fe200078e00ff */
[----:B------:R-:W-:Y:S01]  /*17300*/  PLOP3.LUT P2, PT, PT, PT, PT, 0x80, 0x0 ;  /* 0x000000000000781c */ /* 0x000fe20003f4f070 */
[----:B------:R-:W-:Y:S01]  /*17310*/  VIADD R11, R7, 0x17400 ;  /* 0x00017400070b7836 */ /* 0x000fe20000000000 */
[----:B------:R-:W-:Y:S01]  /*17320*/  UMOV UR6, 0x0 ;  /* 0x0000000000067882 */ /* 0x000fe20000000000 */
[----:B------:R-:W-:Y:S01]  /*17330*/  UMOV UR7, 0x12f00000 ;  /* 0x12f0000000077882 */ /* 0x000fe20000000000 */
[----:B------:R-:W-:-:S15]  /*17340*/  R2UR UR10, R23 ;  /* 0x00000000170a72ca */ /* 0x000fde00000e0000 */
.L_x_593:
        /* <DEDUP_REMOVED lines=16> */
.L_x_594:
        /* <DEDUP_REMOVED lines=10> */
[----:B------:R-:W1:Y:S01]  /*174f0*/  SYNCS.PHASECHK.TRANS64.TRYWAIT P2, [R9+URZ+0x2d8c0], R8 ;  /* 0x02d8c008090075a7 */ /* 0x000e62000804017f */
[----:B------:R-:W-:Y:S04]  /*17500*/  BSSY B2, `(.L_x_595) ;  /* 0x0000002000027945 */ /* 0x000fe80003800000 */
[----:B-1----:R-:W-:Y:S05]  /*17510*/  @!P2 BRA `(.L_x_596) ;  /* 0x0000005c0098a947 */ /* 0x002fea0003800000 */
.L_x_735:
[----:B------:R-:W-:Y:S05]  /*17520*/  BSYNC B2 ;  /* 0x0000000000027941 */ /* 0x000fea0003800000 */
.L_x_595:
[----:B------:R-:W-:Y:S01]  /*17530*/  BSSY B2, `(.L_x_597) ;  /* 0x000000b000027945 */ /* 0x000fe20003800000 */
[----:B------:R-:W-:Y:S02]  /*17540*/  IMAD.MOV.U32 R12, RZ, RZ, 0x0 ;  /* 0x00000000ff0c7424 */ /* 0x000fe400078e00ff */
[----:B------:R-:W-:Y:S01]  /*17550*/  IMAD.MOV.U32 R13, RZ, RZ, 0x12f00000 ;  /* 0x12f00000ff0d7424 */ /* 0x000fe200078e00ff */
[----:B------:R-:W-:Y:S06]  /*17560*/  @P3 BRA `(.L_x_598) ;  /* 0x00000000001c3947 */ /* 0x000fec0003800000 */
[----:B------:R-:W2:Y:S02]  /*17570*/  S2R R5, SR_TID.X ;  /* 0x0000000000057919 */ /* 0x000ea40000002100 */
[----:B--2---:R-:W-:Y:S01]  /*17580*/  LOP3.LUT R11, R5, 0x1f, RZ, 0xc0, !PT ;  /* 0x0000001f050b7812 */ /* 0x004fe200078ec0ff */
[----:B------:R-:W-:-:S03]  /*17590*/  IMAD.MOV.U32 R5, RZ, RZ, 0x6000 ;  /* 0x00006000ff057424 */ /* 0x000fc600078e00ff */
[----:B------:R-:W-:Y:S01]  /*175a0*/  ISETP.NE.AND P2, PT, R11, RZ, PT ;  /* 0x000000ff0b00720c */ /* 0x000fe20003f45270 */
[----:B------:R2:W-:-:S12]  /*175b0*/  SYNCS.ARRIVE.TRANS64 RZ, [R9+URZ+0x2d8b0], R5 ;  /* 0x02d8b00509ff79a7 */ /* 0x0005d8000800003f */
[----:B--2---:R-:W-:Y:S05]  /*175c0*/  @!P2 BRA `(.L_x_598) ;  /* 0x000000000004a947 */ /* 0x004fea0003800000 */
[----:B------:R-:W-:Y:S01]  /*175d0*/  BPT.TRAP 0x1 ;  /* 0x000000040000795c */ /* 0x000fe20000300000 */
.L_x_598:
[----:B------:R-:W-:Y:S05]  /*175e0*/  BSYNC B2 ;  /* 0x0000000000027941 */ /* 0x000fea0003800000 */
.L_x_597:
[----:B------:R-:W-:Y:S01]  /*175f0*/  R2UR UR10, R14 ;  /* 0x000000000e0a72ca */ /* 0x000fe200000e0000 */
[----:B------:R-:W-:Y:S01]  /*17600*/  UIADD3 UR4, UP0, UR40, 0x670, URZ ;  /* 0x0000067028047890 */ /* 0x000fe2000ff1e03f */
[----:B------:R-:W-:Y:S01]  /*17610*/  R2UR UR6, R12 ;  /* 0x000000000c0672ca */ /* 0x000fe200000e0000 */
[----:B01----:R-:W-:Y:S01]  /*17620*/  VIADD R9, R9, 0x2d8b0 ;  /* 0x0002d8b009097836 */ /* 0x003fe20000000000 */
[----:B------:R-:W-:Y:S01]  /*17630*/  R2UR UR7, R13 ;  /* 0x000000000d0772ca */ /* 0x000fe200000e0000 */
[----:B------:R-:W-:Y:S01]  /*17640*/  VIADD R5, R7, 0x400 ;  /* 0x0000040007057836 */ /* 0x000fe20000000000 */
[----:B------:R-:W-:Y:S01]  /*17650*/  PLOP3.LUT P2, PT, PT, PT, PT, 0x80, 0x0 ;  /* 0x000000000000781c */ /* 0x000fe20003f4f070 */
[----:B------:R-:W-:-:S12]  /*17660*/  UIADD3.X UR5, URZ, UR41, URZ, UP0, !UPT ;  /* 0x000000293f057290 */ /* 0x000fd800087fe43f */
.L_x_599:
        /* <DEDUP_REMOVED lines=15> */
.L_x_600:
        /* <DEDUP_REMOVED lines=15> */
.L_x_601:
        /* <DEDUP_REMOVED lines=10> */
.L_x_587:
[----:B------:R-:W-:Y:S05]  /*178f0*/  BSYNC B1 ;  /* 0x0000000000017941 */ /* 0x000fea0003800000 */
.L_x_586:
[----:B------:R-:W2:Y:S01]  /*17900*/  LDL.LU R8, [R1+0x4] ;  /* 0x0000040001087983 */ /* 0x000ea20000300800 */
[----:B------:R-:W-:Y:S02]  /*17910*/  IADD3 R29, R29, 0x1, RZ ;  /* 0x000000011d1d7810 */ /* 0x000fe40007ffe0ff */
[C---:B------:R-:W-:Y:S01]  /*17920*/  ISETP.GT.AND P3, PT, R10.reuse, R3, PT ;  /* 0x000000030a00720c */ /* 0x040fe20003f64270 */
[----:B------:R-:W-:Y:S01]  /*17930*/  VIADD R10, R10, 0xffffffff ;  /* 0xffffffff0a0a7836 */ /* 0x000fe20000000000 */
[----:B------:R-:W-:-:S04]  /*17940*/  ISETP.NE.AND P2, PT, R29, 0x2, PT ;  /* 0x000000021d00780c */ /* 0x000fc80003f45270 */
[----:B------:R-:W-:Y:S02]  /*17950*/  SEL R5, RZ, 0x1, P2 ;  /* 0x00000001ff057807 */ /* 0x000fe40001000000 */
[----:B------:R-:W-:Y:S02]  /*17960*/  SEL R29, R29, RZ, P2 ;  /* 0x000000ff1d1d7207 */ /* 0x000fe40001000000 */
[----:B--2---:R-:W-:-:S05]  /*17970*/  LOP3.LUT R8, R8, R5, RZ, 0x3c, !PT ;  /* 0x0000000508087212 */ /* 0x004fca00078e3cff */
[----:B------:R2:W-:Y:S01]  /*17980*/  STL [R1+0x4], R8 ;  /* 0x0000040801007387 */ /* 0x0005e20000100800 */
[----:B------:R-:W-:Y:S05]  /*17990*/  @P3 BRA `(.L_x_602) ;  /* 0xfffffff400a43947 */ /* 0x000fea000383ffff */
.L_x_564:
[----:B------:R-:W-:Y:S05]  /*179a0*/  BSYNC B0 ;  /* 0x0000000000007941 */ /* 0x000fea0003800000 */
.L_x_563:
[----:B------:R-:W-:Y:S05]  /*179b0*/  @!P0 WARPSYNC.ALL ;  /* 0x0000000000008948 */ /* 0x000fea0003800000 */
[----:B------:R-:W-:Y:S01]  /*179c0*/  @!P0 BAR.SYNC.DEFER_BLOCKING 0xc, 0x200 ;  /* 0x0308000000008b1d */ /* 0x000fe20000010000 */
[----:B------:R-:W-:-:S05]  /*179d0*/  IMAD.MOV.U32 R0, RZ, RZ, RZ ;  /* 0x000000ffff007224 */ /* 0x000fca00078e00ff */
[----:B------:R-:W-:Y:S04]  /*179e0*/  BSSY B0, `(.L_x_603) ;  /* 0x000001e000007945 */ /* 0x000fe80003800000 */
[----:B------:R-:W-:Y:S05]  /*179f0*/  @!P1 BRA `(.L_x_604) ;  /* 0x0000000000709947 */ /* 0x000fea0003800000 */
[----:B------:R-:W-:-:S13]  /*17a00*/  ISETP.NE.AND P0, PT, R4, RZ, PT ;  /* 0x000000ff0400720c */ /* 0x000fda0003f05270 */
[----:B------:R-:W3:Y:S02]  /*17a10*/  @!P0 LDC R4, c[0x0][0x9f0] ;  /* 0x00027c00ff048b82 */ /* 0x000ee40000000800 */
[-C--:B---3--:R-:W-:Y:S02]  /*17a20*/  IABS R0, R4.reuse ;  /* 0x0000000400007213 */ /* 0x088fe40000000000 */
[----:B0-----:R-:W-:Y:S02]  /*17a30*/  IABS R6, R4 ;  /* 0x0000000400067213 */ /* 0x001fe40000000000 */
[----:B------:R-:W0:Y:S03]  /*17a40*/  I2F.RP R2, R0 ;  /* 0x0000000000027306 */ /* 0x000e260000209400 */
[----:B------:R-:W-:-:S05]  /*17a50*/  IMAD.MOV R6, RZ, RZ, -R6 ;  /* 0x000000ffff067224 */ /* 0x000fca00078e0a06 */
[----:B0-----:R-:W0:Y:S02]  /*17a60*/  MUFU.RCP R2, R2 ;  /* 0x0000000200027308 */ /* 0x001e240000001000 */
[----:B0-----:R-:W-:-:S06]  /*17a70*/  VIADD R2, R2, 0xffffffe ;  /* 0x0ffffffe02027836 */ /* 0x001fcc0000000000 */
[----:B------:R-:W0:Y:S02]  /*17a80*/  F2I.FTZ.U32.TRUNC.NTZ R3, R2 ;  /* 0x0000000200037305 */ /* 0x000e24000021f000 */
[----:B0-----:R-:W-:-:S04]  /*17a90*/  IMAD.MOV R2, RZ, RZ, -R3 ;  /* 0x000000ffff027224 */ /* 0x001fc800078e0a03 */
[----:B------:R-:W-:Y:S02]  /*17aa0*/  IMAD R5, R2, R0, RZ ;  /* 0x0000000002057224 */ /* 0x000fe400078e02ff */
[----:B------:R-:W-:-:S04]  /*17ab0*/  IMAD.MOV.U32 R2, RZ, RZ, RZ ;  /* 0x000000ffff027224 */ /* 0x000fc800078e00ff */
[----:B------:R-:W-:Y:S01]  /*17ac0*/  IMAD.HI.U32 R2, R3, R5, R2 ;  /* 0x0000000503027227 */ /* 0x000fe200078e0002 */
[----:B------:R-:W-:-:S04]  /*17ad0*/  IADD3 R5, R20, -0x1, R4 ;  /* 0xffffffff14057810 */ /* 0x000fc80007ffe004 */
[----:B------:R-:W-:Y:S02]  /*17ae0*/  IABS R3, R5 ;  /* 0x0000000500037213 */ /* 0x000fe40000000000 */
[----:B------:R-:W-:-:S03]  /*17af0*/  LOP3.LUT R5, R5, R4, RZ, 0x3c, !PT ;  /* 0x0000000405057212 */ /* 0x000fc600078e3cff */
[----:B------:R-:W-:Y:S01]  /*17b00*/  IMAD.HI.U32 R2, R2, R3, RZ ;  /* 0x0000000302027227 */ /* 0x000fe200078e00ff */
[----:B------:R-:W-:-:S03]  /*17b10*/  ISETP.GE.AND P2, PT, R5, RZ, PT ;  /* 0x000000ff0500720c */ /* 0x000fc60003f46270 */
        /* <DEDUP_REMOVED lines=10> */
.L_x_604:
[----:B------:R-:W-:Y:S05]  /*17bc0*/  BSYNC B0 ;  /* 0x0000000000007941 */ /* 0x000fea0003800000 */
.L_x_603:
[-C--:B------:R-:W-:Y:S01]  /*17bd0*/  IMAD R2, R21, R0.reuse, RZ ;  /* 0x0000000015027224 */ /* 0x080fe200078e02ff */
[----:B------:R-:W-:Y:S04]  /*17be0*/  BSSY B7, `(.L_x_605) ;  /* 0x0000347000077945 */ /* 0x000fe80003800000 */
[----:B------:R-:W-:Y:S01]  /*17bf0*/  VIADDMNMX R26, R2, R0, R20, PT ;  /* 0x00000000021a7246 */ /* 0x000fe20003800114 */
[----:B------:R3:W-:Y:S03]  /*17c00*/  STL [R1+0x24], R2 ;  /* 0x0000240201007387 */ /* 0x0007e60000100800 */
[----:B------:R-:W-:Y:S01]  /*17c10*/  ISETP.GT.AND P0, PT, R26, R2, PT ;  /* 0x000000021a00720c */ /* 0x000fe20003f04270 */
[----:B------:R3:W-:-:S12]  /*17c20*/  STL [R1+0x40], R26 ;  /* 0x0000401a01007387 */ /* 0x0007d80000100800 */
[----:B---3--:R-:W-:Y:S05]  /*17c30*/  @P0 BRA `(.L_x_606) ;  /* 0x0000000000440947 */ /* 0x008fea0003800000 */
[----:B------:R-:W3:Y:S02]  /*17c40*/  S2R R2, SR_TID.X ;  /* 0x0000000000027919 */ /* 0x000ee40000002100 */
[----:B---3--:R-:W-:-:S04]  /*17c50*/  LOP3.LUT R2, R2, 0x7f, RZ, 0xc0, !PT ;  /* 0x0000007f02027812 */ /* 0x008fc800078ec0ff */
[----:B------:R-:W-:-:S13]  /*17c60*/  ISETP.NE.AND P0, PT, R2, RZ, PT ;  /* 0x000000ff0200720c */ /* 0x000fda0003f05270 */
[----:B------:R-:W-:Y:S05]  /*17c70*/  @P0 BRA `(.L_x_607) ;  /* 0x0000003000f40947 */ /* 0x000fea0003800000 */
[----:B------:R-:W3:Y:S01]  /*17c80*/  S2R R5, SR_LANEID ;  /* 0x0000000000057919 */ /* 0x000ee20000000000 */
[----:B------:R-:W-:Y:S01]  /*17c90*/  VOTEU.ANY UR4, UPT, PT ;  /* 0x0000000000047886 */ /* 0x000fe200038e0100 */
[----:B------:R-:W4:Y:S01]  /*17ca0*/  LDC.64 R2, c[0x0][0xc60] ;  /* 0x00031800ff027b82 */ /* 0x000f220000000a00 */
[----:B------:R-:W3:Y:S02]  /*17cb0*/  FLO.U32 R0, UR4 ;  /* 0x0000000400007d00 */ /* 0x000ee400080e0000 */
[----:B---3--:R-:W-:-:S06]  /*17cc0*/  ISETP.EQ.U32.AND P0, PT, R0, R5, PT ;  /* 0x000000050000720c */ /* 0x008fcc0003f02070 */
[----:B------:R-:W4:Y:S07]  /*17cd0*/  POPC R5, UR4 ;  /* 0x0000000400057d09 */ /* 0x000f2e0008000000 */
[----:B----4-:R-:W3:Y:S01]  /*17ce0*/  @P0 ATOMG.E.ADD.STRONG.GPU PT, R3, desc[UR42][R2.64], R5 ;  /* 0x00000005020309a8 */ /* 0x010ee200081ee1ea */
[----:B------:R-:W4:Y:S02]  /*17cf0*/  S2R R4, SR_LTMASK ;  /* 0x0000000000047919 */ /* 0x000f240000003900 */
[----:B----4-:R-:W-:-:S04]  /*17d00*/  LOP3.LUT R4, R4, UR4, RZ, 0xc0, !PT ;  /* 0x0000000404047c12 */ /* 0x010fc8000f8ec0ff */
[----:B------:R-:W4:Y:S01]  /*17d10*/  POPC R7, R4 ;  /* 0x0000000400077309 */ /* 0x000f220000000000 */
[----:B---3--:R-:W4:Y:S02]  /*17d20*/  SHFL.IDX PT, R0, R3, R0, 0x1f ;  /* 0x00001f0003007589 */ /* 0x008f2400000e0000 */
[----:B----4-:R-:W-:Y:S01]  /*17d30*/  IADD3 R24, R0, UR37, R7 ;  /* 0x0000002500187c10 */ /* 0x010fe2000fffe007 */
[----:B------:R-:W-:Y:S06]  /*17d40*/  BRA `(.L_x_607) ;  /* 0x0000003000c07947 */ /* 0x000fec0003800000 */
.L_x_606:
        /* <DEDUP_REMOVED lines=8> */
[----:B------:R-:W-:Y:S02]  /*17dd0*/  IMAD.U32 R4, RZ, RZ, UR6 ;  /* 0x00000006ff047e24 */ /* 0x000fe4000f8e00ff */
[----:B------:R-:W3:Y:S01]  /*17de0*/  LDC.64 R2, c[0x4][R2] ;  /* 0x0100000002027b82 */ /* 0x000ee20000000a00 */
[----:B------:R-:W-:Y:S02]  /*17df0*/  IMAD.U32 R5, RZ, RZ, UR7 ;  /* 0x00000007ff057e24 */ /* 0x000fe4000f8e00ff */
[----:B0-----:R-:W-:Y:S02]  /*17e00*/  IMAD.U32 R6, RZ, RZ, UR8 ;  /* 0x00000008ff067e24 */ /* 0x001fe4000f8e00ff */
[----:B------:R-:W-:-:S02]  /*17e10*/  IMAD.U32 R7, RZ, RZ, UR9 ;  /* 0x00000009ff077e24 */ /* 0x000fc4000f8e00ff */
[----:B------:R-:W-:Y:S02]  /*17e20*/  IMAD.U32 R10, RZ, RZ, UR4 ;  /* 0x00000004ff0a7e24 */ /* 0x000fe4000f8e00ff */
[----:B------:R-:W-:Y:S02]  /*17e30*/  IMAD.U32 R11, RZ, RZ, UR5 ;  /* 0x00000005ff0b7e24 */ /* 0x000fe4000f8e00ff */
[----:B--2---:R-:W-:Y:S02]  /*17e40*/  IMAD.MOV.U32 R8, RZ, RZ, 0x70 ;  /* 0x00000070ff087424 */ /* 0x004fe400078e00ff */
[----:B------:R-:W-:Y:S02]  /*17e50*/  IMAD.MOV.U32 R12, RZ, RZ, 0x1 ;  /* 0x00000001ff0c7424 */ /* 0x000fe400078e00ff */
[----:B------:R-:W-:-:S07]  /*17e60*/  IMAD.MOV.U32 R13, RZ, RZ, RZ ;  /* 0x000000ffff0d7224 */ /* 0x000fce00078e00ff */
[----:B------:R-:W-:-:S07]  /*17e70*/  LEPC R20, `(.L_x_609) ;  /* 0x000000001014794e */ /* 0x000fce0000000000 */
[----:B-1-3--:R-:W-:Y:S05]  /*17e80*/  CALL.ABS.NOINC R2 ;  /* 0x0000000002007343 */ /* 0x00afea0003c00000 */
.L_x_609:
[----:B------:R-:W-:Y:S05]  /*17e90*/  BSYNC B6 ;  /* 0x0000000000067941 */ /* 0x000fea0003800000 */
.L_x_608:
        /* <DEDUP_REMOVED lines=8> */
[----:B------:R3:W4:Y:S01]  /*17f20*/  LDC.64 R2, c[0x4][R23] ;  /* 0x0100000017027b82 */ /* 0x0007220000000a00 */
[----:B------:R-:W-:Y:S01]  /*17f30*/  IMAD.U32 R4, RZ, RZ, UR6 ;  /* 0x00000006ff047e24 */ /* 0x000fe2000f8e00ff */
[----:B------:R-:W-:Y:S01]  /*17f40*/  MOV R13, RZ ;  /* 0x000000ff000d7202 */ /* 0x000fe20000000f00 */
[----:B------:R-:W-:Y:S02]  /*17f50*/  IMAD.U32 R5, RZ, RZ, UR7 ;  /* 0x00000007ff057e24 */ /* 0x000fe4000f8e00ff */
[----:B0-----:R-:W-:Y:S02]  /*17f60*/  IMAD.U32 R6, RZ, RZ, UR8 ;  /* 0x00000008ff067e24 */ /* 0x001fe4000f8e00ff */
[----:B------:R-:W-:-:S02]  /*17f70*/  IMAD.U32 R7, RZ, RZ, UR9 ;  /* 0x00000009ff077e24 */ /* 0x000fc4000f8e00ff */
[----:B------:R-:W-:Y:S02]  /*17f80*/  IMAD.U32 R10, RZ, RZ, UR4 ;  /* 0x00000004ff0a7e24 */ /* 0x000fe4000f8e00ff */
[----:B------:R-:W-:Y:S02]  /*17f90*/  IMAD.U32 R11, RZ, RZ, UR5 ;  /* 0x00000005ff0b7e24 */ /* 0x000fe4000f8e00ff */
[----:B--2---:R-:W-:Y:S02]  /*17fa0*/  IMAD.MOV.U32 R8, RZ, RZ, 0x70 ;  /* 0x00000070ff087424 */ /* 0x004fe400078e00ff */
[----:B---3--:R-:W-:-:S07]  /*17fb0*/  IMAD.MOV.U32 R12, RZ, RZ, 0x1 ;  /* 0x00000001ff0c7424 */ /* 0x008fce00078e00ff */
[----:B------:R-:W-:-:S07]  /*17fc0*/  LEPC R20, `(.L_x_612) ;  /* 0x000000001014794e */ /* 0x000fce0000000000 */
[----:B-1--4-:R-:W-:Y:S05]  /*17fd0*/  CALL.ABS.NOINC R2 ;  /* 0x0000000002007343 */ /* 0x012fea0003c00000 */
.L_x_612:
[----:B------:R0:W1:Y:S01]  /*17fe0*/  LDC.64 R2, c[0x4][R23] ;  /* 0x0100000017027b82 */ /* 0x0000620000000a00 */
[----:B------:R-:W-:Y:S01]  /*17ff0*/  ULDC.64 UR4, c[0x4][0x88] ;  /* 0x0100220000047ab9 */ /* 0x000fe20000000a00 */
[----:B------:R-:W-:Y:S01]  /*18000*/  ULDC.64 UR6, c[0x4][0x90] ;  /* 0x0100240000067ab9 */ /* 0x000fe20000000a00 */
[----:B------:R-:W-:Y:S01]  /*18010*/  ULDC.64 UR8, c[0x4][0x18] ;  /* 0x0100060000087ab9 */ /* 0x000fe20000000a00 */
[----:B------:R-:W-:Y:S02]  /*18020*/  IMAD.U32 R4, RZ, RZ, UR4 ;  /* 0x00000004ff047e24 */ /* 0x000fe4000f8e00ff */
[----:B------:R-:W-:Y:S02]  /*18030*/  IMAD.U32 R5, RZ, RZ, UR5 ;  /* 0x00000005ff057e24 */ /* 0x000fe4000f8e00ff */
[----:B------:R-:W-:Y:S02]  /*18040*/  IMAD.U32 R6, RZ, RZ, UR6 ;  /* 0x00000006ff067e24 */ /* 0x000fe4000f8e00ff */
[----:B------:R-:W-:-:S02]  /*18050*/  IMAD.U32 R7, RZ, RZ, UR7 ;  /* 0x00000007ff077e24 */ /* 0x000fc4000f8e00ff */
[----:B------:R-:W-:Y:S02]  /*18060*/  IMAD.U32 R10, RZ, RZ, UR8 ;  /* 0x00000008ff0a7e24 */ /* 0x000fe4000f8e00ff */
[----:B------:R-:W-:Y:S02]  /*18070*/  IMAD.U32 R11, RZ, RZ, UR9 ;  /* 0x00000009ff0b7e24 */ /* 0x000fe4000f8e00ff */
[----:B------:R-:W-:Y:S02]  /*18080*/  IMAD.MOV.U32 R8, RZ, RZ, 0x70 ;  /* 0x00000070ff087424 */ /* 0x000fe400078e00ff */
[----:B------:R-:W-:Y:S02]  /*18090*/  IMAD.MOV.U32 R12, RZ, RZ, 0x1 ;  /* 0x00000001ff0c7424 */ /* 0x000fe400078e00ff */
[----:B0-----:R-:W-:-:S07]  /*180a0*/  IMAD.MOV.U32 R13, RZ, RZ, RZ ;  /* 0x000000ffff0d7224 */ /* 0x001fce00078e00ff */
[----:B------:R-:W-:-:S07]  /*180b0*/  LEPC R20, `(.L_x_611) ;  /* 0x000000001014794e */ /* 0x000fce0000000000 */
[----:B-1----:R-:W-:Y:S05]  /*180c0*/  CALL.ABS.NOINC R2 ;  /* 0x0000000002007343 */ /* 0x002fea0003c00000 */
.L_x_611:
[----:B------:R-:W-:Y:S05]  /*180d0*/  BSYNC B6 ;  /* 0x0000000000067941 */ /* 0x000fea0003800000 */
.L_x_610:
[----:B------:R-:W3:Y:S01]  /*180e0*/  LDL R20, [R1+0xc] ;  /* 0x00000c0001147983 */ /* 0x000ee20000100800 */
[----:B------:R-:W-:Y:S01]  /*180f0*/  ULDC.64 UR4, c[0x0][0x9f8] ;  /* 0x00027e0000047ab9 */ /* 0x000fe20000000a00 */
[----:B------:R-:W-:Y:S01]  /*18100*/  IMAD.MOV.U32 R23, RZ, RZ, R26 ;  /* 0x000000ffff177224 */ /* 0x000fe200078e001a */
[----:B------:R-:W-:Y:S01]  /*18110*/  ISETP.NE.U32.AND P0, PT, RZ, UR4, PT ;  /* 0x00000004ff007c0c */ /* 0x000fe2000bf05070 */
[----:B------:R-:W4:Y:S01]  /*18120*/  LDL R26, [R1+0x20] ;  /* 0x00002000011a7983 */ /* 0x000f220000100800 */
[----:B------:R-:W0:Y:S02]  /*18130*/  LDC R5, c[0x0][0x430] ;  /* 0x00010c00ff057b82 */ /* 0x000e240000000800 */
[----:B------:R-:W-:Y:S01]  /*18140*/  ISETP.NE.AND.EX P0, PT, RZ, UR5, PT, P0 ;  /* 0x00000005ff007c0c */ /* 0x000fe2000bf05300 */
[----:B------:R-:W2:-:S12]  /*18150*/  LDL R21, [R1+0x28] ;  /* 0x0000280001157983 */ /* 0x000e980000100800 */
[----:B------:R-:W-:Y:S01]  /*18160*/  @P0 IADD3 R2, P1, R18, UR4, RZ ;  /* 0x0000000412020c10 */ /* 0x000fe2000ff3e0ff */
[----:B------:R-:W1:Y:S01]  /*18170*/  S2R R4, SR_TID.X ;  /* 0x0000000000047919 */ /* 0x000e620000002100 */
[----:B------:R-:W1:Y:S02]  /*18180*/  S2R R0, SR_TID.X ;  /* 0x0000000000007919 */ /* 0x000e640000002100 */
[----:B------:R-:W-:Y:S01]  /*18190*/  @P0 IADD3.X R3, R22, UR5, RZ, P1, !PT ;  /* 0x0000000516030c10 */ /* 0x000fe20008ffe4ff */
[----:B------:R-:W-:Y:S01]  /*181a0*/  VIADD R23, R23, 0xffffffff ;  /* 0xffffffff17177836 */ /* 0x000fe20000000000 */
[----:B------:R-:W-:Y:S01]  /*181b0*/  ULDC UR4, c[0x0][0x2f4] ;  /* 0x0000bd0000047ab9 */ /* 0x000fe20000000800 */
[----:B0-----:R-:W-:Y:S02]  /*181c0*/  ISETP.NE.AND P1, PT, R5, 0x1, PT ;  /* 0x000000010500780c */ /* 0x001fe40003f25270 */
[----:B---3--:R0:W3:Y:S01]  /*181d0*/  @P0 LDG.E R20, desc[UR42][R2.64] ;  /* 0x0000002a02140981 */ /* 0x0080e2000c1e1900 */
[----:B-1----:R-:W-:Y:S01]  /*181e0*/  IMAD.SHL.U32 R4, R4, 0x20, RZ ;  /* 0x0000002004047824 */ /* 0x002fe200078e00ff */
[----:B------:R-:W-:-:S09]  /*181f0*/  LOP3.LUT R0, R0, 0x7f, RZ, 0xc0, !PT ;  /* 0x0000007f00007812 */ /* 0x000fd200078ec0ff */
[----:B0-----:R-:W0:Y:S01]  /*18200*/  @P1 LDC R2, c[0x0][0x434] ;  /* 0x00010d00ff021b82 */ /* 0x001e220000000800 */
[----:B------:R-:W-:Y:S01]  /*18210*/  IMAD.SHL.U32 R10, R23, 0x80, RZ ;  /* 0x00000080170a7824 */ /* 0x000fe200078e00ff */
[----:B------:R-:W-:Y:S02]  /*18220*/  SHF.R.U32.HI R0, RZ, 0x2, R0 ;  /* 0x00000002ff007819 */ /* 0x000fe40000011600 */
[----:B------:R-:W-:-:S04]  /*18230*/  LOP3.LUT R4, R4, 0x60, RZ, 0xc0, !PT ;  /* 0x0000006004047812 */ /* 0x000fc800078ec0ff */
[----:B------:R-:W1:Y:S01]  /*18240*/  @P1 LDC R3, c[0x0][0x438] ;  /* 0x00010e00ff031b82 */ /* 0x000e620000000800 */
[----:B------:R-:W-:Y:S01]  /*18250*/  LOP3.LUT R0, R10, R0, R4, 0xfe, !PT ;  /* 0x000000000a007212 */ /* 0x000fe200078efe04 */
[----:B------:R-:W4:Y:S01]  /*18260*/  S2R R11, SR_TID.X ;  /* 0x00000000000b7919 */ /* 0x000f220000002100 */
[----:B------:R-:W-:Y:S01]  /*18270*/  LOP3.LUT R19, R19, 0xfffffff7, RZ, 0xc0, !PT ;  /* 0xfffffff713137812 */ /* 0x000fe200078ec0ff */
[----:B----4-:R-:W-:-:S05]  /*18280*/  IMAD.SHL.U32 R11, R11, 0x8, RZ ;  /* 0x000000080b0b7824 */ /* 0x010fca00078e00ff */
[----:B------:R-:W-:-:S04]  /*18290*/  LOP3.LUT R11, R11, 0x18, RZ, 0xc0, !PT ;  /* 0x000000180b0b7812 */ /* 0x000fc800078ec0ff */
[----:B------:R-:W-:Y:S01]  /*182a0*/  LOP3.LUT R12, R11, 0x20, RZ, 0xfc, !PT ;  /* 0x000000200b0c7812 */ /* 0x000fe200078efcff */
[----:B------:R-:W-:Y:S01]  /*182b0*/  UMOV UR5, 0xffffffff ;  /* 0xffffffff00057882 */ /* 0x000fe20000000000 */
[----:B---3--:R-:W-:Y:S01]  /*182c0*/  @P0 STL [R1+0xc], R20 ;  /* 0x00000c1401000387 */ /* 0x008fe20000100800 */
[C---:B------:R-:W-:Y:S01]  /*182d0*/  ISETP.GE.AND P0, PT, R0.reuse, R26, PT ;  /* 0x0000001a0000720c */ /* 0x040fe20003f06270 */
[----:B--2---:R-:W-:-:S04]  /*182e0*/  IMAD.IADD R0, R0, 0x1, R21 ;  /* 0x0000000100007824 */ /* 0x004fc800078e0215 */
[----:B0-----:R-:W-:-:S04]  /*182f0*/  @P1 IMAD.HI.U32 R2, R0, R2, RZ ;  /* 0x0000000200021227 */ /* 0x001fc800078e00ff */
[----:B------:R-:W-:Y:S01]  /*18300*/  IMAD.MOV.U32 R6, RZ, RZ, R0 ;  /* 0x000000ffff067224 */ /* 0x000fe200078e0000 */
[----:B-1----:R-:W-:-:S03]  /*18310*/  @P1 SHF.R.U32.HI R6, RZ, R3, R2 ;  /* 0x00000003ff061219 */ /* 0x002fc60000011602 */
[----:B------:R-:W0:Y:S01]  /*18320*/  @!P0 LDC.64 R2, c[0x0][0x428] ;  /* 0x00010a00ff028b82 */ /* 0x000e220000000a00 */
[----:B------:R-:W-:Y:S01]  /*18330*/  SHF.R.S32.HI R8, RZ, 0x1f, R20 ;  /* 0x0000001fff087819 */ /* 0x000fe20000011414 */
[--C-:B------:R-:W-:Y:S01]  /*18340*/  IMAD.MOV R4, RZ, RZ, -R6.reuse ;  /* 0x000000ffff047224 */ /* 0x100fe200078e0a06 */
[----:B------:R-:W-:-:S03]  /*18350*/  @!P0 SHF.R.S32.HI R7, RZ, 0x1f, R6 ;  /* 0x0000001fff078819 */ /* 0x000fc60000011406 */
[----:B------:R-:W-:Y:S02]  /*18360*/  IMAD R4, R5, R4, R0 ;  /* 0x0000000405047224 */ /* 0x000fe400078e0200 */
[-C--:B0-----:R-:W-:Y:S02]  /*18370*/  @!P0 IMAD R0, R8, R2.reuse, RZ ;  /* 0x0000000208008224 */ /* 0x081fe400078e02ff */
[----:B------:R-:W-:-:S04]  /*18380*/  @!P0 IMAD.WIDE.U32 R6, R20, R2, R6 ;  /* 0x0000000214068225 */ /* 0x000fc800078e0006 */
[----:B------:R-:W-:Y:S02]  /*18390*/  @!P0 IMAD R0, R20, R3, R0 ;  /* 0x0000000314008224 */ /* 0x000fe400078e0200 */
[----:B------:R-:W0:Y:S01]  /*183a0*/  @!P0 LDC.64 R2, c[0x0][0x418] ;  /* 0x00010600ff028b82 */ /* 0x000e220000000a00 */
[----:B------:R-:W-:Y:S01]  /*183b0*/  IMAD.U32 R5, RZ, RZ, UR38 ;  /* 0x00000026ff057e24 */ /* 0x000fe2000f8e00ff */
[----:B------:R0:W-:Y:S01]  /*183c0*/  STL [R1+0x2c], R8 ;  /* 0x00002c0801007387 */ /* 0x0001e20000100800 */
[----:B------:R-:W-:-:S03]  /*183d0*/  @!P0 IMAD.IADD R0, R7, 0x1, R0 ;  /* 0x0000000107008824 */ /* 0x000fc600078e0200 */
[----:B------:R-:W-:Y:S02]  /*183e0*/  ISETP.NE.AND P2, PT, R5, 0x3, PT ;  /* 0x000000030500780c */ /* 0x000fe40003f45270 */
[----:B0-----:R-:W-:Y:S01]  /*183f0*/  @!P0 LEA R8, P1, R6, R2, 0x2 ;  /* 0x0000000206088211 */ /* 0x001fe200078210ff */
[----:B------:R-:W-:-:S03]  /*18400*/  IMAD.MOV.U32 R2, RZ, RZ, RZ ;  /* 0x000000ffff027224 */ /* 0x000fc600078e00ff */
[----:B------:R-:W-:-:S05]  /*18410*/  @!P0 LEA.HI.X R9, R6, R3, R0, 0x2, P1 ;  /* 0x0000000306098211 */ /* 0x000fca00008f1400 */
[----:B------:R0:W5:Y:S01]  /*18420*/  @!P0 LDG.E R2, desc[UR42][R8.64] ;  /* 0x0000002a08028981 */ /* 0x000162000c1e1900 */
[----:B------:R-:W-:Y:S02]  /*18430*/  ISETP.GE.AND P0, PT, R11, UR4, PT ;  /* 0x000000040b007c0c */ /* 0x000fe4000bf06270 */
[----:B------:R-:W-:-:S04]  /*18440*/  @P2 LOP3.LUT R19, R19, 0x8, RZ, 0xfc, !PT ;  /* 0x0000000813132812 */ /* 0x000fc800078efcff */
        /* <DEDUP_REMOVED lines=10> */
.L_x_738:
[----:B------:R-:W-:Y:S05]  /*184f0*/  @!P2 BRA `(.L_x_614) ;  /* 0x000000000004a947 */ /* 0x000fea0003800000 */
[----:B------:R-:W-:Y:S01]  /*18500*/  BPT.TRAP 0x1 ;  /* 0x000000040000795c */ /* 0x000fe20000300000 */
.L_x_614:
[----:B------:R-:W2:Y:S01]  /*18510*/  LDL R5, [R1] ;  /* 0x0000000001057983 */ /* 0x000ea20000100800 */
[----:B------:R-:W-:Y:S01]  /*18520*/  SHF.R.S32.HI R3, RZ, 0x1f, R4 ;  /* 0x0000001fff037819 */ /* 0x000fe20000011404 */
[----:B------:R-:W-:Y:S01]  /*18530*/  ULDC.64 UR4, c[0x0][0x328] ;  /* 0x0000ca0000047ab9 */ /* 0x000fe20000000a00 */
[----:B-----5:R-:W-:Y:S01]  /*18540*/  SHF.R.S32.HI R8, RZ, 0x1f, R2 ;  /* 0x0000001fff087819 */ /* 0x020fe20000011402 */
[----:B------:R-:W-:Y:S01]  /*18550*/  IMAD.WIDE.U32 R6, R4, UR4, RZ ;  /* 0x0000000404067c25 */ /* 0x000fe2000f8e00ff */
[----:B------:R-:W-:Y:S01]  /*18560*/  ULDC.64 UR6, c[0x0][0x318] ;  /* 0x0000c60000067ab9 */ /* 0x000fe20000000a00 */
[----:B------:R-:W-:Y:S02]  /*18570*/  BSSY B0, `(.L_x_615) ;  /* 0x0000012000007945 */ /* 0x000fe40003800000 */
[----:B------:R-:W-:-:S04]  /*18580*/  IMAD R0, R3, UR4, RZ ;  /* 0x0000000403007c24 */ /* 0x000fc8000f8e02ff */
        /* <DEDUP_REMOVED lines=8> */
[----:B------:R-:W-:Y:S02]  /*18610*/  IMAD R0, R28, 0x8, R16 ;  /* 0x000000081c007824 */ /* 0x000fe400078e0210 */
[----:B------:R-:W-:-:S04]  /*18620*/  IMAD.WIDE.U32 R6, R17, UR4, R6 ;  /* 0x0000000411067c25 */ /* 0x000fc8000f8e0006 */
[----:B------:R-:W-:Y:S01]  /*18630*/  IMAD R22, R17, UR5, R7 ;  /* 0x0000000511167c24 */ /* 0x000fe2000f8e0207 */
[----:B------:R-:W-:-:S04]  /*18640*/  LEA R18, P0, R6, UR6, 0x1 ;  /* 0x0000000606127c11 */ /* 0x000fc8000f8008ff */
[----:B------:R-:W-:Y:S02]  /*18650*/  LEA.HI.X R22, R6, UR7, R22, 0x1, P0 ;  /* 0x0000000706167c11 */ /* 0x000fe400080f0c16 */
[----:B--2---:R-:W-:-:S06]  /*18660*/  SHF.L.U32 R5, R5, 0x1f, RZ ;  /* 0x0000001f05057819 */ /* 0x004fcc00000006ff */
[----:B------:R-:W0:Y:S02]  /*18670*/  SYNCS.PHASECHK.TRANS64.TRYWAIT P0, [R0+URZ+0x2d840], R5 ;  /* 0x02d84005000075a7 */ /* 0x000e24000800017f */
[----:B0-----:R-:W-:Y:S05]  /*18680*/  @!P0 BRA `(.L_x_616) ;  /* 0x0000004c00848947 */ /* 0x001fea0003800000 */
.L_x_739:
[----:B------:R-:W-:Y:S05]  /*18690*/  BSYNC B0 ;  /* 0x0000000000007941 */ /* 0x000fea0003800000 */
.L_x_615:
[----:B------:R-:W2:Y:S01]  /*186a0*/  LDL R9, [R1+0x10] ;  /* 0x0000100001097983 */ /* 0x000ea20000100800 */
[----:B------:R-:W-:Y:S01]  /*186b0*/  ULDC.64 UR4, c[0x0][0x300] ;  /* 0x0000c00000047ab9 */ /* 0x000fe20000000a00 */
[----:B------:R-:W-:Y:S02]  /*186c0*/  ULDC.64 UR6, c[0x0][0x2e8] ;  /* 0x0000ba0000067ab9 */ /* 0x000fe40000000a00 */
[----:B------:R-:W3:Y:S01]  /*186d0*/  LDL R12, [R1+0x20] ;  /* 0x00002000010c7983 */ /* 0x000ee20000100800 */
[----:B------:R-:W1:Y:S01]  /*186e0*/  S2R R6, SR_TID.X ;  /* 0x0000000000067919 */ /* 0x000e620000002100 */
[----:B------:R-:W-:-:S04]  /*186f0*/  IMAD R3, R3, UR4, RZ ;  /* 0x0000000403037c24 */ /* 0x000fc8000f8e02ff */
[C---:B------:R-:W-:Y:S02]  /*18700*/  IMAD R3, R4.reuse, UR5, R3 ;  /* 0x0000000504037c24 */ /* 0x040fe4000f8e0203 */
[----:B0-----:R-:W-:Y:S01]  /*18710*/  IMAD.WIDE.U32 R4, R4, UR4, RZ ;  /* 0x0000000404047c25 */ /* 0x001fe2000f8e00ff */
[----:B------:R-:W-:-:S03]  /*18720*/  ULDC.64 UR4, c[0x0][0x310] ;  /* 0x0000c40000047ab9 */ /* 0x000fc60000000a00 */
[----:B------:R-:W-:Y:S02]  /*18730*/  IMAD.IADD R5, R5, 0x1, R3 ;  /* 0x0000000105057824 */ /* 0x000fe400078e0203 */
[----:B------:R-:W-:Y:S01]  /*18740*/  IMAD R8, R8, UR4, RZ ;  /* 0x0000000408087c24 */ /* 0x000fe2000f8e02ff */
[----:B-1----:R-:W-:-:S04]  /*18750*/  LOP3.LUT R6, R6, 0x7f, RZ, 0xc0, !PT ;  /* 0x0000007f06067812 */ /* 0x002fc800078ec0ff */
[----:B------:R-:W-:Y:S02]  /*18760*/  SHF.R.U32.HI R11, RZ, 0x2, R6 ;  /* 0x00000002ff0b7819 */ /* 0x000fe40000011606 */
[----:B------:R-:W0:Y:S01]  /*18770*/  S2R R6, SR_TID.X ;  /* 0x0000000000067919 */ /* 0x000e220000002100 */
[----:B------:R-:W-:-:S04]  /*18780*/  IMAD.WIDE.U32 R4, R2, UR4, R4 ;  /* 0x0000000402047c25 */ /* 0x000fc8000f8e0004 */
[----:B------:R-:W-:Y:S01]  /*18790*/  IMAD R2, R2, UR5, R8 ;  /* 0x0000000502027c24 */ /* 0x000fe2000f8e0208 */
[----:B------:R-:W-:-:S03]  /*187a0*/  ULDC.64 UR4, c[0x0][0x308] ;  /* 0x0000c20000047ab9 */ /* 0x000fc60000000a00 */
[----:B------:R-:W-:Y:S02]  /*187b0*/  IMAD.IADD R3, R5, 0x1, R2 ;  /* 0x0000000105037824 */ /* 0x000fe400078e0202 */
[----:B------:R-:W-:-:S04]  /*187c0*/  IMAD.MOV.U32 R2, RZ, RZ, R4 ;  /* 0x000000ffff027224 */ /* 0x000fc800078e0004 */
[----:B------:R-:W-:Y:S01]  /*187d0*/  IMAD.WIDE.U32 R4, R17, UR4, R2 ;  /* 0x0000000411047c25 */ /* 0x000fe2000f8e0002 */
[----:B------:R-:W-:-:S03]  /*187e0*/  UMOV UR4, 0xffffffff ;  /* 0xffffffff00047882 */ /* 0x000fc60000000000 */
[----:B------:R-:W-:Y:S01]  /*187f0*/  IMAD R7, R17, UR5, R5 ;  /* 0x0000000511077c24 */ /* 0x000fe2000f8e0205 */
[----:B------:R-:W-:-:S04]  /*18800*/  LEA R2, P0, R4, UR6, 0x1 ;  /* 0x0000000604027c11 */ /* 0x000fc8000f8008ff */
[----:B------:R-:W-:Y:S02]  /*18810*/  LEA.HI.X R7, R4, UR7, R7, 0x1, P0 ;  /* 0x0000000704077c11 */ /* 0x000fe400080f0c07 */
[C---:B------:R-:W-:Y:S02]  /*18820*/  LOP3.LUT P4, RZ, R19.reuse, 0x4, RZ, 0xc0, !PT ;  /* 0x0000000413ff7812 */ /* 0x040fe4000788c0ff */
[C---:B------:R-:W-:Y:S02]  /*18830*/  LOP3.LUT P3, RZ, R19.reuse, 0x2, RZ, 0xc0, !PT ;  /* 0x0000000213ff7812 */ /* 0x040fe4000786c0ff */
[----:B------:R-:W-:Y:S01]  /*18840*/  LOP3.LUT P2, RZ, R19, 0x1, RZ, 0xc0, !PT ;  /* 0x0000000113ff7812 */ /* 0x000fe2000784c0ff */
[----:B--2---:R-:W-:Y:S02]  /*18850*/  IMAD R8, R28, 0x3000, R9 ;  /* 0x000030001c087824 */ /* 0x004fe400078e0209 */
[----:B0-----:R-:W-:Y:S01]  /*18860*/  IMAD.SHL.U32 R9, R6, 0x8, RZ ;  /* 0x0000000806097824 */ /* 0x001fe200078e00ff */
[----:B---3--:R-:W-:-:S04]  /*18870*/  IADD3 R3, -R11, R12, -R10 ;  /* 0x0000000c0b037210 */ /* 0x008fc80007ffe90a */
[----:B------:R-:W-:Y:S02]  /*18880*/  LOP3.LUT R9, R9, 0x18, RZ, 0xc0, !PT ;  /* 0x0000001809097812 */ /* 0x000fe400078ec0ff */
[----:B------:R-:W-:Y:S01]  /*18890*/  ISETP.GE.AND P0, PT, R3, 0x1, PT ;  /* 0x000000010300780c */ /* 0x000fe20003f06270 */
[----:B------:R-:W-:-:S12]  /*188a0*/  BRA.DIV UR4, `(.L_x_617) ;  /* 0x0000004e04107947 */ /* 0x000fd8000b800000 */
[----:B------:R-:W0:Y:S04]  /*188b0*/  SHFL.IDX PT, R4, R2, RZ, 0x1c1f ;  /* 0x001c1fff02047589 */ /* 0x000e2800000e0000 */
[----:B------:R-:W1:Y:S01]  /*188c0*/  SHFL.IDX PT, R6, R7, RZ, 0x1c1f ;  /* 0x001c1fff07067589 */ /* 0x000e6200000e0000 */
[----:B0-----:R-:W-:-:S05]  /*188d0*/  @P0 LEA R5, P1, R9, R4, 0x1 ;  /* 0x0000000409050211 */ /* 0x001fca00078208ff */
[----:B-1----:R-:W-:Y:S01]  /*188e0*/  @P0 IMAD.X R4, RZ, RZ, R6, P1 ;  /* 0x000000ffff040224 */ /* 0x002fe200008e0606 */
[----:B------:R-:W-:Y:S01]  /*188f0*/  ISETP.GE.AND P1, PT, R3, 0x21, PT ;  /* 0x000000210300780c */ /* 0x000fe20003f26270 */
[----:B------:R-:W-:-:S03]  /*18900*/  @P0 IMAD R6, R8, 0x2, R16 ;  /* 0x0000000208060824 */ /* 0x000fc600078e0210 */
[----:B------:R-:W-:-:S04]  /*18910*/  @P0 LOP3.LUT R5, R5, R4, RZ, 0x3c, !PT ;  /* 0x0000000405050212 */ /* 0x000fc800078e3cff */
[----:B------:R-:W-:-:S04]  /*18920*/  @P0 LOP3.LUT R4, R5, R4, RZ, 0x3c, !PT ;  /* 0x0000000405040212 */ /* 0x000fc800078e3cff */
[----:B------:R-:W-:-:S05]  /*18930*/  @P0 LOP3.LUT R5, R5, R4, RZ, 0x3c, !PT ;  /* 0x0000000405050212 */ /* 0x000fca00078e3cff */
[----:B------:R-:W-:Y:S01]  /*18940*/  @!PT LDS RZ, [RZ] ;  /* 0x00000000fffff984 */ /* 0x000fe20000000800 */
[----:B------:R-:W-:Y:S04]  /*18950*/  @P0 LDGSTS.E.BYPASS.LTC128B.128 [R6+0x15400], desc[UR42][R4.64], !P4 ;  /* 0x1540000004060fae */ /* 0x000fe8000e101d6a */
[----:B------:R-:W-:Y:S04]  /*18960*/  @P0 LDGSTS.E.BYPASS.LTC128B.128 [R6+0x17400], desc[UR42][R4.64+0x40], !P3 ;  /* 0x1740004004060fae */ /* 0x000fe8000d901d6a */
[----:B------:R0:W-:Y:S04]  /*18970*/  @P0 LDGSTS.E.BYPASS.LTC128B.128 [R6+0x19400], desc[UR42][R4.64+0x80], !P2 ;  /* 0x1940008004060fae */ /* 0x0001e8000d101d6a */
[----:B0-----:R-:W0:Y:S04]  /*18980*/  SHFL.IDX PT, R4, R2, 0x1, 0x1c1f ;  /* 0x003c1f0002047f89 */ /* 0x001e2800000e0000 */
[----:B------:R-:W1:Y:S01]  /*18990*/  SHFL.IDX PT, R6, R7, 0x1, 0x1c1f ;  /* 0x003c1f0007067f89 */ /* 0x000e6200000e0000 */
[----:B0-----:R-:W-:-:S05]  /*189a0*/  @P1 LEA R5, P0, R9, R4, 0x1 ;  /* 0x0000000409051211 */ /* 0x001fca00078008ff */
[----:B-1----:R-:W-:Y:S01]  /*189b0*/  @P1 IMAD.X R4, RZ, RZ, R6, P0 ;  /* 0x000000ffff041224 */ /* 0x002fe200000e0606 */
[----:B------:R-:W-:-:S04]  /*189c0*/  @P1 LEA R6, R8, R16, 0x1 ;  /* 0x0000001008061211 */ /* 0x000fc800078e08ff */
[----:B------:R-:W-:-:S04]  /*189d0*/  @P1 LOP3.LUT R5, R5, R4, RZ, 0x3c, !PT ;  /* 0x0000000405051212 */ /* 0x000fc800078e3cff */
[----:B------:R-:W-:-:S04]  /*189e0*/  @P1 LOP3.LUT R4, R5, R4, RZ, 0x3c, !PT ;  /* 0x0000000405041212 */ /* 0x000fc800078e3cff */
[----:B------:R-:W-:-:S05]  /*189f0*/  @P1 LOP3.LUT R5, R5, R4, RZ, 0x3c, !PT ;  /* 0x0000000405051212 */ /* 0x000fca00078e3cff */
[----:B------:R-:W-:Y:S04]  /*18a00*/  @P1 LDGSTS.E.BYPASS.LTC128B.128 [R6+0x15c00], desc[UR42][R4.64], !P4 ;  /* 0x15c0000004061fae */ /* 0x000fe8000e101d6a */
[----:B------:R-:W-:Y:S04]  /*18a10*/  @P1 LDGSTS.E.BYPASS.LTC128B.128 [R6+0x17c00], desc[UR42][R4.64+0x40], !P3 ;  /* 0x17c0004004061fae */ /* 0x000fe8000d901d6a */
[----:B------:R0:W-:Y:S01]  /*18a20*/  @P1 LDGSTS.E.BYPASS.LTC128B.128 [R6+0x19c00], desc[UR42][R4.64+0x80], !P2 ;  /* 0x19c0008004061fae */ /* 0x0001e2000d101d6a */
[----:B------:R-:W-:-:S03]  /*18a30*/  ISETP.GE.AND P1, PT, R3, 0x41, PT ;  /* 0x000000410300780c */ /* 0x000fc60003f26270 */
[----:B0-----:R-:W0:Y:S04]  /*18a40*/  SHFL.IDX PT, R4, R2, 0x2, 0x1c1f ;  /* 0x005c1f0002047f89 */ /* 0x001e2800000e0000 */
[----:B------:R-:W1:Y:S04]  /*18a50*/  SHFL.IDX PT, R6, R7, 0x2, 0x1c1f ;  /* 0x005c1f0007067f89 */ /* 0x000e6800000e0000 */
[----:B------:R-:W2:Y:S04]  /*18a60*/  SHFL.IDX PT, R7, R7, 0x3, 0x1c1f ;  /* 0x007c1f0007077f89 */ /* 0x000ea800000e0000 */
[----:B------:R-:W3:Y:S01]  /*18a70*/  SHFL.IDX PT, R2, R2, 0x3, 0x1c1f ;  /* 0x007c1f0002027f89 */ /* 0x000ee200000e0000 */
[----:B0-----:R-:W-:-:S05]  /*18a80*/  @P1 LEA R5, P0, R9, R4, 0x1 ;  /* 0x0000000409051211 */ /* 0x001fca00078008ff */
[----:B-1----:R-:W-:Y:S02]  /*18a90*/  @P1 IMAD.X R4, RZ, RZ, R6, P0 ;  /* 0x000000ffff041224 */ /* 0x002fe400000e0606 */
[----:B------:R-:W-:-:S03]  /*18aa0*/  @P1 IMAD R6, R8, 0x2, R16 ;  /* 0x0000000208061824 */ /* 0x000fc600078e0210 */
[----:B------:R-:W-:-:S04]  /*18ab0*/  @P1 LOP3.LUT R5, R5, R4, RZ, 0x3c, !PT ;  /* 0x0000000405051212 */ /* 0x000fc800078e3cff */
[----:B------:R-:W-:-:S04]  /*18ac0*/  @P1 LOP3.LUT R4, R5, R4, RZ, 0x3c, !PT ;  /* 0x0000000405041212 */ /* 0x000fc800078e3cff */
[----:B------:R-:W-:-:S05]  /*18ad0*/  @P1 LOP3.LUT R5, R5, R4, RZ, 0x3c, !PT ;  /* 0x0000000405051212 */ /* 0x000fca00078e3cff */
[----:B------:R1:W-:Y:S04]  /*18ae0*/  @P1 LDGSTS.E.BYPASS.LTC128B.128 [R6+0x16400], desc[UR42][R4.64], !P4 ;  /* 0x1640000004061fae */ /* 0x0003e8000e101d6a */
[----:B------:R1:W-:Y:S04]  /*18af0*/  @P1 LDGSTS.E.BYPASS.LTC128B.128 [R6+0x18400], desc[UR42][R4.64+0x40], !P3 ;  /* 0x1840004004061fae */ /* 0x0003e8000d901d6a */
[----:B--23--:R1:W-:Y:S02]  /*18b00*/  @P1 LDGSTS.E.BYPASS.LTC128B.128 [R6+0x1a400], desc[UR42][R4.64+0x80], !P2 ;  /* 0x1a40008004061fae */ /* 0x00c3e4000d101d6a */
.L_x_749:
[----:B------:R-:W-:-:S13]  /*18b10*/  ISETP.GE.AND P0, PT, R3, 0x61, PT ;  /* 0x000000610300780c */ /* 0x000fda0003f06270 */
[----:B------:R-:W-:Y:S01]  /*18b20*/  @P0 LEA R2, P1, R9, R2, 0x1 ;  /* 0x0000000209020211 */ /* 0x000fe200078208ff */
[----:B------:R-:W-:-:S04]  /*18b30*/  @P0 IMAD R8, R8, 0x2, R16 ;  /* 0x0000000208080824 */ /* 0x000fc800078e0210 */
        /* <DEDUP_REMOVED lines=9> */
.L_x_618:
[----:B------:R-:W-:Y:S02]  /*18bd0*/  PLOP3.LUT P1, PT, P1, P0, PT, 0xa2, 0x0 ;  /* 0x000000000000781c */ /* 0x000fe40000f21472 */
[----:B------:R-:W-:-:S08]  /*18be0*/  @P0 R2UR P1, UR4, R0 ;  /* 0x00000000000402ca */ /* 0x000fd00000020000 */
[----:B------:R-:W-:-:S05]  /*18bf0*/  @P0 PLOP3.LUT P0, PT, P1, PT, PT, 0x80, 0x0 ;  /* 0x000000000000081c */ /* 0x000fca0000f0f070 */
[----:B------:R-:W-:Y:S01]  /*18c00*/  @!P1 SYNCS.ARRIVE.TRANS64.RED.A0T1 RZ, [UR4+0x2d830], RZ ;  /* 0x02d830ffffff99a7 */ /* 0x000fe20008200404 */
[----:B------:R-:W-:Y:S07]  /*18c10*/  @!P1 ARRIVES.LDGSTSBAR.64.TRANSCNT [UR4+0x2d830] ;  /* 0x02d83000ff0099b0 */ /* 0x000fee0008000a84 */
[----:B------:R-:W-:Y:S05]  /*18c20*/  @P0 BRA.U.ANY `(.L_x_618) ;  /* 0xfffffffd00e80947 */ /* 0x000fea000393ffff */
[----:B------:R-:W-:Y:S01]  /*18c30*/  NOP ;  /* 0x0000000000007918 */ /* 0x000fe20000000000 */
[----:B--2---:R-:W-:-:S05]  /*18c40*/  IMAD.U32 R2, RZ, RZ, UR38 ;  /* 0x00000026ff027e24 */ /* 0x004fca000f8e00ff */
[----:B------:R-:W-:-:S13]  /*18c50*/  ISETP.NE.AND P2, PT, R2, 0x3, PT ;  /* 0x000000030200780c */ /* 0x000fda0003f45270 */
[----:B------:R-:W-:Y:S05]  /*18c60*/  @!P2 BRA `(.L_x_619) ;  /* 0x000000000004a947 */ /* 0x000fea0003800000 */
[----:B------:R-:W-:Y:S01]  /*18c70*/  BPT.TRAP 0x1 ;  /* 0x000000040000795c */ /* 0x000fe20000300000 */
.L_x_619:
[----:B01----:R0:W5:Y:S01]  /*18c80*/  LDL.LU R4, [R1+0x34] ;  /* 0x0000340001047983 */ /* 0x0031620000300800 */
[----:B------:R0:W-:Y:S03]  /*18c90*/  SYNCS.ARRIVE.TRANS64.A1T0 RZ, [R0+URZ+0x2d830], RZ ;  /* 0x02d830ff00ff79a7 */ /* 0x0001e6000810003f */
[----:B------:R0:W5:Y:S04]  /*18ca0*/  LDL.LU R6, [R1+0x8] ;  /* 0x0000080001067983 */ /* 0x0001680000300800 */
[----:B------:R0:W5:Y:S02]  /*18cb0*/  LDL.LU R3, [R1+0x44] ;  /* 0x0000440001037983 */ /* 0x0001640000300800 */
[----:B------:R-:W-:Y:S05]  /*18cc0*/  WARPSYNC.ALL ;  /* 0x0000000000007948 */ /* 0x000fea0003800000 */
[----:B------:R-:W-:Y:S01]  /*18cd0*/  ULDC.64 UR4, c[0x0][0x298] ;  /* 0x0000a60000047ab9 */ /* 0x000fe20000000a00 */
[----:B------:R-:W-:Y:S01]  /*18ce0*/  ULDC.64 UR6, c[0x0][0xa00] ;  /* 0x0002800000067ab9 */ /* 0x000fe20000000a00 */
[----:B0-----:R-:W-:Y:S01]  /*18cf0*/  VIADD R0, R16, 0xc400 ;  /* 0x0000c40010007836 */ /* 0x001fe20000000000 */
[----:B------:R-:W-:Y:S01]  /*18d00*/  BAR.SYNC.DEFER_BLOCKING 0x8, 0x200 ;  /* 0x0208000000007b1d */ /* 0x000fe20000010000 */
[----:B------:R-:W-:-:S03]  /*18d10*/  ISETP.NE.U32.AND P0, PT, RZ, UR6, PT ;  /* 0x00000006ff007c0c */ /* 0x000fc6000bf05070 */
[----:B------:R-:W-:Y:S02]  /*18d20*/  LOP3.LUT P1, RZ, R0, 0x1bf, RZ, 0xc0, !PT ;  /* 0x000001bf00ff7812 */ /* 0x000fe4000782c0ff */
[----:B------:R-:W-:Y:S01]  /*18d30*/  ISETP.NE.AND.EX P0, PT, RZ, UR7, PT, P0 ;  /* 0x00000007ff007c0c */ /* 0x000fe2000bf05300 */
[----:B------:R-:W-:Y:S01]  /*18d40*/  BSSY B6, `(.L_x_620) ;  /* 0x000001c000067945 */ /* 0x000fe20003800000 */
[----:B-----5:R-:W-:Y:S02]  /*18d50*/  SHF.R.S32.HI R2, RZ, 0x1f, R4 ;  /* 0x0000001fff027819 */ /* 0x020fe40000011404 */
[----:B------:R-:W-:-:S03]  /*18d60*/  SEL R26, R6, RZ, !P0 ;  /* 0x000000ff061a7207 */ /* 0x000fc60004000000 */
[----:B------:R-:W-:-:S04]  /*18d70*/  IMAD R2, R2, UR4, RZ ;  /* 0x0000000402027c24 */ /* 0x000fc8000f8e02ff */
[C---:B------:R-:W-:Y:S01]  /*18d80*/  IMAD R0, R4.reuse, UR5, R2 ;  /* 0x0000000504007c24 */ /* 0x040fe2000f8e0202 */
[----:B------:R-:W-:Y:S01]  /*18d90*/  SEL R2, R3, RZ, !P0 ;  /* 0x000000ff03027207 */ /* 0x000fe20004000000 */
[----:B------:R-:W-:-:S04]  /*18da0*/  IMAD.WIDE.U32 R4, R4, UR4, RZ ;  /* 0x0000000404047c25 */ /* 0x000fc8000f8e00ff */
[----:B------:R-:W-:Y:S01]  /*18db0*/  IMAD.IADD R0, R5, 0x1, R0 ;  /* 0x0000000105007824 */ /* 0x000fe200078e0200 */
[----:B------:R0:W-:Y:S04]  /*18dc0*/  STL.64 [R1+0x38], R4 ;  /* 0x0000380401007387 */ /* 0x0001e80000100a00 */
[----:B------:R0:W-:Y:S04]  /*18dd0*/  STL [R1+0x34], R2 ;  /* 0x0000340201007387 */ /* 0x0001e80000100800 */
[----:B------:R0:W-:Y:S01]  /*18de0*/  STL [R1+0x8], R0 ;  /* 0x0000080001007387 */ /* 0x0001e20000100800 */
[----:B------:R-:W-:Y:S05]  /*18df0*/  @!P1 BRA `(.L_x_621) ;  /* 0x0000000000409947 */ /* 0x000fea0003800000 */
[----:B0-----:R-:W-:Y:S01]  /*18e00*/  MOV R2, 0x0 ;  /* 0x0000000000027802 */ /* 0x001fe20000000f00 */
[----:B------:R-:W-:Y:S01]  /*18e10*/  ULDC.64 UR4, c[0x4][0x88] ;  /* 0x0100220000047ab9 */ /* 0x000fe20000000a00 */
[----:B------:R-:W-:Y:S01]  /*18e20*/  ULDC.64 UR6, c[0x4][0x90] ;  /* 0x0100240000067ab9 */ /* 0x000fe20000000a00 */
[----:B------:R-:W-:Y:S01]  /*18e30*/  ULDC.64 UR8, c[0x4][0x20] ;  /* 0x0100080000087ab9 */ /* 0x000fe20000000a00 */
[----:B------:R-:W-:Y:S02]  /*18e40*/  IMAD.U32 R4, RZ, RZ, UR4 ;  /* 0x00000004ff047e24 */ /* 0x000fe4000f8e00ff */
[----:B------:R-:W0:Y:S01]  /*18e50*/  LDC.64 R2, c[0x4][R2] ;  /* 0x0100000002027b82 */ /* 0x000e220000000a00 */
[----:B------:R-:W-:Y:S02]  /*18e60*/  IMAD.U32 R5, RZ, RZ, UR5 ;  /* 0x00000005ff057e24 */ /* 0x000fe4000f8e00ff */
        /* <DEDUP_REMOVED lines=9> */
.L_x_621:
[----:B------:R-:W-:Y:S05]  /*18f00*/  BSYNC B6 ;  /* 0x0000000000067941 */ /* 0x000fea0003800000 */
.L_x_620:
[----:B0-----:R-:W2:Y:S01]  /*18f10*/  LDL.LU R2, [R1+0x8] ;  /* 0x0000080001027983 */ /* 0x001ea20000300800 */
[----:B------:R-:W0:Y:S01]  /*18f20*/  LDC R9, c[0x0][0x448] ;  /* 0x00011200ff097b82 */ /* 0x000e220000000800 */
[----:B------:R-:W-:Y:S01]  /*18f30*/  ULDC.64 UR4, c[0x0][0x2d8] ;  /* 0x0000b60000047ab9 */ /* 0x000fe20000000a00 */
[----:B------:R-:W-:Y:S01]  /*18f40*/  ULDC.64 UR6, c[0x0][0x2e0] ;  /* 0x0000b80000067ab9 */ /* 0x000fe20000000a00 */
[----:B------:R-:W3:Y:S01]  /*18f50*/  LDL.LU.64 R20, [R1+0x38] ;  /* 0x0000380001147983 */ /* 0x000ee20000300a00 */
[----:B------:R-:W-:-:S03]  /*18f60*/  ULDC.64 UR8, c[0x0][0x280] ;  /* 0x0000a00000087ab9 */ /* 0x000fc60000000a00 */
[----:B------:R-:W4:Y:S01]  /*18f70*/  LDL.LU R0, [R1+0x34] ;  /* 0x0000340001007983 */ /* 0x000f220000300800 */
[----:B0-----:R-:W-:-:S13]  /*18f80*/  ISETP.NE.AND P0, PT, R9, 0x1, PT ;  /* 0x000000010900780c */ /* 0x001fda0003f05270 */
[----:B------:R-:W0:Y:S08]  /*18f90*/  @P0 LDC R5, c[0x0][0x44c] ;  /* 0x00011300ff050b82 */ /* 0x000e300000000800 */
[----:B------:R-:W1:Y:S08]  /*18fa0*/  @P0 LDC R6, c[0x0][0x450] ;  /* 0x00011400ff060b82 */ /* 0x000e700000000800 */
[----:B------:R-:W1:Y:S01]  /*18fb0*/  @P0 LDC R8, c[0x0][0x450] ;  /* 0x00011400ff080b82 */ /* 0x000e620000000800 */
[----:B--2---:R-:W-:-:S02]  /*18fc0*/  IMAD.MOV.U32 R3, RZ, RZ, R2 ;  /* 0x000000ffff037224 */ /* 0x004fc400078e0002 */
        /* <DEDUP_REMOVED lines=16> */
[----:B------:R2:W5:Y:S03]  /*190d0*/  LDL R21, [R1+0x48] ;  /* 0x0000480001157983 */ /* 0x0005660000100800 */
[----:B------:R-:W-:-:S04]  /*190e0*/  IMAD R0, R25, 0xc0, R20 ;  /* 0x000000c019007824 */ /* 0x000fc800078e0214 */
[----:B0-----:R-:W-:-:S04]  /*190f0*/  @P0 IMAD.HI.U32 R5, R0, R5, RZ ;  /* 0x0000000500050227 */ /* 0x001fc800078e00ff */
[----:B------:R-:W-:Y:S01]  /*19100*/  IMAD.MOV.U32 R4, RZ, RZ, R0 ;  /* 0x000000ffff047224 */ /* 0x000fe200078e0000 */
[----:B-1----:R-:W-:-:S04]  /*19110*/  @P0 SHF.R.U32.HI R4, RZ, R6, R5 ;  /* 0x00000006ff040219 */ /* 0x002fc80000011605 */
[--C-:B------:R-:W-:Y:S01]  /*19120*/  SHF.R.S32.HI R5, RZ, 0x1f, R4.reuse ;  /* 0x0000001fff057819 */ /* 0x100fe20000011404 */
[----:B------:R-:W-:-:S04]  /*19130*/  IMAD.MOV R7, RZ, RZ, -R4 ;  /* 0x000000ffff077224 */ /* 0x000fc800078e0a04 */
[----:B------:R-:W-:-:S04]  /*19140*/  IMAD R5, R5, UR4, RZ ;  /* 0x0000000405057c24 */ /* 0x000fc8000f8e02ff */
[C---:B------:R-:W-:Y:S02]  /*19150*/  IMAD R6, R4.reuse, UR5, R5 ;  /* 0x0000000504067c24 */ /* 0x040fe4000f8e0205 */
[----:B------:R-:W-:-:S04]  /*19160*/  IMAD.WIDE.U32 R4, R4, UR4, R2 ;  /* 0x0000000404047c25 */ /* 0x000fc8000f8e0002 */
[----:B------:R-:W-:Y:S02]  /*19170*/  IMAD.IADD R5, R5, 0x1, R6 ;  /* 0x0000000105057824 */ /* 0x000fe400078e0206 */
[----:B------:R-:W-:-:S05]  /*19180*/  IMAD R6, R9, R7, R0 ;  /* 0x0000000709067224 */ /* 0x000fca00078e0200 */
[----:B------:R-:W-:Y:S01]  /*19190*/  SHF.R.S32.HI R7, RZ, 0x1f, R6 ;  /* 0x0000001fff077819 */ /* 0x000fe20000011406 */
[----:B------:R-:W-:-:S04]  /*191a0*/  IMAD.WIDE.U32 R4, R6, UR6, R4 ;  /* 0x0000000606047c25 */ /* 0x000fc8000f8e0004 */
[----:B------:R-:W-:-:S04]  /*191b0*/  IMAD R7, R7, UR6, RZ ;  /* 0x0000000607077c24 */ /* 0x000fc8000f8e02ff */
[----:B------:R-:W-:Y:S02]  /*191c0*/  IMAD R6, R6, UR7, R7 ;  /* 0x0000000706067c24 */ /* 0x000fe4000f8e0207 */
[----:B------:R-:W0:Y:S01]  /*191d0*/  @P0 LDC R7, c[0x0][0x44c] ;  /* 0x00011300ff070b82 */ /* 0x000e220000000800 */
[----:B------:R-:W-:Y:S02]  /*191e0*/  VIADD R0, R0, 0x80 ;  /* 0x0000008000007836 */ /* 0x000fe40000000000 */
[----:B------:R-:W-:Y:S01]  /*191f0*/  IMAD.IADD R6, R5, 0x1, R6 ;  /* 0x0000000105067824 */ /* 0x000fe200078e0206 */
[----:B------:R-:W-:-:S04]  /*19200*/  LEA R5, P1, R4, UR8, 0x1 ;  /* 0x0000000804057c11 */ /* 0x000fc8000f8208ff */
[----:B------:R-:W-:Y:S01]  /*19210*/  LEA.HI.X R4, R4, UR9, R6, 0x1, P1 ;  /* 0x0000000904047c11 */ /* 0x000fe200088f0c06 */
[----:B------:R-:W-:Y:S02]  /*19220*/  IMAD.MOV.U32 R6, RZ, RZ, R0 ;  /* 0x000000ffff067224 */ /* 0x000fe400078e0000 */
[----:B0-----:R-:W-:-:S05]  /*19230*/  @P0 IMAD.HI.U32 R7, R0, R7, RZ ;  /* 0x0000000700070227 */ /* 0x001fca00078e00ff */
[----:B------:R-:W-:Y:S02]  /*19240*/  @P0 SHF.R.U32.HI R6, RZ, R8, R7 ;  /* 0x00000008ff060219 */ /* 0x000fe40000011607 */
[----:B------:R2:W5:Y:S01]  /*19250*/  LDL R8, [R1+0x30] ;  /* 0x0000300001087983 */ /* 0x0005620000100800 */
[----:B------:R-:W0:Y:S02]  /*19260*/  S2R R13, SR_TID.X ;  /* 0x00000000000d7919 */ /* 0x000e240000002100 */
[----:B------:R-:W-:-:S04]  /*19270*/  IMAD.MOV R7, RZ, RZ, -R6 ;  /* 0x000000ffff077224 */ /* 0x000fc800078e0a06 */
[----:B------:R-:W-:Y:S01]  /*19280*/  IMAD R0, R9, R7, R0 ;  /* 0x0000000709007224 */ /* 0x000fe200078e0200 */
[----:B------:R-:W-:Y:S01]  /*19290*/  SHF.R.S32.HI R7, RZ, 0x1f, R6 ;  /* 0x0000001fff077819 */ /* 0x000fe20000011406 */
[----:B------:R-:W-:-:S04]  /*192a0*/  IMAD.WIDE.U32 R2, R6, UR4, R2 ;  /* 0x0000000406027c25 */ /* 0x000fc8000f8e0002 */
[----:B------:R-:W-:Y:S01]  /*192b0*/  IMAD R7, R7, UR4, RZ ;  /* 0x0000000407077c24 */ /* 0x000fe2000f8e02ff */
[----:B------:R-:W-:-:S03]  /*192c0*/  ULDC UR4, c[0x0][0x2b8] ;  /* 0x0000ae0000047ab9 */ /* 0x000fc60000000800 */
[----:B------:R-:W-:Y:S01]  /*192d0*/  IMAD R7, R6, UR5, R7 ;  /* 0x0000000506077c24 */ /* 0x000fe2000f8e0207 */
[----:B------:R-:W-:-:S03]  /*192e0*/  SHF.R.S32.HI R6, RZ, 0x1f, R0 ;  /* 0x0000001fff067819 */ /* 0x000fc60000011400 */
[----:B------:R-:W-:Y:S02]  /*192f0*/  IMAD.IADD R3, R3, 0x1, R7 ;  /* 0x0000000103037824 */ /* 0x000fe400078e0207 */
[----:B------:R-:W-:Y:S02]  /*19300*/  IMAD R6, R6, UR6, RZ ;  /* 0x0000000606067c24 */ /* 0x000fe4000f8e02ff */
[----:B------:R-:W-:-:S04]  /*19310*/  IMAD.WIDE.U32 R2, R0, UR6, R2 ;  /* 0x0000000600027c25 */ /* 0x000fc8000f8e0002 */
[----:B------:R-:W-:Y:S01]  /*19320*/  IMAD R6, R0, UR7, R6 ;  /* 0x0000000700067c24 */ /* 0x000fe2000f8e0206 */
[C---:B0-----:R-:W-:Y:S01]  /*19330*/  SHF.L.U32 R11, R13.reuse, 0x3, RZ ;  /* 0x000000030d0b7819 */ /* 0x041fe200000006ff */
[----:B------:R-:W-:-:S03]  /*19340*/  IMAD.SHL.U32 R10, R13, 0x8, RZ ;  /* 0x000000080d0a7824 */ /* 0x000fc600078e00ff */
[----:B------:R-:W-:Y:S01]  /*19350*/  LOP3.LUT R11, R11, 0x18, RZ, 0xc0, !PT ;  /* 0x000000180b0b7812 */ /* 0x000fe200078ec0ff */
[----:B------:R-:W-:Y:S01]  /*19360*/  IMAD.IADD R6, R3, 0x1, R6 ;  /* 0x0000000103067824 */ /* 0x000fe200078e0206 */
[----:B------:R-:W-:Y:S02]  /*19370*/  LEA R7, P0, R2, UR8, 0x1 ;  /* 0x0000000802077c11 */ /* 0x000fe4000f8008ff */
[C---:B------:R-:W-:Y:S02]  /*19380*/  LOP3.LUT R12, R11.reuse, 0x20, RZ, 0xfc, !PT ;  /* 0x000000200b0c7812 */ /* 0x040fe400078efcff */
[----:B------:R-:W-:Y:S02]  /*19390*/  LOP3.LUT R10, R10, 0x18, RZ, 0xc0, !PT ;  /* 0x000000180a0a7812 */ /* 0x000fe400078ec0ff */
[----:B------:R-:W-:Y:S01]  /*193a0*/  LOP3.LUT R11, R11, 0x40, RZ, 0xfc, !PT ;  /* 0x000000400b0b7812 */ /* 0x000fe200078efcff */
[----:B------:R-:W-:Y:S01]  /*193b0*/  UMOV UR5, 0xffffffff ;  /* 0xffffffff00057882 */ /* 0x000fe20000000000 */
[----:B------:R-:W-:-:S02]  /*193c0*/  LEA.HI.X R6, R2, UR9, R6, 0x1, P0 ;  /* 0x0000000902067c11 */ /* 0x000fc400080f0c06 */
[----:B------:R-:W-:Y:S02]  /*193d0*/  LOP3.LUT R20, R13, 0x7f, RZ, 0xc0, !PT ;  /* 0x0000007f0d147812 */ /* 0x000fe400078ec0ff */
[----:B------:R-:W-:Y:S02]  /*193e0*/  ISETP.GE.AND P0, PT, R10, UR4, PT ;  /* 0x000000040a007c0c */ /* 0x000fe4000bf06270 */
[----:B------:R-:W-:Y:S02]  /*193f0*/  ISETP.GE.AND P1, PT, R12, UR4, PT ;  /* 0x000000040c007c0c */ /* 0x000fe4000bf26270 */
[----:B------:R-:W-:Y:S02]  /*19400*/  ISETP.GE.AND P2, PT, R11, UR4, PT ;  /* 0x000000040b007c0c */ /* 0x000fe4000bf46270 */
[----:B------:R-:W-:Y:S01]  /*19410*/  SHF.R.U32.HI R20, RZ, 0x2, R20 ;  /* 0x00000002ff147819 */ /* 0x000fe20000011614 */
[----:B--2---:R-:W-:Y:S10]  /*19420*/  BRA.DIV UR5, `(.L_x_622) ;  /* 0x0000004605987947 */ /* 0x004ff4000b800000 */
[----:B------:R-:W0:Y:S01]  /*19430*/  SHFL.IDX PT, R3, R5, RZ, 0x1c1f ;  /* 0x001c1fff05037589 */ /* 0x000e2200000e0000 */
[----:B-----5:R-:W-:Y:S02]  /*19440*/  IMAD R0, R21, R9, RZ ;  /* 0x0000000915007224 */ /* 0x020fe400078e02ff */
[----:B------:R-:W-:Y:S01]  /*19450*/  IMAD R25, R25, 0xc0, R20 ;  /* 0x000000c019197824 */ /* 0x000fe200078e0214 */
[----:B------:R-:W1:Y:S04]  /*19460*/  SHFL.IDX PT, R2, R4, RZ, 0x1c1f ;  /* 0x001c1fff04027589 */ /* 0x000e6800000e0000 */
[----:B------:R-:W-:-:S13]  /*19470*/  ISETP.GE.AND P3, PT, R25, R0, PT ;  /* 0x000000001900720c */ /* 0x000fda0003f66270 */
[----:B0-----:R-:W-:-:S05]  /*19480*/  @!P3 LEA R3, P4, R10, R3, 0x1 ;  /* 0x000000030a03b211 */ /* 0x001fca00078808ff */
[----:B-1----:R-:W-:-:S05]  /*19490*/  @!P3 IMAD.X R2, RZ, RZ, R2, P4 ;  /* 0x000000ffff02b224 */ /* 0x002fca00020e0602 */
[----:B------:R-:W-:-:S04]  /*194a0*/  @!P3 LOP3.LUT R3, R3, R2, RZ, 0x3c, !PT ;  /* 0x000000020303b212 */ /* 0x000fc800078e3cff */
[----:B------:R-:W-:-:S04]  /*194b0*/  @!P3 LOP3.LUT R2, R3, R2, RZ, 0x3c, !PT ;  /* 0x000000020302b212 */ /* 0x000fc800078e3cff */
[----:B------:R-:W-:-:S05]  /*194c0*/  @!P3 LOP3.LUT R3, R3, R2, RZ, 0x3c, !PT ;  /* 0x000000020303b212 */ /* 0x000fca00078e3cff */
[----:B------:R-:W-:Y:S01]  /*194d0*/  @!PT LDS RZ, [RZ] ;  /* 0x00000000fffff984 */ /* 0x000fe20000000800 */
[----:B------:R-:W-:Y:S04]  /*194e0*/  @!P3 LDGSTS.E.BYPASS.LTC128B.128 [R8+0xc400], desc[UR42][R2.64], !P0 ;  /* 0x0c4000000208bfae */ /* 0x000fe8000c101d6a */
[----:B------:R-:W-:Y:S04]  /*194f0*/  @!P3 LDGSTS.E.BYPASS.LTC128B.128 [R8+0xf400], desc[UR42][R2.64+0x40], !P1 ;  /* 0x0f4000400208bfae */ /* 0x000fe8000c901d6a */
[----:B------:R0:W-:Y:S02]  /*19500*/  @!P3 LDGSTS.E.BYPASS.LTC128B.128 [R8+0x12400], desc[UR42][R2.64+0x80], !P2 ;  /* 0x124000800208bfae */ /* 0x0001e4000d101d6a */
[----:B0-----:R-:W-:-:S02]  /*19510*/  VIADD R2, R25, 0x20 ;  /* 0x0000002019027836 */ /* 0x001fc40000000000 */
[----:B------:R-:W0:Y:S03]  /*19520*/  SHFL.IDX PT, R3, R5, 0x1, 0x1c1f ;  /* 0x003c1f0005037f89 */ /* 0x000e2600000e0000 */
[----:B------:R-:W-:Y:S02]  /*19530*/  ISETP.GE.AND P3, PT, R2, R0, PT ;  /* 0x000000000200720c */ /* 0x000fe40003f66270 */
[----:B------:R-:W1:Y:S11]  /*19540*/  SHFL.IDX PT, R2, R4, 0x1, 0x1c1f ;  /* 0x003c1f0004027f89 */ /* 0x000e7600000e0000 */
[----:B0-----:R-:W-:-:S05]  /*19550*/  @!P3 LEA R3, P4, R10, R3, 0x1 ;  /* 0x000000030a03b211 */ /* 0x001fca00078808ff */
[----:B-1----:R-:W-:-:S05]  /*19560*/  @!P3 IMAD.X R2, RZ, RZ, R2, P4 ;  /* 0x000000ffff02b224 */ /* 0x002fca00020e0602 */
[----:B------:R-:W-:-:S04]  /*19570*/  @!P3 LOP3.LUT R3, R3, R2, RZ, 0x3c, !PT ;  /* 0x000000020303b212 */ /* 0x000fc800078e3cff */
[----:B------:R-:W-:-:S04]  /*19580*/  @!P3 LOP3.LUT R2, R3, R2, RZ, 0x3c, !PT ;  /* 0x000000020302b212 */ /* 0x000fc800078e3cff */
[----:B------:R-:W-:-:S05]  /*19590*/  @!P3 LOP3.LUT R3, R3, R2, RZ, 0x3c, !PT ;  /* 0x000000020303b212 */ /* 0x000fca00078e3cff */
[----:B------:R-:W-:Y:S04]  /*195a0*/  @!P3 LDGSTS.E.BYPASS.LTC128B.128 [R8+0xcc00], desc[UR42][R2.64], !P0 ;  /* 0x0cc000000208bfae */ /* 0x000fe8000c101d6a */
[----:B------:R-:W-:Y:S04]  /*195b0*/  @!P3 LDGSTS.E.BYPASS.LTC128B.128 [R8+0xfc00], desc[UR42][R2.64+0x40], !P1 ;  /* 0x0fc000400208bfae */ /* 0x000fe8000c901d6a */
[----:B------:R0:W-:Y:S02]  /*195c0*/  @!P3 LDGSTS.E.BYPASS.LTC128B.128 [R8+0x12c00], desc[UR42][R2.64+0x80], !P2 ;  /* 0x12c000800208bfae */ /* 0x0001e4000d101d6a */
[----:B0-----:R-:W-:-:S02]  /*195d0*/  VIADD R2, R25, 0x40 ;  /* 0x0000004019027836 */ /* 0x001fc40000000000 */
[----:B------:R-:W0:Y:S03]  /*195e0*/  SHFL.IDX PT, R3, R5, 0x2, 0x1c1f ;  /* 0x005c1f0005037f89 */ /* 0x000e2600000e0000 */
[----:B------:R-:W-:Y:S01]  /*195f0*/  ISETP.GE.AND P3, PT, R2, R0, PT ;  /* 0x000000000200720c */ /* 0x000fe20003f66270 */
[----:B------:R-:W-:Y:S04]  /*19600*/  SHFL.IDX PT, R5, R5, 0x3, 0x1c1f ;  /* 0x007c1f0005057f89 */ /* 0x000fe800000e0000 */
[----:B------:R-:W1:Y:S04]  /*19610*/  SHFL.IDX PT, R2, R4, 0x2, 0x1c1f ;  /* 0x005c1f0004027f89 */ /* 0x000e6800000e0000 */
[----:B------:R-:W2:Y:S04]  /*19620*/  SHFL.IDX PT, R4, R4, 0x3, 0x1c1f ;  /* 0x007c1f0004047f89 */ /* 0x000ea800000e0000 */
        /* <DEDUP_REMOVED lines=8> */
[----:B0-----:R-:W-:-:S05]  /*196b0*/  VIADD R2, R25, 0x60 ;  /* 0x0000006019027836 */ /* 0x001fca0000000000 */
[----:B------:R-:W-:-:S13]  /*196c0*/  ISETP.GE.AND P3, PT, R2, R0, PT ;  /* 0x000000000200720c */ /* 0x000fda0003f66270 */
[----:B------:R-:W-:-:S05]  /*196d0*/  @!P3 LEA R2, P4, R10, R5, 0x1 ;  /* 0x000000050a02b211 */ /* 0x000fca00078808ff */
[----:B--2---:R-:W-:Y:S02]  /*196e0*/  @!P3 IMAD.X R3, RZ, RZ, R4, P4 ;  /* 0x000000ffff03b224 */ /* 0x004fe400020e0604 */
[----:B------:R-:W-:-:S03]  /*196f0*/  VIADD R4, R25, 0x80 ;  /* 0x0000008019047836 */ /* 0x000fc60000000000 */
[----:B------:R-:W-:Y:S04]  /*19700*/  @!P3 LDGSTS.E.BYPASS.LTC128B.128 [R8+0xdc00], desc[UR42][R2.64], !P0 ;  /* 0x0dc000000208bfae */ /* 0x000fe8000c101d6a */
[----:B------:R-:W-:Y:S04]  /*19710*/  @!P3 LDGSTS.E.BYPASS.LTC128B.128 [R8+0x10c00], desc[UR42][R2.64+0x40], !P1 ;  /* 0x10c000400208bfae */ /* 0x000fe8000c901d6a */
[----:B------:R0:W-:Y:S01]  /*19720*/  @!P3 LDGSTS.E.BYPASS.LTC128B.128 [R8+0x13c00], desc[UR42][R2.64+0x80], !P2 ;  /* 0x13c000800208bfae */ /* 0x0001e2000d101d6a */
[----:B------:R-:W-:-:S03]  /*19730*/  ISETP.GE.AND P3, PT, R4, R0, PT ;  /* 0x000000000400720c */ /* 0x000fc60003f66270 */
[----:B0-----:R-:W0:Y:S04]  /*19740*/  SHFL.IDX PT, R3, R7, RZ, 0x1c1f ;  /* 0x001c1fff07037589 */ /* 0x001e2800000e0000 */
[----:B------:R-:W1:Y:S04]  /*19750*/  SHFL.IDX PT, R2, R6, RZ, 0x1c1f ;  /* 0x001c1fff06027589 */ /* 0x000e6800000e0000 */
[----:B------:R-:W2:Y:S02]  /*19760*/  SHFL.IDX PT, R6, R6, 0x1, 0x1c1f ;  /* 0x003c1f0006067f89 */ /* 0x000ea400000e0000 */
[----:B0-----:R-:W-:-:S05]  /*19770*/  @!P3 LEA R3, P4, R10, R3, 0x1 ;  /* 0x000000030a03b211 */ /* 0x001fca00078808ff */
[----:B-1----:R-:W-:-:S05]  /*19780*/  @!P3 IMAD.X R2, RZ, RZ, R2, P4 ;  /* 0x000000ffff02b224 */ /* 0x002fca00020e0602 */
[----:B------:R-:W-:-:S04]  /*19790*/  @!P3 LOP3.LUT R3, R3, R2, RZ, 0x3c, !PT ;  /* 0x000000020303b212 */ /* 0x000fc800078e3cff */
[----:B------:R-:W-:-:S04]  /*197a0*/  @!P3 LOP3.LUT R2, R3, R2, RZ, 0x3c, !PT ;  /* 0x000000020302b212 */ /* 0x000fc800078e3cff */
[----:B------:R-:W-:-:S05]  /*197b0*/  @!P3 LOP3.LUT R3, R3, R2, RZ, 0x3c, !PT ;  /* 0x000000020303b212 */ /* 0x000fca00078e3cff */
[----:B------:R-:W-:Y:S04]  /*197c0*/  @!P3 LDGSTS.E.BYPASS.LTC128B.128 [R8+0xe400], desc[UR42][R2.64], !P0 ;  /* 0x0e4000000208bfae */ /* 0x000fe8000c101d6a */
[----:B------:R-:W-:Y:S04]  /*197d0*/  @!P3 LDGSTS.E.BYPASS.LTC128B.128 [R8+0x11400], desc[UR42][R2.64+0x40], !P1 ;  /* 0x114000400208bfae */ /* 0x000fe8000c901d6a */
[----:B------:R0:W-:Y:S04]  /*197e0*/  @!P3 LDGSTS.E.BYPASS.LTC128B.128 [R8+0x14400], desc[UR42][R2.64+0x80], !P2 ;  /* 0x144000800208bfae */ /* 0x0001e8000d101d6a */
[----:B0-2---:R0:W1:Y:S02]  /*197f0*/  SHFL.IDX PT, R2, R7, 0x1, 0x1c1f ;  /* 0x003c1f0007027f89 */ /* 0x00506400000e0000 */
.L_x_762:
[----:B------:R-:W-:-:S05]  /*19800*/  VIADD R25, R25, 0xa0 ;  /* 0x000000a019197836 */ /* 0x000fca0000000000 */
[----:B------:R-:W-:-:S13]  /*19810*/  ISETP.GE.AND P3, PT, R25, R0, PT ;  /* 0x000000001900720c */ /* 0x000fda0003f66270 */
[----:B-1----:R-:W-:-:S05]  /*19820*/  @!P3 LEA R2, P4, R10, R2, 0x1 ;  /* 0x000000020a02b211 */ /* 0x002fca00078808ff */
[----:B------:R-:W-:-:S05]  /*19830*/  @!P3 IMAD.X R3, RZ, RZ, R6, P4 ;  /* 0x000000ffff03b224 */ /* 0x000fca00020e0606 */
[----:B------:R-:W-:Y:S01]  /*19840*/  @!PT LDS RZ, [RZ] ;  /* 0x00000000fffff984 */ /* 0x000fe20000000800 */
[----:B------:R-:W-:Y:S01]  /*19850*/  @!PT LDS RZ, [RZ] ;  /* 0x00000000fffff984 */ /* 0x000fe20000000800 */
[----:B------:R-:W-:Y:S01]  /*19860*/  @!PT LDS RZ, [RZ] ;  /* 0x00000000fffff984 */ /* 0x000fe20000000800 */
[----:B------:R1:W-:Y:S01]  /*19870*/  @!P3 LDGSTS.E.BYPASS.LTC128B.128 [R8+0xec00], desc[UR42][R2.64], !P0 ;  /* 0x0ec000000208bfae */ /* 0x0003e2000c101d6a */
[----:B------:R-:W-:-:S03]  /*19880*/  PLOP3.LUT P0, PT, PT, PT, PT, 0x80, 0x0 ;  /* 0x000000000000781c */ /* 0x000fc60003f0f070 */
[----:B------:R1:W-:Y:S04]  /*19890*/  @!P3 LDGSTS.E.BYPASS.LTC128B.128 [R8+0x11c00], desc[UR42][R2.64+0x40], !P1 ;  /* 0x11c000400208bfae */ /* 0x0003e8000c901d6a */
[----:B------:R1:W-:Y:S01]  /*198a0*/  @!P3 LDGSTS.E.BYPASS.LTC128B.128 [R8+0x14c00], desc[UR42][R2.64+0x80], !P2 ;  /* 0x14c000800208bfae */ /* 0x0003e2000d101d6a */
[----:B------:R-:W-:-:S05]  /*198b0*/  NOP ;  /* 0x0000000000007918 */ /* 0x000fca0000000000 */
.L_x_623:
        /* <DEDUP_REMOVED lines=18> */
.L_x_763:
[----:B------:R-:W-:Y:S05]  /*199e0*/  BSYNC B0 ;  /* 0x0000000000007941 */ /* 0x000fea0003800000 */
.L_x_624:
[----:B------:R-:W1:Y:S04]  /*199f0*/  LDL.LU R3, [R1+0x40] ;  /* 0x0000400001037983 */ /* 0x000e680000300800 */
[----:B------:R-:W2:Y:S01]  /*19a00*/  LDL R2, [R1+0x24] ;  /* 0x0000240001027983 */ /* 0x000ea20000100800 */
[----:B------:R-:W-:Y:S01]  /*19a10*/  BSSY B0, `(.L_x_626) ;  /* 0x00000f1000007945 */ /* 0x000fe20003800000 */
[----:B-1----:R-:W-:-:S05]  /*19a20*/  VIADD R0, R3, 0xfffffffe ;  /* 0xfffffffe03007836 */ /* 0x002fca0000000000 */
[----:B--2---:R-:W-:-:S13]  /*19a30*/  ISETP.GE.AND P0, PT, R0, R2, PT ;  /* 0x000000020000720c */ /* 0x004fda0003f06270 */
[----:B------:R-:W-:Y:S05]  /*19a40*/  @!P0 BRA `(.L_x_627) ;  /* 0x0000000c00b48947 */ /* 0x000fea0003800000 */
[----:B------:R-:W1:Y:S01]  /*19a50*/  S2R R2, SR_TID.X ;  /* 0x0000000000027919 */ /* 0x000e620000002100 */
[----:B------:R-:W-:Y:S01]  /*19a60*/  ULDC UR4, c[0x0][0x2f4] ;  /* 0x0000bd0000047ab9 */ /* 0x000fe20000000800 */
[----:B------:R-:W-:Y:S01]  /*19a70*/  IMAD.MOV.U32 R10, RZ, RZ, R28 ;  /* 0x000000ffff0a7224 */ /* 0x000fe200078e001c */
[----:B------:R2:W5:Y:S04]  /*19a80*/  LDL.LU R20, [R1] ;  /* 0x0000000001147983 */ /* 0x0005680000300800 */
[----:B------:R2:W-:Y:S01]  /*19a90*/  STL [R1+0x8], R23 ;  /* 0x0000081701007387 */ /* 0x0005e20000100800 */
[----:B-1----:R-:W-:-:S05]  /*19aa0*/  IMAD.SHL.U32 R4, R2, 0x8, RZ ;  /* 0x0000000802047824 */ /* 0x002fca00078e00ff */
[----:B------:R-:W-:-:S04]  /*19ab0*/  LOP3.LUT R4, R4, 0x18, RZ, 0xc0, !PT ;  /* 0x0000001804047812 */ /* 0x000fc800078ec0ff */
[C---:B------:R-:W-:Y:S02]  /*19ac0*/  LOP3.LUT R3, R4.reuse, 0x20, RZ, 0xfc, !PT ;  /* 0x0000002004037812 */ /* 0x040fe400078efcff */
[C---:B------:R-:W-:Y:S02]  /*19ad0*/  LOP3.LUT R2, R4.reuse, 0x40, RZ, 0xfc, !PT ;  /* 0x0000004004027812 */ /* 0x040fe400078efcff */
[----:B------:R-:W-:Y:S02]  /*19ae0*/  ISETP.GE.AND P3, PT, R4, UR4, PT ;  /* 0x0000000404007c0c */ /* 0x000fe4000bf66270 */
[----:B------:R-:W-:Y:S02]  /*19af0*/  ISETP.GE.AND P2, PT, R3, UR4, PT ;  /* 0x0000000403007c0c */ /* 0x000fe4000bf46270 */
[----:B--2---:R-:W-:-:S13]  /*19b00*/  ISETP.GE.AND P1, PT, R2, UR4, PT ;  /* 0x0000000402007c0c */ /* 0x004fda000bf26270 */
.L_x_640:
[----:B------:R-:W2:Y:S01]  /*19b10*/  LDL R8, [R1+0x28] ;  /* 0x0000280001087983 */ /* 0x000ea20000100800 */
[----:B------:R-:W1:Y:S03]  /*19b20*/  LDC R9, c[0x0][0x430] ;  /* 0x00010c00ff097b82 */ /* 0x000e660000000800 */
[----:B0-----:R-:W3:Y:S04]  /*19b30*/  LDL R7, [R1+0x2c] ;  /* 0x00002c0001077983 */ /* 0x001ee80000100800 */
[----:B------:R-:W4:Y:S01]  /*19b40*/  LDL R6, [R1+0xc] ;  /* 0x00000c0001067983 */ /* 0x000f220000100800 */
[----:B------:R-:W0:Y:S01]  /*19b50*/  S2R R2, SR_TID.X ;  /* 0x0000000000027919 */ /* 0x000e220000002100 */
[----:B-1----:R-:W-:-:S13]  /*19b60*/  ISETP.NE.AND P0, PT, R9, 0x1, PT ;  /* 0x000000010900780c */ /* 0x002fda0003f05270 */
[----:B------:R-:W1:Y:S01]  /*19b70*/  @P0 LDC R5, c[0x0][0x434] ;  /* 0x00010d00ff050b82 */ /* 0x000e620000000800 */
[----:B0-----:R-:W-:-:S04]  /*19b80*/  LOP3.LUT R3, R2, 0x7f, RZ, 0xc0, !PT ;  /* 0x0000007f02037812 */ /* 0x001fc800078ec0ff */
[----:B------:R-:W-:-:S03]  /*19b90*/  SHF.R.U32.HI R4, RZ, 0x2, R3 ;  /* 0x00000002ff047819 */ /* 0x000fc60000011603 */
[----:B------:R-:W0:Y:S01]  /*19ba0*/  @P0 LDC R3, c[0x0][0x438] ;  /* 0x00010e00ff030b82 */ /* 0x000e220000000800 */
[----:B------:R-:W-:Y:S02]  /*19bb0*/  IMAD.SHL.U32 R2, R2, 0x20, RZ ;  /* 0x0000002002027824 */ /* 0x000fe400078e00ff */
[----:B------:R-:W-:-:S03]  /*19bc0*/  IMAD R4, R0, 0x80, R4 ;  /* 0x0000008000047824 */ /* 0x000fc600078e0204 */
[----:B------:R-:W-:Y:S01]  /*19bd0*/  LOP3.LUT R2, R2, 0x60, RZ, 0xc0, !PT ;  /* 0x0000006002027812 */ /* 0x000fe200078ec0ff */
[----:B------:R-:W-:Y:S05]  /*19be0*/  YIELD ;  /* 0x0000000000007946 */ /* 0x000fea0003800000 */
[----:B------:R-:W-:Y:S01]  /*19bf0*/  ULDC.64 UR4, c[0x0][0x428] ;  /* 0x00010a0000047ab9 */ /* 0x000fe20000000a00 */
[----:B--2---:R-:W-:-:S05]  /*19c00*/  IADD3 R4, R2, R4, R8 ;  /* 0x0000000402047210 */ /* 0x004fca0007ffe008 */
[----:B-1----:R-:W-:-:S04]  /*19c10*/  @P0 IMAD.HI.U32 R5, R4, R5, RZ ;  /* 0x0000000504050227 */ /* 0x002fc800078e00ff */
[----:B------:R-:W-:Y:S01]  /*19c20*/  IMAD.MOV.U32 R2, RZ, RZ, R4 ;  /* 0x000000ffff027224 */ /* 0x000fe200078e0004 */
[----:B0-----:R-:W-:-:S05]  /*19c30*/  @P0 SHF.R.U32.HI R2, RZ, R3, R5 ;  /* 0x00000003ff020219 */ /* 0x001fca0000011605 */
[----:B------:R-:W-:-:S04]  /*19c40*/  IMAD.MOV R3, RZ, RZ, -R2 ;  /* 0x000000ffff037224 */ /* 0x000fc800078e0a02 */
[----:B------:R-:W-:Y:S01]  /*19c50*/  IMAD R9, R9, R3, R4 ;  /* 0x0000000309097224 */ /* 0x000fe200078e0204 */
[----:B------:R-:W-:Y:S01]  /*19c60*/  SHF.R.S32.HI R3, RZ, 0x1f, R2 ;  /* 0x0000001fff037819 */ /* 0x000fe20000011402 */
[----:B---3--:R-:W-:-:S04]  /*19c70*/  IMAD R4, R7, UR4, RZ ;  /* 0x0000000407047c24 */ /* 0x008fc8000f8e02ff */
[C---:B----4-:R-:W-:Y:S02]  /*19c80*/  IMAD R4, R6.reuse, UR5, R4 ;  /* 0x0000000506047c24 */ /* 0x050fe4000f8e0204 */
[----:B------:R-:W-:Y:S01]  /*19c90*/  IMAD.WIDE.U32 R2, R6, UR4, R2 ;  /* 0x0000000406027c25 */ /* 0x000fe2000f8e0002 */
[----:B------:R-:W-:-:S03]  /*19ca0*/  ULDC.64 UR4, c[0x0][0x418] ;  /* 0x0001060000047ab9 */ /* 0x000fc60000000a00 */
[----:B------:R-:W-:Y:S01]  /*19cb0*/  IMAD.IADD R3, R4, 0x1, R3 ;  /* 0x0000000104037824 */ /* 0x000fe200078e0203 */
[----:B------:R-:W-:-:S04]  /*19cc0*/  LEA R4, P0, R2, UR4, 0x2 ;  /* 0x0000000402047c11 */ /* 0x000fc8000f8010ff */
[----:B------:R-:W-:-:S05]  /*19cd0*/  LEA.HI.X R5, R2, UR5, R3, 0x2, P0 ;  /* 0x0000000502057c11 */ /* 0x000fca00080f1403 */
[----:B------:R-:W2:Y:S01]  /*19ce0*/  LDG.E R8, desc[UR42][R4.64] ;  /* 0x0000002a04087981 */ /* 0x000ea2000c1e1900 */
[----:B------:R-:W-:-:S05]  /*19cf0*/  VIADD R28, R10, 0x1 ;  /* 0x000000010a1c7836 */ /* 0x000fca0000000000 */
[----:B------:R-:W-:-:S04]  /*19d00*/  ISETP.NE.AND P0, PT, R28, 0x2, PT ;  /* 0x000000021c00780c */ /* 0x000fc80003f05270 */
[----:B------:R-:W-:-:S04]  /*19d10*/  SEL R2, RZ, 0x1, P0 ;  /* 0x00000001ff027807 */ /* 0x000fc80000000000 */
[----:B-----5:R-:W-:Y:S01]  /*19d20*/  LOP3.LUT R2, R20, R2, RZ, 0x3c, !PT ;  /* 0x0000000214027212 */ /* 0x020fe200078e3cff */
[----:B------:R-:W-:-:S04]  /*19d30*/  IMAD.U32 R6, RZ, RZ, UR38 ;  /* 0x00000026ff067e24 */ /* 0x000fc8000f8e00ff */
[----:B------:R0:W-:Y:S01]  /*19d40*/  STL [R1], R2 ;  /* 0x0000000201007387 */ /* 0x0001e20000100800 */
[----:B------:R-:W-:Y:S01]  /*19d50*/  ISETP.NE.AND P4, PT, R6, 0x3, PT ;  /* 0x000000030600780c */ /* 0x000fe20003f85270 */
[----:B------:R-:W-:Y:S01]  /*19d60*/  IMAD.MOV.U32 R23, RZ, RZ, R0 ;  /* 0x000000ffff177224 */ /* 0x000fe200078e0000 */
[----:B------:R-:W-:Y:S02]  /*19d70*/  SEL R28, R28, RZ, P0 ;  /* 0x000000ff1c1c7207 */ /* 0x000fe40000000000 */
[----:B--2---:R-:W-:-:S09]  /*19d80*/  SHF.R.S32.HI R26, RZ, 0x1f, R8 ;  /* 0x0000001fff1a7819 */ /* 0x004fd20000011408 */
[----:B0-----:R-:W-:Y:S05]  /*19d90*/  @!P4 BRA `(.L_x_628) ;  /* 0x000000000004c947 */ /* 0x001fea0003800000 */
[----:B------:R-:W-:Y:S01]  /*19da0*/  BPT.TRAP 0x1 ;  /* 0x000000040000795c */ /* 0x000fe20000300000 */
.L_x_628:
[----:B------:R-:W-:Y:S01]  /*19db0*/  IMAD R5, R28, 0x8, R16 ;  /* 0x000000081c057824 */ /* 0x000fe200078e0210 */
[----:B------:R-:W-:Y:S01]  /*19dc0*/  SHF.L.U32 R0, R2, 0x1f, RZ ;  /* 0x0000001f02007819 */ /* 0x000fe200000006ff */
[----:B------:R-:W-:Y:S03]  /*19dd0*/  BSSY B1, `(.L_x_629) ;  /* 0x0000003000017945 */ /* 0x000fe60003800000 */
[----:B------:R-:W0:Y:S02]  /*19de0*/  SYNCS.PHASECHK.TRANS64.TRYWAIT P0, [R5+URZ+0x2d840], R0 ;  /* 0x02d84000050075a7 */ /* 0x000e24000800017f */
[----:B0-----:R-:W-:Y:S05]  /*19df0*/  @!P0 BRA `(.L_x_630) ;  /* 0x0000004400488947 */ /* 0x001fea0003800000 */
.L_x_764:
[----:B------:R-:W-:Y:S05]  /*19e00*/  BSYNC B1 ;  /* 0x0000000000017941 */ /* 0x000fea0003800000 */
.L_x_629:
[----:B------:R-:W2:Y:S01]  /*19e10*/  LDL R4, [R1+0x10] ;  /* 0x0000100001047983 */ /* 0x000ea20000100800 */
        /* <DEDUP_REMOVED lines=18> */
[----:B------:R-:W-:-:S04]  /*19f40*/  LEA R6, P0, R2, UR6, 0x1 ;  /* 0x0000000602067c11 */ /* 0x000fc8000f8008ff */
[----:B------:R-:W-:Y:S01]  /*19f50*/  LEA.HI.X R7, R2, UR7, R7, 0x1, P0 ;  /* 0x0000000702077c11 */ /* 0x000fe200080f0c07 */
[----:B--2---:R-:W-:Y:S01]  /*19f60*/  IMAD R4, R28, 0x3000, R4 ;  /* 0x000030001c047824 */ /* 0x004fe200078e0204 */
[----:B------:R-:W-:Y:S07]  /*19f70*/  BRA.DIV UR4, `(.L_x_631) ;  /* 0x0000004204fc7947 */ /* 0x000fee000b800000 */
[----:B------:R-:W0:Y:S01]  /*19f80*/  S2R R3, SR_TID.X ;  /* 0x0000000000037919 */ /* 0x000e220000002100 */
[----:B------:R-:W-:Y:S02]  /*19f90*/  LOP3.LUT P6, RZ, R19, 0x4, RZ, 0xc0, !PT ;  /* 0x0000000413ff7812 */ /* 0x000fe400078cc0ff */
[----:B------:R-:W-:Y:S01]  /*19fa0*/  LEA R4, R4, R16, 0x1 ;  /* 0x0000001004047211 */ /* 0x000fe200078e08ff */
[----:B------:R-:W1:Y:S04]  /*19fb0*/  SHFL.IDX PT, R2, R6, RZ, 0x1c1f ;  /* 0x001c1fff06027589 */ /* 0x000e6800000e0000 */
[----:B------:R-:W-:Y:S01]  /*19fc0*/  SHFL.IDX PT, R21, R7, 0x2, 0x1c1f ;  /* 0x005c1f0007157f89 */ /* 0x000fe200000e0000 */
[----:B0-----:R-:W-:-:S03]  /*19fd0*/  IMAD.SHL.U32 R11, R3, 0x8, RZ ;  /* 0x00000008030b7824 */ /* 0x001fc600078e00ff */
[----:B------:R-:W0:Y:S02]  /*19fe0*/  SHFL.IDX PT, R3, R7, RZ, 0x1c1f ;  /* 0x001c1fff07037589 */ /* 0x000e2400000e0000 */
[----:B------:R-:W-:-:S05]  /*19ff0*/  LOP3.LUT R11, R11, 0x18, RZ, 0xc0, !PT ;  /* 0x000000180b0b7812 */ /* 0x000fca00078ec0ff */
[----:B------:R-:W-:-:S05]  /*1a000*/  IMAD.SHL.U32 R0, R11, 0x2, RZ ;  /* 0x000000020b007824 */ /* 0x000fca00078e00ff */
[----:B-1----:R-:W-:-:S05]  /*1a010*/  IADD3 R2, P0, R2, R0, RZ ;  /* 0x0000000002027210 */ /* 0x002fca0007f1e0ff */
[----:B0-----:R-:W-:-:S05]  /*1a020*/  IMAD.X R3, RZ, RZ, R3, P0 ;  /* 0x000000ffff037224 */ /* 0x001fca00000e0603 */
        /* <DEDUP_REMOVED lines=18> */
.L_x_774:
        /* <DEDUP_REMOVED lines=11> */
.L_x_632:
[----:B------:R-:W-:Y:S02]  /*1a200*/  PLOP3.LUT P4, PT, P4, P0, PT, 0xa2, 0x0 ;  /* 0x000000000000781c */ /* 0x000fe40002781472 */
[----:B------:R-:W-:-:S08]  /*1a210*/  @P0 R2UR P4, UR4, R5 ;  /* 0x00000000050402ca */ /* 0x000fd00000080000 */
[----:B------:R-:W-:-:S05]  /*1a220*/  @P0 PLOP3.LUT P0, PT, P4, PT, PT, 0x80, 0x0 ;  /* 0x000000000000081c */ /* 0x000fca000270f070 */
[----:B------:R-:W-:Y:S01]  /*1a230*/  @!P4 SYNCS.ARRIVE.TRANS64.RED.A0T1 RZ, [UR4+0x2d830], RZ ;  /* 0x02d830ffffffc9a7 */ /* 0x000fe20008200404 */
[----:B------:R-:W-:Y:S07]  /*1a240*/  @!P4 ARRIVES.LDGSTSBAR.64.TRANSCNT [UR4+0x2d830] ;  /* 0x02d83000ff00c9b0 */ /* 0x000fee0008000a84 */
[----:B------:R-:W-:Y:S05]  /*1a250*/  @P0 BRA.U.ANY `(.L_x_632) ;  /* 0xfffffffd00e80947 */ /* 0x000fea000393ffff */
[----:B------:R-:W-:Y:S01]  /*1a260*/  NOP ;  /* 0x0000000000007918 */ /* 0x000fe20000000000 */
[----:B-1----:R-:W-:-:S05]  /*1a270*/  IMAD.U32 R2, RZ, RZ, UR38 ;  /* 0x00000026ff027e24 */ /* 0x002fca000f8e00ff */
[----:B------:R-:W-:-:S13]  /*1a280*/  ISETP.NE.AND P5, PT, R2, 0x3, PT ;  /* 0x000000030200780c */ /* 0x000fda0003fa5270 */
[----:B------:R-:W-:Y:S05]  /*1a290*/  @!P5 BRA `(.L_x_633) ;  /* 0x000000000004d947 */ /* 0x000fea0003800000 */
[----:B------:R-:W-:Y:S01]  /*1a2a0*/  BPT.TRAP 0x1 ;  /* 0x000000040000795c */ /* 0x000fe20000300000 */
.L_x_633:
[----:B------:R1:W-:Y:S01]  /*1a2b0*/  SYNCS.ARRIVE.TRANS64.A1T0 RZ, [R5+URZ+0x2d830], RZ ;  /* 0x02d830ff05ff79a7 */ /* 0x0003e2000810003f */
[----:B------:R-:W-:Y:S05]  /*1a2c0*/  @!P5 BRA `(.L_x_634) ;  /* 0x000000000004d947 */ /* 0x000fea0003800000 */
[----:B------:R-:W-:Y:S01]  /*1a2d0*/  BPT.TRAP 0x1 ;  /* 0x000000040000795c */ /* 0x000fe20000300000 */
.L_x_634:
[----:B------:R-:W-:Y:S01]  /*1a2e0*/  SHF.L.U32 R2, R20, 0x1f, RZ ;  /* 0x0000001f14027819 */ /* 0x000fe200000006ff */
[----:B-1----:R-:W-:Y:S01]  /*1a2f0*/  IMAD R5, R10, 0x8, R16 ;  /* 0x000000080a057824 */ /* 0x002fe200078e0210 */
[----:B------:R-:W-:Y:S03]  /*1a300*/  BSSY B1, `(.L_x_635) ;  /* 0x0000003000017945 */ /* 0x000fe60003800000 */
[----:B------:R-:W1:Y:S02]  /*1a310*/  SYNCS.PHASECHK.TRANS64.TRYWAIT P0, [R5+URZ+0x2d860], R2 ;  /* 0x02d86002050075a7 */ /* 0x000e64000800017f */
[----:B-1----:R-:W-:Y:S05]  /*1a320*/  @!P0 BRA `(.L_x_636) ;  /* 0x0000004400648947 */ /* 0x002fea0003800000 */
.L_x_775:
[----:B------:R-:W-:Y:S05]  /*1a330*/  BSYNC B1 ;  /* 0x0000000000017941 */ /* 0x000fea0003800000 */
.L_x_635:
[----:B0-----:R-:W2:Y:S04]  /*1a340*/  LDL R7, [R1+0x20] ;  /* 0x0000200001077983 */ /* 0x001ea80000100800 */
[----:B------:R-:W2:Y:S04]  /*1a350*/  LDL.LU R6, [R1+0x8] ;  /* 0x0000080001067983 */ /* 0x000ea80000300800 */
[----:B------:R-:W3:Y:S01]  /*1a360*/  LDL R4, [R1+0x10] ;  /* 0x0000100001047983 */ /* 0x000ee20000100800 */
[----:B------:R-:W0:Y:S01]  /*1a370*/  S2R R3, SR_TID.X ;  /* 0x0000000000037919 */ /* 0x000e220000002100 */
[----:B------:R-:W-:Y:S01]  /*1a380*/  UMOV UR4, 0xffffffff ;  /* 0xffffffff00047882 */ /* 0x000fe20000000000 */
[----:B0-----:R-:W-:-:S04]  /*1a390*/  LOP3.LUT R3, R3, 0x7f, RZ, 0xc0, !PT ;  /* 0x0000007f03037812 */ /* 0x001fc800078ec0ff */
[----:B------:R-:W-:Y:S01]  /*1a3a0*/  SHF.R.U32.HI R3, RZ, 0x2, R3 ;  /* 0x00000002ff037819 */ /* 0x000fe20000011603 */
[----:B--2---:R-:W-:Y:S02]  /*1a3b0*/  IMAD R6, R6, -0x80, R7 ;  /* 0xffffff8006067824 */ /* 0x004fe400078e0207 */
[----:B---3--:R-:W-:Y:S02]  /*1a3c0*/  IMAD R4, R10, 0x3000, R4 ;  /* 0x000030000a047824 */ /* 0x008fe400078e0204 */
[----:B------:R-:W-:Y:S01]  /*1a3d0*/  IMAD.IADD R6, R6, 0x1, -R3 ;  /* 0x0000000106067824 */ /* 0x000fe200078e0a03 */
        /* <DEDUP_REMOVED lines=35> */
.L_x_785:
        /* <DEDUP_REMOVED lines=29> */
.L_x_638:
[----:B------:R-:W-:Y:S02]  /*1a7e0*/  PLOP3.LUT P4, PT, P4, P0, PT, 0xa2, 0x0 ;  /* 0x000000000000781c */ /* 0x000fe40002781472 */
[----:B------:R-:W-:-:S08]  /*1a7f0*/  @P0 R2UR P4, UR4, R5 ;  /* 0x00000000050402ca */ /* 0x000fd00000080000 */
[----:B------:R-:W-:-:S05]  /*1a800*/  @P0 PLOP3.LUT P0, PT, P4, PT, PT, 0x80, 0x0 ;  /* 0x000000000000081c */ /* 0x000fca000270f070 */
[----:B------:R-:W-:Y:S01]  /*1a810*/  @!P4 SYNCS.ARRIVE.TRANS64.RED.A0T1 RZ, [UR4+0x2d850], RZ ;  /* 0x02d850ffffffc9a7 */ /* 0x000fe20008200404 */
[----:B------:R-:W-:Y:S07]  /*1a820*/  @!P4 ARRIVES.LDGSTSBAR.64.TRANSCNT [UR4+0x2d850] ;  /* 0x02d85000ff00c9b0 */ /* 0x000fee0008000a84 */
[----:B------:R-:W-:Y:S05]  /*1a830*/  @P0 BRA.U.ANY `(.L_x_638) ;  /* 0xfffffffd00e80947 */ /* 0x000fea000393ffff */
[----:B------:R-:W-:Y:S01]  /*1a840*/  NOP ;  /* 0x0000000000007918 */ /* 0x000fe20000000000 */
[----:B------:R-:W-:Y:S02]  /*1a850*/  IMAD.U32 R2, RZ, RZ, UR38 ;  /* 0x00000026ff027e24 */ /* 0x000fe4000f8e00ff */
[----:B------:R-:W-:-:S03]  /*1a860*/  IMAD.MOV.U32 R22, RZ, RZ, R0 ;  /* 0x000000ffff167224 */ /* 0x000fc600078e0000 */
[----:B------:R-:W-:-:S13]  /*1a870*/  ISETP.NE.AND P5, PT, R2, 0x3, PT ;  /* 0x000000030200780c */ /* 0x000fda0003fa5270 */
[----:B------:R-:W-:Y:S05]  /*1a880*/  @!P5 BRA `(.L_x_639) ;  /* 0x000000000004d947 */ /* 0x000fea0003800000 */
[----:B------:R-:W-:Y:S01]  /*1a890*/  BPT.TRAP 0x1 ;  /* 0x000000040000795c */ /* 0x000fe20000300000 */
.L_x_639:
[----:B------:R-:W2:Y:S01]  /*1a8a0*/  LDL R2, [R1+0x24] ;  /* 0x0000240001027983 */ /* 0x000ea20000100800 */
[----:B------:R1:W-:Y:S01]  /*1a8b0*/  SYNCS.ARRIVE.TRANS64.A1T0 RZ, [R5+URZ+0x2d850], RZ ;  /* 0x02d850ff05ff79a7 */ /* 0x0003e2000810003f */
[----:B------:R-:W-:Y:S02]  /*1a8c0*/  VIADD R0, R23, 0xffffffff ;  /* 0xffffffff17007836 */ /* 0x000fe40000000000 */
[----:B------:R1:W5:Y:S01]  /*1a8d0*/  LDL R20, [R1] ;  /* 0x0000000001147983 */ /* 0x0003620000100800 */
[----:B------:R-:W-:-:S03]  /*1a8e0*/  IMAD.MOV.U32 R10, RZ, RZ, R28 ;  /* 0x000000ffff0a7224 */ /* 0x000fc600078e001c */
[----:B------:R1:W-:Y:S01]  /*1a8f0*/  STL [R1+0x8], R23 ;  /* 0x0000081701007387 */ /* 0x0003e20000100800 */
[----:B--2---:R-:W-:-:S13]  /*1a900*/  ISETP.GT.AND P0, PT, R23, R2, PT ;  /* 0x000000021700720c */ /* 0x004fda0003f04270 */
[----:B-1----:R-:W-:Y:S05]  /*1a910*/  @P0 BRA `(.L_x_640) ;  /* 0xfffffff0007c0947 */ /* 0x002fea000383ffff */
.L_x_627:
[----:B------:R-:W-:Y:S05]  /*1a920*/  BSYNC B0 ;  /* 0x0000000000007941 */ /* 0x000fea0003800000 */
.L_x_626:
[----:B------:R-:W1:Y:S01]  /*1a930*/  S2R R2, SR_TID.X ;  /* 0x0000000000027919 */ /* 0x000e620000002100 */
[----:B------:R-:W-:Y:S01]  /*1a940*/  BSSY B0, `(.L_x_641) ;  /* 0x0000010000007945 */ /* 0x000fe20003800000 */
[----:B-1----:R-:W-:-:S04]  /*1a950*/  LOP3.LUT R2, R2, 0x7f, RZ, 0xc0, !PT ;  /* 0x0000007f02027812 */ /* 0x002fc800078ec0ff */
[----:B------:R-:W-:-:S13]  /*1a960*/  ISETP.NE.AND P0, PT, R2, RZ, PT ;  /* 0x000000ff0200720c */ /* 0x000fda0003f05270 */
[----:B------:R-:W-:Y:S05]  /*1a970*/  @P0 BRA `(.L_x_642) ;  /* 0x0000000000300947 */ /* 0x000fea0003800000 */
[----:B------:R-:W1:Y:S01]  /*1a980*/  S2R R5, SR_LANEID ;  /* 0x0000000000057919 */ /* 0x000e620000000000 */
[----:B------:R-:W-:Y:S01]  /*1a990*/  VOTEU.ANY UR4, UPT, PT ;  /* 0x0000000000047886 */ /* 0x000fe200038e0100 */
[----:B------:R-:W2:Y:S01]  /*1a9a0*/  LDC.64 R2, c[0x0][0xc60] ;  /* 0x00031800ff027b82 */ /* 0x000ea20000000a00 */
[----:B------:R-:W1:Y:S02]  /*1a9b0*/  FLO.U32 R0, UR4 ;  /* 0x0000000400007d00 */ /* 0x000e6400080e0000 */
[----:B-1----:R-:W-:-:S06]  /*1a9c0*/  ISETP.EQ.U32.AND P0, PT, R0, R5, PT ;  /* 0x000000050000720c */ /* 0x002fcc0003f02070 */
[----:B------:R-:W2:Y:S07]  /*1a9d0*/  POPC R5, UR4 ;  /* 0x0000000400057d09 */ /* 0x000eae0008000000 */
[----:B--2---:R-:W2:Y:S01]  /*1a9e0*/  @P0 ATOMG.E.ADD.STRONG.GPU PT, R3, desc[UR42][R2.64], R5 ;  /* 0x00000005020309a8 */ /* 0x004ea200081ee1ea */
[----:B------:R-:W1:Y:S02]  /*1a9f0*/  S2R R4, SR_LTMASK ;  /* 0x0000000000047919 */ /* 0x000e640000003900 */
[----:B-1----:R-:W-:-:S04]  /*1aa00*/  LOP3.LUT R4, R4, UR4, RZ, 0xc0, !PT ;  /* 0x0000000404047c12 */ /* 0x002fc8000f8ec0ff */
[----:B0-----:R-:W0:Y:S01]  /*1aa10*/  POPC R7, R4 ;  /* 0x0000000400077309 */ /* 0x001e220000000000 */
[----:B--2---:R-:W0:Y:S02]  /*1aa20*/  SHFL.IDX PT, R0, R3, R0, 0x1f ;  /* 0x00001f0003007589 */ /* 0x004e2400000e0000 */
[----:B0-----:R-:W-:-:S07]  /*1aa30*/  IADD3 R24, R0, UR37, R7 ;  /* 0x0000002500187c10 */ /* 0x001fce000fffe007 */
.L_x_642:
[----:B------:R-:W-:Y:S05]  /*1aa40*/  BSYNC B0 ;  /* 0x0000000000007941 */ /* 0x000fea0003800000 */
.L_x_641:
[----:B------:R-:W-:-:S05]  /*1aa50*/  IMAD.U32 R0, RZ, RZ, UR38 ;  /* 0x00000026ff007e24 */ /* 0x000fca000f8e00ff */
[----:B------:R-:W-:-:S13]  /*1aa60*/  ISETP.NE.AND P0, PT, R0, 0x3, PT ;  /* 0x000000030000780c */ /* 0x000fda0003f05270 */
[----:B------:R-:W-:Y:S05]  /*1aa70*/  @!P0 BRA `(.L_x_643) ;  /* 0x0000000000048947 */ /* 0x000fea0003800000 */
[----:B------:R-:W-:Y:S01]  /*1aa80*/  BPT.TRAP 0x1 ;  /* 0x000000040000795c */ /* 0x000fe20000300000 */
.L_x_643:
[----:B------:R-:W2:Y:S04]  /*1aa90*/  LDL R3, [R1] ;  /* 0x0000000001037983 */ /* 0x000ea80000100800 */
[----:B------:R-:W3:Y:S01]  /*1aaa0*/  LDL.LU R2, [R1+0x20] ;  /* 0x0000200001027983 */ /* 0x000ee20000300800 */
[----:B------:R-:W-:Y:S01]  /*1aab0*/  IMAD R0, R28, 0x8, R16 ;  /* 0x000000081c007824 */ /* 0x000fe200078e0210 */
[----:B------:R-:W-:Y:S01]  /*1aac0*/  BSSY B0, `(.L_x_644) ;  /* 0x0000005000007945 */ /* 0x000fe20003800000 */
[----:B--2---:R-:W-:-:S04]  /*1aad0*/  SHF.L.U32 R3, R3, 0x1f, RZ ;  /* 0x0000001f03037819 */ /* 0x004fc800000006ff */
[----:B------:R-:W1:Y:S01]  /*1aae0*/  SYNCS.PHASECHK.TRANS64.TRYWAIT P0, [R0+URZ+0x2d860], R3 ;  /* 0x02d86003000075a7 */ /* 0x000e62000800017f */
[----:B---3--:R-:W-:Y:S01]  /*1aaf0*/  IMAD R6, R23, -0x80, R2 ;  /* 0xffffff8017067824 */ /* 0x008fe200078e0202 */
[----:B-1----:R-:W-:Y:S06]  /*1ab00*/  @!P0 BRA `(.L_x_645) ;  /* 0x0000004000e48947 */ /* 0x002fec0003800000 */
.L_x_786:
[----:B------:R-:W-:Y:S05]  /*1ab10*/  BSYNC B0 ;  /* 0x0000000000007941 */ /* 0x000fea0003800000 */
.L_x_644:
[----:B------:R-:W2:Y:S02]  /*1ab20*/  S2R R2, SR_TID.X ;  /* 0x0000000000027919 */ /* 0x000ea40000002100 */
[----:B--2---:R-:W-:-:S04]  /*1ab30*/  LOP3.LUT R2, R2, 0x7f, RZ, 0xc0, !PT ;  /* 0x0000007f02027812 */ /* 0x004fc800078ec0ff */
[----:B------:R-:W-:Y:S02]  /*1ab40*/  SHF.R.U32.HI R4, RZ, 0x2, R2 ;  /* 0x00000002ff047819 */ /* 0x000fe40000011602 */
[----:B------:R-:W2:Y:S01]  /*1ab50*/  LDL R2, [R1+0x10] ;  /* 0x0000100001027983 */ /* 0x000ea20000100800 */
[----:B------:R-:W-:Y:S02]  /*1ab60*/  UMOV UR4, 0xffffffff ;  /* 0xffffffff00047882 */ /* 0x000fe40000000000 */
[----:B------:R-:W-:Y:S02]  /*1ab70*/  IMAD.IADD R6, R6, 0x1, -R4 ;  /* 0x0000000106067824 */ /* 0x000fe400078e0a04 */
[----:B--2---:R-:W-:Y:S01]  /*1ab80*/  IMAD R4, R28, 0x3000, R2 ;  /* 0x000030001c047824 */ /* 0x004fe200078e0202 */
[----:B------:R-:W-:Y:S06]  /*1ab90*/  BRA.DIV UR4, `(.L_x_646) ;  /* 0x0000004204d47947 */ /* 0x000fec000b800000 */
[----:B------:R-:W0:Y:S01]  /*1aba0*/  S2R R2, SR_TID.X ;  /* 0x0000000000027919 */ /* 0x000e220000002100 */
[----:B------:R-:W-:Y:S01]  /*1abb0*/  ULDC UR4, c[0x0][0x2f4] ;  /* 0x0000bd0000047ab9 */ /* 0x000fe20000000800 */
[----:B------:R-:W-:Y:S01]  /*1abc0*/  IMAD R4, R4, 0x2, R16 ;  /* 0x0000000204047824 */ /* 0x000fe200078e0210 */
[----:B------:R-:W2:Y:S04]  /*1abd0*/  SHFL.IDX PT, R14, R18, RZ, 0x1c1f ;  /* 0x001c1fff120e7589 */ /* 0x000ea800000e0000 */
[----:B-1----:R-:W1:Y:S01]  /*1abe0*/  SHFL.IDX PT, R3, R22, RZ, 0x1c1f ;  /* 0x001c1fff16037589 */ /* 0x002e6200000e0000 */
[----:B0-----:R-:W-:-:S05]  /*1abf0*/  IMAD.SHL.U32 R7, R2, 0x8, RZ ;  /* 0x0000000802077824 */ /* 0x001fca00078e00ff */
        /* <DEDUP_REMOVED lines=37> */
.L_x_796:
        /* <DEDUP_REMOVED lines=13> */
.L_x_647:
[----:B------:R-:W-:Y:S02]  /*1af20*/  PLOP3.LUT P1, PT, P1, P0, PT, 0xa2, 0x0 ;  /* 0x000000000000781c */ /* 0x000fe40000f21472 */
[----:B------:R-:W-:-:S08]  /*1af30*/  @P0 R2UR P1, UR4, R0 ;  /* 0x00000000000402ca */ /* 0x000fd00000020000 */
[----:B------:R-:W-:-:S05]  /*1af40*/  @P0 PLOP3.LUT P0, PT, P1, PT, PT, 0x80, 0x0 ;  /* 0x000000000000081c */ /* 0x000fca0000f0f070 */
[----:B------:R-:W-:Y:S01]  /*1af50*/  @!P1 SYNCS.ARRIVE.TRANS64.RED.A0T1 RZ, [UR4+0x2d850], RZ ;  /* 0x02d850ffffff99a7 */ /* 0x000fe20008200404 */
[----:B------:R-:W-:Y:S07]  /*1af60*/  @!P1 ARRIVES.LDGSTSBAR.64.TRANSCNT [UR4+0x2d850] ;  /* 0x02d85000ff0099b0 */ /* 0x000fee0008000a84 */
[----:B------:R-:W-:Y:S05]  /*1af70*/  @P0 BRA.U.ANY `(.L_x_647) ;  /* 0xfffffffd00e80947 */ /* 0x000fea000393ffff */
[----:B------:R-:W-:Y:S01]  /*1af80*/  NOP ;  /* 0x0000000000007918 */ /* 0x000fe20000000000 */
[----:B0-----:R-:W-:-:S05]  /*1af90*/  IMAD.U32 R2, RZ, RZ, UR38 ;  /* 0x00000026ff027e24 */ /* 0x001fca000f8e00ff */
[----:B------:R-:W-:-:S13]  /*1afa0*/  ISETP.NE.AND P2, PT, R2, 0x3, PT ;  /* 0x000000030200780c */ /* 0x000fda0003f45270 */
[----:B------:R-:W-:Y:S05]  /*1afb0*/  @!P2 BRA `(.L_x_648) ;  /* 0x000000000004a947 */ /* 0x000fea0003800000 */
[----:B------:R-:W-:Y:S01]  /*1afc0*/  BPT.TRAP 0x1 ;  /* 0x000000040000795c */ /* 0x000fe20000300000 */
.L_x_648:
[----:B------:R-:W2:Y:S01]  /*1afd0*/  LDL.LU R2, [R1] ;  /* 0x0000000001027983 */ /* 0x000ea20000300800 */
[----:B------:R-:W-:Y:S01]  /*1afe0*/  VIADD R28, R28, 0x1 ;  /* 0x000000011c1c7836 */ /* 0x000fe20000000000 */
[----:B------:R0:W-:Y:S04]  /*1aff0*/  SYNCS.ARRIVE.TRANS64.A1T0 RZ, [R0+URZ+0x2d850], RZ ;  /* 0x02d850ff00ff79a7 */ /* 0x0001e8000810003f */
[----:B------:R-:W-:-:S04]  /*1b000*/  ISETP.NE.AND P0, PT, R28, 0x2, PT ;  /* 0x000000021c00780c */ /* 0x000fc80003f05270 */
[----:B0-----:R-:W-:Y:S02]  /*1b010*/  SEL R0, RZ, 0x1, P0 ;  /* 0x00000001ff007807 */ /* 0x001fe40000000000 */
[----:B------:R-:W-:Y:S02]  /*1b020*/  SEL R28, R28, RZ, P0 ;  /* 0x000000ff1c1c7207 */ /* 0x000fe40000000000 */
[----:B--2---:R-:W-:-:S05]  /*1b030*/  LOP3.LUT R2, R2, R0, RZ, 0x3c, !PT ;  /* 0x0000000002027212 */ /* 0x004fca00078e3cff */
[----:B------:R0:W-:Y:S02]  /*1b040*/  STL [R1], R2 ;  /* 0x0000000201007387 */ /* 0x0001e40000100800 */
.L_x_607:
[----:B------:R-:W-:Y:S05]  /*1b050*/  BSYNC B7 ;  /* 0x0000000000077941 */ /* 0x000fea0003800000 */
.L_x_605:
[----:B------:R-:W-:-:S13]  /*1b060*/  LOP3.LUT P0, RZ, R19, 0x10, RZ, 0xc0, !PT ;  /* 0x0000001013ff7812 */ /* 0x000fda000780c0ff */
[----:B------:R-:W-:Y:S05]  /*1b070*/  @!P0 BRA `(.L_x_649) ;  /* 0x0000000000248947 */ /* 0x000fea0003800000 */
[----:B------:R-:W-:Y:S05]  /*1b080*/  WARPSYNC.ALL ;  /* 0x0000000000007948 */ /* 0x000fea0003800000 */
[----:B------:R-:W3:Y:S08]  /*1b090*/  S2UR UR5, SR_CgaCtaId ;  /* 0x00000000000579c3 */ /* 0x000ef00000008800 */
[----:B------:R-:W-:Y:S06]  /*1b0a0*/  BAR.SYNC.DEFER_BLOCKING 0x5, 0x200 ;  /* 0x0148000000007b1d */ /* 0x000fec0000010000 */
[----:B------:R-:W-:-:S02]  /*1b0b0*/  UMOV UR4, 0x400 ;  /* 0x0000040000047882 */ /* 0x000fc40000000000 */
[----:B---3--:R-:W-:-:S06]  /*1b0c0*/  ULEA UR4, UR5, UR4, 0x18 ;  /* 0x0000000405047291 */ /* 0x008fcc000f8ec03f */
[----:B------:R-:W-:-:S05]  /*1b0d0*/  IMAD.U32 R16, RZ, RZ, UR4 ;  /* 0x00000004ff107e24 */ /* 0x000fca000f8e00ff */
[----:B------:R3:W4:Y:S01]  /*1b0e0*/  LDS.128 R24, [R16+0x2d8d0] ;  /* 0x02d8d00010187984 */ /* 0x0007220000000c00 */
[----:B------:R-:W-:Y:S06]  /*1b0f0*/  BAR.ARV 0x4, 0x200 ;  /* 0x0108000000007b1d */ /* 0x000fec0000002000 */
[----:B------:R-:W-:Y:S05]  /*1b100*/  BRA `(.L_x_650) ;  /* 0x0000000800d07947 */ /* 0x000fea0003800000 */
.L_x_649:
[----:B------:R-:W2:Y:S01]  /*1b110*/  S2R R0, SR_TID.X ;  /* 0x0000000000007919 */ /* 0x000ea20000002100 */
[----:B------:R-:W-:Y:S01]  /*1b120*/  UMOV UR4, 0xffffffff ;  /* 0xffffffff00047882 */ /* 0x000fe20000000000 */
[----:B--2---:R-:W-:-:S04]  /*1b130*/  LOP3.LUT R8, R0, 0x1f, RZ, 0xc0, !PT ;  /* 0x0000001f00087812 */ /* 0x004fc800078ec0ff */
[----:B------:R-:W-:Y:S01]  /*1b140*/  ISETP.NE.AND P0, PT, R8, 0x1f, PT ;  /* 0x0000001f0800780c */ /* 0x000fe20003f05270 */
[----:B------:R-:W-:-:S12]  /*1b150*/  BRA.DIV UR4, `(.L_x_651) ;  /* 0x0000004204d47947 */ /* 0x000fd8000b800000 */
[----:B-1----:R-:W-:Y:S01]  /*1b160*/  IADD3 R9, R27, R8, RZ ;  /* 0x000000081b097210 */ /* 0x002fe20007ffe0ff */
[----:B------:R-:W-:-:S03]  /*1b170*/  ULDC UR4, c[0x0][0xc3c] ;  /* 0x00030f0000047ab9 */ /* 0x000fc60000000800 */
[----:B------:R-:W-:-:S13]  /*1b180*/  ISETP.GE.OR P1, PT, R9, UR4, !P0 ;  /* 0x0000000409007c0c */ /* 0x000fda000c726670 */
[----:B0-----:R-:W0:Y:S08]  /*1b190*/  @!P1 LDC.64 R2, c[0x0][0xc80] ;  /* 0x00032000ff029b82 */ /* 0x001e300000000a00 */
        /* <DEDUP_REMOVED lines=34> */
.L_x_806:
[----:B------:R-:W-:Y:S02]  /*1b3c0*/  ULDC UR4, c[0x0][0xc38] ;  /* 0x00030e0000047ab9 */ /* 0x000fe40000000800 */
[----:B------:R-:W-:-:S04]  /*1b3d0*/  IMAD.U32 R3, RZ, RZ, UR4 ;  /* 0x00000004ff037e24 */ /* 0x000fc8000f8e00ff */
[----:B-1----:R-:W-:-:S04]  /*1b3e0*/  IMAD R5, R14, R3, RZ ;  /* 0x000000030e057224 */ /* 0x002fc800078e02ff */
[----:B------:R-:W-:-:S05]  /*1b3f0*/  IMAD.IADD R6, R6, 0x1, R5 ;  /* 0x0000000106067824 */ /* 0x000fca00078e0205 */
[----:B------:R-:W-:-:S13]  /*1b400*/  ISETP.GT.AND P6, PT, R6, R0, PT ;  /* 0x000000000600720c */ /* 0x000fda0003fc4270 */
[----:B------:R-:W-:Y:S05]  /*1b410*/  @P6 BRA `(.L_x_652) ;  /* 0x0000000000a46947 */ /* 0x000fea0003800000 */
.L_x_655:
[----:B0-----:R-:W0:Y:S01]  /*1b420*/  LDC R2, c[0x0][0xc3c] ;  /* 0x00030f00ff027b82 */ /* 0x001e220000000800 */
[----:B------:R-:W-:-:S05]  /*1b430*/  VIADD R27, R27, 0x1f ;  /* 0x0000001f1b1b7836 */ /* 0x000fca0000000000 */
[----:B0-----:R-:W-:-:S13]  /*1b440*/  ISETP.GE.AND P6, PT, R27, R2, PT ;  /* 0x000000021b00720c */ /* 0x001fda0003fc6270 */
[----:B------:R-:W-:Y:S05]  /*1b450*/  @P6 BRA `(.L_x_653) ;  /* 0x0000000400b86947 */ /* 0x000fea0003800000 */
[----:B------:R-:W0:Y:S01]  /*1b460*/  S2R R3, SR_TID.X ;  /* 0x0000000000037919 */ /* 0x000e220000002100 */
[----:B------:R-:W-:Y:S01]  /*1b470*/  IMAD.MOV.U32 R4, RZ, RZ, RZ ;  /* 0x000000ffff047224 */ /* 0x000fe200078e00ff */
        /* <DEDUP_REMOVED lines=29> */
.L_x_814:
[----:B------:R-:W-:Y:S02]  /*1b650*/  ULDC UR4, c[0x0][0xc38] ;  /* 0x00030e0000047ab9 */ /* 0x000fe40000000800 */
[----:B------:R-:W-:-:S04]  /*1b660*/  IMAD.U32 R3, RZ, RZ, UR4 ;  /* 0x00000004ff037e24 */ /* 0x000fc8000f8e00ff */
[----:B-1----:R-:W-:-:S04]  /*1b670*/  IMAD R5, R14, R3, RZ ;  /* 0x000000030e057224 */ /* 0x002fc800078e02ff */
[----:B------:R-:W-:-:S05]  /*1b680*/  IMAD.IADD R6, R5, 0x1, R6 ;  /* 0x0000000105067824 */ /* 0x000fca00078e0206 */
[----:B------:R-:W-:-:S13]  /*1b690*/  ISETP.GT.AND P6, PT, R6, R0, PT ;  /* 0x000000000600720c */ /* 0x000fda0003fc4270 */
[----:B------:R-:W-:Y:S05]  /*1b6a0*/  @!P6 BRA `(.L_x_655) ;  /* 0xfffffffc005ce947 */ /* 0x000fea000383ffff */
.L_x_652:
        /* <DEDUP_REMOVED lines=9> */
.L_x_819:
[----:B------:R-:W-:-:S13]  /*1b740*/  ISETP.NE.AND P0, PT, R6, RZ, PT ;  /* 0x000000ff0600720c */ /* 0x000fda0003f05270 */
[----:B------:R-:W-:Y:S05]  /*1b750*/  @!P0 BRA `(.L_x_657) ;  /* 0x0000000000108947 */ /* 0x000fea0003800000 */
[----:B------:R-:W-:Y:S01]  /*1b760*/  UMOV UR4, 0xffffffff ;  /* 0xffffffff00047882 */ /* 0x000fe20000000000 */
[----:B------:R-:W-:Y:S02]  /*1b770*/  VIADD R12, R5, 0xffffffff ;  /* 0xffffffff050c7836 */ /* 0x000fe40000000000 */
[----:B------:R-:W-:Y:S05]  /*1b780*/  BRA.DIV UR4, `(.L_x_658) ;  /* 0x0000004604987947 */ /* 0x000fea000b800000 */
[----:B------:R4:W0:Y:S02]  /*1b790*/  SHFL.IDX PT, R24, R2, R12, 0x1f ;  /* 0x00001f0c02187589 */ /* 0x00082400000e0000 */
.L_x_657:
        /* <DEDUP_REMOVED lines=44> */
[----:B------:R-:W-:Y:S02]  /*1ba60*/  @!P1 IMAD.IADD R3, R3, 0x1, -R0 ;  /* 0x0000000103039824 */ /* 0x000fe400078e0a00 */
        /* <DEDUP_REMOVED lines=10> */
[----:B------:R-:W-:-:S04]  /*1bb10*/  IMAD R7, R7, 0x1000000, R2 ;  /* 0x0100000007077824 */ /* 0x000fc800078e0202 */
[----:B------:R-:W-:Y:S01]  /*1bb20*/  IMAD R26, R6, 0x10000, R7 ;  /* 0x00010000061a7824 */ /* 0x000fe200078e0207 */
[----:B------:R-:W-:Y:S06]  /*1bb30*/  BRA `(.L_x_659) ;  /* 0x00000000001c7947 */ /* 0x000fec0003800000 */
.L_x_653:
[----:B------:R-:W-:Y:S01]  /*1bb40*/  UMOV UR4, URZ ;  /* 0x0000003f00047c82 */ /* 0x000fe20008000000 */
[----:B------:R-:W-:Y:S01]  /*1bb50*/  UMOV UR5, URZ ;  /* 0x0000003f00057c82 */ /* 0x000fe20008000000 */
[----:B------:R-:W-:Y:S01]  /*1bb60*/  ULDC UR6, c[0x0][0xc3c] ;  /* 0x00030f0000067ab9 */ /* 0x000fe20000000800 */
[----:B------:R-:W-:Y:S02]  /*1bb70*/  IMAD.MOV.U32 R24, RZ, RZ, R0 ;  /* 0x000000ffff187224 */ /* 0x000fe400078e0000 */
[----:B------:R-:W-:Y:S02]  /*1bb80*/  IMAD.U32 R25, RZ, RZ, UR4 ;  /* 0x00000004ff197e24 */ /* 0x000fe4000f8e00ff */
[----:B------:R-:W-:Y:S02]  /*1bb90*/  IMAD.U32 R26, RZ, RZ, UR5 ;  /* 0x00000005ff1a7e24 */ /* 0x000fe4000f8e00ff */
[----:B------:R-:W-:-:S07]  /*1bba0*/  IMAD.U32 R27, RZ, RZ, UR6 ;  /* 0x00000006ff1b7e24 */ /* 0x000fce000f8e00ff */
.L_x_659:
        /* <DEDUP_REMOVED lines=10> */
.L_x_650:
[----:B------:R-:W-:Y:S02]  /*1bc50*/  ULDC UR4, c[0x0][0xc3c] ;  /* 0x00030f0000047ab9 */ /* 0x000fe40000000800 */
[----:B----4-:R-:W-:-:S13]  /*1bc60*/  ISETP.GE.AND P0, PT, R27, UR4, PT ;  /* 0x000000041b007c0c */ /* 0x010fda000bf06270 */
[----:B------:R-:W-:Y:S05]  /*1bc70*/  @!P0 BRA `(.L_x_660) ;  /* 0xffffff9c00f08947 */ /* 0x000fea000383ffff */
[----:B------:R-:W-:Y:S05]  /*1bc80*/  BSYNC B8 ;  /* 0x0000000000087941 */ /* 0x000fea0003800000 */
.L_x_557:
[----:B0-----:R-:W4:Y:S01]  /*1bc90*/  LDL.LU R0, [R1+0x4c] ;  /* 0x00004c0001007983 */ /* 0x001f220000300800 */
[----:B------:R-:W-:Y:S01]  /*1bca0*/  BSSY B0, `(.L_x_661) ;  /* 0x000000b000007945 */ /* 0x000fe20003800000 */
[----:B-1----:R-:W0:Y:S01]  /*1bcb0*/  S2R R5, SR_CgaCtaId ;  /* 0x0000000000057919 */ /* 0x002e220000008800 */
[----:B----4-:R-:W-:-:S05]  /*1bcc0*/  VIADD R0, R0, 0x1 ;  /* 0x0000000100007836 */ /* 0x010fca0000000000 */
        /* <DEDUP_REMOVED lines=8> */
.L_x_822:
[----:B------:R-:W-:Y:S05]  /*1bd50*/  BSYNC B0 ;  /* 0x0000000000007941 */ /* 0x000fea0003800000 */
.L_x_661:
[----:B------:R-:W-:-:S03]  /*1bd60*/  UMOV UR4, 0xffffffff ;  /* 0xffffffff00047882 */ /* 0x000fc60000000000 */
[----:B------:R-:W-:Y:S05]  /*1bd70*/  BRA.DIV UR4, `(.L_x_663) ;  /* 0x0000004204587947 */ /* 0x000fea000b800000 */
[----:B0-----:R-:W0:Y:S02]  /*1bd80*/  S2R R0, SR_TID.X ;  /* 0x0000000000007919 */ /* 0x001e240000002100 */
[----:B0-----:R-:W-:-:S04]  /*1bd90*/  SHF.R.U32.HI R0, RZ, 0x5, R0 ;  /* 0x00000005ff007819 */ /* 0x001fc80000011600 */
[----:B------:R-:W-:-:S05]  /*1bda0*/  LOP3.LUT R0, R0, 0x3, RZ, 0xc0, !PT ;  /* 0x0000000300007812 */ /* 0x000fca00078ec0ff */
[----:B------:R0:W1:Y:S02]  /*1bdb0*/  SHFL.IDX PT, R14, R0, RZ, 0x1f ;  /* 0x00001fff000e7589 */ /* 0x00006400000e0000 */
.L_x_825:
[----:B-1----:R-:W-:-:S13]  /*1bdc0*/  ISETP.NE.AND P0, PT, R14, RZ, PT ;  /* 0x000000ff0e00720c */ /* 0x002fda0003f05270 */
[----:B------:R-:W-:Y:S05]  /*1bdd0*/  @P0 BRA `(.L_x_396) ;  /* 0x0000000000900947 */ /* 0x000fea0003800000 */
[----:B------:R-:W-:-:S03]  /*1bde0*/  UMOV UR4, 0xffffffff ;  /* 0xffffffff00047882 */ /* 0x000fc60000000000 */
[----:B------:R-:W-:Y:S05]  /*1bdf0*/  BRA.DIV UR4, `(.L_x_664) ;  /* 0x00000042046c7947 */ /* 0x000fea000b800000 */
[----:B------:R-:W-:-:S13]  /*1be00*/  ELECT P6, URZ, PT ;  /* 0x00000000003f782f */ /* 0x000fda00038c0000 */
.L_x_828:
[----:B------:R-:W-:Y:S05]  /*1be10*/  @!P6 BRA `(.L_x_396) ;  /* 0x000000000080e947 */ /* 0x000fea0003800000 */
[----:B------:R-:W-:-:S06]  /*1be20*/  ULOP3.LUT UR4, UR36, 0x2, URZ, 0xfc, !UPT ;  /* 0x0000000224047892 */ /* 0x000fcc000f8efc3f */
[----:B0-----:R-:W-:-:S05]  /*1be30*/  IMAD.U32 R0, RZ, RZ, UR4 ;  /* 0x00000004ff007e24 */ /* 0x001fca000f8e00ff */
[----:B------:R-:W-:-:S13]  /*1be40*/  ISETP.NE.AND P0, PT, R0, 0x3, PT ;  /* 0x000000030000780c */ /* 0x000fda0003f05270 */
[----:B------:R-:W-:Y:S05]  /*1be50*/  @!P0 BRA `(.L_x_665) ;  /* 0x0000000000048947 */ /* 0x000fea0003800000 */
[----:B------:R-:W-:Y:S01]  /*1be60*/  BPT.TRAP 0x1 ;  /* 0x000000040000795c */ /* 0x000fe20000300000 */
.L_x_665:
[----:B------:R-:W4:Y:S01]  /*1be70*/  LDL R0, [R1] ;  /* 0x0000000001007983 */ /* 0x000f220000100800 */
[C---:B------:R-:W-:Y:S02]  /*1be80*/  IMAD R3, R28.reuse, 0x8, R5 ;  /* 0x000000081c037824 */ /* 0x040fe400078e0205 */
[----:B------:R-:W-:-:S05]  /*1be90*/  VIADD R28, R28, 0x1 ;  /* 0x000000011c1c7836 */ /* 0x000fca0000000000 */
[----:B------:R-:W-:Y:S02]  /*1bea0*/  ISETP.NE.AND P2, PT, R28, 0x2, PT ;  /* 0x000000021c00780c */ /* 0x000fe40003f45270 */
[----:B----4-:R-:W-:Y:S02]  /*1beb0*/  SHF.L.U32 R2, R0, 0x1f, RZ ;  /* 0x0000001f00027819 */ /* 0x010fe400000006ff */
[----:B------:R-:W-:Y:S02]  /*1bec0*/  SEL R0, RZ, 0x1, P2 ;  /* 0x00000001ff007807 */ /* 0x000fe40001000000 */
[----:B------:R-:W0:Y:S02]  /*1bed0*/  SYNCS.PHASECHK.TRANS64.TRYWAIT P1, [R3+URZ+0x2d840], R2 ;  /* 0x02d84002030075a7 */ /* 0x000e24000802017f */
[----:B0-----:R-:W-:Y:S05]  /*1bee0*/  @!P1 BRA `(.L_x_666) ;  /* 0x0000004000509947 */ /* 0x001fea0003800000 */
.L_x_829:
[----:B------:R-:W4:Y:S01]  /*1bef0*/  LDL.LU R4, [R1] ;  /* 0x0000000001047983 */ /* 0x000f220000300800 */
[----:B------:R-:W-:Y:S02]  /*1bf00*/  SEL R28, R28, RZ, P2 ;  /* 0x000000ff1c1c7207 */ /* 0x000fe40001000000 */
[----:B----4-:R-:W-:Y:S01]  /*1bf10*/  LOP3.LUT R0, R4, R0, RZ, 0x3c, !PT ;  /* 0x0000000004007212 */ /* 0x010fe200078e3cff */
[----:B------:R-:W-:Y:S06]  /*1bf20*/  @!P0 BRA `(.L_x_667) ;  /* 0x0000000000048947 */ /* 0x000fec0003800000 */
[----:B------:R-:W-:Y:S01]  /*1bf30*/  BPT.TRAP 0x1 ;  /* 0x000000040000795c */ /* 0x000fe20000300000 */
.L_x_667:
[----:B------:R-:W-:Y:S01]  /*1bf40*/  IMAD R5, R28, 0x8, R5 ;  /* 0x000000081c057824 */ /* 0x000fe200078e0205 */
[----:B------:R-:W-:-:S04]  /*1bf50*/  SHF.L.U32 R0, R0, 0x1f, RZ ;  /* 0x0000001f00007819 */ /* 0x000fc800000006ff */
[----:B------:R-:W1:Y:S02]  /*1bf60*/  SYNCS.PHASECHK.TRANS64.TRYWAIT P1, [R5+URZ+0x2d840], R0 ;  /* 0x02d84000050075a7 */ /* 0x000e64000802017f */
[----:B-1----:R-:W-:Y:S05]  /*1bf70*/  @!P1 BRA `(.L_x_668) ;  /* 0x0000004000409947 */ /* 0x002fea0003800000 */
.L_x_830:
[----:B------:R-:W-:Y:S05]  /*1bf80*/  @!P0 BRA `(.L_x_669) ;  /* 0x0000000000048947 */ /* 0x000fea0003800000 */
[----:B------:R-:W-:Y:S01]  /*1bf90*/  BPT.TRAP 0x1 ;  /* 0x000000040000795c */ /* 0x000fe20000300000 */
.L_x_669:
[----:B------:R-:W4:Y:S02]  /*1bfa0*/  SYNCS.PHASECHK.TRANS64.TRYWAIT P1, [R3+URZ+0x2d860], R2 ;  /* 0x02d86002030075a7 */ /* 0x000f24000802017f */
[----:B----4-:R-:W-:Y:S05]  /*1bfb0*/  @!P1 BRA `(.L_x_670) ;  /* 0x0000004000449947 */ /* 0x010fea0003800000 */
.L_x_831:
[----:B------:R-:W-:Y:S05]  /*1bfc0*/  @!P0 BRA `(.L_x_671) ;  /* 0x0000000000048947 */ /* 0x000fea0003800000 */
[----:B------:R-:W-:Y:S01]  /*1bfd0*/  BPT.TRAP 0x1 ;  /* 0x000000040000795c */ /* 0x000fe20000300000 */
.L_x_671:
[----:B------:R0:W0:Y:S02]  /*1bfe0*/  SYNCS.PHASECHK.TRANS64.TRYWAIT P0, [R5+URZ+0x2d860], R0 ;  /* 0x02d86000050075a7 */ /* 0x000024000800017f */
[----:B0-----:R-:W-:Y:S05]  /*1bff0*/  @!P0 NANOSLEEP.SYNCS 0x989680 ;  /* 0x009896800000895d */ /* 0x001fea0003900000 */
[----:B------:R-:W0:Y:S02]  /*1c000*/  @!P0 SYNCS.PHASECHK.TRANS64 P0, [R5+URZ+0x2d860], R0 ;  /* 0x02d86000050085a7 */ /* 0x000e24000800007f */
[----:B0-----:R-:W-:Y:S05]  /*1c010*/  @!P0 BRA `(.L_x_671) ;  /* 0xfffffffc00f08947 */ /* 0x001fea000383ffff */
.L_x_396:
[----:B------:R-:W-:Y:S05]  /*1c020*/  BSYNC B9 ;  /* 0x0000000000097941 */ /* 0x000fea0003800000 */
.L_x_393:
[----:B------:R-:W-:Y:S05]  /*1c030*/  EXIT ;  /* 0x000000000000794d */ /* 0x000fea0003800000 */
.L_x_414:
[----:B0-----:R0:W1:Y:S02]  /*1c040*/  SYNCS.PHASECHK.TRANS64.TRYWAIT P4, [R53+URZ+0x2d890], R80 ;  /* 0x02d89050350075a7 */ /* 0x001064000808017f */
[----:B-1----:R-:W-:Y:S05]  /*1c050*/  @!P4 NANOSLEEP.SYNCS 0x989680 ;  /* 0x009896800000c95d */ /* 0x002fea0003900000 */
[----:B------:R-:W1:Y:S02]  /*1c060*/  @!P4 SYNCS.PHASECHK.TRANS64 P4, [R53+URZ+0x2d890], R80 ;  /* 0x02d890503500c5a7 */ /* 0x000e64000808007f */
[----:B-1----:R-:W-:Y:S05]  /*1c070*/  @!P4 BRA `(.L_x_414) ;  /* 0xfffffffc00f0c947 */ /* 0x002fea000383ffff */
[----:B------:R-:W-:Y:S05]  /*1c080*/  BRA `(.L_x_672) ;  /* 0xfffffe7400287947 */ /* 0x000fea000383ffff */
.L_x_415:
[----:B------:R-:W-:Y:S01]  /*1c090*/  BSSY B1, `(.L_x_673) ;  /* 0x0000008000017945 */ /* 0x000fe20003800000 */
[----:B------:R-:W-:Y:S02]  /*1c0a0*/  IMAD.MOV.U32 R13, RZ, RZ, R57 ;  /* 0x000000ffff0d7224 */ /* 0x000fe400078e0039 */
[----:B------:R-:W-:Y:S02]  /*1c0b0*/  IMAD.MOV.U32 R12, RZ, RZ, RZ ;  /* 0x000000ffff0c7224 */ /* 0x000fe400078e00ff */
[----:B------:R-:W-:Y:S02]  /*1c0c0*/  IMAD.MOV.U32 R11, RZ, RZ, 0x1e1f ;  /* 0x00001e1fff0b7424 */ /* 0x000fe400078e00ff */
[----:B------:R-:W-:-:S07]  /*1c0d0*/  IMAD.MOV.U32 R15, RZ, RZ, -0x1 ;  /* 0xffffffffff0f7424 */ /* 0x000fce00078e00ff */
[----:B0-----:R-:W-:Y:S05]  /*1c0e0*/  WARPSYNC.COLLECTIVE R15, `(.L_x_674) ;  /* 0x000000000f087348 */ /* 0x001fea0003c00000 */
[----:B------:R1:W2:Y:S02]  /*1c0f0*/  SHFL.IDX P6, R14, R13, R12, R11 ;  /* 0x0000000c0d0e7389 */ /* 0x0002a400000c000b */
[----:B012---:R-:W-:Y:S01]  /*1c100*/  ENDCOLLECTIVE ;  /* 0x000000000000791b */ /* 0x007fe20003800000 */
.L_x_674:
[----:B------:R-:W-:Y:S05]  /*1c110*/  BSYNC B1 ;  /* 0x0000000000017941 */ /* 0x000fea0003800000 */
.L_x_673:
[----:B------:R-:W-:Y:S01]  /*1c120*/  IMAD.MOV.U32 R13, RZ, RZ, R56 ;  /* 0x000000ffff0d7224 */ /* 0x000fe200078e0038 */
[----:B------:R-:W-:Y:S01]  /*1c130*/  MOV R57, R14 ;  /* 0x0000000e00397202 */ /* 0x000fe20000000f00 */
[----:B------:R-:W-:Y:S02]  /*1c140*/  IMAD.MOV.U32 R12, RZ, RZ, RZ ;  /* 0x000000ffff0c7224 */ /* 0x000fe400078e00ff */
[----:B------:R-:W-:Y:S02]  /*1c150*/  IMAD.MOV.U32 R11, RZ, RZ, 0x1e1f ;  /* 0x00001e1fff0b7424 */ /* 0x000fe400078e00ff */
[----:B------:R-:W-:-:S07]  /*1c160*/  IMAD.MOV.U32 R15, RZ, RZ, -0x1 ;  /* 0xffffffffff0f7424 */ /* 0x000fce00078e00ff */
[----:B------:R-:W-:Y:S05]  /*1c170*/  WARPSYNC.COLLECTIVE R15, `(.L_x_675) ;  /* 0x000000000f087348 */ /* 0x000fea0003c00000 */
[----:B------:R0:W1:Y:S02]  /*1c180*/  SHFL.IDX P6, R14, R13, R12, R11 ;  /* 0x0000000c0d0e7389 */ /* 0x00006400000c000b */
[----:B01----:R-:W-:Y:S01]  /*1c190*/  ENDCOLLECTIVE ;  /* 0x000000000000791b */ /* 0x003fe20003800000 */
.L_x_675:
[----:B------:R-:W-:Y:S01]  /*1c1a0*/  IMAD.MOV.U32 R56, RZ, RZ, R14 ;  /* 0x000000ffff387224 */ /* 0x000fe200078e000e */
[----:B------:R-:W-:Y:S06]  /*1c1b0*/  BRA `(.L_x_676) ;  /* 0xfffffe7000f07947 */ /* 0x000fec000383ffff */
.L_x_443:
[----:B0-----:R0:W1:Y:S02]  /*1c1c0*/  SYNCS.PHASECHK.TRANS64.TRYWAIT P4, [R53+URZ+0x2d890], R80 ;  /* 0x02d89050350075a7 */ /* 0x001064000808017f */
[----:B-1----:R-:W-:Y:S05]  /*1c1d0*/  @!P4 NANOSLEEP.SYNCS 0x989680 ;  /* 0x009896800000c95d */ /* 0x002fea0003900000 */
[----:B------:R-:W1:Y:S02]  /*1c1e0*/  @!P4 SYNCS.PHASECHK.TRANS64 P4, [R53+URZ+0x2d890], R80 ;  /* 0x02d890503500c5a7 */ /* 0x000e64000808007f */
[----:B-1----:R-:W-:Y:S05]  /*1c1f0*/  @!P4 BRA `(.L_x_443) ;  /* 0xfffffffc00f0c947 */ /* 0x002fea000383ffff */
[----:B------:R-:W-:Y:S05]  /*1c200*/  BRA `(.L_x_677) ;  /* 0xfffffe8c00f87947 */ /* 0x000fea000383ffff */
.L_x_444:
        /* <DEDUP_REMOVED lines=8> */
.L_x_679:
[----:B------:R-:W-:Y:S05]  /*1c290*/  BSYNC B1 ;  /* 0x0000000000017941 */ /* 0x000fea0003800000 */
.L_x_678:
[----:B------:R-:W-:Y:S02]  /*1c2a0*/  IMAD.MOV.U32 R13, RZ, RZ, R56 ;  /* 0x000000ffff0d7224 */ /* 0x000fe400078e0038 */
[----:B------:R-:W-:Y:S02]  /*1c2b0*/  IMAD.MOV.U32 R12, RZ, RZ, RZ ;  /* 0x000000ffff0c7224 */ /* 0x000fe400078e00ff */
[----:B------:R-:W-:Y:S02]  /*1c2c0*/  IMAD.MOV.U32 R11, RZ, RZ, 0x1e1f ;  /* 0x00001e1fff0b7424 */ /* 0x000fe400078e00ff */
[----:B------:R-:W-:Y:S02]  /*1c2d0*/  IMAD.MOV.U32 R15, RZ, RZ, -0x1 ;  /* 0xffffffffff0f7424 */ /* 0x000fe400078e00ff */
[----:B------:R-:W-:-:S07]  /*1c2e0*/  IMAD.MOV.U32 R85, RZ, RZ, R14 ;  /* 0x000000ffff557224 */ /* 0x000fce00078e000e */
[----:B------:R-:W-:Y:S05]  /*1c2f0*/  WARPSYNC.COLLECTIVE R15, `(.L_x_680) ;  /* 0x000000000f087348 */ /* 0x000fea0003c00000 */
[----:B------:R0:W1:Y:S02]  /*1c300*/  SHFL.IDX P6, R14, R13, R12, R11 ;  /* 0x0000000c0d0e7389 */ /* 0x00006400000c000b */
[----:B01----:R-:W-:Y:S01]  /*1c310*/  ENDCOLLECTIVE ;  /* 0x000000000000791b */ /* 0x003fe20003800000 */
.L_x_680:
[----:B------:R-:W-:Y:S01]  /*1c320*/  IMAD.MOV.U32 R84, RZ, RZ, R14 ;  /* 0x000000ffff547224 */ /* 0x000fe200078e000e */
[----:B------:R-:W-:Y:S06]  /*1c330*/  BRA `(.L_x_681) ;  /* 0xfffffe8c00c07947 */ /* 0x000fec000383ffff */
.L_x_457:
[----:B0-----:R0:W1:Y:S02]  /*1c340*/  SYNCS.PHASECHK.TRANS64.TRYWAIT P3, [R53+URZ+0x2d890], R80 ;  /* 0x02d89050350075a7 */ /* 0x001064000806017f */
[----:B-1----:R-:W-:Y:S05]  /*1c350*/  @!P3 NANOSLEEP.SYNCS 0x989680 ;  /* 0x009896800000b95d */ /* 0x002fea0003900000 */
[----:B------:R-:W1:Y:S02]  /*1c360*/  @!P3 SYNCS.PHASECHK.TRANS64 P3, [R53+URZ+0x2d890], R80 ;  /* 0x02d890503500b5a7 */ /* 0x000e64000806007f */
[----:B-1----:R-:W-:Y:S05]  /*1c370*/  @!P3 BRA `(.L_x_457) ;  /* 0xfffffffc00f0b947 */ /* 0x002fea000383ffff */
[----:B------:R-:W-:Y:S05]  /*1c380*/  BRA `(.L_x_682) ;  /* 0xfffffea400d47947 */ /* 0x000fea000383ffff */
.L_x_458:
[----:B------:R-:W-:Y:S01]  /*1c390*/  BSSY B1, `(.L_x_683) ;  /* 0x0000007000017945 */ /* 0x000fe20003800000 */
[----:B------:R-:W-:Y:S02]  /*1c3a0*/  IMAD.MOV.U32 R12, RZ, RZ, RZ ;  /* 0x000000ffff0c7224 */ /* 0x000fe400078e00ff */
[----:B------:R-:W-:Y:S02]  /*1c3b0*/  IMAD.MOV.U32 R11, RZ, RZ, 0x1e1f ;  /* 0x00001e1fff0b7424 */ /* 0x000fe400078e00ff */
[----:B------:R-:W-:-:S07]  /*1c3c0*/  IMAD.MOV.U32 R15, RZ, RZ, -0x1 ;  /* 0xffffffffff0f7424 */ /* 0x000fce00078e00ff */
[----:B0-----:R-:W-:Y:S05]  /*1c3d0*/  WARPSYNC.COLLECTIVE R15, `(.L_x_684) ;  /* 0x000000000f087348 */ /* 0x001fea0003c00000 */
[----:B------:R1:W2:Y:S02]  /*1c3e0*/  SHFL.IDX P6, R14, R13, R12, R11 ;  /* 0x0000000c0d0e7389 */ /* 0x0002a400000c000b */
[----:B012---:R-:W-:Y:S01]  /*1c3f0*/  ENDCOLLECTIVE ;  /* 0x000000000000791b */ /* 0x007fe20003800000 */
.L_x_684:
[----:B------:R-:W-:Y:S05]  /*1c400*/  BSYNC B1 ;  /* 0x0000000000017941 */ /* 0x000fea0003800000 */
.L_x_683:
        /* <DEDUP_REMOVED lines=8> */
.L_x_685:
[----:B------:R-:W-:Y:S01]  /*1c490*/  IMAD.MOV.U32 R35, RZ, RZ, R14 ;  /* 0x000000ffff237224 */ /* 0x000fe200078e000e */
[----:B------:R-:W-:Y:S06]  /*1c4a0*/  BRA `(.L_x_686) ;  /* 0xfffffea400f07947 */ /* 0x000fec000383ffff */
.L_x_462:
[----:B------:R0:W0:Y:S02]  /*1c4b0*/  SYNCS.PHASECHK.TRANS64.TRYWAIT P2, [R53+URZ+0x2d8b0], R80 ;  /* 0x02d8b050350075a7 */ /* 0x000024000804017f */
[----:B0-----:R-:W-:Y:S05]  /*1c4c0*/  @!P2 NANOSLEEP.SYNCS 0x989680 ;  /* 0x009896800000a95d */ /* 0x001fea0003900000 */
[----:B------:R-:W0:Y:S02]  /*1c4d0*/  @!P2 SYNCS.PHASECHK.TRANS64 P2, [R53+URZ+0x2d8b0], R80 ;  /* 0x02d8b0503500a5a7 */ /* 0x000e24000804007f */
[----:B0-----:R-:W-:Y:S05]  /*1c4e0*/  @!P2 BRA `(.L_x_462) ;  /* 0xfffffffc00f0a947 */ /* 0x001fea000383ffff */
[----:B------:R-:W-:Y:S05]  /*1c4f0*/  BRA `(.L_x_687) ;  /* 0xfffffea800cc7947 */ /* 0x000fea000383ffff */
.L_x_470:
[----:B------:R-:W-:Y:S01]  /*1c500*/  BSSY B0, `(.L_x_688) ;  /* 0x0000007000007945 */ /* 0x000fe20003800000 */
[----:B------:R-:W-:Y:S02]  /*1c510*/  IMAD.MOV.U32 R12, RZ, RZ, RZ ;  /* 0x000000ffff0c7224 */ /* 0x000fe400078e00ff */
[----:B------:R-:W-:Y:S02]  /*1c520*/  IMAD.MOV.U32 R11, RZ, RZ, 0x1f ;  /* 0x0000001fff0b7424 */ /* 0x000fe400078e00ff */
[----:B------:R-:W-:-:S07]  /*1c530*/  IMAD.MOV.U32 R15, RZ, RZ, -0x1 ;  /* 0xffffffffff0f7424 */ /* 0x000fce00078e00ff */
[----:B-----5:R-:W-:Y:S05]  /*1c540*/  WARPSYNC.COLLECTIVE R15, `(.L_x_689) ;  /* 0x000000000f087348 */ /* 0x020fea0003c00000 */
[----:B------:R0:W1:Y:S02]  /*1c550*/  SHFL.IDX P6, R14, R13, R12, R11 ;  /* 0x0000000c0d0e7389 */ /* 0x00006400000c000b */
[----:B01---5:R-:W-:Y:S01]  /*1c560*/  ENDCOLLECTIVE ;  /* 0x000000000000791b */ /* 0x023fe20003800000 */
.L_x_689:
[----:B------:R-:W-:Y:S05]  /*1c570*/  BSYNC B0 ;  /* 0x0000000000007941 */ /* 0x000fea0003800000 */
.L_x_688:
[----:B------:R0:W-:Y:S01]  /*1c580*/  STL [R1+0x7c], R14 ;  /* 0x00007c0e01007387 */ /* 0x0001e20000100800 */
[----:B------:R-:W-:Y:S05]  /*1c590*/  BRA `(.L_x_690) ;  /* 0xfffffeb400287947 */ /* 0x000fea000383ffff */
.L_x_481:
[----:B------:R-:W-:Y:S01]  /*1c5a0*/  BSSY B1, `(.L_x_691) ;  /* 0x0000008000017945 */ /* 0x000fe20003800000 */
[----:B------:R-:W-:Y:S01]  /*1c5b0*/  IMAD.MOV.U32 R13, RZ, RZ, R25 ;  /* 0x000000ffff0d7224 */ /* 0x000fe200078e0019 */
[----:B------:R-:W-:Y:S01]  /*1c5c0*/  MOV R15, 0xffffffff ;  /* 0xffffffff000f7802 */ /* 0x000fe20000000f00 */
[----:B------:R-:W-:Y:S02]  /*1c5d0*/  IMAD.MOV.U32 R12, RZ, RZ, RZ ;  /* 0x000000ffff0c7224 */ /* 0x000fe400078e00ff */
[----:B------:R-:W-:-:S07]  /*1c5e0*/  IMAD.MOV.U32 R11, RZ, RZ, 0x1e1f ;  /* 0x00001e1fff0b7424 */ /* 0x000fce00078e00ff */
[----:B0-----:R-:W-:Y:S05]  /*1c5f0*/  WARPSYNC.COLLECTIVE R15, `(.L_x_692) ;  /* 0x000000000f087348 */ /* 0x001fea0003c00000 */
[----:B0-----:R0:W1:Y:S02]  /*1c600*/  SHFL.IDX P6, R14, R13, R12, R11 ;  /* 0x0000000c0d0e7389 */ /* 0x00106400000c000b */
[----:B01----:R-:W-:Y:S01]  /*1c610*/  ENDCOLLECTIVE ;  /* 0x000000000000791b */ /* 0x003fe20003800000 */
.L_x_692:
[----:B------:R-:W-:Y:S05]  /*1c620*/  BSYNC B1 ;  /* 0x0000000000017941 */ /* 0x000fea0003800000 */
.L_x_691:
        /* <DEDUP_REMOVED lines=8> */
.L_x_693:
[----:B------:R-:W-:Y:S02]  /*1c6b0*/  IMAD.MOV.U32 R13, RZ, RZ, R37 ;  /* 0x000000ffff0d7224 */ /* 0x000fe400078e0025 */
[----:B------:R-:W-:-:S07]  /*1c6c0*/  IMAD.MOV.U32 R38, RZ, RZ, R14 ;  /* 0x000000ffff267224 */ /* 0x000fce00078e000e */
[----:B------:R-:W-:Y:S05]  /*1c6d0*/  WARPSYNC.COLLECTIVE R15, `(.L_x_694) ;  /* 0x000000000f087348 */ /* 0x000fea0003c00000 */
[----:B------:R0:W1:Y:S02]  /*1c6e0*/  SHFL.IDX P6, R14, R13, R12, R11 ;  /* 0x0000000c0d0e7389 */ /* 0x00006400000c000b */
[----:B01----:R-:W-:Y:S01]  /*1c6f0*/  ENDCOLLECTIVE ;  /* 0x000000000000791b */ /* 0x003fe20003800000 */
.L_x_694:
[----:B------:R-:W-:Y:S02]  /*1c700*/  IMAD.MOV.U32 R13, RZ, RZ, R39 ;  /* 0x000000ffff0d7224 */ /* 0x000fe400078e0027 */
[----:B------:R-:W-:-:S07]  /*1c710*/  IMAD.MOV.U32 R0, RZ, RZ, R14 ;  /* 0x000000ffff007224 */ /* 0x000fce00078e000e */
[----:B------:R-:W-:Y:S05]  /*1c720*/  WARPSYNC.COLLECTIVE R15, `(.L_x_695) ;  /* 0x000000000f087348 */ /* 0x000fea0003c00000 */
[----:B------:R0:W1:Y:S02]  /*1c730*/  SHFL.IDX P6, R14, R13, R12, R11 ;  /* 0x0000000c0d0e7389 */ /* 0x00006400000c000b */
[----:B01----:R-:W-:Y:S01]  /*1c740*/  ENDCOLLECTIVE ;  /* 0x000000000000791b */ /* 0x003fe20003800000 */
.L_x_695:
[----:B------:R-:W-:Y:S01]  /*1c750*/  IMAD.MOV.U32 R39, RZ, RZ, R14 ;  /* 0x000000ffff277224 */ /* 0x000fe200078e000e */
[----:B------:R-:W-:Y:S06]  /*1c760*/  BRA `(.L_x_696) ;  /* 0xfffffeb800307947 */ /* 0x000fec000383ffff */
.L_x_485:
[----:B0-----:R0:W1:Y:S02]  /*1c770*/  SYNCS.PHASECHK.TRANS64.TRYWAIT P0, [R2+URZ+0x2d800], R3 ;  /* 0x02d80003020075a7 */ /* 0x001064000800017f */
[----:B-1----:R-:W-:Y:S05]  /*1c780*/  @!P0 NANOSLEEP.SYNCS 0x989680 ;  /* 0x009896800000895d */ /* 0x002fea0003900000 */
[----:B------:R-:W1:Y:S02]  /*1c790*/  @!P0 SYNCS.PHASECHK.TRANS64 P0, [R2+URZ+0x2d800], R3 ;  /* 0x02d80003020085a7 */ /* 0x000e64000800007f */
[----:B-1----:R-:W-:Y:S05]  /*1c7a0*/  @!P0 BRA `(.L_x_485) ;  /* 0xfffffffc00f08947 */ /* 0x002fea000383ffff */
[----:B------:R-:W-:Y:S05]  /*1c7b0*/  BRA `(.L_x_697) ;  /* 0xfffffec000787947 */ /* 0x000fea000383ffff */
.L_x_497:
[----:B------:R-:W-:Y:S01]  /*1c7c0*/  BSSY B1, `(.L_x_698) ;  /* 0x0000008000017945 */ /* 0x000fe20003800000 */
[----:B------:R-:W-:Y:S02]  /*1c7d0*/  IMAD.MOV.U32 R13, RZ, RZ, R25 ;  /* 0x000000ffff0d7224 */ /* 0x000fe400078e0019 */
[----:B------:R-:W-:Y:S02]  /*1c7e0*/  IMAD.MOV.U32 R12, RZ, RZ, RZ ;  /* 0x000000ffff0c7224 */ /* 0x000fe400078e00ff */
[----:B------:R-:W-:Y:S02]  /*1c7f0*/  IMAD.MOV.U32 R11, RZ, RZ, 0x1e1f ;  /* 0x00001e1fff0b7424 */ /* 0x000fe400078e00ff */
[----:B------:R-:W-:-:S07]  /*1c800*/  IMAD.MOV.U32 R15, RZ, RZ, -0x1 ;  /* 0xffffffffff0f7424 */ /* 0x000fce00078e00ff */
[----:B0-----:R-:W-:Y:S05]  /*1c810*/  WARPSYNC.COLLECTIVE R15, `(.L_x_699) ;  /* 0x000000000f087348 */ /* 0x001fea0003c00000 */
[----:B0-----:R0:W1:Y:S02]  /*1c820*/  SHFL.IDX P6, R14, R13, R12, R11 ;  /* 0x0000000c0d0e7389 */ /* 0x00106400000c000b */
[----:B01----:R-:W-:Y:S01]  /*1c830*/  ENDCOLLECTIVE ;  /* 0x000000000000791b */ /* 0x003fe20003800000 */
.L_x_699:
[----:B------:R-:W-:Y:S05]  /*1c840*/  BSYNC B1 ;  /* 0x0000000000017941 */ /* 0x000fea0003800000 */
.L_x_698:
        /* <DEDUP_REMOVED lines=8> */
.L_x_700:
[----:B------:R-:W-:Y:S02]  /*1c8d0*/  IMAD.MOV.U32 R13, RZ, RZ, R37 ;  /* 0x000000ffff0d7224 */ /* 0x000fe400078e0025 */
[----:B------:R-:W-:-:S07]  /*1c8e0*/  IMAD.MOV.U32 R3, RZ, RZ, R14 ;  /* 0x000000ffff037224 */ /* 0x000fce00078e000e */
[----:B------:R-:W-:Y:S05]  /*1c8f0*/  WARPSYNC.COLLECTIVE R15, `(.L_x_701) ;  /* 0x000000000f087348 */ /* 0x000fea0003c00000 */
[----:B------:R0:W1:Y:S02]  /*1c900*/  SHFL.IDX P6, R14, R13, R12, R11 ;  /* 0x0000000c0d0e7389 */ /* 0x00006400000c000b */
[----:B01----:R-:W-:Y:S01]  /*1c910*/  ENDCOLLECTIVE ;  /* 0x000000000000791b */ /* 0x003fe20003800000 */
.L_x_701:
[----:B------:R-:W-:Y:S02]  /*1c920*/  IMAD.MOV.U32 R13, RZ, RZ, R39 ;  /* 0x000000ffff0d7224 */ /* 0x000fe400078e0027 */
[----:B------:R-:W-:-:S07]  /*1c930*/  IMAD.MOV.U32 R37, RZ, RZ, R14 ;  /* 0x000000ffff257224 */ /* 0x000fce00078e000e */
[----:B------:R-:W-:Y:S05]  /*1c940*/  WARPSYNC.COLLECTIVE R15, `(.L_x_702) ;  /* 0x000000000f087348 */ /* 0x000fea0003c00000 */
[----:B------:R0:W1:Y:S02]  /*1c950*/  SHFL.IDX P6, R14, R13, R12, R11 ;  /* 0x0000000c0d0e7389 */ /* 0x00006400000c000b */
[----:B01----:R-:W-:Y:S01]  /*1c960*/  ENDCOLLECTIVE ;  /* 0x000000000000791b */ /* 0x003fe20003800000 */
.L_x_702:
[----:B------:R-:W-:Y:S01]  /*1c970*/  IMAD.MOV.U32 R38, RZ, RZ, R14 ;  /* 0x000000ffff267224 */ /* 0x000fe200078e000e */
[----:B------:R-:W-:Y:S06]  /*1c980*/  BRA `(.L_x_703) ;  /* 0xfffffed4001c7947 */ /* 0x000fec000383ffff */
.L_x_501:
[----:B0-----:R0:W1:Y:S02]  /*1c990*/  SYNCS.PHASECHK.TRANS64.TRYWAIT P0, [R2+URZ+0x2d800], R3 ;  /* 0x02d80003020075a7 */ /* 0x001064000800017f */
[----:B-1----:R-:W-:Y:S05]  /*1c9a0*/  @!P0 NANOSLEEP.SYNCS 0x989680 ;  /* 0x009896800000895d */ /* 0x002fea0003900000 */
[----:B------:R-:W1:Y:S02]  /*1c9b0*/  @!P0 SYNCS.PHASECHK.TRANS64 P0, [R2+URZ+0x2d800], R3 ;  /* 0x02d80003020085a7 */ /* 0x000e64000800007f */
[----:B-1----:R-:W-:Y:S05]  /*1c9c0*/  @!P0 BRA `(.L_x_501) ;  /* 0xfffffffc00f08947 */ /* 0x002fea000383ffff */
[----:B------:R-:W-:Y:S05]  /*1c9d0*/  BRA `(.L_x_704) ;  /* 0xfffffed800d07947 */ /* 0x000fea000383ffff */
.L_x_509:
[----:B-1----:R1:W3:Y:S02]  /*1c9e0*/  SYNCS.PHASECHK.TRANS64.TRYWAIT P1, [R0+URZ+0x2d830], R5 ;  /* 0x02d83005000075a7 */ /* 0x0022e4000802017f */
[----:B---3--:R-:W-:Y:S05]  /*1c9f0*/  @!P1 NANOSLEEP.SYNCS 0x989680 ;  /* 0x009896800000995d */ /* 0x008fea0003900000 */
[----:B------:R-:W3:Y:S02]  /*1ca00*/  @!P1 SYNCS.PHASECHK.TRANS64 P1, [R0+URZ+0x2d830], R5 ;  /* 0x02d83005000095a7 */ /* 0x000ee4000802007f */
[----:B---3--:R-:W-:Y:S05]  /*1ca10*/  @!P1 BRA `(.L_x_509) ;  /* 0xfffffffc00f09947 */ /* 0x008fea000383ffff */
[----:B------:R-:W-:Y:S05]  /*1ca20*/  BRA `(.L_x_508) ;  /* 0xfffffef000a47947 */ /* 0x000fea000383ffff */
.L_x_516:
[----:B-1----:R1:W2:Y:S02]  /*1ca30*/  SYNCS.PHASECHK.TRANS64.TRYWAIT P2, [R9+URZ+0x2d830], R6 ;  /* 0x02d83006090075a7 */ /* 0x0022a4000804017f */
[----:B--2---:R-:W-:Y:S05]  /*1ca40*/  @!P2 NANOSLEEP.SYNCS 0x989680 ;  /* 0x009896800000a95d */ /* 0x004fea0003900000 */
[----:B------:R-:W2:Y:S02]  /*1ca50*/  @!P2 SYNCS.PHASECHK.TRANS64 P2, [R9+URZ+0x2d830], R6 ;  /* 0x02d830060900a5a7 */ /* 0x000ea4000804007f */
[----:B--2---:R-:W-:Y:S05]  /*1ca60*/  @!P2 BRA `(.L_x_516) ;  /* 0xfffffffc00f0a947 */ /* 0x004fea000383ffff */
[----:B------:R-:W-:Y:S05]  /*1ca70*/  BRA `(.L_x_515) ;  /* 0xffffff1c00ec7947 */ /* 0x000fea000383ffff */
.L_x_520:
[----:B-1----:R1:W2:Y:S02]  /*1ca80*/  SYNCS.PHASECHK.TRANS64.TRYWAIT P1, [R9+URZ+0x2d850], R6 ;  /* 0x02d85006090075a7 */ /* 0x0022a4000802017f */
[----:B--2---:R-:W-:Y:S05]  /*1ca90*/  @!P1 NANOSLEEP.SYNCS 0x989680 ;  /* 0x009896800000995d */ /* 0x004fea0003900000 */
[----:B------:R-:W2:Y:S02]  /*1caa0*/  @!P1 SYNCS.PHASECHK.TRANS64 P1, [R9+URZ+0x2d850], R6 ;  /* 0x02d85006090095a7 */ /* 0x000ea4000802007f */
[----:B--2---:R-:W-:Y:S05]  /*1cab0*/  @!P1 BRA `(.L_x_520) ;  /* 0xfffffffc00f09947 */ /* 0x004fea000383ffff */
[----:B------:R-:W-:Y:S05]  /*1cac0*/  BRA `(.L_x_517) ;  /* 0xffffff2400147947 */ /* 0x000fea000383ffff */
.L_x_527:
[----:B-1----:R1:W2:Y:S02]  /*1cad0*/  SYNCS.PHASECHK.TRANS64.TRYWAIT P1, [R5+URZ+0x2d850], R0 ;  /* 0x02d85000050075a7 */ /* 0x0022a4000802017f */
[----:B--2---:R-:W-:Y:S05]  /*1cae0*/  @!P1 NANOSLEEP.SYNCS 0x989680 ;  /* 0x009896800000995d */ /* 0x004fea0003900000 */
[----:B------:R-:W2:Y:S02]  /*1caf0*/  @!P1 SYNCS.PHASECHK.TRANS64 P1, [R5+URZ+0x2d850], R0 ;  /* 0x02d85000050095a7 */ /* 0x000ea4000802007f */
[----:B--2---:R-:W-:Y:S05]  /*1cb00*/  @!P1 BRA `(.L_x_527) ;  /* 0xfffffffc00f09947 */ /* 0x004fea000383ffff */
[----:B------:R-:W-:Y:S05]  /*1cb10*/  BRA `(.L_x_526) ;  /* 0xffffff4c00107947 */ /* 0x000fea000383ffff */
.L_x_533:
[----:B------:R-:W-:Y:S02]  /*1cb20*/  IMAD.MOV.U32 R13, RZ, RZ, R9 ;  /* 0x000000ffff0d7224 */ /* 0x000fe400078e0009 */
[----:B------:R-:W-:Y:S02]  /*1cb30*/  IMAD.MOV.U32 R12, RZ, RZ, RZ ;  /* 0x000000ffff0c7224 */ /* 0x000fe400078e00ff */
[----:B------:R-:W-:Y:S02]  /*1cb40*/  IMAD.MOV.U32 R11, RZ, RZ, 0x1c1f ;  /* 0x00001c1fff0b7424 */ /* 0x000fe400078e00ff */
[----:B------:R-:W-:-:S07]  /*1cb50*/  IMAD.MOV.U32 R15, RZ, RZ, -0x1 ;  /* 0xffffffffff0f7424 */ /* 0x000fce00078e00ff */
[----:B-----5:R-:W-:Y:S05]  /*1cb60*/  WARPSYNC.COLLECTIVE R15, `(.L_x_705) ;  /* 0x000000000f087348 */ /* 0x020fea0003c00000 */
[----:B------:R0:W1:Y:S02]  /*1cb70*/  SHFL.IDX P6, R14, R13, R12, R11 ;  /* 0x0000000c0d0e7389 */ /* 0x00006400000c000b */
[----:B01---5:R-:W-:Y:S01]  /*1cb80*/  ENDCOLLECTIVE ;  /* 0x000000000000791b */ /* 0x023fe20003800000 */
.L_x_705:
[----:B------:R-:W-:Y:S02]  /*1cb90*/  IMAD.MOV.U32 R13, RZ, RZ, R0 ;  /* 0x000000ffff0d7224 */ /* 0x000fe400078e0000 */
[----:B------:R-:W-:-:S07]  /*1cba0*/  IMAD.MOV.U32 R3, RZ, RZ, R14 ;  /* 0x000000ffff037224 */ /* 0x000fce00078e000e */
[----:B------:R-:W-:Y:S05]  /*1cbb0*/  WARPSYNC.COLLECTIVE R15, `(.L_x_706) ;  /* 0x000000000f087348 */ /* 0x000fea0003c00000 */
[----:B------:R0:W1:Y:S02]  /*1cbc0*/  SHFL.IDX P6, R14, R13, R12, R11 ;  /* 0x0000000c0d0e7389 */ /* 0x00006400000c000b */
[----:B01----:R-:W-:Y:S01]  /*1cbd0*/  ENDCOLLECTIVE ;  /* 0x000000000000791b */ /* 0x003fe20003800000 */
.L_x_706:
[----:B------:R-:W-:Y:S05]  /*1cbe0*/  BRA `(.L_x_707) ;  /* 0xffffff6400e87947 */ /* 0x000fea000383ffff */
.L_x_536:
[----:B------:R-:W-:Y:S01]  /*1cbf0*/  BSSY B1, `(.L_x_708) ;  /* 0x0000008000017945 */ /* 0x000fe20003800000 */
[----:B---3--:R-:W-:Y:S01]  /*1cc00*/  MOV R13, R9 ;  /* 0x00000009000d7202 */ /* 0x008fe20000000f00 */
[----:B------:R-:W-:Y:S02]  /*1cc10*/  IMAD.MOV.U32 R12, RZ, RZ, 0x1 ;  /* 0x00000001ff0c7424 */ /* 0x000fe400078e00ff */
[----:B------:R-:W-:Y:S02]  /*1cc20*/  IMAD.MOV.U32 R11, RZ, RZ, 0x1c1f ;  /* 0x00001c1fff0b7424 */ /* 0x000fe400078e00ff */
[----:B------:R-:W-:-:S07]  /*1cc30*/  IMAD.MOV.U32 R15, RZ, RZ, -0x1 ;  /* 0xffffffffff0f7424 */ /* 0x000fce00078e00ff */
[----:B012--5:R-:W-:Y:S05]  /*1cc40*/  WARPSYNC.COLLECTIVE R15, `(.L_x_709) ;  /* 0x000000000f087348 */ /* 0x027fea0003c00000 */
[----:B--2---:R2:W3:Y:S02]  /*1cc50*/  SHFL.IDX P6, R14, R13, R12, R11 ;  /* 0x0000000c0d0e7389 */ /* 0x0044e400000c000b */
[----:B0123-5:R-:W-:Y:S01]  /*1cc60*/  ENDCOLLECTIVE ;  /* 0x000000000000791b */ /* 0x02ffe20003800000 */
.L_x_709:
[----:B------:R-:W-:Y:S05]  /*1cc70*/  BSYNC B1 ;  /* 0x0000000000017941 */ /* 0x000fea0003800000 */
.L_x_708:
[----:B------:R-:W-:Y:S02]  /*1cc80*/  IMAD.MOV.U32 R13, RZ, RZ, R0 ;  /* 0x000000ffff0d7224 */ /* 0x000fe400078e0000 */
[----:B------:R-:W-:Y:S02]  /*1cc90*/  IMAD.MOV.U32 R12, RZ, RZ, 0x1 ;  /* 0x00000001ff0c7424 */ /* 0x000fe400078e00ff */
[----:B------:R-:W-:Y:S02]  /*1cca0*/  IMAD.MOV.U32 R11, RZ, RZ, 0x1c1f ;  /* 0x00001c1fff0b7424 */ /* 0x000fe400078e00ff */
[----:B------:R-:W-:Y:S02]  /*1ccb0*/  IMAD.MOV.U32 R15, RZ, RZ, -0x1 ;  /* 0xffffffffff0f7424 */ /* 0x000fe400078e00ff */
[----:B------:R-:W-:-:S07]  /*1ccc0*/  IMAD.MOV.U32 R3, RZ, RZ, R14 ;  /* 0x000000ffff037224 */ /* 0x000fce00078e000e */
[----:B------:R-:W-:Y:S05]  /*1ccd0*/  WARPSYNC.COLLECTIVE R15, `(.L_x_710) ;  /* 0x000000000f087348 */ /* 0x000fea0003c00000 */
[----:B------:R0:W1:Y:S02]  /*1cce0*/  SHFL.IDX P6, R14, R13, R12, R11 ;  /* 0x0000000c0d0e7389 */ /* 0x00006400000c000b */
[----:B01----:R-:W-:Y:S01]  /*1ccf0*/  ENDCOLLECTIVE ;  /* 0x000000000000791b */ /* 0x003fe20003800000 */
.L_x_710:
[----:B------:R-:W-:Y:S05]  /*1cd00*/  BRA `(.L_x_711) ;  /* 0xffffff6400f87947 */ /* 0x000fea000383ffff */
.L_x_538:
[----:B------:R-:W-:Y:S02]  /*1cd10*/  IMAD.MOV.U32 R13, RZ, RZ, R24 ;  /* 0x000000ffff0d7224 */ /* 0x000fe400078e0018 */
[----:B------:R-:W-:Y:S02]  /*1cd20*/  IMAD.MOV.U32 R12, RZ, RZ, RZ ;  /* 0x000000ffff0c7224 */ /* 0x000fe400078e00ff */
[----:B------:R-:W-:Y:S02]  /*1cd30*/  IMAD.MOV.U32 R11, RZ, RZ, 0x1c1f ;  /* 0x00001c1fff0b7424 */ /* 0x000fe400078e00ff */
[----:B------:R-:W-:-:S07]  /*1cd40*/  IMAD.MOV.U32 R15, RZ, RZ, -0x1 ;  /* 0xffffffffff0f7424 */ /* 0x000fce00078e00ff */
[----:B------:R-:W-:Y:S05]  /*1cd50*/  WARPSYNC.COLLECTIVE R15, `(.L_x_712) ;  /* 0x000000000f087348 */ /* 0x000fea0003c00000 */
[----:B------:R0:W1:Y:S02]  /*1cd60*/  SHFL.IDX P6, R14, R13, R12, R11 ;  /* 0x0000000c0d0e7389 */ /* 0x00006400000c000b */
[----:B01----:R-:W-:Y:S01]  /*1cd70*/  ENDCOLLECTIVE ;  /* 0x000000000000791b */ /* 0x003fe20003800000 */
.L_x_712:
[----:B------:R-:W-:Y:S02]  /*1cd80*/  IMAD.MOV.U32 R13, RZ, RZ, R0 ;  /* 0x000000ffff0d7224 */ /* 0x000fe400078e0000 */
[----:B------:R-:W-:-:S07]  /*1cd90*/  IMAD.MOV.U32 R3, RZ, RZ, R14 ;  /* 0x000000ffff037224 */ /* 0x000fce00078e000e */
[----:B------:R-:W-:Y:S05]  /*1cda0*/  WARPSYNC.COLLECTIVE R15, `(.L_x_713) ;  /* 0x000000000f087348 */ /* 0x000fea0003c00000 */
[----:B------:R0:W1:Y:S02]  /*1cdb0*/  SHFL.IDX P6, R14, R13, R12, R11 ;  /* 0x0000000c0d0e7389 */ /* 0x00006400000c000b */
[----:B01----:R-:W-:Y:S01]  /*1cdc0*/  ENDCOLLECTIVE ;  /* 0x000000000000791b */ /* 0x003fe20003800000 */
.L_x_713:
[----:B------:R-:W-:Y:S05]  /*1cdd0*/  BRA `(.L_x_714) ;  /* 0xffffff6800c47947 */ /* 0x000fea000383ffff */
.L_x_541:
[----:B------:R-:W-:Y:S01]  /*1cde0*/  BSSY B1, `(.L_x_715) ;  /* 0x0000008000017945 */ /* 0x000fe20003800000 */
[----:B---3--:R-:W-:Y:S02]  /*1cdf0*/  IMAD.MOV.U32 R13, RZ, RZ, R24 ;  /* 0x000000ffff0d7224 */ /* 0x008fe400078e0018 */
[----:B------:R-:W-:Y:S02]  /*1ce00*/  IMAD.MOV.U32 R12, RZ, RZ, 0x1 ;  /* 0x00000001ff0c7424 */ /* 0x000fe400078e00ff */
[----:B------:R-:W-:Y:S02]  /*1ce10*/  IMAD.MOV.U32 R11, RZ, RZ, 0x1c1f ;  /* 0x00001c1fff0b7424 */ /* 0x000fe400078e00ff */
[----:B------:R-:W-:-:S07]  /*1ce20*/  IMAD.MOV.U32 R15, RZ, RZ, -0x1 ;  /* 0xffffffffff0f7424 */ /* 0x000fce00078e00ff */
[----:B012---:R-:W-:Y:S05]  /*1ce30*/  WARPSYNC.COLLECTIVE R15, `(.L_x_716) ;  /* 0x000000000f087348 */ /* 0x007fea0003c00000 */
[----:B--2---:R2:W3:Y:S02]  /*1ce40*/  SHFL.IDX P6, R14, R13, R12, R11 ;  /* 0x0000000c0d0e7389 */ /* 0x0044e400000c000b */
[----:B0123--:R-:W-:Y:S01]  /*1ce50*/  ENDCOLLECTIVE ;  /* 0x000000000000791b */ /* 0x00ffe20003800000 */
.L_x_716:
[----:B------:R-:W-:Y:S05]  /*1ce60*/  BSYNC B1 ;  /* 0x0000000000017941 */ /* 0x000fea0003800000 */
.L_x_715:
        /* <DEDUP_REMOVED lines=8> */
.L_x_717:
[----:B------:R-:W-:Y:S05]  /*1cef0*/  BRA `(.L_x_718) ;  /* 0xffffff6c00c07947 */ /* 0x000fea000383ffff */
.L_x_545:
[----:B------:R-:W-:Y:S02]  /*1cf00*/  IMAD.MOV.U32 R13, RZ, RZ, R4 ;  /* 0x000000ffff0d7224 */ /* 0x000fe400078e0004 */
[----:B------:R-:W-:Y:S02]  /*1cf10*/  IMAD.MOV.U32 R12, RZ, RZ, RZ ;  /* 0x000000ffff0c7224 */ /* 0x000fe400078e00ff */
[----:B------:R-:W-:Y:S02]  /*1cf20*/  IMAD.MOV.U32 R11, RZ, RZ, 0x1c1f ;  /* 0x00001c1fff0b7424 */ /* 0x000fe400078e00ff */
[----:B------:R-:W-:-:S07]  /*1cf30*/  IMAD.MOV.U32 R15, RZ, RZ, -0x1 ;  /* 0xffffffffff0f7424 */ /* 0x000fce00078e00ff */
[----:B-1----:R-:W-:Y:S05]  /*1cf40*/  WARPSYNC.COLLECTIVE R15, `(.L_x_719) ;  /* 0x000000000f087348 */ /* 0x002fea0003c00000 */
[----:B------:R0:W2:Y:S02]  /*1cf50*/  SHFL.IDX P6, R14, R13, R12, R11 ;  /* 0x0000000c0d0e7389 */ /* 0x0000a400000c000b */
[----:B012---:R-:W-:Y:S01]  /*1cf60*/  ENDCOLLECTIVE ;  /* 0x000000000000791b */ /* 0x007fe20003800000 */
.L_x_719:
[----:B------:R-:W-:Y:S02]  /*1cf70*/  IMAD.MOV.U32 R13, RZ, RZ, R0 ;  /* 0x000000ffff0d7224 */ /* 0x000fe400078e0000 */
[----:B------:R-:W-:-:S07]  /*1cf80*/  IMAD.MOV.U32 R3, RZ, RZ, R14 ;  /* 0x000000ffff037224 */ /* 0x000fce00078e000e */
[----:B------:R-:W-:Y:S05]  /*1cf90*/  WARPSYNC.COLLECTIVE R15, `(.L_x_720) ;  /* 0x000000000f087348 */ /* 0x000fea0003c00000 */
[----:B------:R0:W1:Y:S02]  /*1cfa0*/  SHFL.IDX P6, R14, R13, R12, R11 ;  /* 0x0000000c0d0e7389 */ /* 0x00006400000c000b */
[----:B01----:R-:W-:Y:S01]  /*1cfb0*/  ENDCOLLECTIVE ;  /* 0x000000000000791b */ /* 0x003fe20003800000 */
.L_x_720:
[----:B------:R-:W-:Y:S05]  /*1cfc0*/  BRA `(.L_x_721) ;  /* 0xffffff7800fc7947 */ /* 0x000fea000383ffff */
.L_x_548:
[----:B------:R-:W-:Y:S01]  /*1cfd0*/  BSSY B1, `(.L_x_722) ;  /* 0x0000008000017945 */ /* 0x000fe20003800000 */
[----:B----4-:R-:W-:Y:S01]  /*1cfe0*/  IMAD.MOV.U32 R13, RZ, RZ, R4 ;  /* 0x000000ffff0d7224 */ /* 0x010fe200078e0004 */
[----:B------:R-:W-:Y:S01]  /*1cff0*/  MOV R12, 0x1 ;  /* 0x00000001000c7802 */ /* 0x000fe20000000f00 */
[----:B------:R-:W-:Y:S02]  /*1d000*/  IMAD.MOV.U32 R11, RZ, RZ, 0x1c1f ;  /* 0x00001c1fff0b7424 */ /* 0x000fe400078e00ff */
[----:B------:R-:W-:-:S07]  /*1d010*/  IMAD.MOV.U32 R15, RZ, RZ, -0x1 ;  /* 0xffffffffff0f7424 */ /* 0x000fce00078e00ff */
[----:B0123--:R-:W-:Y:S05]  /*1d020*/  WARPSYNC.COLLECTIVE R15, `(.L_x_723) ;  /* 0x000000000f087348 */ /* 0x00ffea0003c00000 */
[----:B---3--:R3:W4:Y:S02]  /*1d030*/  SHFL.IDX P6, R14, R13, R12, R11 ;  /* 0x0000000c0d0e7389 */ /* 0x00872400000c000b */
[----:B01234-:R-:W-:Y:S01]  /*1d040*/  ENDCOLLECTIVE ;  /* 0x000000000000791b */ /* 0x01ffe20003800000 */
.L_x_723:
[----:B------:R-:W-:Y:S05]  /*1d050*/  BSYNC B1 ;  /* 0x0000000000017941 */ /* 0x000fea0003800000 */
.L_x_722:
        /* <DEDUP_REMOVED lines=8> */
.L_x_724:
[----:B------:R-:W-:Y:S05]  /*1d0e0*/  BRA `(.L_x_725) ;  /* 0xffffff7c00107947 */ /* 0x000fea000383ffff */
.L_x_565:
[----:B------:R-:W0:Y:S01]  /*1d0f0*/  S2R R6, SR_TID.X ;  /* 0x0000000000067919 */ /* 0x000e220000002100 */
[----:B------:R-:W-:Y:S01]  /*1d100*/  BSSY B1, `(.L_x_726) ;  /* 0x000000a000017945 */ /* 0x000fe20003800000 */
[----:B------:R-:W-:Y:S02]  /*1d110*/  IMAD.MOV.U32 R12, RZ, RZ, RZ ;  /* 0x000000ffff0c7224 */ /* 0x000fe400078e00ff */
[----:B------:R-:W-:Y:S02]  /*1d120*/  IMAD.MOV.U32 R11, RZ, RZ, 0x1f ;  /* 0x0000001fff0b7424 */ /* 0x000fe400078e00ff */
[----:B------:R-:W-:Y:S01]  /*1d130*/  IMAD.MOV.U32 R15, RZ, RZ, -0x1 ;  /* 0xffffffffff0f7424 */ /* 0x000fe200078e00ff */
[----:B0-----:R-:W-:-:S04]  /*1d140*/  SHF.R.U32.HI R6, RZ, 0x5, R6 ;  /* 0x00000005ff067819 */ /* 0x001fc80000011606 */
[----:B------:R-:W-:-:S05]  /*1d150*/  LOP3.LUT R6, R6, 0x3, RZ, 0xc0, !PT ;  /* 0x0000000306067812 */ /* 0x000fca00078ec0ff */
[----:B------:R-:W-:-:S07]  /*1d160*/  IMAD.MOV.U32 R13, RZ, RZ, R6 ;  /* 0x000000ffff0d7224 */ /* 0x000fce00078e0006 */
[----:B-1----:R-:W-:Y:S05]  /*1d170*/  WARPSYNC.COLLECTIVE R15, `(.L_x_727) ;  /* 0x000000000f087348 */ /* 0x002fea0003c00000 */
[----:B------:R0:W2:Y:S02]  /*1d180*/  SHFL.IDX P6, R14, R13, R12, R11 ;  /* 0x0000000c0d0e7389 */ /* 0x0000a400000c000b */
[----:B012---:R-:W-:Y:S01]  /*1d190*/  ENDCOLLECTIVE ;  /* 0x000000000000791b */ /* 0x007fe20003800000 */
.L_x_727:
[----:B------:R-:W-:Y:S05]  /*1d1a0*/  BSYNC B1 ;  /* 0x0000000000017941 */ /* 0x000fea0003800000 */
.L_x_726:
[----:B------:R-:W-:Y:S05]  /*1d1b0*/  BRA `(.L_x_728) ;  /* 0xffffff9000fc7947 */ /* 0x000fea000383ffff */
.L_x_567:
[----:B------:R-:W-:Y:S01]  /*1d1c0*/  BSSY B1, `(.L_x_729) ;  /* 0x0000006000017945 */ /* 0x000fe20003800000 */
[----:B------:R-:W-:-:S07]  /*1d1d0*/  IMAD.MOV.U32 R15, RZ, RZ, -0x1 ;  /* 0xffffffffff0f7424 */ /* 0x000fce00078e00ff */
[----:B01----:R-:W-:Y:S05]  /*1d1e0*/  WARPSYNC.COLLECTIVE R15, `(.L_x_730) ;  /* 0x000000000f0c7348 */ /* 0x003fea0003c00000 */
[----:B------:R-:W-:Y:S02]  /*1d1f0*/  ELECT P6, UR62, PT ;  /* 0x00000000003e782f */ /* 0x000fe400038c0000 */
[----:B------:R-:W-:Y:S01]  /*1d200*/  MOV R14, UR62 ;  /* 0x0000003e000e7c02 */ /* 0x000fe20008000f00 */
[----:B01----:R-:W-:Y:S10]  /*1d210*/  ENDCOLLECTIVE ;  /* 0x000000000000791b */ /* 0x003ff40003800000 */
.L_x_730:
[----:B------:R-:W-:Y:S05]  /*1d220*/  BSYNC B1 ;  /* 0x0000000000017941 */ /* 0x000fea0003800000 */
.L_x_729:
[----:B------:R-:W-:Y:S05]  /*1d230*/  BRA `(.L_x_566) ;  /* 0xffffff9000f47947 */ /* 0x000fea000383ffff */
.L_x_569:
[----:B0-----:R0:W2:Y:S02]  /*1d240*/  SYNCS.PHASECHK.TRANS64.TRYWAIT P0, [R16+URZ+0x2d820], R6 ;  /* 0x02d82006100075a7 */ /* 0x0010a4000800017f */
[----:B--2---:R-:W-:Y:S05]  /*1d250*/  @!P0 NANOSLEEP.SYNCS 0x989680 ;  /* 0x009896800000895d */ /* 0x004fea0003900000 */
[----:B------:R-:W2:Y:S02]  /*1d260*/  @!P0 SYNCS.PHASECHK.TRANS64 P0, [R16+URZ+0x2d820], R6 ;  /* 0x02d82006100085a7 */ /* 0x000ea4000800007f */
[----:B--2---:R-:W-:Y:S05]  /*1d270*/  @!P0 BRA `(.L_x_569) ;  /* 0xfffffffc00f08947 */ /* 0x004fea000383ffff */
[----:B------:R-:W-:Y:S05]  /*1d280*/  BRA `(.L_x_731) ;  /* 0xffffff9400047947 */ /* 0x000fea000383ffff */
.L_x_573:
[----:B-1----:R1:W2:Y:S02]  /*1d290*/  SYNCS.PHASECHK.TRANS64.TRYWAIT P0, [R9+URZ+0x2d8a0], R11 ;  /* 0x02d8a00b090075a7 */ /* 0x0022a4000800017f */
[----:B--2---:R-:W-:Y:S05]  /*1d2a0*/  @!P0 NANOSLEEP.SYNCS 0x989680 ;  /* 0x009896800000895d */ /* 0x004fea0003900000 */
[----:B------:R-:W2:Y:S02]  /*1d2b0*/  @!P0 SYNCS.PHASECHK.TRANS64 P0, [R9+URZ+0x2d8a0], R11 ;  /* 0x02d8a00b090085a7 */ /* 0x000ea4000800007f */
[----:B--2---:R-:W-:Y:S05]  /*1d2c0*/  @!P0 BRA `(.L_x_573) ;  /* 0xfffffffc00f08947 */ /* 0x004fea000383ffff */
[----:B------:R-:W-:Y:S05]  /*1d2d0*/  BRA `(.L_x_732) ;  /* 0xffffff9400207947 */ /* 0x000fea000383ffff */
.L_x_580:
[----:B0-----:R0:W2:Y:S02]  /*1d2e0*/  SYNCS.PHASECHK.TRANS64.TRYWAIT P0, [R9+URZ+0x2d8c0], R11 ;  /* 0x02d8c00b090075a7 */ /* 0x0010a4000800017f */
[----:B--2---:R-:W-:Y:S05]  /*1d2f0*/  @!P0 NANOSLEEP.SYNCS 0x989680 ;  /* 0x009896800000895d */ /* 0x004fea0003900000 */
[----:B------:R-:W2:Y:S02]  /*1d300*/  @!P0 SYNCS.PHASECHK.TRANS64 P0, [R9+URZ+0x2d8c0], R11 ;  /* 0x02d8c00b090085a7 */ /* 0x000ea4000800007f */
[----:B--2---:R-:W-:Y:S05]  /*1d310*/  @!P0 BRA `(.L_x_580) ;  /* 0xfffffffc00f08947 */ /* 0x004fea000383ffff */
[----:B------:R-:W-:Y:S05]  /*1d320*/  BRA `(.L_x_733) ;  /* 0xffffff98001c7947 */ /* 0x000fea000383ffff */
.L_x_589:
[----:B0-----:R0:W1:Y:S02]  /*1d330*/  SYNCS.PHASECHK.TRANS64.TRYWAIT P2, [R9+URZ+0x2d8a0], R8 ;  /* 0x02d8a008090075a7 */ /* 0x001064000804017f */
[----:B-1----:R-:W-:Y:S05]  /*1d340*/  @!P2 NANOSLEEP.SYNCS 0x989680 ;  /* 0x009896800000a95d */ /* 0x002fea0003900000 */
[----:B------:R-:W1:Y:S02]  /*1d350*/  @!P2 SYNCS.PHASECHK.TRANS64 P2, [R9+URZ+0x2d8a0], R8 ;  /* 0x02d8a0080900a5a7 */ /* 0x000e64000804007f */
[----:B-1----:R-:W-:Y:S05]  /*1d360*/  @!P2 BRA `(.L_x_589) ;  /* 0xfffffffc00f0a947 */ /* 0x002fea000383ffff */
[----:B------:R-:W-:Y:S05]  /*1d370*/  BRA `(.L_x_734) ;  /* 0xffffff9c005c7947 */ /* 0x000fea000383ffff */
.L_x_596:
[----:B-1----:R1:W2:Y:S02]  /*1d380*/  SYNCS.PHASECHK.TRANS64.TRYWAIT P2, [R9+URZ+0x2d8c0], R8 ;  /* 0x02d8c008090075a7 */ /* 0x0022a4000804017f */
[----:B--2---:R-:W-:Y:S05]  /*1d390*/  @!P2 NANOSLEEP.SYNCS 0x989680 ;  /* 0x009896800000a95d */ /* 0x004fea0003900000 */
[----:B------:R-:W2:Y:S02]  /*1d3a0*/  @!P2 SYNCS.PHASECHK.TRANS64 P2, [R9+URZ+0x2d8c0], R8 ;  /* 0x02d8c0080900a5a7 */ /* 0x000ea4000804007f */
[----:B--2---:R-:W-:Y:S05]  /*1d3b0*/  @!P2 BRA `(.L_x_596) ;  /* 0xfffffffc00f0a947 */ /* 0x004fea000383ffff */
[----:B------:R-:W-:Y:S05]  /*1d3c0*/  BRA `(.L_x_735) ;  /* 0xffffffa000547947 */ /* 0x000fea000383ffff */
.L_x_613:
[----:B------:R-:W0:Y:S01]  /*1d3d0*/  S2R R20, SR_TID.X ;  /* 0x0000000000147919 */ /* 0x000e220000002100 */
[----:B------:R-:W-:Y:S01]  /*1d3e0*/  BSSY B0, `(.L_x_736) ;  /* 0x000000a000007945 */ /* 0x000fe20003800000 */
[----:B------:R-:W-:Y:S02]  /*1d3f0*/  IMAD.MOV.U32 R12, RZ, RZ, RZ ;  /* 0x000000ffff0c7224 */ /* 0x000fe400078e00ff */
[----:B------:R-:W-:Y:S01]  /*1d400*/  IMAD.MOV.U32 R15, RZ, RZ, -0x1 ;  /* 0xffffffffff0f7424 */ /* 0x000fe200078e00ff */
[----:B0-----:R-:W-:-:S04]  /*1d410*/  SHF.R.U32.HI R11, RZ, 0x5, R20 ;  /* 0x00000005ff0b7819 */ /* 0x001fc80000011614 */
[----:B------:R-:W-:-:S05]  /*1d420*/  LOP3.LUT R11, R11, 0x3, RZ, 0xc0, !PT ;  /* 0x000000030b0b7812 */ /* 0x000fca00078ec0ff */
[----:B------:R-:W-:Y:S02]  /*1d430*/  IMAD.MOV.U32 R13, RZ, RZ, R11 ;  /* 0x000000ffff0d7224 */ /* 0x000fe400078e000b */
[----:B------:R-:W-:-:S07]  /*1d440*/  IMAD.MOV.U32 R11, RZ, RZ, 0x1f ;  /* 0x0000001fff0b7424 */ /* 0x000fce00078e00ff */
[----:B-----5:R-:W-:Y:S05]  /*1d450*/  WARPSYNC.COLLECTIVE R15, `(.L_x_737) ;  /* 0x000000000f087348 */ /* 0x020fea0003c00000 */
[----:B------:R0:W1:Y:S02]  /*1d460*/  SHFL.IDX P6, R14, R13, R12, R11 ;  /* 0x0000000c0d0e7389 */ /* 0x00006400000c000b */
[----:B01---5:R-:W-:Y:S01]  /*1d470*/  ENDCOLLECTIVE ;  /* 0x000000000000791b */ /* 0x023fe20003800000 */
.L_x_737:
[----:B------:R-:W-:Y:S05]  /*1d480*/  BSYNC B0 ;  /* 0x0000000000007941 */ /* 0x000fea0003800000 */
.L_x_736:
[----:B------:R-:W-:Y:S05]  /*1d490*/  BRA `(.L_x_738) ;  /* 0xffffffb000147947 */ /* 0x000fea000383ffff */
.L_x_616:
[----:B0-----:R0:W1:Y:S02]  /*1d4a0*/  SYNCS.PHASECHK.TRANS64.TRYWAIT P0, [R0+URZ+0x2d840], R5 ;  /* 0x02d84005000075a7 */ /* 0x001064000800017f */
[----:B-1----:R-:W-:Y:S05]  /*1d4b0*/  @!P0 NANOSLEEP.SYNCS 0x989680 ;  /* 0x009896800000895d */ /* 0x002fea0003900000 */
[----:B------:R-:W1:Y:S02]  /*1d4c0*/  @!P0 SYNCS.PHASECHK.TRANS64 P0, [R0+URZ+0x2d840], R5 ;  /* 0x02d84005000085a7 */ /* 0x000e64000800007f */
[----:B-1----:R-:W-:Y:S05]  /*1d4d0*/  @!P0 BRA `(.L_x_616) ;  /* 0xfffffffc00f08947 */ /* 0x002fea000383ffff */
[----:B------:R-:W-:Y:S05]  /*1d4e0*/  BRA `(.L_x_739) ;  /* 0xffffffb000687947 */ /* 0x000fea000383ffff */
.L_x_617:
        /* <DEDUP_REMOVED lines=8> */
.L_x_741:
[----:B------:R-:W-:Y:S05]  /*1d570*/  BSYNC B0 ;  /* 0x0000000000007941 */ /* 0x000fea0003800000 */
.L_x_740:
        /* <DEDUP_REMOVED lines=8> */
.L_x_742:
[----:B------:R-:W-:Y:S02]  /*1d600*/  IMAD.MOV.U32 R13, RZ, RZ, R7 ;  /* 0x000000ffff0d7224 */ /* 0x000fe400078e0007 */
[----:B------:R-:W-:Y:S02]  /*1d610*/  IMAD.MOV.U32 R12, RZ, RZ, 0x1 ;  /* 0x00000001ff0c7424 */ /* 0x000fe400078e00ff */
[----:B------:R-:W-:-:S07]  /*1d620*/  IMAD.MOV.U32 R4, RZ, RZ, R14 ;  /* 0x000000ffff047224 */ /* 0x000fce00078e000e */
[----:B------:R-:W-:Y:S05]  /*1d630*/  WARPSYNC.COLLECTIVE R15, `(.L_x_743) ;  /* 0x000000000f087348 */ /* 0x000fea0003c00000 */
[----:B------:R0:W1:Y:S02]  /*1d640*/  SHFL.IDX P6, R14, R13, R12, R11 ;  /* 0x0000000c0d0e7389 */ /* 0x00006400000c000b */
[----:B01----:R-:W-:Y:S01]  /*1d650*/  ENDCOLLECTIVE ;  /* 0x000000000000791b */ /* 0x003fe20003800000 */
.L_x_743:
[----:B------:R-:W-:-:S05]  /*1d660*/  @P0 LEA R5, P1, R9, R4, 0x1 ;  /* 0x0000000409050211 */ /* 0x000fca00078208ff */
[----:B------:R-:W-:Y:S01]  /*1d670*/  @P0 IMAD.X R4, RZ, RZ, R6, P1 ;  /* 0x000000ffff040224 */ /* 0x000fe200008e0606 */
[----:B------:R-:W-:Y:S01]  /*1d680*/  ISETP.GE.AND P1, PT, R3, 0x21, PT ;  /* 0x000000210300780c */ /* 0x000fe20003f26270 */
[----:B------:R-:W-:-:S03]  /*1d690*/  @P0 IMAD R6, R8, 0x2, R16 ;  /* 0x0000000208060824 */ /* 0x000fc600078e0210 */
        /* <DEDUP_REMOVED lines=10> */
[----:B0-----:R-:W-:-:S07]  /*1d740*/  MOV R6, R14 ;  /* 0x0000000e00067202 */ /* 0x001fce0000000f00 */
[----:B------:R-:W-:Y:S05]  /*1d750*/  WARPSYNC.COLLECTIVE R15, `(.L_x_744) ;  /* 0x000000000f087348 */ /* 0x000fea0003c00000 */
[----:B------:R0:W1:Y:S02]  /*1d760*/  SHFL.IDX P6, R14, R13, R12, R11 ;  /* 0x0000000c0d0e7389 */ /* 0x00006400000c000b */
[----:B01----:R-:W-:Y:S01]  /*1d770*/  ENDCOLLECTIVE ;  /* 0x000000000000791b */ /* 0x003fe20003800000 */
.L_x_744:
[----:B------:R-:W-:Y:S02]  /*1d780*/  IMAD.MOV.U32 R13, RZ, RZ, R7 ;  /* 0x000000ffff0d7224 */ /* 0x000fe400078e0007 */
[----:B------:R-:W-:Y:S02]  /*1d790*/  IMAD.MOV.U32 R12, RZ, RZ, 0x2 ;  /* 0x00000002ff0c7424 */ /* 0x000fe400078e00ff */
[----:B------:R-:W-:-:S07]  /*1d7a0*/  IMAD.MOV.U32 R4, RZ, RZ, R14 ;  /* 0x000000ffff047224 */ /* 0x000fce00078e000e */
[----:B------:R-:W-:Y:S05]  /*1d7b0*/  WARPSYNC.COLLECTIVE R15, `(.L_x_745) ;  /* 0x000000000f087348 */ /* 0x000fea0003c00000 */
[----:B------:R0:W1:Y:S02]  /*1d7c0*/  SHFL.IDX P6, R14, R13, R12, R11 ;  /* 0x0000000c0d0e7389 */ /* 0x00006400000c000b */
[----:B01----:R-:W-:Y:S01]  /*1d7d0*/  ENDCOLLECTIVE ;  /* 0x000000000000791b */ /* 0x003fe20003800000 */
.L_x_745:
[----:B------:R-:W-:-:S05]  /*1d7e0*/  @P1 LEA R5, P0, R9, R4, 0x1 ;  /* 0x0000000409051211 */ /* 0x000fca00078008ff */
[----:B------:R-:W-:Y:S02]  /*1d7f0*/  @P1 IMAD.X R4, RZ, RZ, R6, P0 ;  /* 0x000000ffff041224 */ /* 0x000fe400000e0606 */
        /* <DEDUP_REMOVED lines=16> */
.L_x_746:
[----:B------:R-:W-:Y:S02]  /*1d900*/  IMAD.MOV.U32 R13, RZ, RZ, R7 ;  /* 0x000000ffff0d7224 */ /* 0x000fe400078e0007 */
[----:B------:R-:W-:Y:S02]  /*1d910*/  IMAD.MOV.U32 R12, RZ, RZ, 0x3 ;  /* 0x00000003ff0c7424 */ /* 0x000fe400078e00ff */
[----:B------:R-:W-:-:S07]  /*1d920*/  IMAD.MOV.U32 R4, RZ, RZ, R14 ;  /* 0x000000ffff047224 */ /* 0x000fce00078e000e */
[----:B------:R-:W-:Y:S05]  /*1d930*/  WARPSYNC.COLLECTIVE R15, `(.L_x_747) ;  /* 0x000000000f087348 */ /* 0x000fea0003c00000 */
[----:B------:R0:W1:Y:S02]  /*1d940*/  SHFL.IDX P6, R14, R13, R12, R11 ;  /* 0x0000000c0d0e7389 */ /* 0x00006400000c000b */
[----:B01----:R-:W-:Y:S01]  /*1d950*/  ENDCOLLECTIVE ;  /* 0x000000000000791b */ /* 0x003fe20003800000 */
.L_x_747:
[----:B------:R-:W-:-:S05]  /*1d960*/  @P1 LEA R5, P0, R9, R4, 0x1 ;  /* 0x0000000409051211 */ /* 0x000fca00078008ff */
[----:B------:R-:W-:Y:S02]  /*1d970*/  @P1 IMAD.X R4, RZ, RZ, R6, P0 ;  /* 0x000000ffff041224 */ /* 0x000fe400000e0606 */
[----:B------:R-:W-:-:S03]  /*1d980*/  @P1 IMAD R6, R8, 0x2, R16 ;  /* 0x0000000208061824 */ /* 0x000fc600078e0210 */
        /* <DEDUP_REMOVED lines=8> */
.L_x_748:
        /* <DEDUP_REMOVED lines=8> */
.L_x_622:
[----:B------:R-:W-:Y:S02]  /*1da90*/  IMAD.MOV.U32 R13, RZ, RZ, R4 ;  /* 0x000000ffff0d7224 */ /* 0x000fe400078e0004 */
[----:B------:R-:W-:Y:S02]  /*1daa0*/  IMAD.MOV.U32 R12, RZ, RZ, RZ ;  /* 0x000000ffff0c7224 */ /* 0x000fe400078e00ff */
[----:B------:R-:W-:Y:S02]  /*1dab0*/  IMAD.MOV.U32 R11, RZ, RZ, 0x1c1f ;  /* 0x00001c1fff0b7424 */ /* 0x000fe400078e00ff */
[----:B------:R-:W-:Y:S02]  /*1dac0*/  IMAD.MOV.U32 R15, RZ, RZ, -0x1 ;  /* 0xffffffffff0f7424 */ /* 0x000fe400078e00ff */
[----:B-----5:R-:W-:Y:S02]  /*1dad0*/  IMAD R0, R21, R9, RZ ;  /* 0x0000000915007224 */ /* 0x020fe400078e02ff */
[----:B------:R-:W-:-:S07]  /*1dae0*/  IMAD R25, R25, 0xc0, R20 ;  /* 0x000000c019197824 */ /* 0x000fce00078e0214 */
[----:B------:R-:W-:Y:S05]  /*1daf0*/  WARPSYNC.COLLECTIVE R15, `(.L_x_750) ;  /* 0x000000000f087348 */ /* 0x000fea0003c00000 */
[----:B------:R0:W1:Y:S02]  /*1db00*/  SHFL.IDX P6, R14, R13, R12, R11 ;  /* 0x0000000c0d0e7389 */ /* 0x00006400000c000b */
[----:B01----:R-:W-:Y:S01]  /*1db10*/  ENDCOLLECTIVE ;  /* 0x000000000000791b */ /* 0x003fe20003800000 */
.L_x_750:
[C---:B------:R-:W-:Y:S01]  /*1db20*/  VIADD R9, R25.reuse, 0x20 ;  /* 0x0000002019097836 */ /* 0x040fe20000000000 */
[----:B------:R-:W-:Y:S01]  /*1db30*/  ISETP.GE.AND P3, PT, R25, R0, PT ;  /* 0x000000001900720c */ /* 0x000fe20003f66270 */
[----:B------:R-:W-:Y:S02]  /*1db40*/  IMAD.MOV.U32 R13, RZ, RZ, R5 ;  /* 0x000000ffff0d7224 */ /* 0x000fe400078e0005 */
[----:B------:R-:W-:-:S10]  /*1db50*/  IMAD.MOV.U32 R2, RZ, RZ, R14 ;  /* 0x000000ffff027224 */ /* 0x000fd400078e000e */
[----:B------:R-:W-:Y:S05]  /*1db60*/  WARPSYNC.COLLECTIVE R15, `(.L_x_751) ;  /* 0x000000000f087348 */ /* 0x000fea0003c00000 */
[----:B------:R0:W1:Y:S02]  /*1db70*/  SHFL.IDX P6, R14, R13, R12, R11 ;  /* 0x0000000c0d0e7389 */ /* 0x00006400000c000b */
[----:B01----:R-:W-:Y:S01]  /*1db80*/  ENDCOLLECTIVE ;  /* 0x000000000000791b */ /* 0x003fe20003800000 */
.L_x_751:
[----:B------:R-:W-:Y:S02]  /*1db90*/  IMAD.MOV.U32 R13, RZ, RZ, R4 ;  /* 0x000000ffff0d7224 */ /* 0x000fe400078e0004 */
[----:B------:R-:W-:Y:S02]  /*1dba0*/  IMAD.MOV.U32 R12, RZ, RZ, 0x1 ;  /* 0x00000001ff0c7424 */ /* 0x000fe400078e00ff */
[----:B------:R-:W-:-:S07]  /*1dbb0*/  IMAD.MOV.U32 R3, RZ, RZ, R14 ;  /* 0x000000ffff037224 */ /* 0x000fce00078e000e */
[----:B------:R-:W-:Y:S05]  /*1dbc0*/  WARPSYNC.COLLECTIVE R15, `(.L_x_752) ;  /* 0x000000000f087348 */ /* 0x000fea0003c00000 */
[----:B------:R0:W1:Y:S02]  /*1dbd0*/  SHFL.IDX P6, R14, R13, R12, R11 ;  /* 0x0000000c0d0e7389 */ /* 0x00006400000c000b */
[----:B01----:R-:W-:Y:S01]  /*1dbe0*/  ENDCOLLECTIVE ;  /* 0x000000000000791b */ /* 0x003fe20003800000 */
.L_x_752:
[----:B------:R-:W-:-:S05]  /*1dbf0*/  @!P3 LEA R3, P4, R10, R3, 0x1 ;  /* 0x000000030a03b211 */ /* 0x000fca00078808ff */
[----:B------:R-:W-:-:S05]  /*1dc00*/  @!P3 IMAD.X R2, RZ, RZ, R2, P4 ;  /* 0x000000ffff02b224 */ /* 0x000fca00020e0602 */
[----:B------:R-:W-:Y:S01]  /*1dc10*/  @!P3 LOP3.LUT R3, R3, R2, RZ, 0x3c, !PT ;  /* 0x000000020303b212 */ /* 0x000fe200078e3cff */
[----:B------:R-:W-:-:S03]  /*1dc20*/  IMAD.MOV.U32 R13, RZ, RZ, R5 ;  /* 0x000000ffff0d7224 */ /* 0x000fc600078e0005 */
[----:B------:R-:W-:-:S04]  /*1dc30*/  @!P3 LOP3.LUT R2, R3, R2, RZ, 0x3c, !PT ;  /* 0x000000020302b212 */ /* 0x000fc800078e3cff */
[----:B------:R-:W-:-:S05]  /*1dc40*/  @!P3 LOP3.LUT R3, R3, R2, RZ, 0x3c, !PT ;  /* 0x000000020303b212 */ /* 0x000fca00078e3cff */
[----:B------:R-:W-:Y:S01]  /*1dc50*/  @!PT LDS RZ, [RZ] ;  /* 0x00000000fffff984 */ /* 0x000fe20000000800 */
[----:B------:R-:W-:Y:S01]  /*1dc60*/  @!PT LDS RZ, [RZ] ;  /* 0x00000000fffff984 */ /* 0x000fe20000000800 */
[----:B------:R-:W-:Y:S01]  /*1dc70*/  @!PT LDS RZ, [RZ] ;  /* 0x00000000fffff984 */ /* 0x000fe20000000800 */
[----:B------:R-:W-:Y:S04]  /*1dc80*/  @!P3 LDGSTS.E.BYPASS.LTC128B.128 [R8+0xc400], desc[UR42][R2.64], !P0 ;  /* 0x0c4000000208bfae */ /* 0x000fe8000c101d6a */
[----:B------:R-:W-:Y:S04]  /*1dc90*/  @!P3 LDGSTS.E.BYPASS.LTC128B.128 [R8+0xf400], desc[UR42][R2.64+0x40], !P1 ;  /* 0x0f4000400208bfae */ /* 0x000fe8000c901d6a */
[----:B------:R0:W-:Y:S01]  /*1dca0*/  @!P3 LDGSTS.E.BYPASS.LTC128B.128 [R8+0x12400], desc[UR42][R2.64+0x80], !P2 ;  /* 0x124000800208bfae */ /* 0x0001e2000d101d6a */
[----:B------:R-:W-:Y:S01]  /*1dcb0*/  ISETP.GE.AND P3, PT, R9, R0, PT ;  /* 0x000000000900720c */ /* 0x000fe20003f66270 */
[----:B0-----:R-:W-:-:S12]  /*1dcc0*/  IMAD.MOV.U32 R2, RZ, RZ, R14 ;  /* 0x000000ffff027224 */ /* 0x001fd800078e000e */
[----:B------:R-:W-:Y:S05]  /*1dcd0*/  WARPSYNC.COLLECTIVE R15, `(.L_x_753) ;  /* 0x000000000f087348 */ /* 0x000fea0003c00000 */
[----:B------:R0:W1:Y:S02]  /*1dce0*/  SHFL.IDX P6, R14, R13, R12, R11 ;  /* 0x0000000c0d0e7389 */ /* 0x00006400000c000b */
[----:B01----:R-:W-:Y:S01]  /*1dcf0*/  ENDCOLLECTIVE ;  /* 0x000000000000791b */ /* 0x003fe20003800000 */
.L_x_753:
[----:B------:R-:W-:Y:S02]  /*1dd00*/  IMAD.MOV.U32 R13, RZ, RZ, R4 ;  /* 0x000000ffff0d7224 */ /* 0x000fe400078e0004 */
[----:B------:R-:W-:Y:S02]  /*1dd10*/  IMAD.MOV.U32 R12, RZ, RZ, 0x2 ;  /* 0x00000002ff0c7424 */ /* 0x000fe400078e00ff */
[----:B------:R-:W-:-:S07]  /*1dd20*/  IMAD.MOV.U32 R3, RZ, RZ, R14 ;  /* 0x000000ffff037224 */ /* 0x000fce00078e000e */
[----:B------:R-:W-:Y:S05]  /*1dd30*/  WARPSYNC.COLLECTIVE R15, `(.L_x_754) ;  /* 0x000000000f087348 */ /* 0x000fea0003c00000 */
[----:B------:R0:W1:Y:S02]  /*1dd40*/  SHFL.IDX P6, R14, R13, R12, R11 ;  /* 0x0000000c0d0e7389 */ /* 0x00006400000c000b */
[----:B01----:R-:W-:Y:S01]  /*1dd50*/  ENDCOLLECTIVE ;  /* 0x000000000000791b */ /* 0x003fe20003800000 */
.L_x_754:
[----:B------:R-:W-:-:S04]  /*1dd60*/  @!P3 LEA R3, P4, R10, R3, 0x1 ;  /* 0x000000030a03b211 */ /* 0x000fc800078808ff */
[----:B------:R-:W-:-:S04]  /*1dd70*/  @!P3 IADD3.X R2, RZ, R2, RZ, P4, !PT ;  /* 0x00000002ff02b210 */ /* 0x000fc800027fe4ff */
        /* <DEDUP_REMOVED lines=9> */
[----:B------:R0:W-:Y:S02]  /*1de10*/  @!P3 LDGSTS.E.BYPASS.LTC128B.128 [R8+0x12c00], desc[UR42][R2.64+0x80], !P2 ;  /* 0x12c000800208bfae */ /* 0x0001e4000d101d6a */
[----:B0-----:R-:W-:-:S05]  /*1de20*/  VIADD R2, R25, 0x40 ;  /* 0x0000004019027836 */ /* 0x001fca0000000000 */
[----:B------:R-:W-:Y:S01]  /*1de30*/  ISETP.GE.AND P3, PT, R2, R0, PT ;  /* 0x000000000200720c */ /* 0x000fe20003f66270 */
[----:B------:R-:W-:-:S12]  /*1de40*/  IMAD.MOV.U32 R2, RZ, RZ, R14 ;  /* 0x000000ffff027224 */ /* 0x000fd800078e000e */
[----:B------:R-:W-:Y:S05]  /*1de50*/  WARPSYNC.COLLECTIVE R15, `(.L_x_755) ;  /* 0x000000000f087348 */ /* 0x000fea0003c00000 */
[----:B------:R0:W1:Y:S02]  /*1de60*/  SHFL.IDX P6, R14, R13, R12, R11 ;  /* 0x0000000c0d0e7389 */ /* 0x00006400000c000b */
[----:B01----:R-:W-:Y:S01]  /*1de70*/  ENDCOLLECTIVE ;  /* 0x000000000000791b */ /* 0x003fe20003800000 */
.L_x_755:
[----:B------:R-:W-:Y:S02]  /*1de80*/  IMAD.MOV.U32 R13, RZ, RZ, R4 ;  /* 0x000000ffff0d7224 */ /* 0x000fe400078e0004 */
[----:B------:R-:W-:Y:S02]  /*1de90*/  IMAD.MOV.U32 R12, RZ, RZ, 0x3 ;  /* 0x00000003ff0c7424 */ /* 0x000fe400078e00ff */
[----:B------:R-:W-:-:S07]  /*1dea0*/  IMAD.MOV.U32 R3, RZ, RZ, R14 ;  /* 0x000000ffff037224 */ /* 0x000fce00078e000e */
[----:B------:R-:W-:Y:S05]  /*1deb0*/  WARPSYNC.COLLECTIVE R15, `(.L_x_756) ;  /* 0x000000000f087348 */ /* 0x000fea0003c00000 */
[----:B------:R0:W1:Y:S02]  /*1dec0*/  SHFL.IDX P6, R14, R13, R12, R11 ;  /* 0x0000000c0d0e7389 */ /* 0x00006400000c000b */
[----:B01----:R-:W-:Y:S01]  /*1ded0*/  ENDCOLLECTIVE ;  /* 0x000000000000791b */ /* 0x003fe20003800000 */
.L_x_756:
[----:B------:R-:W-:-:S05]  /*1dee0*/  @!P3 LEA R3, P4, R10, R3, 0x1 ;  /* 0x000000030a03b211 */ /* 0x000fca00078808ff */
[----:B------:R-:W-:-:S05]  /*1def0*/  @!P3 IMAD.X R2, RZ, RZ, R2, P4 ;  /* 0x000000ffff02b224 */ /* 0x000fca00020e0602 */
[----:B------:R-:W-:Y:S01]  /*1df00*/  @!P3 LOP3.LUT R3, R3, R2, RZ, 0x3c, !PT ;  /* 0x000000020303b212 */ /* 0x000fe200078e3cff */
[----:B------:R-:W-:-:S03]  /*1df10*/  IMAD.MOV.U32 R13, RZ, RZ, R5 ;  /* 0x000000ffff0d7224 */ /* 0x000fc600078e0005 */
[----:B------:R-:W-:-:S04]  /*1df20*/  @!P3 LOP3.LUT R2, R3, R2, RZ, 0x3c, !PT ;  /* 0x000000020302b212 */ /* 0x000fc800078e3cff */
[----:B------:R-:W-:Y:S01]  /*1df30*/  @!P3 LOP3.LUT R3, R3, R2, RZ, 0x3c, !PT ;  /* 0x000000020303b212 */ /* 0x000fe200078e3cff */
[----:B------:R-:W-:-:S07]  /*1df40*/  IMAD.MOV.U32 R4, RZ, RZ, R14 ;  /* 0x000000ffff047224 */ /* 0x000fce00078e000e */
[----:B------:R-:W-:Y:S05]  /*1df50*/  WARPSYNC.COLLECTIVE R15, `(.L_x_757) ;  /* 0x000000000f087348 */ /* 0x000fea0003c00000 */
[----:B------:R0:W1:Y:S02]  /*1df60*/  SHFL.IDX P6, R14, R13, R12, R11 ;  /* 0x0000000c0d0e7389 */ /* 0x00006400000c000b */
[----:B01----:R-:W-:Y:S01]  /*1df70*/  ENDCOLLECTIVE ;  /* 0x000000000000791b */ /* 0x003fe20003800000 */
.L_x_757:
[----:B------:R-:W-:Y:S01]  /*1df80*/  @!PT LDS RZ, [RZ] ;  /* 0x00000000fffff984 */ /* 0x000fe20000000800 */
[----:B------:R-:W-:Y:S01]  /*1df90*/  @!PT LDS RZ, [RZ] ;  /* 0x00000000fffff984 */ /* 0x000fe20000000800 */
[----:B------:R-:W-:Y:S01]  /*1dfa0*/  @!PT LDS RZ, [RZ] ;  /* 0x00000000fffff984 */ /* 0x000fe20000000800 */
[----:B------:R-:W-:Y:S04]  /*1dfb0*/  @!P3 LDGSTS.E.BYPASS.LTC128B.128 [R8+0xd400], desc[UR42][R2.64], !P0 ;  /* 0x0d4000000208bfae */ /* 0x000fe8000c101d6a */
[----:B------:R-:W-:Y:S04]  /*1dfc0*/  @!P3 LDGSTS.E.BYPASS.LTC128B.128 [R8+0x10400], desc[UR42][R2.64+0x40], !P1 ;  /* 0x104000400208bfae */ /* 0x000fe8000c901d6a */
[----:B------:R0:W-:Y:S01]  /*1dfd0*/  @!P3 LDGSTS.E.BYPASS.LTC128B.128 [R8+0x13400], desc[UR42][R2.64+0x80], !P2 ;  /* 0x134000800208bfae */ /* 0x0001e2000d101d6a */
[----:B------:R-:W-:Y:S02]  /*1dfe0*/  IMAD.MOV.U32 R13, RZ, RZ, R6 ;  /* 0x000000ffff0d7224 */ /* 0x000fe400078e0006 */
[----:B------:R-:W-:-:S02]  /*1dff0*/  IMAD.MOV.U32 R12, RZ, RZ, RZ ;  /* 0x000000ffff0c7224 */ /* 0x000fc400078e00ff */
[----:B0-----:R-:W-:Y:S02]  /*1e000*/  VIADD R2, R25, 0x60 ;  /* 0x0000006019027836 */ /* 0x001fe40000000000 */
[----:B------:R-:W-:-:S07]  /*1e010*/  IMAD.MOV.U32 R5, RZ, RZ, R14 ;  /* 0x000000ffff057224 */ /* 0x000fce00078e000e */
[----:B------:R-:W-:Y:S05]  /*1e020*/  WARPSYNC.COLLECTIVE R15, `(.L_x_758) ;  /* 0x000000000f087348 */ /* 0x000fea0003c00000 */
[----:B------:R0:W1:Y:S02]  /*1e030*/  SHFL.IDX P6, R14, R13, R12, R11 ;  /* 0x0000000c0d0e7389 */ /* 0x00006400000c000b */
[----:B01----:R-:W-:Y:S01]  /*1e040*/  ENDCOLLECTIVE ;  /* 0x000000000000791b */ /* 0x003fe20003800000 */
.L_x_758:
[----:B------:R-:W-:-:S13]  /*1e050*/  ISETP.GE.AND P3, PT, R2, R0, PT ;  /* 0x000000000200720c */ /* 0x000fda0003f66270 */
[----:B------:R-:W-:Y:S01]  /*1e060*/  @!P3 LEA R2, P4, R10, R5, 0x1 ;  /* 0x000000050a02b211 */ /* 0x000fe200078808ff */
[----:B------:R-:W-:-:S04]  /*1e070*/  IMAD.MOV.U32 R13, RZ, RZ, R7 ;  /* 0x000000ffff0d7224 */ /* 0x000fc800078e0007 */
[----:B------:R-:W-:-:S05]  /*1e080*/  @!P3 IMAD.X R3, RZ, RZ, R4, P4 ;  /* 0x000000ffff03b224 */ /* 0x000fca00020e0604 */
        /* <DEDUP_REMOVED lines=12> */
.L_x_759:
[----:B------:R-:W-:Y:S02]  /*1e150*/  IMAD.MOV.U32 R13, RZ, RZ, R6 ;  /* 0x000000ffff0d7224 */ /* 0x000fe400078e0006 */
[----:B------:R-:W-:Y:S02]  /*1e160*/  IMAD.MOV.U32 R12, RZ, RZ, 0x1 ;  /* 0x00000001ff0c7424 */ /* 0x000fe400078e00ff */
[----:B------:R-:W-:-:S07]  /*1e170*/  IMAD.MOV.U32 R3, RZ, RZ, R14 ;  /* 0x000000ffff037224 */ /* 0x000fce00078e000e */
[----:B------:R-:W-:Y:S05]  /*1e180*/  WARPSYNC.COLLECTIVE R15, `(.L_x_760) ;  /* 0x000000000f087348 */ /* 0x000fea0003c00000 */
[----:B------:R0:W1:Y:S02]  /*1e190*/  SHFL.IDX P6, R14, R13, R12, R11 ;  /* 0x0000000c0d0e7389 */ /* 0x00006400000c000b */
[----:B01----:R-:W-:Y:S01]  /*1e1a0*/  ENDCOLLECTIVE ;  /* 0x000000000000791b */ /* 0x003fe20003800000 */
.L_x_760:
        /* <DEDUP_REMOVED lines=10> */
.L_x_761:
[----:B------:R-:W-:Y:S01]  /*1e250*/  @!PT LDS RZ, [RZ] ;  /* 0x00000000fffff984 */ /* 0x000fe20000000800 */
[----:B------:R-:W-:Y:S01]  /*1e260*/  @!PT LDS RZ, [RZ] ;  /* 0x00000000fffff984 */ /* 0x000fe20000000800 */
[----:B------:R-:W-:Y:S01]  /*1e270*/  @!PT LDS RZ, [RZ] ;  /* 0x00000000fffff984 */ /* 0x000fe20000000800 */
[----:B------:R-:W-:Y:S04]  /*1e280*/  @!P3 LDGSTS.E.BYPASS.LTC128B.128 [R8+0xe400], desc[UR42][R2.64], !P0 ;  /* 0x0e4000000208bfae */ /* 0x000fe8000c101d6a */
[----:B------:R-:W-:Y:S04]  /*1e290*/  @!P3 LDGSTS.E.BYPASS.LTC128B.128 [R8+0x11400], desc[UR42][R2.64+0x40], !P1 ;  /* 0x114000400208bfae */ /* 0x000fe8000c901d6a */
[----:B------:R0:W-:Y:S02]  /*1e2a0*/  @!P3 LDGSTS.E.BYPASS.LTC128B.128 [R8+0x14400], desc[UR42][R2.64+0x80], !P2 ;  /* 0x144000800208bfae */ /* 0x0001e4000d101d6a */
[----:B0-----:R-:W-:Y:S01]  /*1e2b0*/  IMAD.MOV.U32 R2, RZ, RZ, R14 ;  /* 0x000000ffff027224 */ /* 0x001fe200078e000e */
[----:B------:R-:W-:Y:S06]  /*1e2c0*/  BRA `(.L_x_762) ;  /* 0xffffffb4004c7947 */ /* 0x000fec000383ffff */
.L_x_625:
[----:B-1----:R1:W2:Y:S02]  /*1e2d0*/  SYNCS.PHASECHK.TRANS64.TRYWAIT P0, [R16+URZ+0x2d820], R0 ;  /* 0x02d82000100075a7 */ /* 0x0022a4000800017f */
[----:B--2---:R-:W-:Y:S05]  /*1e2e0*/  @!P0 NANOSLEEP.SYNCS 0x989680 ;  /* 0x009896800000895d */ /* 0x004fea0003900000 */
[----:B------:R-:W2:Y:S02]  /*1e2f0*/  @!P0 SYNCS.PHASECHK.TRANS64 P0, [R16+URZ+0x2d820], R0 ;  /* 0x02d82000100085a7 */ /* 0x000ea4000800007f */
[----:B--2---:R-:W-:Y:S05]  /*1e300*/  @!P0 BRA `(.L_x_625) ;  /* 0xfffffffc00f08947 */ /* 0x004fea000383ffff */
[----:B------:R-:W-:Y:S05]  /*1e310*/  BRA `(.L_x_763) ;  /* 0xffffffb400b07947 */ /* 0x000fea000383ffff */
.L_x_630:
[----:B0-----:R0:W1:Y:S02]  /*1e320*/  SYNCS.PHASECHK.TRANS64.TRYWAIT P0, [R5+URZ+0x2d840], R0 ;  /* 0x02d84000050075a7 */ /* 0x001064000800017f */
[----:B-1----:R-:W-:Y:S05]  /*1e330*/  @!P0 NANOSLEEP.SYNCS 0x989680 ;  /* 0x009896800000895d */ /* 0x002fea0003900000 */
[----:B------:R-:W1:Y:S02]  /*1e340*/  @!P0 SYNCS.PHASECHK.TRANS64 P0, [R5+URZ+0x2d840], R0 ;  /* 0x02d84000050085a7 */ /* 0x000e64000800007f */
[----:B-1----:R-:W-:Y:S05]  /*1e350*/  @!P0 BRA `(.L_x_630) ;  /* 0xfffffffc00f08947 */ /* 0x002fea000383ffff */
[----:B------:R-:W-:Y:S05]  /*1e360*/  BRA `(.L_x_764) ;  /* 0xffffffb800a47947 */ /* 0x000fea000383ffff */
.L_x_631:
        /* <DEDUP_REMOVED lines=8> */
.L_x_766:
[----:B------:R-:W-:Y:S05]  /*1e3f0*/  BSYNC B1 ;  /* 0x0000000000017941 */ /* 0x000fea0003800000 */
.L_x_765:
[----:B------:R-:W0:Y:S01]  /*1e400*/  S2R R21, SR_TID.X ;  /* 0x0000000000157919 */ /* 0x000e220000002100 */
[----:B------:R-:W-:Y:S01]  /*1e410*/  IMAD.MOV.U32 R13, RZ, RZ, R6 ;  /* 0x000000ffff0d7224 */ /* 0x000fe200078e0006 */
[----:B------:R-:W-:Y:S01]  /*1e420*/  MOV R3, R14 ;  /* 0x0000000e00037202 */ /* 0x000fe20000000f00 */
[----:B------:R-:W-:Y:S01]  /*1e430*/  IMAD.MOV.U32 R12, RZ, RZ, RZ ;  /* 0x000000ffff0c7224 */ /* 0x000fe200078e00ff */
[----:B------:R-:W-:Y:S01]  /*1e440*/  LOP3.LUT R19, R19, 0xffffffdf, RZ, 0xc0, !PT ;  /* 0xffffffdf13137812 */ /* 0x000fe200078ec0ff */
[----:B------:R-:W-:Y:S02]  /*1e450*/  IMAD.MOV.U32 R11, RZ, RZ, 0x1c1f ;  /* 0x00001c1fff0b7424 */ /* 0x000fe400078e00ff */
[----:B------:R-:W-:Y:S01]  /*1e460*/  IMAD.MOV.U32 R15, RZ, RZ, -0x1 ;  /* 0xffffffffff0f7424 */ /* 0x000fe200078e00ff */
[----:B------:R-:W-:Y:S01]  /*1e470*/  @P1 LOP3.LUT R19, R19, 0x20, RZ, 0xfc, !PT ;  /* 0x0000002013131812 */ /* 0x000fe200078efcff */
[----:B------:R-:W-:-:S07]  /*1e480*/  IMAD R4, R4, 0x2, R16 ;  /* 0x0000000204047824 */ /* 0x000fce00078e0210 */
[----:B0-----:R-:W-:Y:S05]  /*1e490*/  WARPSYNC.COLLECTIVE R15, `(.L_x_767) ;  /* 0x000000000f087348 */ /* 0x001fea0003c00000 */
[----:B------:R1:W2:Y:S02]  /*1e4a0*/  SHFL.IDX P6, R14, R13, R12, R11 ;  /* 0x0000000c0d0e7389 */ /* 0x0002a400000c000b */
[----:B012---:R-:W-:Y:S01]  /*1e4b0*/  ENDCOLLECTIVE ;  /* 0x000000000000791b */ /* 0x007fe20003800000 */
.L_x_767:
[----:B------:R-:W-:Y:S01]  /*1e4c0*/  LOP3.LUT P1, RZ, R19, 0x4, RZ, 0xc0, !PT ;  /* 0x0000000413ff7812 */ /* 0x000fe2000782c0ff */
[----:B------:R-:W-:Y:S02]  /*1e4d0*/  IMAD.MOV.U32 R13, RZ, RZ, R7 ;  /* 0x000000ffff0d7224 */ /* 0x000fe400078e0007 */
[----:B------:R-:W-:Y:S02]  /*1e4e0*/  IMAD.MOV.U32 R12, RZ, RZ, 0x1 ;  /* 0x00000001ff0c7424 */ /* 0x000fe400078e00ff */
[----:B------:R-:W-:Y:S02]  /*1e4f0*/  IMAD.SHL.U32 R21, R21, 0x8, RZ ;  /* 0x0000000815157824 */ /* 0x000fe400078e00ff */
[----:B------:R-:W-:-:S03]  /*1e500*/  IMAD.MOV.U32 R2, RZ, RZ, R14 ;  /* 0x000000ffff027224 */ /* 0x000fc600078e000e */
[----:B------:R-:W-:-:S07]  /*1e510*/  LOP3.LUT R21, R21, 0x18, RZ, 0xc0, !PT ;  /* 0x0000001815157812 */ /* 0x000fce00078ec0ff */
[----:B------:R-:W-:Y:S05]  /*1e520*/  WARPSYNC.COLLECTIVE R15, `(.L_x_768) ;  /* 0x000000000f087348 */ /* 0x000fea0003c00000 */
[----:B------:R0:W1:Y:S02]  /*1e530*/  SHFL.IDX P6, R14, R13, R12, R11 ;  /* 0x0000000c0d0e7389 */ /* 0x00006400000c000b */
[----:B01----:R-:W-:Y:S01]  /*1e540*/  ENDCOLLECTIVE ;  /* 0x000000000000791b */ /* 0x003fe20003800000 */
.L_x_768:
[----:B------:R-:W-:-:S05]  /*1e550*/  IMAD.SHL.U32 R0, R21, 0x2, RZ ;  /* 0x0000000215007824 */ /* 0x000fca00078e00ff */
        /* <DEDUP_REMOVED lines=13> */
.L_x_769:
[----:B------:R-:W-:Y:S02]  /*1e630*/  IMAD.MOV.U32 R13, RZ, RZ, R7 ;  /* 0x000000ffff0d7224 */ /* 0x000fe400078e0007 */
[----:B------:R-:W-:Y:S02]  /*1e640*/  IMAD.MOV.U32 R12, RZ, RZ, 0x2 ;  /* 0x00000002ff0c7424 */ /* 0x000fe400078e00ff */
[----:B------:R-:W-:-:S07]  /*1e650*/  IMAD.MOV.U32 R2, RZ, RZ, R14 ;  /* 0x000000ffff027224 */ /* 0x000fce00078e000e */
[----:B------:R-:W-:Y:S05]  /*1e660*/  WARPSYNC.COLLECTIVE R15, `(.L_x_770) ;  /* 0x000000000f087348 */ /* 0x000fea0003c00000 */
[----:B------:R0:W1:Y:S02]  /*1e670*/  SHFL.IDX P6, R14, R13, R12, R11 ;  /* 0x0000000c0d0e7389 */ /* 0x00006400000c000b */
[----:B01----:R-:W-:Y:S01]  /*1e680*/  ENDCOLLECTIVE ;  /* 0x000000000000791b */ /* 0x003fe20003800000 */
.L_x_770:
        /* <DEDUP_REMOVED lines=13> */
.L_x_771:
[----:B------:R-:W-:Y:S02]  /*1e760*/  IMAD.MOV.U32 R13, RZ, RZ, R7 ;  /* 0x000000ffff0d7224 */ /* 0x000fe400078e0007 */
[----:B------:R-:W-:Y:S02]  /*1e770*/  IMAD.MOV.U32 R12, RZ, RZ, 0x3 ;  /* 0x00000003ff0c7424 */ /* 0x000fe400078e00ff */
[----:B------:R-:W-:-:S07]  /*1e780*/  IMAD.MOV.U32 R2, RZ, RZ, R14 ;  /* 0x000000ffff027224 */ /* 0x000fce00078e000e */
[----:B------:R-:W-:Y:S05]  /*1e790*/  WARPSYNC.COLLECTIVE R15, `(.L_x_772) ;  /* 0x000000000f087348 */ /* 0x000fea0003c00000 */
[----:B------:R0:W1:Y:S02]  /*1e7a0*/  SHFL.IDX P6, R14, R13, R12, R11 ;  /* 0x0000000c0d0e7389 */ /* 0x00006400000c000b */
[----:B01----:R-:W-:Y:S01]  /*1e7b0*/  ENDCOLLECTIVE ;  /* 0x000000000000791b */ /* 0x003fe20003800000 */
.L_x_772:
        /* <DEDUP_REMOVED lines=14> */
.L_x_773:
[----:B------:R-:W-:Y:S01]  /*1e8a0*/  IMAD.MOV.U32 R2, RZ, RZ, R14 ;  /* 0x000000ffff027224 */ /* 0x000fe200078e000e */
[----:B------:R-:W-:Y:S06]  /*1e8b0*/  BRA `(.L_x_774) ;  /* 0xffffffb800247947 */ /* 0x000fec000383ffff */
.L_x_636:
[----:B-1----:R1:W2:Y:S02]  /*1e8c0*/  SYNCS.PHASECHK.TRANS64.TRYWAIT P0, [R5+URZ+0x2d860], R2 ;  /* 0x02d86002050075a7 */ /* 0x0022a4000800017f */
[----:B--2---:R-:W-:Y:S05]  /*1e8d0*/  @!P0 NANOSLEEP.SYNCS 0x989680 ;  /* 0x009896800000895d */ /* 0x004fea0003900000 */
[----:B------:R-:W2:Y:S02]  /*1e8e0*/  @!P0 SYNCS.PHASECHK.TRANS64 P0, [R5+URZ+0x2d860], R2 ;  /* 0x02d86002050085a7 */ /* 0x000ea4000800007f */
[----:B--2---:R-:W-:Y:S05]  /*1e8f0*/  @!P0 BRA `(.L_x_636) ;  /* 0xfffffffc00f08947 */ /* 0x004fea000383ffff */
[----:B------:R-:W-:Y:S05]  /*1e900*/  BRA `(.L_x_775) ;  /* 0xffffffb800887947 */ /* 0x000fea000383ffff */
.L_x_637:
[----:B------:R-:W-:Y:S01]  /*1e910*/  BSSY B1, `(.L_x_776) ;  /* 0x0000008000017945 */ /* 0x000fe20003800000 */
[----:B------:R-:W-:Y:S02]  /*1e920*/  IMAD.MOV.U32 R13, RZ, RZ, R22 ;  /* 0x000000ffff0d7224 */ /* 0x000fe400078e0016 */
[----:B------:R-:W-:Y:S02]  /*1e930*/  IMAD.MOV.U32 R12, RZ, RZ, RZ ;  /* 0x000000ffff0c7224 */ /* 0x000fe400078e00ff */
[----:B------:R-:W-:Y:S02]  /*1e940*/  IMAD.MOV.U32 R11, RZ, RZ, 0x1c1f ;  /* 0x00001c1fff0b7424 */ /* 0x000fe400078e00ff */
[----:B------:R-:W-:-:S07]  /*1e950*/  IMAD.MOV.U32 R15, RZ, RZ, -0x1 ;  /* 0xffffffffff0f7424 */ /* 0x000fce00078e00ff */
[----:B-1----:R-:W-:Y:S05]  /*1e960*/  WARPSYNC.COLLECTIVE R15, `(.L_x_777) ;  /* 0x000000000f087348 */ /* 0x002fea0003c00000 */
[----:B------:R0:W2:Y:S02]  /*1e970*/  SHFL.IDX P6, R14, R13, R12, R11 ;  /* 0x0000000c0d0e7389 */ /* 0x0000a400000c000b */
[----:B012---:R-:W-:Y:S01]  /*1e980*/  ENDCOLLECTIVE ;  /* 0x000000000000791b */ /* 0x007fe20003800000 */
.L_x_777:
[----:B------:R-:W-:Y:S05]  /*1e990*/  BSYNC B1 ;  /* 0x0000000000017941 */ /* 0x000fea0003800000 */
.L_x_776:
[----:B------:R-:W-:Y:S01]  /*1e9a0*/  IMAD.MOV.U32 R13, RZ, RZ, R18 ;  /* 0x000000ffff0d7224 */ /* 0x000fe200078e0012 */
[----:B------:R-:W-:Y:S01]  /*1e9b0*/  MOV R3, R14 ;  /* 0x0000000e00037202 */ /* 0x000fe20000000f00 */
[----:B------:R-:W-:Y:S02]  /*1e9c0*/  IMAD.MOV.U32 R12, RZ, RZ, RZ ;  /* 0x000000ffff0c7224 */ /* 0x000fe400078e00ff */
[----:B------:R-:W-:Y:S02]  /*1e9d0*/  IMAD.MOV.U32 R11, RZ, RZ, 0x1c1f ;  /* 0x00001c1fff0b7424 */ /* 0x000fe400078e00ff */
[----:B------:R-:W-:Y:S02]  /*1e9e0*/  IMAD.MOV.U32 R15, RZ, RZ, -0x1 ;  /* 0xffffffffff0f7424 */ /* 0x000fe400078e00ff */
[----:B------:R-:W-:-:S07]  /*1e9f0*/  IMAD R4, R4, 0x2, R16 ;  /* 0x0000000204047824 */ /* 0x000fce00078e0210 */
[----:B------:R-:W-:Y:S05]  /*1ea00*/  WARPSYNC.COLLECTIVE R15, `(.L_x_778) ;  /* 0x000000000f087348 */ /* 0x000fea0003c00000 */
[----:B------:R0:W1:Y:S02]  /*1ea10*/  SHFL.IDX P6, R14, R13, R12, R11 ;  /* 0x0000000c0d0e7389 */ /* 0x00006400000c000b */
[----:B01----:R-:W-:Y:S01]  /*1ea20*/  ENDCOLLECTIVE ;  /* 0x000000000000791b */ /* 0x003fe20003800000 */
.L_x_778:
[----:B------:R-:W-:Y:S02]  /*1ea30*/  IMAD.MOV.U32 R13, RZ, RZ, R22 ;  /* 0x000000ffff0d7224 */ /* 0x000fe400078e0016 */
[----:B------:R-:W-:Y:S02]  /*1ea40*/  IMAD.MOV.U32 R12, RZ, RZ, 0x1 ;  /* 0x00000001ff0c7424 */ /* 0x000fe400078e00ff */
[----:B------:R-:W-:-:S07]  /*1ea50*/  IMAD.MOV.U32 R2, RZ, RZ, R14 ;  /* 0x000000ffff027224 */ /* 0x000fce00078e000e */
[----:B------:R-:W-:Y:S05]  /*1ea60*/  WARPSYNC.COLLECTIVE R15, `(.L_x_779) ;  /* 0x000000000f087348 */ /* 0x000fea0003c00000 */
[----:B------:R0:W1:Y:S02]  /*1ea70*/  SHFL.IDX P6, R14, R13, R12, R11 ;  /* 0x0000000c0d0e7389 */ /* 0x00006400000c000b */
[----:B01----:R-:W-:Y:S01]  /*1ea80*/  ENDCOLLECTIVE ;  /* 0x000000000000791b */ /* 0x003fe20003800000 */
.L_x_779:
        /* <DEDUP_REMOVED lines=16> */
.L_x_780:
[----:B------:R-:W-:Y:S02]  /*1eb90*/  IMAD.MOV.U32 R13, RZ, RZ, R22 ;  /* 0x000000ffff0d7224 */ /* 0x000fe400078e0016 */
[----:B------:R-:W-:Y:S02]  /*1eba0*/  IMAD.MOV.U32 R12, RZ, RZ, 0x2 ;  /* 0x00000002ff0c7424 */ /* 0x000fe400078e00ff */
[----:B------:R-:W-:-:S07]  /*1ebb0*/  IMAD.MOV.U32 R2, RZ, RZ, R14 ;  /* 0x000000ffff027224 */ /* 0x000fce00078e000e */
[----:B------:R-:W-:Y:S05]  /*1ebc0*/  WARPSYNC.COLLECTIVE R15, `(.L_x_781) ;  /* 0x000000000f087348 */ /* 0x000fea0003c00000 */
[----:B------:R0:W1:Y:S02]  /*1ebd0*/  SHFL.IDX P6, R14, R13, R12, R11 ;  /* 0x0000000c0d0e7389 */ /* 0x00006400000c000b */
[----:B01----:R-:W-:Y:S01]  /*1ebe0*/  ENDCOLLECTIVE ;  /* 0x000000000000791b */ /* 0x003fe20003800000 */
.L_x_781:
        /* <DEDUP_REMOVED lines=16> */
.L_x_782:
[----:B------:R-:W-:Y:S02]  /*1ecf0*/  IMAD.MOV.U32 R13, RZ, RZ, R22 ;  /* 0x000000ffff0d7224 */ /* 0x000fe400078e0016 */
[----:B------:R-:W-:Y:S02]  /*1ed00*/  IMAD.MOV.U32 R12, RZ, RZ, 0x3 ;  /* 0x00000003ff0c7424 */ /* 0x000fe400078e00ff */
[----:B------:R-:W-:-:S07]  /*1ed10*/  IMAD.MOV.U32 R2, RZ, RZ, R14 ;  /* 0x000000ffff027224 */ /* 0x000fce00078e000e */
[----:B------:R-:W-:Y:S05]  /*1ed20*/  WARPSYNC.COLLECTIVE R15, `(.L_x_783) ;  /* 0x000000000f087348 */ /* 0x000fea0003c00000 */
[----:B------:R0:W1:Y:S02]  /*1ed30*/  SHFL.IDX P6, R14, R13, R12, R11 ;  /* 0x0000000c0d0e7389 */ /* 0x00006400000c000b */
[----:B01----:R-:W-:Y:S01]  /*1ed40*/  ENDCOLLECTIVE ;  /* 0x000000000000791b */ /* 0x003fe20003800000 */
.L_x_783:
[----:B------:R-:W-:-:S05]  /*1ed50*/  IADD3 R2, P0, R2, R0, RZ ;  /* 0x0000000002027210 */ /* 0x000fca0007f1e0ff */
[----:B------:R-:W-:Y:S01]  /*1ed60*/  IMAD.X R3, RZ, RZ, R3, P0 ;  /* 0x000000ffff037224 */ /* 0x000fe200000e0603 */
        /* <DEDUP_REMOVED lines=11> */
.L_x_784:
        /* <DEDUP_REMOVED lines=8> */
.L_x_645:
[----:B-1----:R1:W2:Y:S02]  /*1eea0*/  SYNCS.PHASECHK.TRANS64.TRYWAIT P0, [R0+URZ+0x2d860], R3 ;  /* 0x02d86003000075a7 */ /* 0x0022a4000800017f */
[----:B--2---:R-:W-:Y:S05]  /*1eeb0*/  @!P0 NANOSLEEP.SYNCS 0x989680 ;  /* 0x009896800000895d */ /* 0x004fea0003900000 */
[----:B------:R-:W2:Y:S02]  /*1eec0*/  @!P0 SYNCS.PHASECHK.TRANS64 P0, [R0+URZ+0x2d860], R3 ;  /* 0x02d86003000085a7 */ /* 0x000ea4000800007f */
[----:B--2---:R-:W-:Y:S05]  /*1eed0*/  @!P0 BRA `(.L_x_645) ;  /* 0xfffffffc00f08947 */ /* 0x004fea000383ffff */
[----:B------:R-:W-:Y:S05]  /*1eee0*/  BRA `(.L_x_786) ;  /* 0xffffffbc00087947 */ /* 0x000fea000383ffff */
.L_x_646:
[----:B------:R-:W-:Y:S01]  /*1eef0*/  BSSY B0, `(.L_x_787) ;  /* 0x0000008000007945 */ /* 0x000fe20003800000 */
[----:B------:R-:W-:Y:S02]  /*1ef00*/  IMAD.MOV.U32 R13, RZ, RZ, R22 ;  /* 0x000000ffff0d7224 */ /* 0x000fe400078e0016 */
[----:B------:R-:W-:Y:S02]  /*1ef10*/  IMAD.MOV.U32 R12, RZ, RZ, RZ ;  /* 0x000000ffff0c7224 */ /* 0x000fe400078e00ff */
[----:B------:R-:W-:Y:S02]  /*1ef20*/  IMAD.MOV.U32 R11, RZ, RZ, 0x1c1f ;  /* 0x00001c1fff0b7424 */ /* 0x000fe400078e00ff */
[----:B------:R-:W-:-:S07]  /*1ef30*/  IMAD.MOV.U32 R15, RZ, RZ, -0x1 ;  /* 0xffffffffff0f7424 */ /* 0x000fce00078e00ff */
[----:B01---5:R-:W-:Y:S05]  /*1ef40*/  WARPSYNC.COLLECTIVE R15, `(.L_x_788) ;  /* 0x000000000f087348 */ /* 0x023fea0003c00000 */
[----:B------:R2:W3:Y:S02]  /*1ef50*/  SHFL.IDX P6, R14, R13, R12, R11 ;  /* 0x0000000c0d0e7389 */ /* 0x0004e400000c000b */
[----:B0123-5:R-:W-:Y:S01]  /*1ef60*/  ENDCOLLECTIVE ;  /* 0x000000000000791b */ /* 0x02ffe20003800000 */
.L_x_788:
[----:B------:R-:W-:Y:S05]  /*1ef70*/  BSYNC B0 ;  /* 0x0000000000007941 */ /* 0x000fea0003800000 */
.L_x_787:
[----:B------:R-:W0:Y:S01]  /*1ef80*/  S2R R2, SR_TID.X ;  /* 0x0000000000027919 */ /* 0x000e220000002100 */
[----:B------:R-:W-:Y:S01]  /*1ef90*/  IMAD.MOV.U32 R13, RZ, RZ, R18 ;  /* 0x000000ffff0d7224 */ /* 0x000fe200078e0012 */
[----:B------:R-:W-:Y:S01]  /*1efa0*/  MOV R12, RZ ;  /* 0x000000ff000c7202 */ /* 0x000fe20000000f00 */
[----:B------:R-:W-:Y:S02]  /*1efb0*/  IMAD.MOV.U32 R11, RZ, RZ, 0x1c1f ;  /* 0x00001c1fff0b7424 */ /* 0x000fe400078e00ff */
[----:B------:R-:W-:Y:S02]  /*1efc0*/  IMAD.MOV.U32 R15, RZ, RZ, -0x1 ;  /* 0xffffffffff0f7424 */ /* 0x000fe400078e00ff */
[----:B------:R-:W-:Y:S02]  /*1efd0*/  IMAD.MOV.U32 R3, RZ, RZ, R14 ;  /* 0x000000ffff037224 */ /* 0x000fe400078e000e */
[----:B------:R-:W-:-:S07]  /*1efe0*/  IMAD R4, R4, 0x2, R16 ;  /* 0x0000000204047824 */ /* 0x000fce00078e0210 */
[----:B0-----:R-:W-:Y:S05]  /*1eff0*/  WARPSYNC.COLLECTIVE R15, `(.L_x_789) ;  /* 0x000000000f087348 */ /* 0x001fea0003c00000 */
[----:B------:R1:W2:Y:S02]  /*1f000*/  SHFL.IDX P6, R14, R13, R12, R11 ;  /* 0x0000000c0d0e7389 */ /* 0x0002a400000c000b */
[----:B012---:R-:W-:Y:S01]  /*1f010*/  ENDCOLLECTIVE ;  /* 0x000000000000791b */ /* 0x007fe20003800000 */
.L_x_789:
        /* <DEDUP_REMOVED lines=17> */
.L_x_790:
        /* <DEDUP_REMOVED lines=9> */
[----:B------:R-:W-:Y:S01]  /*1f1c0*/  ISETP.LT.OR P3, PT, R6, 0x21, P2 ;  /* 0x000000210600780c */ /* 0x000fe20001761670 */
[----:B0-----:R-:W-:-:S12]  /*1f1d0*/  IMAD.MOV.U32 R3, RZ, RZ, R14 ;  /* 0x000000ffff037224 */ /* 0x001fd800078e000e */
[----:B------:R-:W-:Y:S05]  /*1f1e0*/  WARPSYNC.COLLECTIVE R15, `(.L_x_791) ;  /* 0x000000000f087348 */ /* 0x000fea0003c00000 */
[----:B------:R0:W1:Y:S02]  /*1f1f0*/  SHFL.IDX P6, R14, R13, R12, R11 ;  /* 0x0000000c0d0e7389 */ /* 0x00006400000c000b */
[----:B01----:R-:W-:Y:S01]  /*1f200*/  ENDCOLLECTIVE ;  /* 0x000000000000791b */ /* 0x003fe20003800000 */
.L_x_791:
[----:B------:R-:W-:Y:S02]  /*1f210*/  IMAD.MOV.U32 R13, RZ, RZ, R22 ;  /* 0x000000ffff0d7224 */ /* 0x000fe400078e0016 */
[----:B------:R-:W-:Y:S01]  /*1f220*/  IMAD.MOV.U32 R12, RZ, RZ, 0x2 ;  /* 0x00000002ff0c7424 */ /* 0x000fe200078e00ff */
[----:B------:R-:W-:-:S13]  /*1f230*/  IADD3 R2, P4, R14, R5, RZ ;  /* 0x000000050e027210 */ /* 0x000fda0007f9e0ff */
[----:B------:R-:W-:Y:S05]  /*1f240*/  WARPSYNC.COLLECTIVE R15, `(.L_x_792) ;  /* 0x000000000f087348 */ /* 0x000fea0003c00000 */
[----:B------:R0:W1:Y:S02]  /*1f250*/  SHFL.IDX P6, R14, R13, R12, R11 ;  /* 0x0000000c0d0e7389 */ /* 0x00006400000c000b */
[----:B01----:R-:W-:Y:S01]  /*1f260*/  ENDCOLLECTIVE ;  /* 0x000000000000791b */ /* 0x003fe20003800000 */
.L_x_792:
        /* <DEDUP_REMOVED lines=15> */
.L_x_793:
[----:B------:R-:W-:Y:S02]  /*1f360*/  IMAD.MOV.U32 R13, RZ, RZ, R22 ;  /* 0x000000ffff0d7224 */ /* 0x000fe400078e0016 */
[----:B------:R-:W-:Y:S01]  /*1f370*/  IMAD.MOV.U32 R12, RZ, RZ, 0x3 ;  /* 0x00000003ff0c7424 */ /* 0x000fe200078e00ff */
[----:B------:R-:W-:-:S13]  /*1f380*/  IADD3 R2, P4, R14, R5, RZ ;  /* 0x000000050e027210 */ /* 0x000fda0007f9e0ff */
[----:B------:R-:W-:Y:S05]  /*1f390*/  WARPSYNC.COLLECTIVE R15, `(.L_x_794) ;  /* 0x000000000f087348 */ /* 0x000fea0003c00000 */
[----:B------:R0:W1:Y:S02]  /*1f3a0*/  SHFL.IDX P6, R14, R13, R12, R11 ;  /* 0x0000000c0d0e7389 */ /* 0x00006400000c000b */
[----:B01----:R-:W-:Y:S01]  /*1f3b0*/  ENDCOLLECTIVE ;  /* 0x000000000000791b */ /* 0x003fe20003800000 */
.L_x_794:
[----:B------:R-:W-:Y:S01]  /*1f3c0*/  IMAD.X R3, RZ, RZ, R3, P4 ;  /* 0x000000ffff037224 */ /* 0x000fe200020e0603 */
[----:B------:R-:W-:-:S04]  /*1f3d0*/  ISETP.LT.OR P4, PT, R6, 0x41, P1 ;  /* 0x000000410600780c */ /* 0x000fc80000f81670 */
[----:B------:R-:W-:Y:S01]  /*1f3e0*/  @!PT LDS RZ, [RZ] ;  /* 0x00000000fffff984 */ /* 0x000fe20000000800 */
[----:B------:R-:W-:Y:S01]  /*1f3f0*/  @!PT LDS RZ, [RZ] ;  /* 0x00000000fffff984 */ /* 0x000fe20000000800 */
[----:B------:R-:W-:Y:S01]  /*1f400*/  @!PT LDS RZ, [RZ] ;  /* 0x00000000fffff984 */ /* 0x000fe20000000800 */
[----:B------:R0:W-:Y:S01]  /*1f410*/  LDGSTS.E.BYPASS.LTC128B.128 [R4+0x1400], desc[UR42][R2.64], !P3 ;  /* 0x0140000002047fae */ /* 0x0001e2000d901d6a */
[----:B------:R-:W-:Y:S01]  /*1f420*/  ISETP.LT.OR P3, PT, R6, 0x41, P0 ;  /* 0x000000410600780c */ /* 0x000fe20000761670 */
[----:B------:R-:W-:-:S07]  /*1f430*/  IMAD.MOV.U32 R13, RZ, RZ, R18 ;  /* 0x000000ffff0d7224 */ /* 0x000fce00078e0012 */
[----:B------:R0:W-:Y:S05]  /*1f440*/  LDGSTS.E.BYPASS.LTC128B.128 [R4+0x3400], desc[UR42][R2.64+0x40], !P4 ;  /* 0x0340004002047fae */ /* 0x0001ea000e101d6a */
[----:B------:R0:W-:Y:S01]  /*1f450*/  LDGSTS.E.BYPASS.LTC128B.128 [R4+0x5400], desc[UR42][R2.64+0x80], !P3 ;  /* 0x0540008002047fae */ /* 0x0001e2000d901d6a */
[----:B------:R-:W-:-:S07]  /*1f460*/  IMAD.MOV.U32 R22, RZ, RZ, R14 ;  /* 0x000000ffff167224 */ /* 0x000fce00078e000e */
[----:B0-----:R-:W-:Y:S05]  /*1f470*/  WARPSYNC.COLLECTIVE R15, `(.L_x_795) ;  /* 0x000000000f087348 */ /* 0x001fea0003c00000 */
[----:B------:R1:W2:Y:S02]  /*1f480*/  SHFL.IDX P6, R14, R13, R12, R11 ;  /* 0x0000000c0d0e7389 */ /* 0x0002a400000c000b */
[----:B012---:R-:W-:Y:S01]  /*1f490*/  ENDCOLLECTIVE ;  /* 0x000000000000791b */ /* 0x007fe20003800000 */
.L_x_795:
[----:B------:R-:W-:Y:S05]  /*1f4a0*/  BRA `(.L_x_796) ;  /* 0xffffffb800687947 */ /* 0x000fea000383ffff */
.L_x_651:
        /* <DEDUP_REMOVED lines=8> */
.L_x_798:
[----:B------:R-:W-:Y:S05]  /*1f530*/  BSYNC B0 ;  /* 0x0000000000007941 */ /* 0x000fea0003800000 */
.L_x_797:
[----:B------:R-:W-:Y:S01]  /*1f540*/  IMAD.MOV.U32 R13, RZ, RZ, R24 ;  /* 0x000000ffff0d7224 */ /* 0x000fe200078e0018 */
[----:B------:R-:W-:Y:S01]  /*1f550*/  IADD3 R9, R27, R8, RZ ;  /* 0x000000081b097210 */ /* 0x000fe20007ffe0ff */
[----:B------:R-:W-:Y:S02]  /*1f560*/  IMAD.MOV.U32 R12, RZ, RZ, 0x1 ;  /* 0x00000001ff0c7424 */ /* 0x000fe400078e00ff */
[----:B------:R-:W-:Y:S02]  /*1f570*/  IMAD.MOV.U32 R11, RZ, RZ, 0x1f ;  /* 0x0000001fff0b7424 */ /* 0x000fe400078e00ff */
[----:B------:R-:W-:Y:S02]  /*1f580*/  IMAD.MOV.U32 R15, RZ, RZ, -0x1 ;  /* 0xffffffffff0f7424 */ /* 0x000fe400078e00ff */
[----:B------:R-:W-:-:S07]  /*1f590*/  IMAD.MOV.U32 R0, RZ, RZ, R14 ;  /* 0x000000ffff007224 */ /* 0x000fce00078e000e */
[----:B------:R-:W-:Y:S05]  /*1f5a0*/  WARPSYNC.COLLECTIVE R15, `(.L_x_799) ;  /* 0x000000000f087348 */ /* 0x000fea0003c00000 */
[----:B------:R0:W1:Y:S02]  /*1f5b0*/  SHFL.IDX P6, R14, R13, R12, R11 ;  /* 0x0000000c0d0e7389 */ /* 0x00006400000c000b */
[----:B01----:R-:W-:Y:S01]  /*1f5c0*/  ENDCOLLECTIVE ;  /* 0x000000000000791b */ /* 0x003fe20003800000 */
.L_x_799:
[----:B------:R-:W-:Y:S02]  /*1f5d0*/  ULDC UR4, c[0x0][0xc3c] ;  /* 0x00030f0000047ab9 */ /* 0x000fe40000000800 */
[----:B------:R-:W-:-:S13]  /*1f5e0*/  ISETP.GE.OR P1, PT, R9, UR4, !P0 ;  /* 0x0000000409007c0c */ /* 0x000fda000c726670 */
[----:B------:R-:W0:Y:S08]  /*1f5f0*/  @!P1 LDC.64 R2, c[0x0][0xc80] ;  /* 0x00032000ff029b82 */ /* 0x000e300000000a00 */
[----:B------:R-:W1:Y:S01]  /*1f600*/  @!P1 LDC.64 R4, c[0x0][0xc78] ;  /* 0x00031e00ff049b82 */ /* 0x000e620000000a00 */
[----:B------:R-:W-:Y:S02]  /*1f610*/  IMAD.MOV.U32 R11, RZ, RZ, RZ ;  /* 0x000000ffff0b7224 */ /* 0x000fe400078e00ff */
[----:B------:R-:W-:-:S02]  /*1f620*/  IMAD.MOV.U32 R6, RZ, RZ, R14 ;  /* 0x000000ffff067224 */ /* 0x000fc400078e000e */
        /* <DEDUP_REMOVED lines=18> */
.L_x_800:
[----:B------:R-:W-:Y:S01]  /*1f750*/  IMAD.MOV.U32 R12, RZ, RZ, 0x2 ;  /* 0x00000002ff0c7424 */ /* 0x000fe200078e00ff */
[----:B------:R-:W-:-:S05]  /*1f760*/  SEL R14, R14, RZ, P1 ;  /* 0x000000ff0e0e7207 */ /* 0x000fca0000800000 */
[----:B------:R-:W-:-:S04]  /*1f770*/  IMAD.IADD R5, R13, 0x1, R14 ;  /* 0x000000010d057824 */ /* 0x000fc800078e020e */
[----:B------:R-:W-:-:S07]  /*1f780*/  IMAD.MOV.U32 R13, RZ, RZ, R5 ;  /* 0x000000ffff0d7224 */ /* 0x000fce00078e0005 */
[----:B------:R-:W-:Y:S05]  /*1f790*/  WARPSYNC.COLLECTIVE R15, `(.L_x_801) ;  /* 0x000000000f087348 */ /* 0x000fea0003c00000 */
[----:B------:R0:W1:Y:S02]  /*1f7a0*/  SHFL.UP P6, R14, R13, R12, R11 ;  /* 0x0400000c0d0e7389 */ /* 0x00006400000c000b */
[----:B01----:R-:W-:Y:S01]  /*1f7b0*/  ENDCOLLECTIVE ;  /* 0x000000000000791b */ /* 0x003fe20003800000 */
.L_x_801:
[----:B------:R-:W-:Y:S01]  /*1f7c0*/  IMAD.MOV.U32 R12, RZ, RZ, 0x4 ;  /* 0x00000004ff0c7424 */ /* 0x000fe200078e00ff */
[----:B------:R-:W-:-:S05]  /*1f7d0*/  SEL R2, R14, RZ, P2 ;  /* 0x000000ff0e027207 */ /* 0x000fca0001000000 */
[----:B------:R-:W-:-:S04]  /*1f7e0*/  IMAD.IADD R2, R5, 0x1, R2 ;  /* 0x0000000105027824 */ /* 0x000fc800078e0202 */
[----:B------:R-:W-:-:S07]  /*1f7f0*/  IMAD.MOV.U32 R13, RZ, RZ, R2 ;  /* 0x000000ffff0d7224 */ /* 0x000fce00078e0002 */
[----:B------:R-:W-:Y:S05]  /*1f800*/  WARPSYNC.COLLECTIVE R15, `(.L_x_802) ;  /* 0x000000000f087348 */ /* 0x000fea0003c00000 */
[----:B------:R0:W1:Y:S02]  /*1f810*/  SHFL.UP P6, R14, R13, R12, R11 ;  /* 0x0400000c0d0e7389 */ /* 0x00006400000c000b */
[----:B01----:R-:W-:Y:S01]  /*1f820*/  ENDCOLLECTIVE ;  /* 0x000000000000791b */ /* 0x003fe20003800000 */
.L_x_802:
[----:B------:R-:W-:Y:S01]  /*1f830*/  IMAD.MOV.U32 R12, RZ, RZ, 0x8 ;  /* 0x00000008ff0c7424 */ /* 0x000fe200078e00ff */
[----:B------:R-:W-:-:S05]  /*1f840*/  SEL R3, R14, RZ, P3 ;  /* 0x000000ff0e037207 */ /* 0x000fca0001800000 */
[----:B------:R-:W-:-:S04]  /*1f850*/  IMAD.IADD R3, R2, 0x1, R3 ;  /* 0x0000000102037824 */ /* 0x000fc800078e0203 */
[----:B------:R-:W-:-:S07]  /*1f860*/  IMAD.MOV.U32 R13, RZ, RZ, R3 ;  /* 0x000000ffff0d7224 */ /* 0x000fce00078e0003 */
[----:B------:R-:W-:Y:S05]  /*1f870*/  WARPSYNC.COLLECTIVE R15, `(.L_x_803) ;  /* 0x000000000f087348 */ /* 0x000fea0003c00000 */
[----:B------:R0:W1:Y:S02]  /*1f880*/  SHFL.UP P6, R14, R13, R12, R11 ;  /* 0x0400000c0d0e7389 */ /* 0x00006400000c000b */
[----:B01----:R-:W-:Y:S01]  /*1f890*/  ENDCOLLECTIVE ;  /* 0x000000000000791b */ /* 0x003fe20003800000 */
.L_x_803:
[----:B------:R-:W-:Y:S01]  /*1f8a0*/  IMAD.MOV.U32 R12, RZ, RZ, 0x10 ;  /* 0x00000010ff0c7424 */ /* 0x000fe200078e00ff */
[----:B------:R-:W-:-:S05]  /*1f8b0*/  SEL R14, R14, RZ, P4 ;  /* 0x000000ff0e0e7207 */ /* 0x000fca0002000000 */
[----:B------:R-:W-:-:S04]  /*1f8c0*/  IMAD.IADD R5, R3, 0x1, R14 ;  /* 0x0000000103057824 */ /* 0x000fc800078e020e */
[----:B------:R-:W-:-:S07]  /*1f8d0*/  IMAD.MOV.U32 R13, RZ, RZ, R5 ;  /* 0x000000ffff0d7224 */ /* 0x000fce00078e0005 */
[----:B------:R-:W-:Y:S05]  /*1f8e0*/  WARPSYNC.COLLECTIVE R15, `(.L_x_804) ;  /* 0x000000000f087348 */ /* 0x000fea0003c00000 */
[----:B------:R0:W1:Y:S02]  /*1f8f0*/  SHFL.UP P6, R14, R13, R12, R11 ;  /* 0x0400000c0d0e7389 */ /* 0x00006400000c000b */
[----:B01----:R-:W-:Y:S01]  /*1f900*/  ENDCOLLECTIVE ;  /* 0x000000000000791b */ /* 0x003fe20003800000 */
.L_x_804:
[----:B------:R-:W-:Y:S02]  /*1f910*/  IMAD.MOV.U32 R12, RZ, RZ, 0x1f ;  /* 0x0000001fff0c7424 */ /* 0x000fe400078e00ff */
[----:B------:R-:W-:Y:S01]  /*1f920*/  IMAD.MOV.U32 R11, RZ, RZ, 0x1f ;  /* 0x0000001fff0b7424 */ /* 0x000fe200078e00ff */
[----:B------:R-:W-:-:S05]  /*1f930*/  SEL R2, R14, RZ, P5 ;  /* 0x000000ff0e027207 */ /* 0x000fca0002800000 */
[----:B------:R-:W-:-:S04]  /*1f940*/  IMAD.IADD R2, R5, 0x1, R2 ;  /* 0x0000000105027824 */ /* 0x000fc800078e0202 */
[----:B------:R-:W-:-:S07]  /*1f950*/  IMAD.MOV.U32 R13, RZ, RZ, R2 ;  /* 0x000000ffff0d7224 */ /* 0x000fce00078e0002 */
[----:B------:R-:W-:Y:S05]  /*1f960*/  WARPSYNC.COLLECTIVE R15, `(.L_x_805) ;  /* 0x000000000f087348 */ /* 0x000fea0003c00000 */
[----:B------:R0:W1:Y:S02]  /*1f970*/  SHFL.IDX P6, R14, R13, R12, R11 ;  /* 0x0000000c0d0e7389 */ /* 0x00006400000c000b */
[----:B01----:R-:W-:Y:S01]  /*1f980*/  ENDCOLLECTIVE ;  /* 0x000000000000791b */ /* 0x003fe20003800000 */
.L_x_805:
[----:B------:R-:W-:Y:S05]  /*1f990*/  BRA `(.L_x_806) ;  /* 0xffffffb800887947 */ /* 0x000fea000383ffff */
.L_x_654:
[----:B------:R-:W-:Y:S01]  /*1f9a0*/  BSSY B0, `(.L_x_807) ;  /* 0x0000007000007945 */ /* 0x000fe20003800000 */
[----:B------:R-:W-:Y:S02]  /*1f9b0*/  IMAD.MOV.U32 R12, RZ, RZ, 0x1 ;  /* 0x00000001ff0c7424 */ /* 0x000fe400078e00ff */
[----:B------:R-:W-:Y:S02]  /*1f9c0*/  IMAD.MOV.U32 R11, RZ, RZ, RZ ;  /* 0x000000ffff0b7224 */ /* 0x000fe400078e00ff */
[----:B------:R-:W-:-:S07]  /*1f9d0*/  IMAD.MOV.U32 R15, RZ, RZ, -0x1 ;  /* 0xffffffffff0f7424 */ /* 0x000fce00078e00ff */
[----:B-----5:R-:W-:Y:S05]  /*1f9e0*/  WARPSYNC.COLLECTIVE R15, `(.L_x_808) ;  /* 0x000000000f087348 */ /* 0x020fea0003c00000 */
[----:B------:R0:W1:Y:S02]  /*1f9f0*/  SHFL.UP P6, R14, R13, R12, R11 ;  /* 0x0400000c0d0e7389 */ /* 0x00006400000c000b */
[----:B01---5:R-:W-:Y:S01]  /*1fa00*/  ENDCOLLECTIVE ;  /* 0x000000000000791b */ /* 0x023fe20003800000 */
.L_x_808:
[----:B------:R-:W-:Y:S05]  /*1fa10*/  BSYNC B0 ;  /* 0x0000000000007941 */ /* 0x000fea0003800000 */
.L_x_807:
[----:B------:R-:W-:Y:S01]  /*1fa20*/  SEL R14, R14, RZ, P1 ;  /* 0x000000ff0e0e7207 */ /* 0x000fe20000800000 */
[----:B------:R-:W-:Y:S02]  /*1fa30*/  IMAD.MOV.U32 R12, RZ, RZ, 0x2 ;  /* 0x00000002ff0c7424 */ /* 0x000fe400078e00ff */
[----:B------:R-:W-:Y:S02]  /*1fa40*/  IMAD.MOV.U32 R11, RZ, RZ, RZ ;  /* 0x000000ffff0b7224 */ /* 0x000fe400078e00ff */
[----:B------:R-:W-:Y:S02]  /*1fa50*/  IMAD.IADD R13, R13, 0x1, R14 ;  /* 0x000000010d0d7824 */ /* 0x000fe400078e020e */
[----:B------:R-:W-:-:S07]  /*1fa60*/  IMAD.MOV.U32 R15, RZ, RZ, -0x1 ;  /* 0xffffffffff0f7424 */ /* 0x000fce00078e00ff */
[----:B------:R-:W-:Y:S05]  /*1fa70*/  WARPSYNC.COLLECTIVE R15, `(.L_x_809) ;  /* 0x000000000f087348 */ /* 0x000fea0003c00000 */
[----:B------:R0:W1:Y:S02]  /*1fa80*/  SHFL.UP P6, R14, R13, R12, R11 ;  /* 0x0400000c0d0e7389 */ /* 0x00006400000c000b */
[----:B01----:R-:W-:Y:S01]  /*1fa90*/  ENDCOLLECTIVE ;  /* 0x000000000000791b */ /* 0x003fe20003800000 */
.L_x_809:
[----:B------:R-:W-:Y:S01]  /*1faa0*/  IMAD.MOV.U32 R12, RZ, RZ, 0x4 ;  /* 0x00000004ff0c7424 */ /* 0x000fe200078e00ff */
[----:B------:R-:W-:-:S05]  /*1fab0*/  SEL R14, R14, RZ, P2 ;  /* 0x000000ff0e0e7207 */ /* 0x000fca0001000000 */
[----:B------:R-:W-:-:S05]  /*1fac0*/  IMAD.IADD R3, R13, 0x1, R14 ;  /* 0x000000010d037824 */ /* 0x000fca00078e020e */
[----:B------:R-:W-:-:S07]  /*1fad0*/  MOV R13, R3 ;  /* 0x00000003000d7202 */ /* 0x000fce0000000f00 */
[----:B------:R-:W-:Y:S05]  /*1fae0*/  WARPSYNC.COLLECTIVE R15, `(.L_x_810) ;  /* 0x000000000f087348 */ /* 0x000fea0003c00000 */
[----:B------:R0:W1:Y:S02]  /*1faf0*/  SHFL.UP P6, R14, R13, R12, R11 ;  /* 0x0400000c0d0e7389 */ /* 0x00006400000c000b */
[----:B01----:R-:W-:Y:S01]  /*1fb00*/  ENDCOLLECTIVE ;  /* 0x000000000000791b */ /* 0x003fe20003800000 */
.L_x_810:
[----:B------:R-:W-:Y:S01]  /*1fb10*/  IMAD.MOV.U32 R12, RZ, RZ, 0x8 ;  /* 0x00000008ff0c7424 */ /* 0x000fe200078e00ff */
[----:B------:R-:W-:-:S05]  /*1fb20*/  SEL R14, R14, RZ, P3 ;  /* 0x000000ff0e0e7207 */ /* 0x000fca0001800000 */
[----:B------:R-:W-:-:S04]  /*1fb30*/  IMAD.IADD R5, R3, 0x1, R14 ;  /* 0x0000000103057824 */ /* 0x000fc800078e020e */
[----:B------:R-:W-:-:S07]  /*1fb40*/  IMAD.MOV.U32 R13, RZ, RZ, R5 ;  /* 0x000000ffff0d7224 */ /* 0x000fce00078e0005 */
[----:B------:R-:W-:Y:S05]  /*1fb50*/  WARPSYNC.COLLECTIVE R15, `(.L_x_811) ;  /* 0x000000000f087348 */ /* 0x000fea0003c00000 */
[----:B------:R0:W1:Y:S02]  /*1fb60*/  SHFL.UP P6, R14, R13, R12, R11 ;  /* 0x0400000c0d0e7389 */ /* 0x00006400000c000b */
[----:B01----:R-:W-:Y:S01]  /*1fb70*/  ENDCOLLECTIVE ;  /* 0x000000000000791b */ /* 0x003fe20003800000 */
.L_x_811:
[----:B------:R-:W-:Y:S01]  /*1fb80*/  IMAD.MOV.U32 R12, RZ, RZ, 0x10 ;  /* 0x00000010ff0c7424 */ /* 0x000fe200078e00ff */
[----:B------:R-:W-:-:S05]  /*1fb90*/  SEL R8, R14, RZ, P4 ;  /* 0x000000ff0e087207 */ /* 0x000fca0002000000 */
[----:B------:R-:W-:-:S04]  /*1fba0*/  IMAD.IADD R8, R5, 0x1, R8 ;  /* 0x0000000105087824 */ /* 0x000fc800078e0208 */
[----:B------:R-:W-:-:S07]  /*1fbb0*/  IMAD.MOV.U32 R13, RZ, RZ, R8 ;  /* 0x000000ffff0d7224 */ /* 0x000fce00078e0008 */
[----:B------:R-:W-:Y:S05]  /*1fbc0*/  WARPSYNC.COLLECTIVE R15, `(.L_x_812) ;  /* 0x000000000f087348 */ /* 0x000fea0003c00000 */
[----:B------:R0:W1:Y:S02]  /*1fbd0*/  SHFL.UP P6, R14, R13, R12, R11 ;  /* 0x0400000c0d0e7389 */ /* 0x00006400000c000b */
[----:B01----:R-:W-:Y:S01]  /*1fbe0*/  ENDCOLLECTIVE ;  /* 0x000000000000791b */ /* 0x003fe20003800000 */
.L_x_812:
        /* <DEDUP_REMOVED lines=8> */
.L_x_813:
[----:B------:R-:W-:Y:S05]  /*1fc70*/  BRA `(.L_x_814) ;  /* 0xffffffb800747947 */ /* 0x000fea000383ffff */
.L_x_656:
[----:B------:R-:W-:Y:S01]  /*1fc80*/  BSSY B0, `(.L_x_815) ;  /* 0x0000006000007945 */ /* 0x000fe20003800000 */
[----:B------:R-:W-:Y:S01]  /*1fc90*/  PLOP3.LUT P6, PT, P6, PT, PT, 0x8, 0x0 ;  /* 0x000000000000781c */ /* 0x000fe200037ce170 */
[----:B------:R-:W-:-:S12]  /*1fca0*/  IMAD.MOV.U32 R15, RZ, RZ, -0x1 ;  /* 0xffffffffff0f7424 */ /* 0x000fd800078e00ff */
[----:B0----5:R-:W-:Y:S05]  /*1fcb0*/  WARPSYNC.COLLECTIVE R15, `(.L_x_816) ;  /* 0x000000000f087348 */ /* 0x021fea0003c00000 */
[----:B------:R-:W-:Y:S01]  /*1fcc0*/  VOTE.ANY R14, PT, P6 ;  /* 0x00000000000e7806 */ /* 0x000fe200030e0100 */
[----:B0----5:R-:W-:Y:S06]  /*1fcd0*/  ENDCOLLECTIVE ;  /* 0x000000000000791b */ /* 0x021fec0003800000 */
.L_x_816:
[----:B------:R-:W-:Y:S05]  /*1fce0*/  BSYNC B0 ;  /* 0x0000000000007941 */ /* 0x000fea0003800000 */
.L_x_815:
[----:B------:R-:W-:Y:S02]  /*1fcf0*/  IMAD.MOV.U32 R6, RZ, RZ, R14 ;  /* 0x000000ffff067224 */ /* 0x000fe400078e000e */
[----:B------:R-:W-:Y:S02]  /*1fd00*/  IMAD.MOV.U32 R13, RZ, RZ, R4 ;  /* 0x000000ffff0d7224 */ /* 0x000fe400078e0004 */
[----:B------:R-:W0:Y:S01]  /*1fd10*/  POPC R5, R6 ;  /* 0x0000000600057309 */ /* 0x000e220000000000 */
[----:B------:R-:W-:Y:S02]  /*1fd20*/  IMAD.MOV.U32 R11, RZ, RZ, 0x1f ;  /* 0x0000001fff0b7424 */ /* 0x000fe400078e00ff */
[----:B------:R-:W-:Y:S02]  /*1fd30*/  IMAD.MOV.U32 R15, RZ, RZ, -0x1 ;  /* 0xffffffffff0f7424 */ /* 0x000fe400078e00ff */
[----:B0-----:R-:W-:-:S07]  /*1fd40*/  IMAD.MOV.U32 R12, RZ, RZ, R5 ;  /* 0x000000ffff0c7224 */ /* 0x001fce00078e0005 */
[----:B------:R-:W-:Y:S05]  /*1fd50*/  WARPSYNC.COLLECTIVE R15, `(.L_x_817) ;  /* 0x000000000f087348 */ /* 0x000fea0003c00000 */
[----:B------:R0:W1:Y:S02]  /*1fd60*/  SHFL.IDX P6, R14, R13, R12, R11 ;  /* 0x0000000c0d0e7389 */ /* 0x00006400000c000b */
[----:B01----:R-:W-:Y:S01]  /*1fd70*/  ENDCOLLECTIVE ;  /* 0x000000000000791b */ /* 0x003fe20003800000 */
.L_x_817:
[----:B------:R-:W-:Y:S02]  /*1fd80*/  IMAD.MOV.U32 R13, RZ, RZ, R7 ;  /* 0x000000ffff0d7224 */ /* 0x000fe400078e0007 */
[----:B------:R-:W-:-:S07]  /*1fd90*/  IMAD.MOV.U32 R4, RZ, RZ, R14 ;  /* 0x000000ffff047224 */ /* 0x000fce00078e000e */
[----:B------:R-:W-:Y:S05]  /*1fda0*/  WARPSYNC.COLLECTIVE R15, `(.L_x_818) ;  /* 0x000000000f087348 */ /* 0x000fea0003c00000 */
[----:B------:R0:W1:Y:S02]  /*1fdb0*/  SHFL.IDX P6, R14, R13, R12, R11 ;  /* 0x0000000c0d0e7389 */ /* 0x00006400000c000b */
[----:B01----:R-:W-:Y:S01]  /*1fdc0*/  ENDCOLLECTIVE ;  /* 0x000000000000791b */ /* 0x003fe20003800000 */
.L_x_818:
[----:B------:R-:W-:Y:S01]  /*1fdd0*/  IMAD.MOV.U32 R7, RZ, RZ, R14 ;  /* 0x000000ffff077224 */ /* 0x000fe200078e000e */
[----:B------:R-:W-:Y:S06]  /*1fde0*/  BRA `(.L_x_819) ;  /* 0xffffffb800547947 */ /* 0x000fec000383ffff */
.L_x_658:
[----:B------:R-:W-:Y:S01]  /*1fdf0*/  BSSY B0, `(.L_x_820) ;  /* 0x0000007000007945 */ /* 0x000fe20003800000 */
[----:B------:R-:W-:Y:S02]  /*1fe00*/  IMAD.MOV.U32 R13, RZ, RZ, R2 ;  /* 0x000000ffff0d7224 */ /* 0x000fe400078e0002 */
[----:B------:R-:W-:Y:S02]  /*1fe10*/  IMAD.MOV.U32 R11, RZ, RZ, 0x1f ;  /* 0x0000001fff0b7424 */ /* 0x000fe400078e00ff */
[----:B------:R-:W-:-:S07]  /*1fe20*/  IMAD.MOV.U32 R15, RZ, RZ, -0x1 ;  /* 0xffffffffff0f7424 */ /* 0x000fce00078e00ff */
[----:B0123-5:R-:W-:Y:S05]  /*1fe30*/  WARPSYNC.COLLECTIVE R15, `(.L_x_821) ;  /* 0x000000000f087348 */ /* 0x02ffea0003c00000 */
[----:B------:R4:W0:Y:S02]  /*1fe40*/  SHFL.IDX P6, R14, R13, R12, R11 ;  /* 0x0000000c0d0e7389 */ /* 0x00082400000c000b */
[----:B012345:R-:W-:Y:S01]  /*1fe50*/  ENDCOLLECTIVE ;  /* 0x000000000000791b */ /* 0x03ffe20003800000 */
.L_x_821:
[----:B------:R-:W-:Y:S05]  /*1fe60*/  BSYNC B0 ;  /* 0x0000000000007941 */ /* 0x000fea0003800000 */
.L_x_820:
[----:B------:R-:W-:Y:S01]  /*1fe70*/  IMAD.MOV.U32 R24, RZ, RZ, R14 ;  /* 0x000000ffff187224 */ /* 0x000fe200078e000e */
[----:B------:R-:W-:Y:S06]  /*1fe80*/  BRA `(.L_x_657) ;  /* 0xffffffb800447947 */ /* 0x000fec000383ffff */
.L_x_662:
[----:B0-----:R0:W1:Y:S02]  /*1fe90*/  SYNCS.PHASECHK.TRANS64.TRYWAIT P0, [R5+URZ+0x2d820], R0 ;  /* 0x02d82000050075a7 */ /* 0x001064000800017f */
[----:B-1----:R-:W-:Y:S05]  /*1fea0*/  @!P0 NANOSLEEP.SYNCS 0x989680 ;  /* 0x009896800000895d */ /* 0x002fea0003900000 */
[----:B------:R-:W1:Y:S02]  /*1feb0*/  @!P0 SYNCS.PHASECHK.TRANS64 P0, [R5+URZ+0x2d820], R0 ;  /* 0x02d82000050085a7 */ /* 0x000e64000800007f */
[----:B-1----:R-:W-:Y:S05]  /*1fec0*/  @!P0 BRA `(.L_x_662) ;  /* 0xfffffffc00f08947 */ /* 0x002fea000383ffff */
[----:B------:R-:W-:Y:S05]  /*1fed0*/  BRA `(.L_x_822) ;  /* 0xffffffbc009c7947 */ /* 0x000fea000383ffff */
.L_x_663:
        /* <DEDUP_REMOVED lines=8> */
[----:B0-23-5:R-:W-:Y:S05]  /*1ff60*/  WARPSYNC.COLLECTIVE R15, `(.L_x_824) ;  /* 0x000000000f087348 */ /* 0x02dfea0003c00000 */
[----:B------:R1:W4:Y:S02]  /*1ff70*/  SHFL.IDX P6, R14, R13, R12, R11 ;  /* 0x0000000c0d0e7389 */ /* 0x00032400000c000b */
[----:B012345:R-:W-:Y:S01]  /*1ff80*/  ENDCOLLECTIVE ;  /* 0x000000000000791b */ /* 0x03ffe20003800000 */
.L_x_824:
[----:B------:R-:W-:Y:S05]  /*1ff90*/  BSYNC B0 ;  /* 0x0000000000007941 */ /* 0x000fea0003800000 */
.L_x_823:
[----:B------:R-:W-:Y:S05]  /*1ffa0*/  BRA `(.L_x_825) ;  /* 0xffffffbc00847947 */ /* 0x000fea000383ffff */
.L_x_664:
[----:B------:R-:W-:Y:S01]  /*1ffb0*/  BSSY B0, `(.L_x_826) ;  /* 0x0000006000007945 */ /* 0x000fe20003800000 */
[----:B------:R-:W-:-:S07]  /*1ffc0*/  IMAD.MOV.U32 R15, RZ, RZ, -0x1 ;  /* 0xffffffffff0f7424 */ /* 0x000fce00078e00ff */
[----:B0-23-5:R-:W-:Y:S05]  /*1ffd0*/  WARPSYNC.COLLECTIVE R15, `(.L_x_827) ;  /* 0x000000000f0c7348 */ /* 0x02dfea0003c00000 */
[----:B------:R-:W-:Y:S02]  /*1ffe0*/  ELECT P6, UR62, PT ;  /* 0x00000000003e782f */ /* 0x000fe400038c0000 */
[----:B------:R-:W-:Y:S01]  /*1fff0*/  MOV R14, UR62 ;  /* 0x0000003e000e7c02 */ /* 0x000fe20008000f00 */
[----:B0-23-5:R-:W-:Y:S10]  /*20000*/  ENDCOLLECTIVE ;  /* 0x000000000000791b */ /* 0x02dff40003800000 */
.L_x_827:
[----:B------:R-:W-:Y:S05]  /*20010*/  BSYNC B0 ;  /* 0x0000000000007941 */ /* 0x000fea0003800000 */
.L_x_826:
[----:B------:R-:W-:Y:S05]  /*20020*/  BRA `(.L_x_828) ;  /* 0xffffffbc00787947 */ /* 0x000fea000383ffff */
.L_x_666:
[----:B0-----:R0:W1:Y:S02]  /*20030*/  SYNCS.PHASECHK.TRANS64.TRYWAIT P1, [R3+URZ+0x2d840], R2 ;  /* 0x02d84002030075a7 */ /* 0x001064000802017f */
[----:B-1----:R-:W-:Y:S05]  /*20040*/  @!P1 NANOSLEEP.SYNCS 0x989680 ;  /* 0x009896800000995d */ /* 0x002fea0003900000 */
[----:B------:R-:W1:Y:S02]  /*20050*/  @!P1 SYNCS.PHASECHK.TRANS64 P1, [R3+URZ+0x2d840], R2 ;  /* 0x02d84002030095a7 */ /* 0x000e64000802007f */
[----:B-1----:R-:W-:Y:S05]  /*20060*/  @!P1 BRA `(.L_x_666) ;  /* 0xfffffffc00f09947 */ /* 0x002fea000383ffff */
[----:B------:R-:W-:Y:S05]  /*20070*/  BRA `(.L_x_829) ;  /* 0xffffffbc009c7947 */ /* 0x000fea000383ffff */
.L_x_668:
[----:B-1----:R1:W4:Y:S02]  /*20080*/  SYNCS.PHASECHK.TRANS64.TRYWAIT P1, [R5+URZ+0x2d840], R0 ;  /* 0x02d84000050075a7 */ /* 0x002324000802017f */
[----:B----4-:R-:W-:Y:S05]  /*20090*/  @!P1 NANOSLEEP.SYNCS 0x989680 ;  /* 0x009896800000995d */ /* 0x010fea0003900000 */
[----:B------:R-:W4:Y:S02]  /*200a0*/  @!P1 SYNCS.PHASECHK.TRANS64 P1, [R5+URZ+0x2d840], R0 ;  /* 0x02d84000050095a7 */ /* 0x000f24000802007f */
[----:B----4-:R-:W-:Y:S05]  /*200b0*/  @!P1 BRA `(.L_x_668) ;  /* 0xfffffffc00f09947 */ /* 0x010fea000383ffff */
[----:B------:R-:W-:Y:S05]  /*200c0*/  BRA `(.L_x_830) ;  /* 0xffffffbc00ac7947 */ /* 0x000fea000383ffff */
.L_x_670:
[----:B----4-:R4:W0:Y:S02]  /*200d0*/  SYNCS.PHASECHK.TRANS64.TRYWAIT P1, [R3+URZ+0x2d860], R2 ;  /* 0x02d86002030075a7 */ /* 0x010824000802017f */
[----:B0-----:R-:W-:Y:S05]  /*200e0*/  @!P1 NANOSLEEP.SYNCS 0x989680 ;  /* 0x009896800000995d */ /* 0x001fea0003900000 */
[----:B------:R-:W0:Y:S02]  /*200f0*/  @!P1 SYNCS.PHASECHK.TRANS64 P1, [R3+URZ+0x2d860], R2 ;  /* 0x02d86002030095a7 */ /* 0x000e24000802007f */
[----:B0-----:R-:W-:Y:S05]  /*20100*/  @!P1 BRA `(.L_x_670) ;  /* 0xfffffffc00f09947 */ /* 0x001fea000383ffff */
[----:B------:R-:W-:Y:S05]  /*20110*/  BRA `(.L_x_831) ;  /* 0xffffffbc00a87947 */ /* 0x000fea000383ffff */
.L_x_832:
        /* <DEDUP_REMOVED lines=14> */
.L_x_2782:


//--------------------- .text._ZN7cutlass13device_kernelIN5flash11enable_sm90INS1_16FlashAttnFwdSm90INS1_25CollectiveMainloopFwdSm90ILi2EN4cute5tupleIJNS5_1CILi1EEES8_S8_EEENS6_IJNS7_ILi192EEENS7_ILi128EEENS7_ILi96EEEEEELi96ENS_10bfloat16_tEfNS_4arch4Sm90ELb0ELb1ELb1ELb0ELb1ELb0ELb0ELb0ELb1ELb1ELb1ELb0EEENS1_21CollectiveEpilogueFwdINS6_IJSA_SC_SB_EEES9_SE_SG_Li384ELb0ELb1ELb1ELb0EEENS1_19SingleTileSchedulerILb0ELb1ELb1ELi192EEEEEEEEEvNT_6ParamsE --------------------------
	.section	.text._ZN7cutlass13device_kernelIN5flash11enable_sm90INS1_16FlashAttnFwdSm90INS1_25CollectiveMainloopFwdSm90ILi2EN4cute5tupleIJNS5_1CILi1EEES8_S8_EEENS6_IJNS7_ILi192EEENS7_ILi128EEENS7_ILi96EEEEEELi96ENS_10bfloat16_tEfNS_4arch4Sm90ELb0ELb1ELb1ELb0ELb1ELb0ELb0ELb0ELb1ELb1ELb1ELb0EEENS1_21CollectiveEpilogueFwdINS6_IJSA_SC_SB_EEES9_SE_SG_Li384ELb0ELb1ELb1ELb0EEENS1_19SingleTileSchedulerILb0ELb1ELb1ELi192EEEEEEEEEvNT_6ParamsE,"ax",@progbits
	.align	128
.text._ZN7cutlass13device_kernelIN5flash11enable_sm90INS1_16FlashAttnFwdSm90INS1_25CollectiveMainloopFwdSm90ILi2EN4cute5tupleIJNS5_1CILi1EEES8_S8_EEENS6_IJNS7_ILi192EEENS7_ILi128EEENS7_ILi96EEEEEELi96ENS_10bfloat16_tEfNS_4arch4Sm90ELb0ELb1ELb1ELb0ELb1ELb0ELb0ELb0ELb1ELb1ELb1ELb0EEENS1_21CollectiveEpilogueFwdINS6_IJSA_SC_SB_EEES9_SE_SG_Li384ELb0ELb1ELb1ELb0EEENS1_19SingleTileSchedulerILb0ELb1ELb1ELi192EEEEEEEEEvNT_6ParamsE:
        .type           _ZN7cutlass13device_kernelIN5flash11enable_sm90INS1_16FlashAttnFwdSm90INS1_25CollectiveMainloopFwdSm90ILi2EN4cute5tupleIJNS5_1CILi1EEES8_S8_EEENS6_IJNS7_ILi192EEENS7_ILi128EEENS7_ILi96EEEEEELi96ENS_10bfloat16_tEfNS_4arch4Sm90ELb0ELb1ELb1ELb0ELb1ELb0ELb0ELb0ELb1ELb1ELb1ELb0EEENS1_21CollectiveEpilogueFwdINS6_IJSA_SC_SB_EEES9_SE_SG_Li384ELb0ELb1ELb1ELb0EEENS1_19SingleTileSchedulerILb0ELb1ELb1ELi192EEEEEEEEEvNT_6ParamsE,@function
        .size           _ZN7cutlass13device_kernelIN5flash11enable_sm90INS1_16FlashAttnFwdSm90INS1_25CollectiveMainloopFwdSm90ILi2EN4cute5tupleIJNS5_1CILi1EEES8_S8_EEENS6_IJNS7_ILi192EEENS7_ILi128EEENS7_ILi96EEEEEELi96ENS_10bfloat16_tEfNS_4arch4Sm90ELb0ELb1ELb1ELb0ELb1ELb0ELb0ELb0ELb1ELb1ELb1ELb0EEENS1_21CollectiveEpilogueFwdINS6_IJSA_SC_SB_EEES9_SE_SG_Li384ELb0ELb1ELb1ELb0EEENS1_19SingleTileSchedulerILb0ELb1ELb1ELi192EEEEEEEEEvNT_6ParamsE,(.L_x_2783 - _ZN7cutlass13device_kernelIN5flash11enable_sm90INS1_16FlashAttnFwdSm90INS1_25CollectiveMainloopFwdSm90ILi2EN4cute5tupleIJNS5_1CILi1EEES8_S8_EEENS6_IJNS7_ILi192EEENS7_ILi128EEENS7_ILi96EEEEEELi96ENS_10bfloat16_tEfNS_4arch4Sm90ELb0ELb1ELb1ELb0ELb1ELb0ELb0ELb0ELb1ELb1ELb1ELb0EEENS1_21CollectiveEpilogueFwdINS6_IJSA_SC_SB_EEES9_SE_SG_Li384ELb0ELb1ELb1ELb0EEENS1_19SingleTileSchedulerILb0ELb1ELb1ELi192EEEEEEEEEvNT_6ParamsE)
        .other          _ZN7cutlass13device_kernelIN5flash11enable_sm90INS1_16FlashAttnFwdSm90INS1_25CollectiveMainloopFwdSm90ILi2EN4cute5tupleIJNS5_1CILi1EEES8_S8_EEENS6_IJNS7_ILi192EEENS7_ILi128EEENS7_ILi96EEEEEELi96ENS_10bfloat16_tEfNS_4arch4Sm90ELb0ELb1ELb1ELb0ELb1ELb0ELb0ELb0ELb1ELb1ELb1ELb0EEENS1_21CollectiveEpilogueFwdINS6_IJSA_SC_SB_EEES9_SE_SG_Li384ELb0ELb1ELb1ELb0EEENS1_19SingleTileSchedulerILb0ELb1ELb1ELi192EEEEEEEEEvNT_6ParamsE,@"STO_CUDA_ENTRY STV_DEFAULT"
_ZN7cutlass13device_kernelIN5flash11enable_sm90INS1_16FlashAttnFwdSm90INS1_25CollectiveMainloopFwdSm90ILi2EN4cute5tupleIJNS5_1CILi1EEES8_S8_EEENS6_IJNS7_ILi192EEENS7_ILi128EEENS7_ILi96EEEEEELi96ENS_10bfloat16_tEfNS_4arch4Sm90ELb0ELb1ELb1ELb0ELb1ELb0ELb0ELb0ELb1ELb1ELb1ELb0EEENS1_21CollectiveEpilogueFwdINS6_IJSA_SC_SB_EEES9_SE_SG_Li384ELb0ELb1ELb1ELb0EEENS1_19SingleTileSchedulerILb0ELb1ELb1ELi192EEEEEEEEEvNT_6ParamsE:
        /* <DEDUP_REMOVED lines=9> */
[----:B------:R-:W1:Y:S01]  /*0090*/  SHFL.IDX PT, R3, R3, RZ, 0x1f ;  /* 0x00001fff03037589 */ /* 0x000e6200000e0000 */
        /* <DEDUP_REMOVED lines=35> */
.L_x_833:
        /* <DEDUP_REMOVED lines=22> */
.L_x_834:
        /* <DEDUP_REMOVED lines=18> */
.L_x_835:
        /* <DEDUP_REMOVED lines=22> */
.L_x_836:
[----:B------:R-:W5:Y:S01]  /*06b0*/  SHFL.IDX PT, R2, R0, RZ, 0x1f ;  /* 0x00001fff00027589 */ /* 0x000f6200000e0000 */
[----:B------:R-:W-:Y:S01]  /*06c0*/  R2UR UR9, R3 ;  /* 0x00000000030972ca */ /* 0x000fe200000e0000 */
        /* <DEDUP_REMOVED lines=21> */
.L_x_837:
[----:B------:R-:W-:Y:S01]  /*0820*/  UISETP.NE.AND UP0, UPT, UR9, URZ, UPT ;  /* 0x0000003f0900728c */ /* 0x000fe2000bf05270 */
[----:B------:R-:W-:Y:S01]  /*0830*/  NOP ;  /* 0x0000000000007918 */ /* 0x000fe20000000000 */
[----:B0-----:R-:W-:Y:S01]  /*0840*/  UMOV UR4, 0x1 ;  /* 0x0000000100047882 */ /* 0x001fe20000000000 */
[----:B------:R-:W-:Y:S01]  /*0850*/  ULDC.64 UR36, c[0x0][0x208] ;  /* 0x0000820000247ab9 */ /* 0x000fe20000000a00 */
[----:B------:R-:W-:Y:S01]  /*0860*/  USEL UR4, UR4, 0x2, !UP0 ;  /* 0x0000000204047887 */ /* 0x000fe2000c000000 */
[----:B------:R-:W-:Y:S01]  /*0870*/  BSSY B6, `(.L_x_838) ;  /* 0x000150c000067945 */ /* 0x000fe20003800000 */
[----:B-1234-:R-:W-:Y:S01]  /*0880*/  BAR.SYNC.DEFER_BLOCKING 0x0 ;  /* 0x0000000000007b1d */ /* 0x01efe20000010000 */
[----:B------:R-:W-:-:S03]  /*0890*/  PLOP3.LUT P0, PT, PT, PT, UP0, 0x80, 0x0 ;  /* 0x000000000000781c */ /* 0x000fc60003f0f008 */
[----:B------:R-:W-:-:S05]  /*08a0*/  IMAD.U32 R2, RZ, RZ, UR4 ;  /* 0x00000004ff027e24 */ /* 0x000fca000f8e00ff */
[----:B------:R0:W-:Y:S05]  /*08b0*/  STL [R1+0xc], R2 ;  /* 0x00000c0201007387 */ /* 0x0001ea0000100800 */
[----:B------:R-:W-:Y:S05]  /*08c0*/  @!P0 BRA `(.L_x_839) ;  /* 0x00000110007c8947 */ /* 0x000fea0003800000 */
.L_x_840:
[----:B------:R-:W-:-:S08]  /*08d0*/  NOP ;  /* 0x0000000000007918 */ /* 0x000fd00000000000 */
[----:B------:R-:W1:Y:S02]  /*08e0*/  USETMAXREG.TRY_ALLOC.CTAPOOL UP0, 0xa0 ;  /* 0x000000a0000079c8 */ /* 0x000e640008000600 */
[----:B-1----:R-:W-:-:S13]  /*08f0*/  PLOP3.LUT P0, PT, PT, PT, UP0, 0x80, 0x0 ;  /* 0x000000000000781c */ /* 0x002fda0003f0f008 */
[----:B------:R-:W-:Y:S05]  /*0900*/  @!P0 BRA `(.L_x_840) ;  /* 0xfffffffc00f08947 */ /* 0x000fea000383ffff */
[----:B------:R-:W1:Y:S01]  /*0910*/  S2R R3, SR_TID.X ;  /* 0x0000000000037919 */ /* 0x000e620000002100 */
[----:B------:R-:W2:Y:S01]  /*0920*/  S2UR UR6, SR_CTAID.Y ;  /* 0x00000000000679c3 */ /* 0x000ea20000002600 */
[----:B------:R-:W-:Y:S02]  /*0930*/  ULDC UR7, c[0x0][0xc50] ;  /* 0x0003140000077ab9 */ /* 0x000fe40000000800 */
[----:B------:R-:W-:-:S05]  /*0940*/  UISETP.NE.AND UP0, UPT, UR7, 0x1, UPT ;  /* 0x000000010700788c */ /* 0x000fca000bf05270 */
[----:B------:R-:W3:Y:S06]  /*0950*/  S2UR UR8, SR_CTAID.Z ;  /* 0x00000000000879c3 */ /* 0x000eec0000002700 */
[----:B------:R-:W-:Y:S01]  /*0960*/  @UP0 ULDC UR4, c[0x0][0xc54] ;  /* 0x0003150000040ab9 */ /* 0x000fe20000000800 */
[----:B------:R-:W-:Y:S01]  /*0970*/  @UP0 ULDC UR9, c[0x0][0xc58] ;  /* 0x0003160000090ab9 */ /* 0x000fe20000000800 */
[----:B--2---:R-:W-:Y:S02]  /*0980*/  UIMAD.WIDE.U32 UR4, UR6, UR4, URZ ;  /* 0x00000004060472a5 */ /* 0x004fe4000f8e003f */
[----:B------:R-:W-:-:S02]  /*0990*/  UMOV UR10, UR6 ;  /* 0x00000006000a7c82 */ /* 0x000fc40008000000 */
[----:B------:R-:W-:Y:S01]  /*09a0*/  @UP0 USHF.R.U32.HI UR10, URZ, UR9, UR5 ;  /* 0x000000093f0a0299 */ /* 0x000fe20008011605 */
[----:B-1----:R-:W-:-:S03]  /*09b0*/  LOP3.LUT R0, R3, 0xffffff80, RZ, 0xc0, !PT ;  /* 0xffffff8003007812 */ /* 0x002fc600078ec0ff */
[----:B------:R-:W-:Y:S01]  /*09c0*/  UIADD3 UR4, -UR10, URZ, URZ ;  /* 0x0000003f0a047290 */ /* 0x000fe2000fffe13f */
[----:B------:R-:W-:Y:S06]  /*09d0*/  BAR.ARV 0x8, 0x200 ;  /* 0x0208000000007b1d */ /* 0x000fec0000002000 */
[----:B------:R-:W-:Y:S01]  /*09e0*/  ISETP.NE.AND P0, PT, R0, 0x80, PT ;  /* 0x000000800000780c */ /* 0x000fe20003f05270 */
[----:B------:R-:W-:Y:S01]  /*09f0*/  IMAD.U32 R0, RZ, RZ, UR10 ;  /* 0x0000000aff007e24 */ /* 0x000fe2000f8e00ff */
[----:B------:R-:W-:-:S04]  /*0a00*/  UIMAD UR6, UR7, UR4, UR6 ;  /* 0x00000004070672a4 */ /* 0x000fc8000f8e0206 */
[----:B------:R1:W-:Y:S07]  /*0a10*/  STL [R1+0x4], R0 ;  /* 0x0000040001007387 */ /* 0x0003ee0000100800 */
[----:B------:R-:W-:Y:S06]  /*0a20*/  @!P0 BAR.ARV 0x9, 0x100 ;  /* 0x0244000000008b1d */ /* 0x000fec0000002000 */
[----:B---3--:R-:W-:-:S13]  /*0a30*/  ISETP.LE.AND P0, PT, RZ, UR8, PT ;  /* 0x00000008ff007c0c */ /* 0x008fda000bf03270 */
[----:B-1----:R-:W-:Y:S05]  /*0a40*/  @!P0 BRA `(.L_x_841) ;  /* 0x0000014c00b88947 */ /* 0x002fea0003800000 */
[----:B------:R-:W1:Y:S01]  /*0a50*/  LDC.64 R6, c[0x0][0x418] ;  /* 0x00010600ff067b82 */ /* 0x000e620000000a00 */
[----:B------:R-:W-:Y:S01]  /*0a60*/  ULDC UR4, c[0x0][0x448] ;  /* 0x0001120000047ab9 */ /* 0x000fe20000000800 */
[----:B------:R-:W-:Y:S01]  /*0a70*/  VIADD R16, R3, 0xffffff80 ;  /* 0xffffff8003107836 */ /* 0x000fe20000000000 */
[----:B------:R-:W-:-:S04]  /*0a80*/  UISETP.NE.AND UP0, UPT, UR4, 0x1, UPT ;  /* 0x000000010400788c */ /* 0x000fc8000bf05270 */
[----:B------:R-:W-:Y:S01]  /*0a90*/  UP2UR UR4, UPR, URZ, 0x1 ;  /* 0x000000013f047883 */ /* 0x000fe20008000000 */
[----:B0-----:R-:W0:Y:S05]  /*0aa0*/  LDC R2, c[0x0][0x288] ;  /* 0x0000a200ff027b82 */ /* 0x001e2a0000000800 */
[----:B------:R-:W-:Y:S01]  /*0ab0*/  IMAD.U32 R142, RZ, RZ, UR4 ;  /* 0x00000004ff8e7e24 */ /* 0x000fe2000f8e00ff */
[----:B------:R-:W-:Y:S01]  /*0ac0*/  @UP0 ULDC UR9, c[0x0][0x44c] ;  /* 0x0001130000090ab9 */ /* 0x000fe20000000800 */
[----:B------:R-:W-:Y:S01]  /*0ad0*/  @UP0 ULDC UR11, c[0x0][0x450] ;  /* 0x00011400000b0ab9 */ /* 0x000fe20000000800 */
[----:B------:R-:W2:Y:S01]  /*0ae0*/  LDC R17, c[0x0][0x424] ;  /* 0x00010900ff117b82 */ /* 0x000ea20000000800 */
[----:B------:R-:W-:-:S07]  /*0af0*/  ULDC.64 UR4, c[0x0][0x9e0] ;  /* 0x0002780000047ab9 */ /* 0x000fce0000000a00 */
[----:B------:R-:W3:Y:S01]  /*0b00*/  S2UR UR40, SR_CTAID.X ;  /* 0x00000000002879c3 */ /* 0x000ee20000002500 */
[----:B-1----:R-:W-:-:S04]  /*0b10*/  ISETP.NE.U32.AND P0, PT, R6, RZ, PT ;  /* 0x000000ff0600720c */ /* 0x002fc80003f05070 */
[----:B------:R-:W-:-:S03]  /*0b20*/  ISETP.NE.AND.EX P0, PT, R7, RZ, PT, P0 ;  /* 0x000000ff0700720c */ /* 0x000fc60003f05300 */
[----:B------:R-:W1:Y:S01]  /*0b30*/  LDC R4, c[0x0][0x2f0] ;  /* 0x0000bc00ff047b82 */ /* 0x000e620000000800 */
[----:B0-----:R-:W-:Y:S02]  /*0b40*/  IADD3 R0, -R2, 0x1, RZ ;  /* 0x0000000102007810 */ /* 0x001fe40007ffe1ff */
[----:B--2---:R-:W-:Y:S01]  /*0b50*/  SEL R17, R17, 0x1, P0 ;  /* 0x0000000111117807 */ /* 0x004fe20000000000 */
[----:B---3--:R-:W-:-:S04]  /*0b60*/  UIMAD UR40, UR40, 0xc0, URZ ;  /* 0x000000c0282878a4 */ /* 0x008fc8000f8e023f */
[----:B------:R-:W-:Y:S02]  /*0b70*/  @UP0 UIADD3 UR8, UR40, 0xbf, URZ ;  /* 0x000000bf28080890 */ /* 0x000fe4000fffe03f */
[----:B------:R-:W-:Y:S01]  /*0b80*/  UIADD3 UR7, UR40, 0xbf, URZ ;  /* 0x000000bf28077890 */ /* 0x000fe2000fffe03f */
[----:B-1----:R-:W-:Y:S01]  /*0b90*/  IMAD R0, R17, R4, R0 ;  /* 0x0000000411007224 */ /* 0x002fe200078e0200 */
[----:B------:R-:W-:-:S04]  /*0ba0*/  UIMAD.WIDE.U32 UR8, UR8, UR9, URZ ;  /* 0x00000009080872a5 */ /* 0x000fc8000f8e003f */
[----:B------:R-:W-:Y:S01]  /*0bb0*/  R2UR UR10, R0 ;  /* 0x00000000000a72ca */ /* 0x000fe200000e0000 */
[----:B------:R-:W-:Y:S02]  /*0bc0*/  @UP0 USHF.R.U32.HI UR7, URZ, UR11, UR9 ;  /* 0x0000000b3f070299 */ /* 0x000fe40008011609 */
[----:B------:R-:W-:-:S04]  /*0bd0*/  UISETP.GE.AND UP0, UPT, UR5, 0x1, UPT ;  /* 0x000000010500788c */ /* 0x000fc8000bf06270 */
[----:B------:R-:W-:Y:S02]  /*0be0*/  UP2UR UR60, UPR, URZ, 0x1 ;  /* 0x000000013f3c7883 */ /* 0x000fe40008000000 */
[----:B------:R-:W-:-:S04]  /*0bf0*/  PLOP3.LUT P0, PT, PT, PT, UP0, 0x40, 0x0 ;  /* 0x000000000000781c */ /* 0x000fc80003f0e808 */
[----:B------:R-:W-:-:S04]  /*0c00*/  UIADD3 UR7, UR10, UR7, URZ ;  /* 0x000000070a077290 */ /* 0x000fc8000fffe03f */
[----:B------:R-:W-:-:S06]  /*0c10*/  UIADD3 UR4, UR7, UR4, URZ ;  /* 0x0000000407047290 */ /* 0x000fcc000fffe03f */
[----:B------:R-:W-:Y:S01]  /*0c20*/  IMAD.U32 R0, RZ, RZ, UR4 ;  /* 0x00000004ff007e24 */ /* 0x000fe2000f8e00ff */
[----:B------:R-:W-:Y:S06]  /*0c30*/  @P0 BRA `(.L_x_842) ;  /* 0x0000000000400947 */ /* 0x000fec0003800000 */
[----:B------:R-:W-:Y:S01]  /*0c40*/  ISETP.LT.AND P0, PT, RZ, UR7, PT ;  /* 0x00000007ff007c0c */ /* 0x000fe2000bf01270 */
[----:B------:R-:W-:-:S12]  /*0c50*/  UIADD3 UR4, UR7, -0x1, URZ ;  /* 0xffffffff07047890 */ /* 0x000fd8000fffe03f */
[----:B------:R-:W-:Y:S05]  /*0c60*/  @P0 BRA `(.L_x_843) ;  /* 0x00000000001c0947 */ /* 0x000fea0003800000 */
[----:B------:R-:W-:Y:S02]  /*0c70*/  UISETP.NE.AND UP0, UPT, UR5, 0x1, UPT ;  /* 0x000000010500788c */ /* 0x000fe4000bf05270 */
[----:B------:R-:W-:-:S09]  /*0c80*/  UIADD3 UR4, -UR7, URZ, URZ ;  /* 0x0000003f07047290 */ /* 0x000fd2000fffe13f */
[----:B------:R-:W-:Y:S02]  /*0c90*/  @UP0 ULDC.64 UR10, c[0x0][0x9e8] ;  /* 0x00027a00000a0ab9 */ /* 0x000fe40000000a00 */
[----:B------:R-:W-:-:S04]  /*0ca0*/  UIMAD.WIDE.U32 UR8, UR4, UR10, URZ ;  /* 0x0000000a040872a5 */ /* 0x000fc8000f8e003f */
[----:B------:R-:W-:-:S04]  /*0cb0*/  @UP0 USHF.R.U32.HI UR4, URZ, UR11, UR9 ;  /* 0x0000000b3f040299 */ /* 0x000fc80008011609 */
[----:B------:R-:W-:Y:S01]  /*0cc0*/  ULOP3.LUT UR4, URZ, UR4, URZ, 0x33, !UPT ;  /* 0x000000043f047292 */ /* 0x000fe2000f8e333f */
[----:B------:R-:W-:Y:S11]  /*0cd0*/  BRA `(.L_x_844) ;  /* 0x0000000000107947 */ /* 0x000ff60003800000 */
.L_x_843:
[----:B------:R-:W-:-:S11]  /*0ce0*/  UISETP.NE.AND UP0, UPT, UR5, 0x1, UPT ;  /* 0x000000010500788c */ /* 0x000fd6000bf05270 */
[----:B------:R-:W-:Y:S02]  /*0cf0*/  @UP0 ULDC.64 UR10, c[0x0][0x9e8] ;  /* 0x00027a00000a0ab9 */ /* 0x000fe40000000a00 */
[----:B------:R-:W-:-:S04]  /*0d00*/  UIMAD.WIDE.U32 UR8, UR4, UR10, URZ ;  /* 0x0000000a040872a5 */ /* 0x000fc8000f8e003f */
[----:B------:R-:W-:-:S12]  /*0d10*/  @UP0 USHF.R.U32.HI UR4, URZ, UR11, UR9 ;  /* 0x0000000b3f040299 */ /* 0x000fd80008011609 */
.L_x_844:
[----:B------:R-:W-:-:S06]  /*0d20*/  UIMAD UR4, UR4, UR5, UR5 ;  /* 0x00000005040472a4 */ /* 0x000fcc000f8e0205 */
[----:B------:R-:W-:-:S07]  /*0d30*/  VIMNMX R0, R0, UR4, PT ;  /* 0x0000000400007c48 */ /* 0x000fce000bfe0100 */
.L_x_842:
[----:B------:R-:W-:Y:S01]  /*0d40*/  R2UR UR4, R142 ;  /* 0x000000008e0472ca */ /* 0x000fe200000e0000 */
[CC--:B------:R-:W-:Y:S02]  /*0d50*/  IMAD R19, R17.reuse, R4.reuse, -R2 ;  /* 0x0000000411137224 */ /* 0x0c0fe400078e0a02 */
[----:B------:R-:W-:Y:S02]  /*0d60*/  VIADD R2, R0, 0x7f ;  /* 0x0000007f00027836 */ /* 0x000fe40000000000 */
[----:B------:R-:W-:Y:S01]  /*0d70*/  IMAD R0, R17, R4, 0x7f ;  /* 0x0000007f11007424 */ /* 0x000fe200078e0204 */
[----:B------:R-:W-:Y:S02]  /*0d80*/  R2UR UR7, R19 ;  /* 0x00000000130772ca */ /* 0x000fe400000e0000 */
[----:B------:R-:W-:Y:S02]  /*0d90*/  SHF.R.S32.HI R5, RZ, 0x1f, R2 ;  /* 0x0000001fff057819 */ /* 0x000fe40000011402 */
[----:B------:R-:W-:-:S02]  /*0da0*/  SHF.R.S32.HI R3, RZ, 0x1f, R0 ;  /* 0x0000001fff037819 */ /* 0x000fc40000011400 */
[----:B------:R-:W-:Y:S01]  /*0db0*/  LEA.HI R5, R5, R2, RZ, 0x7 ;  /* 0x0000000205057211 */ /* 0x000fe200078f38ff */
[----:B------:R-:W-:Y:S01]  /*0dc0*/  UISETP.NE.AND UP0, UPT, UR4, URZ, UPT ;  /* 0x0000003f0400728c */ /* 0x000fe2000bf05270 */
[----:B------:R-:W-:Y:S02]  /*0dd0*/  LEA.HI R3, R3, R0, RZ, 0x7 ;  /* 0x0000000003037211 */ /* 0x000fe400078f38ff */
[----:B------:R-:W-:Y:S01]  /*0de0*/  UMOV UR4, UR40 ;  /* 0x0000002800047c82 */ /* 0x000fe20008000000 */
[----:B------:R-:W-:Y:S02]  /*0df0*/  SHF.R.S32.HI R0, RZ, 0x7, R5 ;  /* 0x00000007ff007819 */ /* 0x000fe40000011405 */
[----:B------:R-:W-:-:S04]  /*0e00*/  SHF.R.S32.HI R3, RZ, 0x7, R3 ;  /* 0x00000007ff037819 */ /* 0x000fc80000011403 */
[----:B------:R-:W-:Y:S01]  /*0e10*/  VIMNMX R18, R3, R0, PT ;  /* 0x0000000003127248 */ /* 0x000fe20003fe0100 */
[----:B------:R-:W-:Y:S01]  /*0e20*/  @UP0 ULDC UR8, c[0x0][0x44c] ;  /* 0x0001130000080ab9 */ /* 0x000fe20000000800 */
[----:B------:R-:W-:Y:S01]  /*0e30*/  @UP0 ULDC UR10, c[0x0][0x450] ;  /* 0x00011400000a0ab9 */ /* 0x000fe20000000800 */
[----:B------:R-:W-:-:S04]  /*0e40*/  UIMAD.WIDE.U32 UR8, UR40, UR8, URZ ;  /* 0x00000008280872a5 */ /* 0x000fc8000f8e003f */
[----:B------:R-:W-:Y:S02]  /*0e50*/  @UP0 USHF.R.U32.HI UR4, URZ, UR10, UR9 ;  /* 0x0000000a3f040299 */ /* 0x000fe40008011609 */
[----:B------:R-:W-:Y:S02]  /*0e60*/  UISETP.GE.AND UP0, UPT, UR5, 0x1, UPT ;  /* 0x000000010500788c */ /* 0x000fe4000bf06270 */
[----:B------:R-:W-:-:S03]  /*0e70*/  UIADD3 UR4, UR7, UR4, URZ ;  /* 0x0000000407047290 */ /* 0x000fc6000fffe03f */
[----:B------:R-:W-:Y:S01]  /*0e80*/  ULDC UR7, c[0x0][0x9dc] ;  /* 0x0002770000077ab9 */ /* 0x000fe20000000800 */
[----:B------:R-:W-:Y:S01]  /*0e90*/  PLOP3.LUT P0, PT, PT, PT, UP0, 0x40, 0x0 ;  /* 0x000000000000781c */ /* 0x000fe20003f0e808 */
[----:B------:R-:W-:-:S12]  /*0ea0*/  UIADD3 UR7, UR4, -UR7, URZ ;  /* 0x8000000704077290 */ /* 0x000fd8000fffe03f */
[----:B------:R-:W-:Y:S05]  /*0eb0*/  @P0 BRA `(.L_x_845) ;  /* 0x0000000000440947 */ /* 0x000fea0003800000 */
[----:B------:R-:W-:-:S06]  /*0ec0*/  UISETP.GT.AND UP0, UPT, UR4, -0x1, UPT ;  /* 0xffffffff0400788c */ /* 0x000fcc000bf04270 */
[----:B------:R-:W-:-:S13]  /*0ed0*/  PLOP3.LUT P0, PT, PT, PT, UP0, 0x80, 0x0 ;  /* 0x000000000000781c */ /* 0x000fda0003f0f008 */
[----:B------:R-:W-:Y:S05]  /*0ee0*/  @P0 BRA `(.L_x_846) ;  /* 0x00000000001c0947 */ /* 0x000fea0003800000 */
[----:B------:R-:W-:Y:S02]  /*0ef0*/  UISETP.NE.AND UP0, UPT, UR5, 0x1, UPT ;  /* 0x000000010500788c */ /* 0x000fe4000bf05270 */
[----:B------:R-:W-:-:S09]  /*0f00*/  ULOP3.LUT UR4, URZ, UR4, URZ, 0x33, !UPT ;  /* 0x000000043f047292 */ /* 0x000fd2000f8e333f */
[----:B------:R-:W-:Y:S02]  /*0f10*/  @UP0 ULDC.64 UR10, c[0x0][0x9e8] ;  /* 0x00027a00000a0ab9 */ /* 0x000fe40000000a00 */
[----:B------:R-:W-:-:S04]  /*0f20*/  UIMAD.WIDE.U32 UR8, UR4, UR10, URZ ;  /* 0x0000000a040872a5 */ /* 0x000fc8000f8e003f */
[----:B------:R-:W-:-:S04]  /*0f30*/  @UP0 USHF.R.U32.HI UR4, URZ, UR11, UR9 ;  /* 0x0000000b3f040299 */ /* 0x000fc80008011609 */
[----:B------:R-:W-:Y:S01]  /*0f40*/  ULOP3.LUT UR4, URZ, UR4, URZ, 0x33, !UPT ;  /* 0x000000043f047292 */ /* 0x000fe2000f8e333f */
[----:B------:R-:W-:Y:S11]  /*0f50*/  BRA `(.L_x_847) ;  /* 0x0000000000107947 */ /* 0x000ff60003800000 */
.L_x_846:
[----:B------:R-:W-:-:S11]  /*0f60*/  UISETP.NE.AND UP0, UPT, UR5, 0x1, UPT ;  /* 0x000000010500788c */ /* 0x000fd6000bf05270 */
[----:B------:R-:W-:Y:S02]  /*0f70*/  @UP0 ULDC.64 UR10, c[0x0][0x9e8] ;  /* 0x00027a00000a0ab9 */ /* 0x000fe40000000a00 */
[----:B------:R-:W-:-:S04]  /*0f80*/  UIMAD.WIDE.U32 UR8, UR4, UR10, URZ ;  /* 0x0000000a040872a5 */ /* 0x000fc8000f8e003f */
[----:B------:R-:W-:-:S12]  /*0f90*/  @UP0 USHF.R.U32.HI UR4, URZ, UR11, UR9 ;  /* 0x0000000b3f040299 */ /* 0x000fd80008011609 */
.L_x_847:
[----:B------:R-:W-:-:S04]  /*0fa0*/  UIMAD UR4, UR4, UR5, URZ ;  /* 0x00000005040472a4 */ /* 0x000fc8000f8e023f */
[----:B------:R-:W-:-:S04]  /*0fb0*/  UISETP.LT.AND UP0, UPT, UR7, UR4, UPT ;  /* 0x000000040700728c */ /* 0x000fc8000bf01270 */
[----:B------:R-:W-:-:S12]  /*0fc0*/  USEL UR7, UR7, UR4, !UP0 ;  /* 0x0000000407077287 */ /* 0x000fd8000c000000 */
.L_x_845:
[----:B------:R-:W-:Y:S02]  /*0fd0*/  USHF.R.S32.HI UR4, URZ, 0x1f, UR7 ;  /* 0x0000001f3f047899 */ /* 0x000fe40008011407 */
[----:B------:R-:W-:Y:S02]  /*0fe0*/  USHF.R.U32.HI UR11, URZ, 0x10, UR6 ;  /* 0x000000103f0b7899 */ /* 0x000fe40008011606 */
[----:B------:R-:W-:Y:S02]  /*0ff0*/  ULEA.HI UR4, UR4, UR7, URZ, 0x7 ;  /* 0x0000000704047291 */ /* 0x000fe4000f8f383f */
[----:B------:R-:W-:Y:S02]  /*1000*/  ULOP3.LUT UR7, UR6, 0xffff, URZ, 0xc0, !UPT ;  /* 0x0000ffff06077892 */ /* 0x000fe4000f8ec03f */
[----:B------:R-:W-:-:S04]  /*1010*/  USHF.R.S32.HI UR4, URZ, 0x7, UR4 ;  /* 0x000000073f047899 */ /* 0x000fc80008011404 */
[----:B------:R-:W-:-:S04]  /*1020*/  UISETP.LT.AND UP0, UPT, URZ, UR4, UPT ;  /* 0x000000043f00728c */ /* 0x000fc8000bf01270 */
[----:B------:R-:W-:Y:S02]  /*1030*/  USEL UR10, URZ, UR4, !UP0 ;  /* 0x000000043f0a7287 */ /* 0x000fe4000c000000 */
[----:B------:R-:W-:Y:S01]  /*1040*/  UISETP.NE.AND UP0, UPT, UR11, URZ, UPT ;  /* 0x0000003f0b00728c */ /* 0x000fe2000bf05270 */
[----:B------:R-:W-:-:S03]  /*1050*/  UMOV UR4, URZ ;  /* 0x0000003f00047c82 */ /* 0x000fc60008000000 */
[----:B------:R-:W-:-:S07]  /*1060*/  ISETP.GT.AND P0, PT, R18, UR10, PT ;  /* 0x0000000a12007c0c */ /* 0x000fce000bf04270 */
[----:B------:R-:W-:-:S06]  /*1070*/  @!UP0 ULDC UR11, c[0x0][0x9f0] ;  /* 0x00027c00000b8ab9 */ /* 0x000fcc0000000800 */
[----:B------:R-:W-:Y:S05]  /*1080*/  @!P0 BRA `(.L_x_848) ;  /* 0x00000000008c8947 */ /* 0x000fea0003800000 */
[----:B------:R-:W-:Y:S01]  /*1090*/  IMAD.U32 R5, RZ, RZ, UR11 ;  /* 0x0000000bff057e24 */ /* 0x000fe2000f8e00ff */
[----:B------:R-:W-:-:S04]  /*10a0*/  UMOV UR4, URZ ;  /* 0x0000003f00047c82 */ /* 0x000fc80008000000 */
[----:B------:R-:W-:-:S04]  /*10b0*/  IABS R0, R5 ;  /* 0x0000000500007213 */ /* 0x000fc80000000000 */
[----:B------:R-:W-:Y:S02]  /*10c0*/  R2UR UR12, R0 ;  /* 0x00000000000c72ca */ /* 0x000fe400000e0000 */
[----:B------:R-:W-:Y:S02]  /*10d0*/  IADD3 R0, R5, -0x1, R18 ;  /* 0xffffffff05007810 */ /* 0x000fe40007ffe012 */
[----:B------:R-:W-:Y:S02]  /*10e0*/  IABS R5, R5 ;  /* 0x0000000500057213 */ /* 0x000fe40000000000 */
[----:B------:R-:W-:-:S03]  /*10f0*/  R2UR UR6, R0 ;  /* 0x00000000000672ca */ /* 0x000fc600000e0000 */
[----:B------:R-:W-:-:S04]  /*1100*/  IMAD.MOV R5, RZ, RZ, -R5 ;  /* 0x000000ffff057224 */ /* 0x000fc800078e0a05 */
[----:B------:R-:W0:Y:S06]  /*1110*/  I2F.RP R2, UR12 ;  /* 0x0000000c00027d06 */ /* 0x000e2c0008209400 */
[----:B------:R-:W-:-:S06]  /*1120*/  UIADD3 UR6, -UR10, UR6, URZ ;  /* 0x000000060a067290 */ /* 0x000fcc000fffe13f */
[----:B------:R-:W-:Y:S01]  /*1130*/  IMAD.U32 R0, RZ, RZ, UR6 ;  /* 0x00000006ff007e24 */ /* 0x000fe2000f8e00ff */
[----:B------:R-:W-:Y:S01]  /*1140*/  ULOP3.LUT UR6, UR6, UR11, URZ, 0x3c, !UPT ;  /* 0x0000000b06067292 */ /* 0x000fe2000f8e3c3f */
[----:B0-----:R-:W0:Y:S03]  /*1150*/  MUFU.RCP R2, R2 ;  /* 0x0000000200027308 */ /* 0x001e260000001000 */
[----:B------:R-:W-:-:S04]  /*1160*/  IABS R0, R0 ;  /* 0x0000000000007213 */ /* 0x000fc80000000000 */
[----:B------:R-:W-:Y:S01]  /*1170*/  R2UR UR9, R0 ;  /* 0x00000000000972ca */ /* 0x000fe200000e0000 */
[----:B------:R-:W-:Y:S02]  /*1180*/  IMAD.MOV.U32 R0, RZ, RZ, R5 ;  /* 0x000000ffff007224 */ /* 0x000fe400078e0005 */
[----:B0-----:R-:W-:-:S06]  /*1190*/  VIADD R3, R2, 0xffffffe ;  /* 0x0ffffffe02037836 */ /* 0x001fcc0000000000 */
        /* <DEDUP_REMOVED lines=14> */
[----:B------:R-:W-:-:S05]  /*1280*/  UISETP.NE.AND UP1, UPT, UR11, URZ, UPT ;  /* 0x0000003f0b00728c */ /* 0x000fca000bf25270 */
[----:B------:R-:W-:Y:S02]  /*1290*/  UMOV UR4, UR5 ;  /* 0x0000000500047c82 */ /* 0x000fe40008000000 */
[----:B------:R-:W-:-:S04]  /*12a0*/  @!UP0 UIADD3 UR4, -UR4, URZ, URZ ;  /* 0x0000003f04048290 */ /* 0x000fc8000fffe13f */
[----:B------:R-:W-:-:S12]  /*12b0*/  @!UP1 ULOP3.LUT UR4, URZ, UR11, URZ, 0x33, !UPT ;  /* 0x0000000b3f049292 */ /* 0x000fd8000f8e333f */
.L_x_848:
[----:B------:R-:W-:Y:S02]  /*12c0*/  UIMAD UR5, UR7, UR4, UR10 ;  /* 0x00000004070572a4 */ /* 0x000fe4000f8e020a */
[----:B------:R-:W-:Y:S01]  /*12d0*/  IMAD.U32 R3, RZ, RZ, UR4 ;  /* 0x00000004ff037e24 */ /* 0x000fe2000f8e00ff */
[----:B------:R-:W-:Y:S01]  /*12e0*/  PLOP3.LUT P0, PT, PT, PT, PT, 0x80, 0x0 ;  /* 0x000000000000781c */ /* 0x000fe20003f0f070 */
[----:B------:R-:W-:Y:S01]  /*12f0*/  IMAD.MOV.U32 R2, RZ, RZ, RZ ;  /* 0x000000ffff027224 */ /* 0x000fe200078e00ff */
[----:B------:R-:W-:Y:S01]  /*1300*/  CS2R R134, SRZ ;  /* 0x0000000000867805 */ /* 0x000fe2000001ff00 */
[----:B------:R-:W-:Y:S01]  /*1310*/  IMAD.MOV.U32 R0, RZ, RZ, RZ ;  /* 0x000000ffff007224 */ /* 0x000fe200078e00ff */
[----:B------:R-:W-:Y:S01]  /*1320*/  VIADDMNMX R18, R3, UR5, R18, PT ;  /* 0x0000000503127c46 */ /* 0x000fe2000b800112 */
[----:B------:R-:W-:Y:S01]  /*1330*/  IMAD.U32 R145, RZ, RZ, UR5 ;  /* 0x00000005ff917e24 */ /* 0x000fe2000f8e00ff */
[----:B------:R-:W-:Y:S02]  /*1340*/  CS2R R132, SRZ ;  /* 0x0000000000847805 */ /* 0x000fe4000001ff00 */
[----:B------:R-:W-:-:S02]  /*1350*/  CS2R R130, SRZ ;  /* 0x0000000000827805 */ /* 0x000fc4000001ff00 */
[----:B------:R-:W-:Y:S02]  /*1360*/  ISETP.GT.AND P1, PT, R18, UR5, PT ;  /* 0x0000000512007c0c */ /* 0x000fe4000bf24270 */
        /* <DEDUP_REMOVED lines=26> */
[----:B------:R-:W-:-:S05]  /*1510*/  SHF.R.S32.HI R22, RZ, 0x7, R88 ;  /* 0x00000007ff167819 */ /* 0x000fca0000011458 */
[----:B------:R-:W1:Y:S01]  /*1520*/  SHFL.IDX PT, R0, R22, RZ, 0x1f ;  /* 0x00001fff16007589 */ /* 0x000e6200000e0000 */
[----:B0-----:R-:W-:-:S04]  /*1530*/  ULEA UR38, UR6, UR38, 0x18 ;  /* 0x0000002606267291 */ /* 0x001fc8000f8ec03f */
[----:B------:R-:W-:-:S04]  /*1540*/  UIADD3 UR6, UR38, 0x21800, URZ ;  /* 0x0002180026067890 */ /* 0x000fc8000fffe03f */
[----:B------:R-:W-:Y:S01]  /*1550*/  ULOP3.LUT UP0, URZ, UR6, 0x3ff, URZ, 0xc0, !UPT ;  /* 0x000003ff063f7892 */ /* 0x000fe2000f80c03f */
[----:B-1----:R-:W-:-:S05]  /*1560*/  R2UR UR7, R0 ;  /* 0x00000000000772ca */ /* 0x002fca00000e0000 */
[----:B------:R-:W-:-:S08]  /*1570*/  PLOP3.LUT P0, PT, PT, PT, UP0, 0x80, 0x0 ;  /* 0x000000000000781c */ /* 0x000fd00003f0f008 */
[----:B------:R-:W-:Y:S02]  /*1580*/  UIMAD.WIDE UR4, UR7, 0x55555556, URZ ;  /* 0x55555556070478a5 */ /* 0x000fe4000f8e023f */
[----:B------:R-:W-:Y:S02]  /*1590*/  IMAD.U32 R140, RZ, RZ, UR7 ;  /* 0x00000007ff8c7e24 */ /* 0x000fe4000f8e00ff */
[----:B------:R-:W-:-:S04]  /*15a0*/  ULEA.HI UR5, UR5, UR5, URZ, 0x1 ;  /* 0x0000000505057291 */ /* 0x000fc8000f8f083f */
[----:B------:R-:W-:-:S04]  /*15b0*/  UIMAD UR5, UR5, -0x3, UR7 ;  /* 0xfffffffd050578a4 */ /* 0x000fc8000f8e0207 */
[----:B------:R-:W-:Y:S02]  /*15c0*/  ULEA UR4, UR5, UR38, 0xc ;  /* 0x0000002605047291 */ /* 0x000fe4000f8e603f */
[----:B------:R-:W-:Y:S02]  /*15d0*/  ULEA UR5, UR5, UR6, 0xd ;  /* 0x0000000605057291 */ /* 0x000fe4000f8e683f */
[----:B------:R-:W-:Y:S02]  /*15e0*/  UIADD3 UR4, UR4, 0xc400, URZ ;  /* 0x0000c40004047890 */ /* 0x000fe4000fffe03f */
[----:B------:R-:W-:Y:S02]  /*15f0*/  USHF.R.U32.HI UR5, URZ, 0x4, UR5 ;  /* 0x000000043f057899 */ /* 0x000fe40008011605 */
[----:B------:R-:W-:Y:S02]  /*1600*/  USHF.R.U32.HI UR4, URZ, 0x4, UR4 ;  /* 0x000000043f047899 */ /* 0x000fe40008011604 */
[----:B------:R-:W-:-:S02]  /*1610*/  ULOP3.LUT UR5, UR5, 0x3fff, URZ, 0xc0, !UPT ;  /* 0x00003fff05057892 */ /* 0x000fc4000f8ec03f */
[----:B------:R-:W-:-:S04]  /*1620*/  ULOP3.LUT UR39, UR4, 0x3fff, URZ, 0xc0, !UPT ;  /* 0x00003fff04277892 */ /* 0x000fc8000f8ec03f */
[----:B------:R-:W-:Y:S01]  /*1630*/  IMAD.U32 R144, RZ, RZ, UR5 ;  /* 0x00000005ff907e24 */ /* 0x000fe2000f8e00ff */
[----:B------:R-:W-:Y:S07]  /*1640*/  @!P0 BRA `(.L_x_850) ;  /* 0x0000000000408947 */ /* 0x000fee0003800000 */
[----:B------:R-:W-:Y:S01]  /*1650*/  MOV R0, 0x0 ;  /* 0x0000000000007802 */ /* 0x000fe20000000f00 */
[----:B------:R-:W-:Y:S01]  /*1660*/  ULDC.64 UR4, c[0x4][0x88] ;  /* 0x0100220000047ab9 */ /* 0x000fe20000000a00 */
[----:B------:R-:W-:Y:S01]  /*1670*/  ULDC.64 UR6, c[0x4][0x28] ;  /* 0x01000a0000067ab9 */ /* 0x000fe20000000a00 */
[----:B------:R-:W-:Y:S01]  /*1680*/  IMAD.U32 R4, RZ, RZ, UR4 ;  /* 0x00000004ff047e24 */ /* 0x000fe2000f8e00ff */
[----:B------:R0:W1:Y:S01]  /*1690*/  LDC.64 R2, c[0x4][R0] ;  /* 0x0100000000027b82 */ /* 0x0000620000000a00 */
[----:B------:R-:W-:Y:S01]  /*16a0*/  IMAD.U32 R5, RZ, RZ, UR5 ;  /* 0x00000005ff057e24 */ /* 0x000fe2000f8e00ff */
[----:B------:R-:W-:Y:S01]  /*16b0*/  ULDC.64 UR4, c[0x4][0x90] ;  /* 0x0100240000047ab9 */ /* 0x000fe20000000a00 */
        /* <DEDUP_REMOVED lines=9> */
.L_x_850:
        /* <DEDUP_REMOVED lines=8> */
.L_x_984:
[----:B------:R-:W2:Y:S02]  /*17d0*/  LDL R0, [R1+0xc] ;  /* 0x00000c0001007983 */ /* 0x000ea40000100800 */
[----:B--2---:R-:W-:Y:S02]  /*17e0*/  R2UR UR4, R0 ;  /* 0x00000000000472ca */ /* 0x004fe400000e0000 */
[----:B------:R-:W-:-:S05]  /*17f0*/  LOP3.LUT R0, R2, 0xfffffff8, RZ, 0xc0, !PT ;  /* 0xfffffff802007812 */ /* 0x000fca00078ec0ff */
[----:B0-----:R-:W-:-:S05]  /*1800*/  IMAD.IADD R5, R3, 0x1, -R0 ;  /* 0x0000000103057824 */ /* 0x001fca00078e0a00 */
[----:B------:R-:W-:Y:S01]  /*1810*/  LOP3.LUT P1, RZ, R5, 0x4, RZ, 0xc0, !PT ;  /* 0x0000000405ff7812 */ /* 0x000fe2000782c0ff */
[----:B------:R-:W-:-:S06]  /*1820*/  ULOP3.LUT UR4, UR4, 0x1, URZ, 0xfc, !UPT ;  /* 0x0000000104047892 */ /* 0x000fcc000f8efc3f */
[----:B------:R-:W-:-:S05]  /*1830*/  IMAD.U32 R7, RZ, RZ, UR4 ;  /* 0x00000004ff077e24 */ /* 0x000fca000f8e00ff */
[----:B------:R-:W-:Y:S01]  /*1840*/  ISETP.NE.AND P0, PT, R7, 0x3, PT ;  /* 0x000000030700780c */ /* 0x000fe20003f05270 */
[----:B------:R-:W-:-:S05]  /*1850*/  IMAD.MOV.U32 R7, RZ, RZ, 0x20 ;  /* 0x00000020ff077424 */ /* 0x000fca00078e00ff */
[----:B------:R-:W-:-:S07]  /*1860*/  SEL R7, R7, 0xffffffe0, !P1 ;  /* 0xffffffe007077807 */ /* 0x000fce0004800000 */
[----:B------:R-:W-:Y:S05]  /*1870*/  @!P0 BRA `(.L_x_852) ;  /* 0x0000000000048947 */ /* 0x000fea0003800000 */
[----:B------:R-:W-:Y:S01]  /*1880*/  BPT.TRAP 0x1 ;  /* 0x000000040000795c */ /* 0x000fe20000300000 */
.L_x_852:
[----:B------:R0:W1:Y:S01]  /*1890*/  SYNCS.PHASECHK.TRANS64.TRYWAIT P1, [UR38+0x2d830], R6 ;  /* 0x02d83006ff0075a7 */ /* 0x0000620008020166 */
[----:B------:R-:W-:Y:S05]  /*18a0*/  @!P0 BRA `(.L_x_853) ;  /* 0x0000000000048947 */ /* 0x000fea0003800000 */
[----:B------:R-:W-:Y:S01]  /*18b0*/  BPT.TRAP 0x1 ;  /* 0x000000040000795c */ /* 0x000fe20000300000 */
.L_x_853:
[----:B------:R-:W-:-:S05]  /*18c0*/  IMAD.U32 R8, RZ, RZ, UR39 ;  /* 0x00000027ff087e24 */ /* 0x000fca000f8e00ff */
[----:B------:R-:W-:Y:S01]  /*18d0*/  LOP3.LUT R8, R8, 0x10000, RZ, 0xfc, !PT ;  /* 0x0001000008087812 */ /* 0x000fe200078efcff */
[----:B-1----:R-:W-:Y:S06]  /*18e0*/  @P1 BRA `(.L_x_854) ;  /* 0x0000000000081947 */ /* 0x002fec0003800000 */
[----:B------:R-:W1:Y:S02]  /*18f0*/  SYNCS.PHASECHK.TRANS64.TRYWAIT P1, [UR38+0x2d830], R6 ;  /* 0x02d83006ff0075a7 */ /* 0x000e640008020166 */
[----:B-1----:R-:W-:Y:S05]  /*1900*/  @!P1 BRA `(.L_x_855) ;  /* 0x0000014000289947 */ /* 0x002fea0003800000 */
.L_x_854:
[----:B------:R-:W-:Y:S05]  /*1910*/  WARPSYNC.ALL ;  /* 0x0000000000007948 */ /* 0x000fea0003800000 */
[----:B------:R-:W-:Y:S01]  /*1920*/  IMAD.MOV.U32 R9, RZ, RZ, -0x7fffffe0 ;  /* 0x80000020ff097424 */ /* 0x000fe200078e00ff */
[----:B------:R-:W-:Y:S01]  /*1930*/  UIADD3 UR4, UR38, 0x15400, URZ ;  /* 0x0001540026047890 */ /* 0x000fe2000fffe03f */
[C---:B------:R-:W-:Y:S01]  /*1940*/  R2UR UR8, R8.reuse ;  /* 0x00000000080872ca */ /* 0x040fe200000e0000 */
[----:B------:R-:W-:Y:S02]  /*1950*/  WARPGROUP.ARRIVE ;  /* 0x00000000000079c5 */ /* 0x000fe40000000000 */
[----:B------:R-:W-:Y:S01]  /*1960*/  R2UR UR9, R9 ;  /* 0x00000000090972ca */ /* 0x000fe200000e0000 */
[----:B------:R-:W-:Y:S01]  /*1970*/  USHF.R.U32.HI UR4, URZ, 0x4, UR4 ;  /* 0x000000043f047899 */ /* 0x000fe20008011604 */
[----:B------:R-:W-:Y:S01]  /*1980*/  R2UR UR24, R8 ;  /* 0x00000000081872ca */ /* 0x000fe200000e0000 */
[----:B------:R-:W-:Y:S01]  /*1990*/  UMOV UR11, 0x80000020 ;  /* 0x80000020000b7882 */ /* 0x000fe20000000000 */
[----:B------:R-:W-:Y:S01]  /*19a0*/  UMOV UR13, 0x80000020 ;  /* 0x80000020000d7882 */ /* 0x000fe20000000000 */
[----:B------:R-:W-:Y:S01]  /*19b0*/  ULOP3.LUT UR4, UR4, 0x3fff, URZ, 0xc0, !UPT ;  /* 0x00003fff04047892 */ /* 0x000fe2000f8ec03f */
[----:B------:R-:W-:Y:S01]  /*19c0*/  UMOV UR15, 0x80000020 ;  /* 0x80000020000f7882 */ /* 0x000fe20000000000 */
[----:B------:R-:W-:-:S02]  /*19d0*/  UMOV UR17, 0x80000020 ;  /* 0x8000002000117882 */ /* 0x000fc40000000000 */
[----:B------:R-:W-:Y:S01]  /*19e0*/  ULOP3.LUT UR39, UR4, 0x10000, URZ, 0xfc, !UPT ;  /* 0x0001000004277892 */ /* 0x000fe2000f8efc3f */
[----:B------:R-:W-:Y:S01]  /*19f0*/  UMOV UR19, 0x80000020 ;  /* 0x8000002000137882 */ /* 0x000fe20000000000 */
[----:B------:R-:W-:Y:S02]  /*1a00*/  UMOV UR21, 0x80000020 ;  /* 0x8000002000157882 */ /* 0x000fe40000000000 */
[----:B------:R-:W-:Y:S02]  /*1a10*/  UIADD3 UR14, UR39, 0x200, URZ ;  /* 0x00000200270e7890 */ /* 0x000fe4000fffe03f */
[----:B------:R-:W-:Y:S01]  /*1a20*/  UIADD3 UR12, UR24, 0x300, URZ ;  /* 0x00000300180c7890 */ /* 0x000fe2000fffe03f */
[----:B------:R-:W-:Y:S01]  /*1a30*/  UMOV UR10, UR39 ;  /* 0x00000027000a7c82 */ /* 0x000fe20008000000 */
[----:B------:R-:W-:Y:S01]  /*1a40*/  UIADD3 UR16, UR24, 0x302, URZ ;  /* 0x0000030218107890 */ /* 0x000fe2000fffe03f */
[----:B------:R-:W-:Y:S01]  /*1a50*/  HGMMA.64x128x16.F32.BF16 R24, gdesc[UR8], RZ, !UPT, gsb0 ;  /* 0x01e00000081879f0 */ /* 0x000fe2000c0018ff */
[----:B------:R-:W-:-:S02]  /*1a60*/  UIADD3 UR8, UR24, 0x2, URZ ;  /* 0x0000000218087890 */ /* 0x000fc4000fffe03f */
[----:B------:R-:W-:Y:S01]  /*1a70*/  UIADD3 UR10, UR39, 0x2, URZ ;  /* 0x00000002270a7890 */ /* 0x000fe2000fffe03f */
[----:B------:R-:W-:Y:S01]  /*1a80*/  UMOV UR9, 0x80000020 ;  /* 0x8000002000097882 */ /* 0x000fe20000000000 */
[----:B------:R-:W-:Y:S01]  /*1a90*/  UMOV UR11, 0x80000020 ;  /* 0x80000020000b7882 */ /* 0x000fe20000000000 */
[----:B------:R-:W-:Y:S02]  /*1aa0*/  UIADD3 UR18, UR39, 0x202, URZ ;  /* 0x0000020227127890 */ /* 0x000fe4000fffe03f */
[----:B------:R-:W-:Y:S02]  /*1ab0*/  UIADD3 UR20, UR24, 0x600, URZ ;  /* 0x0000060018147890 */ /* 0x000fe4000fffe03f */
[----:B------:R-:W-:Y:S01]  /*1ac0*/  UIADD3 UR6, UR39, 0x400, URZ ;  /* 0x0000040027067890 */ /* 0x000fe2000fffe03f */
[----:B------:R-:W-:Y:S01]  /*1ad0*/  UMOV UR5, UR21 ;  /* 0x0000001500057c82 */ /* 0x000fe20008000000 */
[----:B------:R-:W-:Y:S01]  /*1ae0*/  UMOV UR7, 0x80000020 ;  /* 0x8000002000077882 */ /* 0x000fe20000000000 */
[----:B------:R-:W-:-:S02]  /*1af0*/  UIADD3 UR24, UR24, 0x602, URZ ;  /* 0x0000060218187890 */ /* 0x000fc4000fffe03f */
[----:B------:R-:W-:Y:S01]  /*1b00*/  UMOV UR4, UR20 ;  /* 0x0000001400047c82 */ /* 0x000fe20008000000 */
        /* <DEDUP_REMOVED lines=12> */
[----:B------:R-:W-:Y:S01]  /*1bd0*/  HGMMA.64x128x16.F32.BF16 R24, gdesc[UR4], R24, gsb0 ;  /* 0x01e00000041879f0 */ /* 0x000fe20008001818 */
[----:B------:R-:W-:Y:S01]  /*1be0*/  UIADD3 UR6, UR39, 0x402, URZ ;  /* 0x0000040227067890 */ /* 0x000fe2000fffe03f */
[----:B------:R-:W-:Y:S01]  /*1bf0*/  UMOV UR4, UR24 ;  /* 0x0000001800047c82 */ /* 0x000fe20008000000 */
[----:B------:R-:W-:Y:S01]  /*1c00*/  UMOV UR5, UR25 ;  /* 0x0000001900057c82 */ /* 0x000fe20008000000 */
[----:B------:R-:W-:Y:S01]  /*1c10*/  UMOV UR7, 0x80000020 ;  /* 0x8000002000077882 */ /* 0x000fe20000000000 */
[----:B------:R-:W-:Y:S02]  /*1c20*/  WARPGROUP.DEPBAR.LE gsb0, 0x0 ;  /* 0x00008000000079c5 */ /* 0x000fe40000010000 */
[----:B------:R-:W-:-:S06]  /*1c30*/  WARPGROUP.ARRIVE ;  /* 0x00000000000079c5 */ /* 0x000fcc0000000000 */
[----:B------:R-:W-:Y:S03]  /*1c40*/  HGMMA.64x128x16.F32.BF16 R24, gdesc[UR4], R24, gsb0 ;  /* 0x01e00000041879f0 */ /* 0x000fe60008001818 */
[----:B------:R-:W-:Y:S02]  /*1c50*/  WARPGROUP.DEPBAR.LE gsb0, 0x0 ;  /* 0x00008000000079c5 */ /* 0x000fe40000010000 */
[----:B------:R-:W-:Y:S05]  /*1c60*/  @!P0 BRA `(.L_x_856) ;  /* 0x0000000000048947 */ /* 0x000fea0003800000 */
[----:B------:R-:W-:Y:S01]  /*1c70*/  BPT.TRAP 0x1 ;  /* 0x000000040000795c */ /* 0x000fe20000300000 */
.L_x_856:
[----:B------:R-:W-:Y:S01]  /*1c80*/  R2UR UR4, R142 ;  /* 0x000000008e0472ca */ /* 0x000fe200000e0000 */
[----:B------:R-:W2:Y:S01]  /*1c90*/  S2UR UR6, SR_CgaCtaId ;  /* 0x00000000000679c3 */ /* 0x000ea20000008800 */
[----:B------:R-:W-:Y:S01]  /*1ca0*/  SHF.R.S32.HI R4, RZ, 0x4, R4 ;  /* 0x00000004ff047819 */ /* 0x000fe20000011404 */
[----:B------:R-:W-:Y:S01]  /*1cb0*/  IMAD.SHL.U32 R2, R2, 0x40, RZ ;  /* 0x0000004002027824 */ /* 0x000fe200078e00ff */
[C---:B------:R-:W-:Y:S01]  /*1cc0*/  LOP3.LUT P1, RZ, R5.reuse, 0x2, RZ, 0xc0, !PT ;  /* 0x0000000205ff7812 */ /* 0x040fe2000782c0ff */
[----:B------:R-:W-:Y:S01]  /*1cd0*/  IMAD.SHL.U32 R5, R5, 0x40, RZ ;  /* 0x0000004005057824 */ /* 0x000fe200078e00ff */
[----:B------:R-:W-:Y:S01]  /*1ce0*/  UISETP.NE.AND UP0, UPT, UR60, URZ, UPT ;  /* 0x0000003f3c00728c */ /* 0x000fe2000bf05270 */
[----:B------:R-:W-:Y:S01]  /*1cf0*/  IMAD.SHL.U32 R4, R4, 0x8, RZ ;  /* 0x0000000804047824 */ /* 0x000fe200078e00ff */
[----:B------:R-:W-:Y:S02]  /*1d00*/  ULDC UR35, c[0x0][0x2f0] ;  /* 0x0000bc0000237ab9 */ /* 0x000fe40000000800 */
[----:B------:R-:W-:-:S03]  /*1d10*/  LOP3.LUT R5, R5, 0x1c0, RZ, 0xc0, !PT ;  /* 0x000001c005057812 */ /* 0x000fc600078ec0ff */
[----:B------:R-:W-:Y:S01]  /*1d20*/  UISETP.NE.AND UP1, UPT, UR4, URZ, UPT ;  /* 0x0000003f0400728c */ /* 0x000fe2000bf25270 */
[----:B------:R-:W-:Y:S02]  /*1d30*/  LOP3.LUT R4, R5, 0x8, R4, 0xf8, !PT ;  /* 0x0000000805047812 */ /* 0x000fe400078ef804 */
[----:B------:R-:W-:Y:S01]  /*1d40*/  ULDC UR4, c[0x0][0x9d8] ;  /* 0x0002760000047ab9 */ /* 0x000fe20000000800 */
[----:B------:R-:W-:Y:S01]  /*1d50*/  SHF.R.U32.HI R5, RZ, 0x3, R5 ;  /* 0x00000003ff057819 */ /* 0x000fe20000011605 */
[----:B------:R-:W-:Y:S01]  /*1d60*/  FMUL.FTZ R97, R41, UR4 ;  /* 0x0000000429617c20 */ /* 0x000fe20008410000 */
[----:B------:R-:W-:Y:S01]  /*1d70*/  LOP3.LUT R41, R88, 0xffffff80, RZ, 0xc0, !PT ;  /* 0xffffff8058297812 */ /* 0x000fe200078ec0ff */
[----:B------:R-:W-:Y:S01]  /*1d80*/  FMUL.FTZ R90, R28, UR4 ;  /* 0x000000041c5a7c20 */ /* 0x000fe20008410000 */
[----:B------:R-:W-:Y:S01]  /*1d90*/  FMUL.FTZ R28, R54, UR4 ;  /* 0x00000004361c7c20 */ /* 0x000fe20008410000 */
[----:B------:R-:W-:Y:S01]  /*1da0*/  FMUL.FTZ R54, R64, UR4 ;  /* 0x0000000440367c20 */ /* 0x000fe20008410000 */
[----:B------:R-:W-:Y:S01]  /*1db0*/  FMUL.FTZ R21, R43, UR4 ;  /* 0x000000042b157c20 */ /* 0x000fe20008410000 */
[----:B------:R-:W-:-:S02]  /*1dc0*/  IMAD.IADD R64, R16, 0x1, -R41 ;  /* 0x0000000110407824 */ /* 0x000fc400078e0a29 */
[----:B------:R-:W-:Y:S01]  /*1dd0*/  FMUL.FTZ R91, R29, UR4 ;  /* 0x000000041d5b7c20 */ /* 0x000fe20008410000 */
[----:B------:R-:W-:Y:S01]  /*1de0*/  FMUL.FTZ R20, R42, UR4 ;  /* 0x000000042a147c20 */ /* 0x000fe20008410000 */
[----:B------:R-:W-:Y:S01]  /*1df0*/  FMUL.FTZ R98, R44, UR4 ;  /* 0x000000042c627c20 */ /* 0x000fe20008410000 */
[----:B------:R-:W-:Y:S01]  /*1e00*/  FMUL.FTZ R29, R55, UR4 ;  /* 0x00000004371d7c20 */ /* 0x000fe20008410000 */
[----:B------:R-:W-:Y:S01]  /*1e10*/  SHF.R.S32.HI R43, RZ, 0x1f, R64 ;  /* 0x0000001fff2b7819 */ /* 0x000fe20000011440 */
[----:B------:R-:W-:Y:S01]  /*1e20*/  IMAD.HI R42, R22, 0x55555556, RZ ;  /* 0x55555556162a7827 */ /* 0x000fe200078e02ff */
[----:B------:R-:W-:-:S03]  /*1e30*/  LEA.HI R44, R23, R16, RZ, 0x2 ;  /* 0x00000010172c7211 */ /* 0x000fc600078f10ff */
[----:B------:R-:W-:Y:S01]  /*1e40*/  FMUL.FTZ R55, R65, UR4 ;  /* 0x0000000441377c20 */ /* 0x000fe20008410000 */
[----:B------:R-:W-:Y:S01]  /*1e50*/  FMUL.FTZ R12, R34, UR4 ;  /* 0x00000004220c7c20 */ /* 0x000fe20008410000 */
[----:B------:R-:W-:Y:S01]  /*1e60*/  LEA.HI R65, R43, R64, RZ, 0x2 ;  /* 0x000000402b417211 */ /* 0x000fe200078f10ff */
[----:B------:R-:W-:Y:S01]  /*1e70*/  FMUL.FTZ R93, R33, UR4 ;  /* 0x00000004215d7c20 */ /* 0x000fe20008410000 */
[----:B------:R-:W-:Y:S01]  /*1e80*/  FMUL.FTZ R34, R67, UR4 ;  /* 0x0000000443227c20 */ /* 0x000fe20008410000 */
[----:B------:R-:W-:Y:S01]  /*1e90*/  FMUL.FTZ R33, R63, UR4 ;  /* 0x000000043f217c20 */ /* 0x000fe20008410000 */
[----:B------:R-:W-:Y:S01]  /*1ea0*/  LOP3.LUT R67, R44, 0xfffffffc, RZ, 0xc0, !PT ;  /* 0xfffffffc2c437812 */ /* 0x000fe200078ec0ff */
[----:B------:R-:W-:Y:S01]  /*1eb0*/  FMUL.FTZ R99, R45, UR4 ;  /* 0x000000042d637c20 */ /* 0x000fe20008410000 */
[----:B------:R-:W-:Y:S01]  /*1ec0*/  LEA.HI R63, R42, R42, RZ, 0x1 ;  /* 0x0000002a2a3f7211 */ /* 0x000fe200078f08ff */
[----:B------:R-:W-:Y:S01]  /*1ed0*/  @UP1 ULDC UR5, c[0x0][0x44c] ;  /* 0x0001130000051ab9 */ /* 0x000fe20000000800 */
[----:B------:R-:W-:Y:S01]  /*1ee0*/  LEA.HI R43, R43, R64, RZ, 0x5 ;  /* 0x000000402b2b7211 */ /* 0x000fe200078f28ff */
[----:B------:R-:W-:Y:S01]  /*1ef0*/  IMAD.IADD R67, R16, 0x1, -R67 ;  /* 0x0000000110437824 */ /* 0x000fe200078e0a43 */
[--C-:B------:R-:W-:Y:S01]  /*1f00*/  SHF.R.S32.HI R42, RZ, 0x2, R65.reuse ;  /* 0x00000002ff2a7819 */ /* 0x100fe20000011441 */
[----:B------:R-:W-:Y:S01]  /*1f10*/  IMAD R22, R63, -0x3, R22 ;  /* 0xfffffffd3f167824 */ /* 0x000fe200078e0216 */
[----:B------:R-:W-:Y:S01]  /*1f20*/  SHF.R.S32.HI R45, RZ, 0x1f, R65 ;  /* 0x0000001fff2d7819 */ /* 0x000fe20000011441 */
[----:B-1----:R-:W-:Y:S01]  /*1f30*/  FMUL.FTZ R3, R27, UR4 ;  /* 0x000000041b037c20 */ /* 0x002fe20008410000 */
[----:B------:R-:W-:Y:S01]  /*1f40*/  SHF.R.S32.HI R43, RZ, 0x5, R43 ;  /* 0x00000005ff2b7819 */ /* 0x000fe2000001142b */
[----:B------:R-:W-:Y:S01]  /*1f50*/  FMUL.FTZ R27, R51, UR4 ;  /* 0x00000004331b7c20 */ /* 0x000fe20008410000 */
[-C--:B------:R-:W-:Y:S01]  /*1f60*/  LEA.HI R45, R45, R42.reuse, RZ, 0x3 ;  /* 0x0000002a2d2d7211 */ /* 0x080fe200078f18ff */
[----:B0-----:R-:W-:Y:S01]  /*1f70*/  FMUL.FTZ R6, R24, UR4 ;  /* 0x0000000418067c20 */ /* 0x001fe20008410000 */
[----:B------:R-:W-:Y:S01]  /*1f80*/  LEA.HI R44, R67, R67, RZ, 0x1 ;  /* 0x00000043432c7211 */ /* 0x000fe200078f08ff */
[----:B------:R-:W-:Y:S01]  /*1f90*/  FMUL.FTZ R89, R25, UR4 ;  /* 0x0000000419597c20 */ /* 0x000fe20008410000 */
[----:B------:R-:W-:Y:S01]  /*1fa0*/  LEA R43, R43, UR40, 0x4 ;  /* 0x000000282b2b7c11 */ /* 0x000fe2000f8e20ff */
[----:B------:R-:W-:Y:S01]  /*1fb0*/  FMUL.FTZ R51, R57, UR4 ;  /* 0x0000000439337c20 */ /* 0x000fe20008410000 */
[----:B------:R-:W-:Y:S01]  /*1fc0*/  LOP3.LUT R45, R45, 0xfffffff8, RZ, 0xc0, !PT ;  /* 0xfffffff82d2d7812 */ /* 0x000fe200078ec0ff */
[----:B------:R-:W-:Y:S01]  /*1fd0*/  FMUL.FTZ R24, R46, UR4 ;  /* 0x000000042e187c20 */ /* 0x000fe20008410000 */
[----:B------:R-:W-:Y:S01]  /*1fe0*/  LOP3.LUT R44, R44, 0x1ffffffe, RZ, 0xc0, !PT ;  /* 0x1ffffffe2c2c7812 */ /* 0x000fe200078ec0ff */
[----:B------:R-:W-:Y:S01]  /*1ff0*/  FMUL.FTZ R25, R47, UR4 ;  /* 0x000000042f197c20 */ /* 0x000fe20008410000 */
[----:B------:R-:W-:Y:S01]  /*2000*/  IADD3 R43, R43, R42, -R45 ;  /* 0x0000002a2b2b7210 */ /* 0x000fe20007ffe82d */
[----:B------:R-:W-:Y:S01]  /*2010*/  FMUL.FTZ R57, R69, UR4 ;  /* 0x0000000445397c20 */ /* 0x000fe20008410000 */
[----:B------:R-:W-:Y:S01]  /*2020*/  PLOP3.LUT P2, PT, PT, PT, UP1, 0x80, 0x0 ;  /* 0x000000000000781c */ /* 0x000fe20003f4f018 */
[----:B------:R-:W-:Y:S01]  /*2030*/  IMAD.IADD R137, R67, 0x1, -R44 ;  /* 0x0000000143897824 */ /* 0x000fe200078e0a2c */
[----:B------:R-:W-:Y:S01]  /*2040*/  PLOP3.LUT P3, PT, PT, PT, UP1, 0x80, 0x0 ;  /* 0x000000000000781c */ /* 0x000fe20003f6f018 */
[----:B------:R-:W-:Y:S01]  /*2050*/  IMAD R22, R22, 0x40, R43 ;  /* 0x0000004016167824 */ /* 0x000fe200078e022b */
[----:B------:R-:W-:Y:S01]  /*2060*/  LEA.HI R16, R23, R16, RZ, 0x5 ;  /* 0x0000001017107211 */ /* 0x000fe200078f28ff */
[----:B------:R-:W-:Y:S01]  /*2070*/  FMUL.FTZ R0, R26, UR4 ;  /* 0x000000041a007c20 */ /* 0x000fe20008410000 */
[----:B------:R-:W-:Y:S01]  /*2080*/  LOP3.LUT R4, R4, R5, RZ, 0x3c, !PT ;  /* 0x0000000504047212 */ /* 0x000fe200078e3cff */
[----:B------:R-:W-:-:S02]  /*2090*/  IMAD R137, R137, 0x8, R22 ;  /* 0x0000000889897824 */ /* 0x000fc400078e0216 */
[----:B------:R-:W-:Y:S01]  /*20a0*/  FMUL.FTZ R46, R48, UR4 ;  /* 0x00000004302e7c20 */ /* 0x000fe20008410000 */
[----:B------:R-:W-:Y:S01]  /*20b0*/  FMUL.FTZ R47, R49, UR4 ;  /* 0x00000004312f7c20 */ /* 0x000fe20008410000 */
[----:B------:R-:W-:Y:S02]  /*20c0*/  IMAD.SHL.U32 R16, R16, 0x20, RZ ;  /* 0x0000002010107824 */ /* 0x000fe400078e00ff */
[----:B------:R-:W-:Y:S01]  /*20d0*/  FMUL.FTZ R10, R30, UR4 ;  /* 0x000000041e0a7c20 */ /* 0x000fe20008410000 */
[----:B------:R-:W-:Y:S02]  /*20e0*/  IMAD.MOV.U32 R69, RZ, RZ, R137 ;  /* 0x000000ffff457224 */ /* 0x000fe400078e0089 */
[----:B------:R-:W-:Y:S01]  /*20f0*/  FMUL.FTZ R11, R31, UR4 ;  /* 0x000000041f0b7c20 */ /* 0x000fe20008410000 */
[----:B------:R-:W-:Y:S01]  /*2100*/  @P2 IMAD.HI.U32 R5, R137, UR5, RZ ;  /* 0x0000000589052c27 */ /* 0x000fe2000f8e00ff */
[----:B------:R-:W-:-:S03]  /*2110*/  @UP1 ULDC UR5, c[0x0][0x450] ;  /* 0x0001140000051ab9 */ /* 0x000fc60000000800 */
[----:B------:R-:W-:Y:S01]  /*2120*/  FMUL.FTZ R92, R32, UR4 ;  /* 0x00000004205c7c20 */ /* 0x000fe20008410000 */
[----:B------:R-:W-:Y:S01]  /*2130*/  FMUL.FTZ R26, R50, UR4 ;  /* 0x00000004321a7c20 */ /* 0x000fe20008410000 */
[----:B------:R-:W-:Y:S01]  /*2140*/  FMUL.FTZ R48, R52, UR4 ;  /* 0x0000000434307c20 */ /* 0x000fe20008410000 */
[----:B------:R-:W-:Y:S01]  /*2150*/  FMUL.FTZ R49, R53, UR4 ;  /* 0x0000000435317c20 */ /* 0x000fe20008410000 */
[----:B------:R-:W-:Y:S01]  /*2160*/  IMAD.MOV.U32 R23, RZ, RZ, -0x80 ;  /* 0xffffff80ff177424 */ /* 0x000fe200078e00ff */
[----:B------:R-:W-:Y:S01]  /*2170*/  @P3 SHF.R.U32.HI R69, RZ, UR5, R5 ;  /* 0x00000005ff453c19 */ /* 0x000fe20008011605 */
[----:B------:R-:W-:Y:S01]  /*2180*/  FMUL.FTZ R13, R35, UR4 ;  /* 0x00000004230d7c20 */ /* 0x000fe20008410000 */
        /* <DEDUP_REMOVED lines=31> */
[----:B------:R-:W-:Y:S01]  /*2380*/  UIADD3 UR4, UR38, 0x2d840, URZ ;  /* 0x0002d84026047890 */ /* 0x000fe2000fffe03f */
[----:B------:R-:W-:Y:S01]  /*2390*/  LOP3.LUT R65, R65, 0x7ffffffc, RZ, 0xc0, !PT ;  /* 0x7ffffffc41417812 */ /* 0x000fe200078ec0ff */
[----:B------:R-:W-:Y:S01]  /*23a0*/  IMAD R74, R18, R23, 0x80 ;  /* 0x00000080124a7424 */ /* 0x000fe200078e0217 */
[----:B------:R-:W-:Y:S01]  /*23b0*/  LOP3.LUT R5, R16, 0xfffffc00, RZ, 0xc0, !PT ;  /* 0xfffffc0010057812 */ /* 0x000fe200078ec0ff */
[----:B--2---:R-:W-:Y:S01]  /*23c0*/  UPRMT UR4, UR6, 0x654, UR4 ;  /* 0x0000065406047896 */ /* 0x004fe20008000004 */
[----:B------:R-:W0:Y:S01]  /*23d0*/  SHFL.IDX PT, R16, R69, RZ, 0x1c1f ;  /* 0x001c1fff45107589 */ /* 0x000e2200000e0000 */
[----:B------:R-:W-:Y:S01]  /*23e0*/  LOP3.LUT R22, R2, 0xfffffe00, RZ, 0xc0, !PT ;  /* 0xfffffe0002167812 */ /* 0x000fe200078ec0ff */
[----:B------:R-:W-:Y:S01]  /*23f0*/  IMAD.IADD R2, R64, 0x1, -R65 ;  /* 0x0000000140027824 */ /* 0x000fe200078e0a41 */
[----:B------:R-:W-:Y:S01]  /*2400*/  ULDC UR5, c[0x0][0x288] ;  /* 0x0000a20000057ab9 */ /* 0x000fe20000000800 */
[----:B------:R-:W-:Y:S01]  /*2410*/  VIADD R23, R74, 0x1 ;  /* 0x000000014a177836 */ /* 0x000fe20000000000 */
[----:B------:R-:W-:Y:S01]  /*2420*/  IADD3 R22, R4, R22, R5 ;  /* 0x0000001604167210 */ /* 0x000fe20007ffe005 */
[----:B------:R-:W-:Y:S01]  /*2430*/  IMAD.U32 R75, RZ, RZ, UR5 ;  /* 0x00000005ff4b7e24 */ /* 0x000fe2000f8e00ff */
[----:B------:R-:W-:Y:S01]  /*2440*/  PLOP3.LUT P2, PT, PT, PT, UP0, 0x40, 0x0 ;  /* 0x000000000000781c */ /* 0x000fe20003f4e808 */
[----:B------:R-:W-:Y:S01]  /*2450*/  IMAD R4, R2, -0x2, R23 ;  /* 0xfffffffe02047824 */ /* 0x000fe200078e0217 */
[----:B------:R-:W-:Y:S01]  /*2460*/  SYNCS.ARRIVE.TRANS64.RED.A1T0 RZ, [UR4], RZ ;  /* 0x000000ffffff79a7 */ /* 0x000fe20008100404 */
[----:B------:R-:W1:Y:S01]  /*2470*/  MUFU.TANH R6, R6 ;  /* 0x0000000600067308 */ /* 0x000e620000002400 */
[----:B------:R-:W-:Y:S01]  /*2480*/  ULDC UR4, c[0x0][0x9dc] ;  /* 0x0002770000047ab9 */ /* 0x000fe20000000800 */
[C---:B------:R-:W-:Y:S01]  /*2490*/  IMAD R4, R17.reuse, UR35, R4 ;  /* 0x0000002311047c24 */ /* 0x040fe2000f8e0204 */
[----:B------:R-:W-:Y:S01]  /*24a0*/  ULOP3.LUT UR7, URZ, UR4, URZ, 0x33, !UPT ;  /* 0x000000043f077292 */ /* 0x000fe2000f8e333f */
[----:B------:R-:W-:Y:S01]  /*24b0*/  IMAD R5, R17, UR35, R74 ;  /* 0x0000002311057c24 */ /* 0x000fe2000f8e024a */
[----:B------:R-:W-:Y:S01]  /*24c0*/  ULDC UR6, c[0x0][0x9e0] ;  /* 0x0002780000067ab9 */ /* 0x000fe20000000800 */
[----:B------:R-:W-:Y:S01]  /*24d0*/  IMAD.IADD R4, R4, 0x1, -R75 ;  /* 0x0000000104047824 */ /* 0x000fe200078e0a4b */
[----:B------:R-:W-:Y:S01]  /*24e0*/  LEA R72, R18, 0xffffff80, 0x7 ;  /* 0xffffff8012487811 */ /* 0x000fe200078e38ff */
[----:B------:R-:W2:Y:S01]  /*24f0*/  MUFU.TANH R89, R89 ;  /* 0x0000005900597308 */ /* 0x000ea20000002400 */
[----:B------:R-:W-:-:S02]  /*2500*/  IMAD.MOV.U32 R23, RZ, RZ, 0x10 ;  /* 0x00000010ff177424 */ /* 0x000fc400078e00ff */
[----:B------:R-:W-:Y:S02]  /*2510*/  IMAD R71, R2, -0x2, R5 ;  /* 0xfffffffe02477824 */ /* 0x000fe400078e0205 */
[C---:B------:R-:W-:Y:S01]  /*2520*/  VIADD R76, R4.reuse, UR6 ;  /* 0x00000006044c7c36 */ /* 0x040fe20008000000 */
[----:B------:R-:W-:Y:S01]  /*2530*/  SEL R23, R23, 0xfffffff0, !P1 ;  /* 0xfffffff017177807 */ /* 0x000fe20004800000 */
[----:B------:R-:W-:Y:S01]  /*2540*/  VIADD R73, R4, UR7 ;  /* 0x0000000704497c36 */ /* 0x000fe20008000000 */
[----:B------:R-:W3:Y:S01]  /*2550*/  MUFU.TANH R0, R0 ;  /* 0x0000000000007308 */ /* 0x000ee20000002400 */
[----:B------:R-:W-:Y:S01]  /*2560*/  IMAD.U32 R143, RZ, RZ, UR7 ;  /* 0x00000007ff8f7e24 */ /* 0x000fe2000f8e00ff */
[----:B0-----:R-:W-:Y:S01]  /*2570*/  VIADDMNMX R67, R16, R76, R71, PT ;  /* 0x0000004c10437246 */ /* 0x001fe20003800147 */
[----:B------:R-:W-:-:S05]  /*2580*/  IMAD.IADD R70, R73, 0x1, R16 ;  /* 0x0000000149467824 */ /* 0x000fca00078e0210 */
[----:B------:R-:W0:Y:S08]  /*2590*/  MUFU.TANH R3, R3 ;  /* 0x0000000300037308 */ /* 0x000e300000002400 */
[----:B------:R-:W4:Y:S08]  /*25a0*/  MUFU.TANH R90, R90 ;  /* 0x0000005a005a7308 */ /* 0x000f300000002400 */
[----:B------:R-:W0:Y:S08]  /*25b0*/  MUFU.TANH R91, R91 ;  /* 0x0000005b005b7308 */ /* 0x000e300000002400 */
        /* <DEDUP_REMOVED lines=57> */
[----:B------:R-:W0:Y:S01]  /*2950*/  MUFU.TANH R44, R44 ;  /* 0x0000002c002c7308 */ /* 0x000e220000002400 */
[----:B-1234-:R-:W-:Y:S05]  /*2960*/  @P2 BRA `(.L_x_857) ;  /* 0x0000000000642947 */ /* 0x01efea0003800000 */
[----:B------:R-:W-:Y:S01]  /*2970*/  IMAD R4, R17, UR35, R16 ;  /* 0x0000002311047c24 */ /* 0x000fe2000f8e0210 */
[----:B------:R-:W-:Y:S03]  /*2980*/  BSSY B0, `(.L_x_858) ;  /* 0x0000013000007945 */ /* 0x000fe60003800000 */
[----:B------:R-:W-:-:S05]  /*2990*/  IMAD.IADD R65, R4, 0x1, -R75 ;  /* 0x0000000104417824 */ /* 0x000fca00078e0a4b */
[----:B------:R-:W-:-:S13]  /*29a0*/  ISETP.GT.AND P1, PT, R65, -0x1, PT ;  /* 0xffffffff4100780c */ /* 0x000fda0003f24270 */
[----:B------:R-:W-:Y:S05]  /*29b0*/  @P1 BRA `(.L_x_859) ;  /* 0x0000000000241947 */ /* 0x000fea0003800000 */
[----:B------:R-:W-:Y:S01]  /*29c0*/  ULDC UR4, c[0x0][0x9e4] ;  /* 0x0002790000047ab9 */ /* 0x000fe20000000800 */
[----:B------:R-:W-:Y:S01]  /*29d0*/  LOP3.LUT R65, RZ, R65, RZ, 0x33, !PT ;  /* 0x00000041ff417212 */ /* 0x000fe200078e33ff */
[----:B------:R-:W-:-:S05]  /*29e0*/  IMAD.U32 R16, RZ, RZ, UR4 ;  /* 0x00000004ff107e24 */ /* 0x000fca000f8e00ff */
[----:B------:R-:W-:-:S13]  /*29f0*/  ISETP.NE.AND P1, PT, R16, 0x1, PT ;  /* 0x000000011000780c */ /* 0x000fda0003f25270 */
[----:B------:R-:W1:Y:S02]  /*2a00*/  @P1 LDC.64 R4, c[0x0][0x9e8] ;  /* 0x00027a00ff041b82 */ /* 0x000e640000000a00 */
[----:B-1----:R-:W-:-:S05]  /*2a10*/  @P1 IMAD.HI.U32 R4, R65, R4, RZ ;  /* 0x0000000441041227 */ /* 0x002fca00078e00ff */
[----:B------:R-:W-:-:S04]  /*2a20*/  @P1 SHF.R.U32.HI R65, RZ, R5, R4 ;  /* 0x00000005ff411219 */ /* 0x000fc80000011604 */
[----:B------:R-:W-:Y:S01]  /*2a30*/  LOP3.LUT R65, RZ, R65, RZ, 0x33, !PT ;  /* 0x00000041ff417212 */ /* 0x000fe200078e33ff */
[----:B------:R-:W-:Y:S06]  /*2a40*/  BRA `(.L_x_860) ;  /* 0x0000000000187947 */ /* 0x000fec0003800000 */
.L_x_859:
[----:B------:R-:W-:Y:S02]  /*2a50*/  ULDC UR4, c[0x0][0x9e4] ;  /* 0x0002790000047ab9 */ /* 0x000fe40000000800 */
[----:B------:R-:W-:-:S05]  /*2a60*/  IMAD.U32 R16, RZ, RZ, UR4 ;  /* 0x00000004ff107e24 */ /* 0x000fca000f8e00ff */
[----:B------:R-:W-:-:S13]  /*2a70*/  ISETP.NE.AND P1, PT, R16, 0x1, PT ;  /* 0x000000011000780c */ /* 0x000fda0003f25270 */
[----:B------:R-:W1:Y:S02]  /*2a80*/  @P1 LDC.64 R4, c[0x0][0x9e8] ;  /* 0x00027a00ff041b82 */ /* 0x000e640000000a00 */
[----:B-1----:R-:W-:-:S05]  /*2a90*/  @P1 IMAD.HI.U32 R4, R65, R4, RZ ;  /* 0x0000000441041227 */ /* 0x002fca00078e00ff */
[----:B------:R-:W-:-:S07]  /*2aa0*/  @P1 SHF.R.U32.HI R65, RZ, R5, R4 ;  /* 0x00000005ff411219 */ /* 0x000fce0000011604 */
.L_x_860:
[----:B------:R-:W-:Y:S05]  /*2ab0*/  BSYNC B0 ;  /* 0x0000000000007941 */ /* 0x000fea0003800000 */
.L_x_858:
[----:B------:R-:W-:-:S04]  /*2ac0*/  IMAD R65, R65, R16, -R72 ;  /* 0x0000001041417224 */ /* 0x000fc800078e0a48 */
[----:B------:R-:W-:-:S05]  /*2ad0*/  IMAD R65, R2, -0x2, R65 ;  /* 0xfffffffe02417824 */ /* 0x000fca00078e0241 */
[----:B------:R-:W-:Y:S02]  /*2ae0*/  VIADDMNMX R67, R65, R16, R67, PT ;  /* 0x0000001041437246 */ /* 0x000fe40003800143 */
[----:B------:R-:W-:-:S07]  /*2af0*/  VIMNMX R70, R70, R65, !PT ;  /* 0x0000004146467248 */ /* 0x000fce0007fe0100 */
.L_x_857:
[C---:B------:R-:W-:Y:S01]  /*2b00*/  ISETP.GE.AND P6, PT, R74.reuse, 0xa, PT ;  /* 0x0000000a4a00780c */ /* 0x040fe20003fc6270 */
[----:B------:R-:W1:Y:S01]  /*2b10*/  SHFL.IDX PT, R4, R69, 0x1, 0x1c1f ;  /* 0x003c1f0045047f89 */ /* 0x000e6200000e0000 */
[C---:B------:R-:W-:Y:S01]  /*2b20*/  ISETP.GE.AND P1, PT, R74.reuse, 0x2, PT ;  /* 0x000000024a00780c */ /* 0x040fe20003f26270 */
[----:B------:R-:W-:Y:S01]  /*2b30*/  UISETP.NE.AND UP0, UPT, UR60, URZ, UPT ;  /* 0x0000003f3c00728c */ /* 0x000fe2000bf05270 */
[C---:B------:R-:W-:Y:S02]  /*2b40*/  ISETP.GE.AND P2, PT, R74.reuse, 0x9, PT ;  /* 0x000000094a00780c */ /* 0x040fe40003f46270 */
[----:B------:R-:W-:Y:S02]  /*2b50*/  ISETP.GE.AND P5, PT, R74, 0x11, PT ;  /* 0x000000114a00780c */ /* 0x000fe40003fa6270 */
[----:B------:R-:W-:Y:S02]  /*2b60*/  LOP3.LUT R16, R16, 0xfffffffb, RZ, 0xc0, !PT ;  /* 0xfffffffb10107812 */ /* 0x000fe400078ec0ff */
[----:B------:R-:W-:-:S02]  /*2b70*/  ISETP.GT.AND P4, PT, R70, 0x1, !P1 ;  /* 0x000000014600780c */ /* 0x000fc40004f84270 */
[----:B------:R-:W-:Y:S02]  /*2b80*/  ISETP.GT.AND P3, PT, R70, 0x8, !P2 ;  /* 0x000000084600780c */ /* 0x000fe40005764270 */
[----:B------:R-:W-:Y:S02]  /*2b90*/  @P6 LOP3.LUT R16, R16, 0x4, RZ, 0xfc, !PT ;  /* 0x0000000410106812 */ /* 0x000fe400078efcff */
[C---:B------:R-:W-:Y:S02]  /*2ba0*/  ISETP.LT.OR P4, PT, R67.reuse, 0x2, P4 ;  /* 0x000000024300780c */ /* 0x040fe40002781670 */
[----:B------:R-:W-:Y:S02]  /*2bb0*/  ISETP.LT.OR P3, PT, R67, 0x9, P3 ;  /* 0x000000094300780c */ /* 0x000fe40001f61670 */
[----:B------:R-:W-:Y:S02]  /*2bc0*/  LOP3.LUT R16, R16, 0xfffffff7, RZ, 0xc0, !PT ;  /* 0xfffffff710107812 */ /* 0x000fe400078ec0ff */
[----:B------:R-:W-:-:S02]  /*2bd0*/  FSEL R89, R89, -INF , !P4 ;  /* 0xff80000059597808 */ /* 0x000fc40006000000 */
[----:B------:R-:W-:Y:S02]  /*2be0*/  FSEL R90, R90, -INF , !P3 ;  /* 0xff8000005a5a7808 */ /* 0x000fe40005800000 */
[----:B------:R-:W-:Y:S02]  /*2bf0*/  ISETP.GT.AND P4, PT, R70, 0x9, !P6 ;  /* 0x000000094600780c */ /* 0x000fe40007784270 */
[----:B------:R-:W-:Y:S02]  /*2c00*/  @P5 LOP3.LUT R16, R16, 0x8, RZ, 0xfc, !PT ;  /* 0x0000000810105812 */ /* 0x000fe400078efcff */
[----:B------:R-:W-:Y:S02]  /*2c10*/  ISETP.GT.AND P3, PT, R70, 0x10, !P5 ;  /* 0x000000104600780c */ /* 0x000fe40006f64270 */
[----:B------:R-:W-:Y:S02]  /*2c20*/  ISETP.GE.AND P5, PT, R74, 0x12, PT ;  /* 0x000000124a00780c */ /* 0x000fe40003fa6270 */
[----:B------:R-:W-:-:S02]  /*2c30*/  ISETP.LT.OR P4, PT, R67, 0xa, P4 ;  /* 0x0000000a4300780c */ /* 0x000fc40002781670 */
[----:B------:R-:W-:Y:S02]  /*2c40*/  ISETP.LT.OR P3, PT, R67, 0x11, P3 ;  /* 0x000000114300780c */ /* 0x000fe40001f61670 */
[----:B0-----:R-:W-:Y:S02]  /*2c50*/  FSEL R91, R91, -INF , !P4 ;  /* 0xff8000005b5b7808 */ /* 0x001fe40006000000 */
[----:B------:R-:W-:Y:S02]  /*2c60*/  ISETP.GE.AND P4, PT, R74, 0x19, PT ;  /* 0x000000194a00780c */ /* 0x000fe40003f86270 */
[----:B------:R-:W-:Y:S02]  /*2c70*/  LOP3.LUT R16, R16, 0xffffffef, RZ, 0xc0, !PT ;  /* 0xffffffef10107812 */ /* 0x000fe400078ec0ff */
[----:B------:R-:W-:Y:S02]  /*2c80*/  FSEL R92, R92, -INF , !P3 ;  /* 0xff8000005c5c7808 */ /* 0x000fe40005800000 */
[----:B------:R-:W-:-:S02]  /*2c90*/  ISETP.GT.AND P3, PT, R70, 0x11, !P5 ;  /* 0x000000114600780c */ /* 0x000fc40006f64270 */
[----:B------:R-:W-:Y:S02]  /*2ca0*/  @P5 LOP3.LUT R16, R16, 0x10, RZ, 0xfc, !PT ;  /* 0x0000001010105812 */ /* 0x000fe400078efcff */
[----:B------:R-:W-:Y:S02]  /*2cb0*/  ISETP.LT.OR P3, PT, R67, 0x12, P3 ;  /* 0x000000124300780c */ /* 0x000fe40001f61670 */
[----:B------:R-:W-:Y:S02]  /*2cc0*/  LOP3.LUT R16, R16, 0xfdffffff, RZ, 0xc0, !PT ;  /* 0xfdffffff10107812 */ /* 0x000fe400078ec0ff */
[----:B------:R-:W-:Y:S02]  /*2cd0*/  FSEL R93, R93, -INF , !P3 ;  /* 0xff8000005d5d7808 */ /* 0x000fe40005800000 */
[----:B------:R-:W-:Y:S02]  /*2ce0*/  @P4 LOP3.LUT R16, R16, 0x2000000, RZ, 0xfc, !PT ;  /* 0x0200000010104812 */ /* 0x000fe400078efcff */
[----:B------:R-:W-:-:S02]  /*2cf0*/  ISETP.GT.AND P3, PT, R70, 0x18, !P4 ;  /* 0x000000184600780c */ /* 0x000fc40006764270 */
[----:B------:R-:W-:Y:S02]  /*2d00*/  ISETP.GE.AND P4, PT, R74, 0x1a, PT ;  /* 0x0000001a4a00780c */ /* 0x000fe40003f86270 */
[----:B------:R-:W-:Y:S02]  /*2d10*/  ISETP.LT.OR P3, PT, R67, 0x19, P3 ;  /* 0x000000194300780c */ /* 0x000fe40001f61670 */
[----:B------:R-:W-:Y:S02]  /*2d20*/  LOP3.LUT R16, R16, 0xfeffffff, RZ, 0xc0, !PT ;  /* 0xfeffffff10107812 */ /* 0x000fe400078ec0ff */
[----:B------:R-:W-:Y:S02]  /*2d30*/  FSEL R94, R94, -INF , !P3 ;  /* 0xff8000005e5e7808 */ /* 0x000fe40005800000 */
[----:B------:R-:W-:-:S04]  /*2d40*/  ISETP.GT.AND P3, PT, R70, 0x19, !P4 ;  /* 0x000000194600780c */ /* 0x000fc80006764270 */
[----:B------:R-:W-:Y:S02]  /*2d50*/  ISETP.LT.OR P3, PT, R67, 0x1a, P3 ;  /* 0x0000001a4300780c */ /* 0x000fe40001f61670 */
[----:B------:R-:W-:Y:S02]  /*2d60*/  @P4 LOP3.LUT R16, R16, 0x1000000, RZ, 0xfc, !PT ;  /* 0x0100000010104812 */ /* 0x000fe400078efcff */
[----:B------:R-:W-:Y:S02]  /*2d70*/  ISETP.GE.AND P4, PT, R74, 0x21, PT ;  /* 0x000000214a00780c */ /* 0x000fe40003f86270 */
[----:B------:R-:W-:Y:S02]  /*2d80*/  LOP3.LUT R16, R16, 0xff7fffff, RZ, 0xc0, !PT ;  /* 0xff7fffff10107812 */ /* 0x000fe400078ec0ff */
[----:B------:R-:W-:Y:S02]  /*2d90*/  FSEL R95, R95, -INF , !P3 ;  /* 0xff8000005f5f7808 */ /* 0x000fe40005800000 */
[----:B------:R-:W-:-:S04]  /*2da0*/  ISETP.GT.AND P3, PT, R70, 0x20, !P4 ;  /* 0x000000204600780c */ /* 0x000fc80006764270 */
[----:B------:R-:W-:-:S03]  /*2db0*/  ISETP.LT.OR P3, PT, R67, 0x21, P3 ;  /* 0x000000214300780c */ /* 0x000fc60001f61670 */
        /* <DEDUP_REMOVED lines=104> */
[----:B------:R-:W-:Y:S02]  /*3440*/  FSEL R59, R59, -INF , !P3 ;  /* 0xff8000003b3b7808 */ /* 0x000fe40005800000 */
[----:B------:R-:W-:Y:S02]  /*3450*/  LOP3.LUT R16, R16, 0xfbffffff, RZ, 0xc0, !PT ;  /* 0xfbffffff10107812 */ /* 0x000fe400078ec0ff */
[----:B------:R-:W-:-:S04]  /*3460*/  ISETP.GT.AND P3, PT, R70, 0x68, !P4 ;  /* 0x000000684600780c */ /* 0x000fc80006764270 */
[----:B------:R-:W-:-:S03]  /*3470*/  ISETP.LT.OR P3, PT, R67, 0x69, P3 ;  /* 0x000000694300780c */ /* 0x000fc60001f61670 */
[----:B------:R-:W-:Y:S02]  /*3480*/  @P4 LOP3.LUT R16, R16, 0x4000000, RZ, 0xfc, !PT ;  /* 0x0400000010104812 */ /* 0x000fe400078efcff */
[----:B------:R-:W-:Y:S02]  /*3490*/  ISETP.GE.AND P4, PT, R74, 0x6a, PT ;  /* 0x0000006a4a00780c */ /* 0x000fe40003f86270 */
[----:B------:R-:W-:Y:S02]  /*34a0*/  FSEL R60, R60, -INF , !P3 ;  /* 0xff8000003c3c7808 */ /* 0x000fe40005800000 */
[----:B------:R-:W-:Y:S02]  /*34b0*/  ISETP.GT.AND P3, PT, R70, 0x69, !P4 ;  /* 0x000000694600780c */ /* 0x000fe40006764270 */
[----:B------:R-:W-:Y:S02]  /*34c0*/  LOP3.LUT R16, R16, 0xffffffdf, RZ, 0xc0, !PT ;  /* 0xffffffdf10107812 */ /* 0x000fe400078ec0ff */
[----:B------:R-:W-:-:S04]  /*34d0*/  ISETP.LT.OR P3, PT, R67, 0x6a, P3 ;  /* 0x0000006a4300780c */ /* 0x000fc80001f61670 */
[----:B------:R-:W-:Y:S02]  /*34e0*/  FSEL R61, R61, -INF , !P3 ;  /* 0xff8000003d3d7808 */ /* 0x000fe40005800000 */
[----:B------:R-:W-:Y:S02]  /*34f0*/  ISETP.GE.AND P3, PT, R74, 0x71, PT ;  /* 0x000000714a00780c */ /* 0x000fe40003f66270 */
[----:B------:R-:W-:Y:S02]  /*3500*/  @P4 LOP3.LUT R16, R16, 0x20, RZ, 0xfc, !PT ;  /* 0x0000002010104812 */ /* 0x000fe400078efcff */
[----:B------:R-:W-:Y:S02]  /*3510*/  ISETP.GT.AND P4, PT, R70, 0x70, !P3 ;  /* 0x000000704600780c */ /* 0x000fe40005f84270 */
[----:B------:R-:W-:Y:S02]  /*3520*/  LOP3.LUT R16, R16, 0xfffffffd, RZ, 0xc0, !PT ;  /* 0xfffffffd10107812 */ /* 0x000fe400078ec0ff */
[----:B------:R-:W-:-:S04]  /*3530*/  ISETP.LT.OR P4, PT, R67, 0x71, P4 ;  /* 0x000000714300780c */ /* 0x000fc80002781670 */
[----:B------:R-:W-:Y:S02]  /*3540*/  FSEL R62, R62, -INF , !P4 ;  /* 0xff8000003e3e7808 */ /* 0x000fe40006000000 */
[----:B------:R-:W-:-:S04]  /*3550*/  ISETP.GE.AND P4, PT, R74, 0x72, PT ;  /* 0x000000724a00780c */ /* 0x000fc80003f86270 */
[----:B------:R-:W-:-:S04]  /*3560*/  ISETP.GT.AND P5, PT, R70, 0x71, !P4 ;  /* 0x000000714600780c */ /* 0x000fc800067a4270 */
[----:B------:R-:W-:-:S04]  /*3570*/  ISETP.LT.OR P5, PT, R67, 0x72, P5 ;  /* 0x000000724300780c */ /* 0x000fc80002fa1670 */
[----:B------:R-:W-:Y:S02]  /*3580*/  FSEL R48, R63, -INF , !P5 ;  /* 0xff8000003f307808 */ /* 0x000fe40006800000 */
[----:B------:R-:W-:Y:S02]  /*3590*/  ISETP.GE.AND P5, PT, R74, 0x79, PT ;  /* 0x000000794a00780c */ /* 0x000fe40003fa6270 */
[----:B-1----:R-:W-:Y:S02]  /*35a0*/  VIADDMNMX R63, R4, R76, R71, PT ;  /* 0x0000004c043f7246 */ /* 0x002fe40003800147 */
[----:B------:R-:W-:-:S04]  /*35b0*/  ISETP.GT.AND P6, PT, R70, 0x78, !P5 ;  /* 0x000000784600780c */ /* 0x000fc80006fc4270 */
[----:B------:R-:W-:-:S04]  /*35c0*/  ISETP.LT.OR P6, PT, R67, 0x79, P6 ;  /* 0x000000794300780c */ /* 0x000fc800037c1670 */
[----:B------:R-:W-:Y:S02]  /*35d0*/  FSEL R46, R84, -INF , !P6 ;  /* 0xff800000542e7808 */ /* 0x000fe40007000000 */
[----:B------:R-:W-:-:S13]  /*35e0*/  ISETP.GE.AND P6, PT, R74, 0x1, PT ;  /* 0x000000014a00780c */ /* 0x000fda0003fc6270 */
[----:B------:R-:W-:Y:S02]  /*35f0*/  @P6 LOP3.LUT R16, R16, 0x2, RZ, 0xfc, !PT ;  /* 0x0000000210106812 */ /* 0x000fe400078efcff */
[----:B------:R-:W-:Y:S02]  /*3600*/  ISETP.GT.AND P6, PT, R70, RZ, !P6 ;  /* 0x000000ff4600720c */ /* 0x000fe400077c4270 */
[----:B------:R-:W-:Y:S02]  /*3610*/  LOP3.LUT R16, R16, 0xfffffffe, RZ, 0xc0, !PT ;  /* 0xfffffffe10107812 */ /* 0x000fe400078ec0ff */
[----:B------:R-:W-:-:S04]  /*3620*/  ISETP.LT.OR P6, PT, R67, 0x1, P6 ;  /* 0x000000014300780c */ /* 0x000fc800037c1670 */
[----:B------:R-:W-:Y:S02]  /*3630*/  FSEL R68, R6, -INF , !P6 ;  /* 0xff80000006447808 */ /* 0x000fe40007000000 */
[----:B------:R-:W-:-:S13]  /*3640*/  ISETP.GE.AND P6, PT, R74, 0x7a, PT ;  /* 0x0000007a4a00780c */ /* 0x000fda0003fc6270 */
[----:B------:R-:W-:Y:S02]  /*3650*/  @P6 LOP3.LUT R16, R16, 0x1, RZ, 0xfc, !PT ;  /* 0x0000000110106812 */ /* 0x000fe400078efcff */
[----:B------:R-:W-:-:S04]  /*3660*/  ISETP.GT.AND P6, PT, R70, 0x79, !P6 ;  /* 0x000000794600780c */ /* 0x000fc800077c4270 */
[----:B------:R-:W-:Y:S01]  /*3670*/  ISETP.LT.OR P6, PT, R67, 0x7a, P6 ;  /* 0x0000007a4300780c */ /* 0x000fe200037c1670 */
[----:B------:R-:W-:-:S03]  /*3680*/  IMAD.IADD R67, R73, 0x1, R4 ;  /* 0x0000000149437824 */ /* 0x000fc600078e0204 */
[----:B------:R-:W-:Y:S02]  /*3690*/  FSEL R6, R85, -INF , !P6 ;  /* 0xff80000055067808 */ /* 0x000fe40007000000 */
[----:B------:R-:W-:-:S13]  /*36a0*/  PLOP3.LUT P6, PT, PT, PT, UP0, 0x40, 0x0 ;  /* 0x000000000000781c */ /* 0x000fda0003fce808 */
[----:B------:R-:W-:Y:S05]  /*36b0*/  @P6 BRA `(.L_x_861) ;  /* 0x0000000000646947 */ /* 0x000fea0003800000 */
        /* <DEDUP_REMOVED lines=9> */
[----:B------:R-:W0:Y:S02]  /*3750*/  @P6 LDC.64 R4, c[0x0][0x9e8] ;  /* 0x00027a00ff046b82 */ /* 0x000e240000000a00 */
[----:B0-----:R-:W-:-:S05]  /*3760*/  @P6 IMAD.HI.U32 R4, R69, R4, RZ ;  /* 0x0000000445046227 */ /* 0x001fca00078e00ff */
[----:B------:R-:W-:-:S04]  /*3770*/  @P6 SHF.R.U32.HI R69, RZ, R5, R4 ;  /* 0x00000005ff456219 */ /* 0x000fc80000011604 */
[----:B------:R-:W-:Y:S01]  /*3780*/  LOP3.LUT R69, RZ, R69, RZ, 0x33, !PT ;  /* 0x00000045ff457212 */ /* 0x000fe200078e33ff */
[----:B------:R-:W-:Y:S06]  /*3790*/  BRA `(.L_x_864) ;  /* 0x0000000000187947 */ /* 0x000fec0003800000 */
.L_x_863:
[----:B------:R-:W-:Y:S02]  /*37a0*/  ULDC UR4, c[0x0][0x9e4] ;  /* 0x0002790000047ab9 */ /* 0x000fe40000000800 */
[----:B------:R-:W-:-:S05]  /*37b0*/  IMAD.U32 R56, RZ, RZ, UR4 ;  /* 0x00000004ff387e24 */ /* 0x000fca000f8e00ff */
[----:B------:R-:W-:-:S13]  /*37c0*/  ISETP.NE.AND P6, PT, R56, 0x1, PT ;  /* 0x000000013800780c */ /* 0x000fda0003fc5270 */
[----:B------:R-:W0:Y:S02]  /*37d0*/  @P6 LDC.64 R4, c[0x0][0x9e8] ;  /* 0x00027a00ff046b82 */ /* 0x000e240000000a00 */
[----:B0-----:R-:W-:-:S05]  /*37e0*/  @P6 IMAD.HI.U32 R4, R69, R4, RZ ;  /* 0x0000000445046227 */ /* 0x001fca00078e00ff */
[----:B------:R-:W-:-:S07]  /*37f0*/  @P6 SHF.R.U32.HI R69, RZ, R5, R4 ;  /* 0x00000005ff456219 */ /* 0x000fce0000011604 */
.L_x_864:
[----:B------:R-:W-:Y:S05]  /*3800*/  BSYNC B0 ;  /* 0x0000000000007941 */ /* 0x000fea0003800000 */
.L_x_862:
[----:B------:R-:W-:-:S04]  /*3810*/  IMAD R69, R69, R56, -R72 ;  /* 0x0000003845457224 */ /* 0x000fc800078e0a48 */
[----:B------:R-:W-:-:S05]  /*3820*/  IMAD R4, R2, -0x2, R69 ;  /* 0xfffffffe02047824 */ /* 0x000fca00078e0245 */
[----:B------:R-:W-:Y:S02]  /*3830*/  VIADDMNMX R63, R4, R56, R63, PT ;  /* 0x00000038043f7246 */ /* 0x000fe4000380013f */
[----:B------:R-:W-:-:S07]  /*3840*/  VIMNMX R67, R67, R4, !PT ;  /* 0x0000000443437248 */ /* 0x000fce0007fe0100 */
.L_x_861:
[----:B------:R-:W-:Y:S01]  /*3850*/  ISETP.GT.AND P1, PT, R67, 0x1, !P1 ;  /* 0x000000014300780c */ /* 0x000fe20004f24270 */
[----:B------:R-:W-:Y:S01]  /*3860*/  ULDC UR11, c[0x0][0x988] ;  /* 0x00026200000b7ab9 */ /* 0x000fe20000000800 */
[----:B------:R-:W-:Y:S01]  /*3870*/  LOP3.LUT P6, RZ, R16, 0x4, RZ, 0xc0, !PT ;  /* 0x0000000410ff7812 */ /* 0x000fe200078cc0ff */
[----:B------:R-:W-:Y:S01]  /*3880*/  UISETP.NE.AND UP0, UPT, UR60, URZ, UPT ;  /* 0x0000003f3c00728c */ /* 0x000fe2000bf05270 */
[----:B------:R-:W-:Y:S02]  /*3890*/  ISETP.LT.OR P1, PT, R63, 0x2, P1 ;  /* 0x000000023f00780c */ /* 0x000fe40000f21670 */
[----:B------:R-:W-:Y:S02]  /*38a0*/  FMNMX.FTZ R5, R68, R89, !PT ;  /* 0x0000005944057209 */ /* 0x000fe40007810000 */
[----:B------:R-:W-:Y:S02]  /*38b0*/  FSEL R3, R3, -INF , !P1 ;  /* 0xff80000003037808 */ /* 0x000fe40004800000 */
[----:B------:R-:W-:-:S02]  /*38c0*/  ISETP.GT.AND P1, PT, R67, 0x9, !P6 ;  /* 0x000000094300780c */ /* 0x000fc40007724270 */
[----:B------:R-:W-:Y:S02]  /*38d0*/  FMNMX.FTZ R4, R90, R5, !PT ;  /* 0x000000055a047209 */ /* 0x000fe40007810000 */
[----:B------:R-:W-:Y:S02]  /*38e0*/  ISETP.LT.OR P1, PT, R63, 0xa, P1 ;  /* 0x0000000a3f00780c */ /* 0x000fe40000f21670 */
[----:B------:R-:W-:Y:S02]  /*38f0*/  FMNMX.FTZ R5, R91, R4, !PT ;  /* 0x000000045b057209 */ /* 0x000fe40007810000 */
[----:B------:R-:W-:Y:S02]  /*3900*/  FSEL R11, R11, -INF , !P1 ;  /* 0xff8000000b0b7808 */ /* 0x000fe40004800000 */
[----:B------:R-:W-:Y:S02]  /*3910*/  LOP3.LUT P1, RZ, R16, 0x8, RZ, 0xc0, !PT ;  /* 0x0000000810ff7812 */ /* 0x000fe4000782c0ff */
[----:B------:R-:W-:-:S02]  /*3920*/  FMNMX.FTZ R4, R92, R5, !PT ;  /* 0x000000055c047209 */ /* 0x000fc40007810000 */
[----:B------:R-:W-:Y:S02]  /*3930*/  ISETP.GT.AND P1, PT, R67, 0x10, !P1 ;  /* 0x000000104300780c */ /* 0x000fe40004f24270 */
[----:B------:R-:W-:Y:S02]  /*3940*/  FMNMX.FTZ R5, R93, R4, !PT ;  /* 0x000000045d057209 */ /* 0x000fe40007810000 */
[----:B------:R-:W-:Y:S02]  /*3950*/  ISETP.LT.OR P1, PT, R63, 0x11, P1 ;  /* 0x000000113f00780c */ /* 0x000fe40000f21670 */
[----:B------:R-:W-:Y:S02]  /*3960*/  ISETP.GT.AND P2, PT, R67, 0x8, !P2 ;  /* 0x000000084300780c */ /* 0x000fe40005744270 */
[----:B------:R-:W-:Y:S02]  /*3970*/  FSEL R12, R12, -INF , !P1 ;  /* 0xff8000000c0c7808 */ /* 0x000fe40004800000 */
[----:B------:R-:W-:-:S02]  /*3980*/  LOP3.LUT P1, RZ, R16, 0x10, RZ, 0xc0, !PT ;  /* 0x0000001010ff7812 */ /* 0x000fc4000782c0ff */
[----:B------:R-:W-:Y:S02]  /*3990*/  FMNMX.FTZ R4, R94, R5, !PT ;  /* 0x000000055e047209 */ /* 0x000fe40007810000 */
[----:B------:R-:W-:Y:S02]  /*39a0*/  ISETP.GT.AND P1, PT, R67, 0x11, !P1 ;  /* 0x000000114300780c */ /* 0x000fe40004f24270 */
[C---:B------:R-:W-:Y:S02]  /*39b0*/  ISETP.LT.OR P2, PT, R63.reuse, 0x9, P2 ;  /* 0x000000093f00780c */ /* 0x040fe40001741670 */
[----:B------:R-:W-:Y:S02]  /*39c0*/  ISETP.LT.OR P1, PT, R63, 0x12, P1 ;  /* 0x000000123f00780c */ /* 0x000fe40000f21670 */
[----:B------:R-:W-:Y:S02]  /*39d0*/  FMNMX.FTZ R5, R95, R4, !PT ;  /* 0x000000045f057209 */ /* 0x000fe40007810000 */
[----:B------:R-:W-:-:S02]  /*39e0*/  FSEL R13, R13, -INF , !P1 ;  /* 0xff8000000d0d7808 */ /* 0x000fc40004800000 */
[----:B------:R-:W-:Y:S02]  /*39f0*/  LOP3.LUT P1, RZ, R16, 0x2000000, RZ, 0xc0, !PT ;  /* 0x0200000010ff7812 */ /* 0x000fe4000782c0ff */
[----:B------:R-:W-:Y:S02]  /*3a00*/  FSEL R10, R10, -INF , !P2 ;  /* 0xff8000000a0a7808 */ /* 0x000fe40005000000 */
[----:B------:R-:W-:Y:S02]  /*3a10*/  ISETP.GT.AND P1, PT, R67, 0x18, !P1 ;  /* 0x000000184300780c */ /* 0x000fe40004f24270 */
[----:B------:R-:W-:Y:S02]  /*3a20*/  LOP3.LUT P2, RZ, R16, 0x40000, RZ, 0xc0, !PT ;  /* 0x0004000010ff7812 */ /* 0x000fe4000784c0ff */
[----:B------:R-:W-:Y:S02]  /*3a30*/  ISETP.LT.OR P1, PT, R63, 0x19, P1 ;  /* 0x000000193f00780c */ /* 0x000fe40000f21670 */
[----:B------:R-:W-:-:S02]  /*3a40*/  FMNMX.FTZ R4, R96, R5, !PT ;  /* 0x0000000560047209 */ /* 0x000fc40007810000 */
[----:B------:R-:W-:Y:S02]  /*3a50*/  FSEL R14, R14, -INF , !P1 ;  /* 0xff8000000e0e7808 */ /* 0x000fe40004800000 */
[C---:B------:R-:W-:Y:S02]  /*3a60*/  LOP3.LUT P1, RZ, R16.reuse, 0x1000000, RZ, 0xc0, !PT ;  /* 0x0100000010ff7812 */ /* 0x040fe4000782c0ff */
[----:B------:R-:W-:Y:S02]  /*3a70*/  FMNMX.FTZ R5, R97, R4, !PT ;  /* 0x0000000461057209 */ /* 0x000fe40007810000 */
[----:B------:R-:W-:Y:S02]  /*3a80*/  ISETP.GT.AND P1, PT, R67, 0x19, !P1 ;  /* 0x000000194300780c */ /* 0x000fe40004f24270 */
[----:B------:R-:W-:Y:S02]  /*3a90*/  LOP3.LUT P6, RZ, R16, 0x20000, RZ, 0xc0, !PT ;  /* 0x0002000010ff7812 */ /* 0x000fe400078cc0ff */
[----:B------:R-:W-:-:S02]  /*3aa0*/  ISETP.LT.OR P1, PT, R63, 0x1a, P1 ;  /* 0x0000001a3f00780c */ /* 0x000fc40000f21670 */
[----:B------:R-:W-:Y:S02]  /*3ab0*/  FMNMX.FTZ R4, R98, R5, !PT ;  /* 0x0000000562047209 */ /* 0x000fe40007810000 */
[----:B------:R-:W-:Y:S02]  /*3ac0*/  FSEL R15, R15, -INF , !P1 ;  /* 0xff8000000f0f7808 */ /* 0x000fe40004800000 */
[----:B------:R-:W-:Y:S02]  /*3ad0*/  LOP3.LUT P1, RZ, R16, 0x800000, RZ, 0xc0, !PT ;  /* 0x0080000010ff7812 */ /* 0x000fe4000782c0ff */
[----:B------:R-:W-:Y:S02]  /*3ae0*/  FMNMX.FTZ R5, R99, R4, !PT ;  /* 0x0000000463057209 */ /* 0x000fe40007810000 */
[----:B------:R-:W-:Y:S02]  /*3af0*/  ISETP.GT.AND P1, PT, R67, 0x20, !P1 ;  /* 0x000000204300780c */ /* 0x000fe40004f24270 */
[----:B------:R-:W-:-:S02]  /*3b00*/  FMNMX.FTZ R4, R64, R5, !PT ;  /* 0x0000000540047209 */ /* 0x000fc40007810000 */
[----:B------:R-:W-:Y:S02]  /*3b10*/  ISETP.LT.OR P1, PT, R63, 0x21, P1 ;  /* 0x000000213f00780c */ /* 0x000fe40000f21670 */
[----:B------:R-:W-:Y:S02]  /*3b20*/  FMNMX.FTZ R5, R65, R4, !PT ;  /* 0x0000000441057209 */ /* 0x000fe40007810000 */
[----:B------:R-:W-:Y:S02]  /*3b30*/  FSEL R20, R20, -INF , !P1 ;  /* 0xff80000014147808 */ /* 0x000fe40004800000 */
[----:B------:R-:W-:Y:S02]  /*3b40*/  LOP3.LUT P1, RZ, R16, 0x400000, RZ, 0xc0, !PT ;  /* 0x0040000010ff7812 */ /* 0x000fe4000782c0ff */
[----:B------:R-:W-:Y:S02]  /*3b50*/  FMNMX.FTZ R4, R66, R5, !PT ;  /* 0x0000000542047209 */ /* 0x000fe40007810000 */
        /* <DEDUP_REMOVED lines=10> */
[----:B------:R-:W-:Y:S02]  /*3c00*/  FMNMX.FTZ R5, R53, R4, !PT ;  /* 0x0000000435057209 */ /* 0x000fe40007810000 */
[----:B------:R-:W-:Y:S02]  /*3c10*/  FSEL R24, R24, -INF , !P1 ;  /* 0xff80000018187808 */ /* 0x000fe40004800000 */
[----:B------:R-:W-:-:S02]  /*3c20*/  LOP3.LUT P1, RZ, R16, 0x100000, RZ, 0xc0, !PT ;  /* 0x0010000010ff7812 */ /* 0x000fc4000782c0ff */
[----:B------:R-:W-:Y:S02]  /*3c30*/  FMNMX.FTZ R4, R54, R5, !PT ;  /* 0x0000000536047209 */ /* 0x000fe40007810000 */
[----:B------:R-:W-:Y:S02]  /*3c40*/  ISETP.GT.AND P1, PT, R67, 0x29, !P1 ;  /* 0x000000294300780c */ /* 0x000fe40004f24270 */
[----:B------:R-:W-:Y:S02]  /*3c50*/  FMNMX.FTZ R4, R55, R4, !PT ;  /* 0x0000000437047209 */ /* 0x000fe40007810000 */
[----:B------:R-:W-:Y:S02]  /*3c60*/  ISETP.LT.OR P1, PT, R63, 0x2a, P1 ;  /* 0x0000002a3f00780c */ /* 0x000fe40000f21670 */
[----:B------:R-:W-:Y:S02]  /*3c70*/  FMNMX.FTZ R4, R47, R4, !PT ;  /* 0x000000042f047209 */ /* 0x000fe40007810000 */
[----:B------:R-:W-:-:S02]  /*3c80*/  FSEL R25, R25, -INF , !P1 ;  /* 0xff80000019197808 */ /* 0x000fc40004800000 */
[----:B------:R-:W-:Y:S02]  /*3c90*/  LOP3.LUT P1, RZ, R16, 0x80000, RZ, 0xc0, !PT ;  /* 0x0008000010ff7812 */ /* 0x000fe4000782c0ff */
[----:B------:R-:W-:Y:S02]  /*3ca0*/  FMNMX.FTZ R5, R57, R4, !PT ;  /* 0x0000000439057209 */ /* 0x000fe40007810000 */
[----:B------:R-:W-:Y:S02]  /*3cb0*/  ISETP.GT.AND P1, PT, R67, 0x30, !P1 ;  /* 0x000000304300780c */ /* 0x000fe40004f24270 */
[----:B------:R-:W-:Y:S02]  /*3cc0*/  FMNMX.FTZ R4, R58, R5, !PT ;  /* 0x000000053a047209 */ /* 0x000fe40007810000 */
[----:B------:R-:W-:Y:S02]  /*3cd0*/  ISETP.LT.OR P1, PT, R63, 0x31, P1 ;  /* 0x000000313f00780c */ /* 0x000fe40000f21670 */
[----:B------:R-:W-:-:S02]  /*3ce0*/  FMNMX.FTZ R5, R59, R4, !PT ;  /* 0x000000043b057209 */ /* 0x000fc40007810000 */
[----:B------:R-:W-:Y:S02]  /*3cf0*/  FSEL R26, R26, -INF , !P1 ;  /* 0xff8000001a1a7808 */ /* 0x000fe40004800000 */
[----:B------:R-:W-:Y:S02]  /*3d00*/  ISETP.GT.AND P1, PT, R67, 0x31, !P2 ;  /* 0x000000314300780c */ /* 0x000fe40005724270 */
[----:B------:R-:W-:Y:S02]  /*3d10*/  FMNMX.FTZ R4, R60, R5, !PT ;  /* 0x000000053c047209 */ /* 0x000fe40007810000 */
[----:B------:R-:W-:Y:S02]  /*3d20*/  ISETP.LT.OR P1, PT, R63, 0x32, P1 ;  /* 0x000000323f00780c */ /* 0x000fe40000f21670 */
[----:B------:R-:W-:Y:S02]  /*3d30*/  FMNMX.FTZ R5, R61, R4, !PT ;  /* 0x000000043d057209 */ /* 0x000fe40007810000 */
[----:B------:R-:W-:-:S02]  /*3d40*/  FSEL R27, R27, -INF , !P1 ;  /* 0xff8000001b1b7808 */ /* 0x000fc40004800000 */
        /* <DEDUP_REMOVED lines=10> */
[----:B------:R-:W-:Y:S01]  /*3df0*/  LOP3.LUT P2, RZ, R16, 0x80, RZ, 0xc0, !PT ;  /* 0x0000008010ff7812 */ /* 0x000fe2000784c0ff */
[----:B------:R-:W0:Y:S01]  /*3e00*/  SHFL.BFLY PT, R4, R5, 0x2, 0x1f ;  /* 0x0c401f0005047f89 */ /* 0x000e2200000e0000 */
[----:B------:R-:W-:-:S02]  /*3e10*/  FSEL R29, R29, -INF , !P1 ;  /* 0xff8000001d1d7808 */ /* 0x000fc40004800000 */
[C---:B------:R-:W-:Y:S02]  /*3e20*/  LOP3.LUT P1, RZ, R16.reuse, 0x8000, RZ, 0xc0, !PT ;  /* 0x0000800010ff7812 */ /* 0x040fe4000782c0ff */
[----:B------:R-:W-:Y:S02]  /*3e30*/  LOP3.LUT P6, RZ, R16, 0x40, RZ, 0xc0, !PT ;  /* 0x0000004010ff7812 */ /* 0x000fe400078cc0ff */
[C---:B------:R-:W-:Y:S02]  /*3e40*/  ISETP.GT.AND P1, PT, R67.reuse, 0x40, !P1 ;  /* 0x000000404300780c */ /* 0x040fe40004f24270 */
[----:B------:R-:W-:Y:S02]  /*3e50*/  ISETP.GT.AND P3, PT, R67, 0x70, !P3 ;  /* 0x000000704300780c */ /* 0x000fe40005f64270 */
[----:B------:R-:W-:Y:S02]  /*3e60*/  ISETP.LT.OR P1, PT, R63, 0x41, P1 ;  /* 0x000000413f00780c */ /* 0x000fe40000f21670 */
[----:B------:R-:W-:-:S02]  /*3e70*/  ISETP.GT.AND P4, PT, R67, 0x71, !P4 ;  /* 0x000000714300780c */ /* 0x000fc40006784270 */
[----:B------:R-:W-:Y:S02]  /*3e80*/  FSEL R30, R30, -INF , !P1 ;  /* 0xff8000001e1e7808 */ /* 0x000fe40004800000 */
[----:B------:R-:W-:Y:S02]  /*3e90*/  LOP3.LUT P1, RZ, R16, 0x4000, RZ, 0xc0, !PT ;  /* 0x0000400010ff7812 */ /* 0x000fe4000782c0ff */
[C---:B------:R-:W-:Y:S02]  /*3ea0*/  ISETP.GT.AND P5, PT, R67.reuse, 0x78, !P5 ;  /* 0x000000784300780c */ /* 0x040fe40006fa4270 */
[----:B------:R-:W-:Y:S02]  /*3eb0*/  ISETP.GT.AND P1, PT, R67, 0x41, !P1 ;  /* 0x000000414300780c */ /* 0x000fe40004f24270 */
[C---:B------:R-:W-:Y:S02]  /*3ec0*/  ISETP.LT.OR P3, PT, R63.reuse, 0x71, P3 ;  /* 0x000000713f00780c */ /* 0x040fe40001f61670 */
[----:B------:R-:W-:-:S02]  /*3ed0*/  ISETP.LT.OR P1, PT, R63, 0x42, P1 ;  /* 0x000000423f00780c */ /* 0x000fc40000f21670 */
[----:B0-----:R-:W-:Y:S02]  /*3ee0*/  FMNMX.FTZ R4, R5, R4, !PT ;  /* 0x0000000405047209 */ /* 0x001fe40007810000 */
[----:B------:R-:W-:Y:S02]  /*3ef0*/  FSEL R31, R31, -INF , !P1 ;  /* 0xff8000001f1f7808 */ /* 0x000fe40004800000 */
[----:B------:R-:W-:Y:S01]  /*3f00*/  LOP3.LUT P1, RZ, R16, 0x2000, RZ, 0xc0, !PT ;  /* 0x0000200010ff7812 */ /* 0x000fe2000782c0ff */
[----:B------:R-:W0:Y:S01]  /*3f10*/  SHFL.BFLY PT, R69, R4, 0x1, 0x1f ;  /* 0x0c201f0004457f89 */ /* 0x000e2200000e0000 */
[----:B------:R-:W-:Y:S02]  /*3f20*/  ISETP.LT.OR P4, PT, R63, 0x72, P4 ;  /* 0x000000723f00780c */ /* 0x000fe40002781670 */
[----:B------:R-:W-:Y:S02]  /*3f30*/  ISETP.GT.AND P1, PT, R67, 0x48, !P1 ;  /* 0x000000484300780c */ /* 0x000fe40004f24270 */
[----:B------:R-:W-:-:S02]  /*3f40*/  FSEL R78, R43, -INF , !P4 ;  /* 0xff8000002b4e7808 */ /* 0x000fc40006000000 */
[C---:B------:R-:W-:Y:S02]  /*3f50*/  ISETP.LT.OR P1, PT, R63.reuse, 0x49, P1 ;  /* 0x000000493f00780c */ /* 0x040fe40000f21670 */
[----:B------:R-:W-:Y:S02]  /*3f60*/  ISETP.LT.OR P5, PT, R63, 0x79, P5 ;  /* 0x000000793f00780c */ /* 0x000fe40002fa1670 */
[----:B------:R-:W-:Y:S02]  /*3f70*/  FSEL R32, R32, -INF , !P1 ;  /* 0xff80000020207808 */ /* 0x000fe40004800000 */
[----:B------:R-:W-:Y:S02]  /*3f80*/  LOP3.LUT P1, RZ, R16, 0x1000, RZ, 0xc0, !PT ;  /* 0x0000100010ff7812 */ /* 0x000fe4000782c0ff */
[----:B------:R-:W-:Y:S02]  /*3f90*/  R2UR UR7, R19 ;  /* 0x00000000130772ca */ /* 0x000fe400000e0000 */
[----:B------:R-:W-:-:S02]  /*3fa0*/  ISETP.GT.AND P1, PT, R67, 0x49, !P1 ;  /* 0x000000494300780c */ /* 0x000fc40004f24270 */
[----:B------:R-:W-:Y:S02]  /*3fb0*/  R2UR UR4, R142 ;  /* 0x000000008e0472ca */ /* 0x000fe400000e0000 */
[----:B------:R-:W-:Y:S02]  /*3fc0*/  ISETP.LT.OR P1, PT, R63, 0x4a, P1 ;  /* 0x0000004a3f00780c */ /* 0x000fe40000f21670 */
[----:B0-----:R-:W-:Y:S02]  /*3fd0*/  FMNMX.FTZ R56, R4, R69, !PT ;  /* 0x0000004504387209 */ /* 0x001fe40007810000 */
[----:B------:R-:W-:Y:S02]  /*3fe0*/  FSEL R33, R33, -INF , !P1 ;  /* 0xff80000021217808 */ /* 0x000fe40004800000 */
[----:B------:R-:W-:Y:S01]  /*3ff0*/  LOP3.LUT P1, RZ, R16, 0x800, RZ, 0xc0, !PT ;  /* 0x0000080010ff7812 */ /* 0x000fe2000782c0ff */
[----:B------:R-:W-:-:S03]  /*4000*/  FMUL.FTZ R79, R56, UR11 ;  /* 0x0000000b384f7c20 */ /* 0x000fc60008410000 */
[----:B------:R-:W-:Y:S01]  /*4010*/  ISETP.GT.AND P1, PT, R67, 0x50, !P1 ;  /* 0x000000504300780c */ /* 0x000fe20004f24270 */
[----:B------:R-:W-:-:S03]  /*4020*/  UISETP.NE.AND UP1, UPT, UR4, URZ, UPT ;  /* 0x0000003f0400728c */ /* 0x000fc6000bf25270 */
[----:B------:R-:W-:-:S04]  /*4030*/  ISETP.LT.OR P1, PT, R63, 0x51, P1 ;  /* 0x000000513f00780c */ /* 0x000fc80000f21670 */
[----:B------:R-:W-:Y:S02]  /*4040*/  FSEL R35, R35, -INF , !P1 ;  /* 0xff80000023237808 */ /* 0x000fe40004800000 */
[----:B------:R-:W-:Y:S02]  /*4050*/  LOP3.LUT P1, RZ, R16, 0x400, RZ, 0xc0, !PT ;  /* 0x0000040010ff7812 */ /* 0x000fe4000782c0ff */
[----:B------:R-:W-:Y:S01]  /*4060*/  @UP1 ULDC UR4, c[0x0][0x44c] ;  /* 0x0001130000041ab9 */ /* 0x000fe20000000800 */
[----:B------:R-:W-:Y:S01]  /*4070*/  @UP1 ULDC UR10, c[0x0][0x450] ;  /* 0x00011400000a1ab9 */ /* 0x000fe20000000800 */
[----:B------:R-:W-:Y:S01]  /*4080*/  ISETP.GT.AND P1, PT, R67, 0x51, !P1 ;  /* 0x000000514300780c */ /* 0x000fe20004f24270 */
[----:B------:R-:W-:-:S03]  /*4090*/  UIMAD.WIDE.U32 UR4, UR40, UR4, URZ ;  /* 0x00000004280472a5 */ /* 0x000fc6000f8e003f */
[----:B------:R-:W-:Y:S01]  /*40a0*/  ISETP.LT.OR P1, PT, R63, 0x52, P1 ;  /* 0x000000523f00780c */ /* 0x000fe20000f21670 */
[----:B------:R-:W-:-:S03]  /*40b0*/  @UP1 USHF.R.U32.HI UR40, URZ, UR10, UR5 ;  /* 0x0000000a3f281299 */ /* 0x000fc60008011605 */
[----:B------:R-:W-:Y:S01]  /*40c0*/  FSEL R34, R34, -INF , !P1 ;  /* 0xff80000022227808 */ /* 0x000fe20004800000 */
[----:B------:R-:W-:Y:S01]  /*40d0*/  UIADD3 UR40, UR7, UR40, URZ ;  /* 0x0000002807287290 */ /* 0x000fe2000fffe03f */
[----:B------:R-:W-:-:S03]  /*40e0*/  LOP3.LUT P1, RZ, R16, 0x200, RZ, 0xc0, !PT ;  /* 0x0000020010ff7812 */ /* 0x000fc6000782c0ff */
[----:B------:R-:W-:Y:S01]  /*40f0*/  UIADD3 UR6, UR40, UR6, URZ ;  /* 0x0000000628067290 */ /* 0x000fe2000fffe03f */
[----:B------:R-:W-:-:S04]  /*4100*/  ISETP.GT.AND P1, PT, R67, 0x58, !P1 ;  /* 0x000000584300780c */ /* 0x000fc80004f24270 */
[----:B------:R-:W-:-:S04]  /*4110*/  ISETP.LT.OR P1, PT, R63, 0x59, P1 ;  /* 0x000000593f00780c */ /* 0x000fc80000f21670 */
[----:B------:R-:W-:Y:S02]  /*4120*/  FSEL R37, R37, -INF , !P1 ;  /* 0xff80000025257808 */ /* 0x000fe40004800000 */
[----:B------:R-:W-:-:S04]  /*4130*/  LOP3.LUT P1, RZ, R16, 0x100, RZ, 0xc0, !PT ;  /* 0x0000010010ff7812 */ /* 0x000fc8000782c0ff */
[----:B------:R-:W-:-:S04]  /*4140*/  ISETP.GT.AND P1, PT, R67, 0x59, !P1 ;  /* 0x000000594300780c */ /* 0x000fc80004f24270 */
[----:B------:R-:W-:-:S04]  /*4150*/  ISETP.LT.OR P1, PT, R63, 0x5a, P1 ;  /* 0x0000005a3f00780c */ /* 0x000fc80000f21670 */
[----:B------:R-:W-:Y:S02]  /*4160*/  FSEL R36, R36, -INF , !P1 ;  /* 0xff80000024247808 */ /* 0x000fe40004800000 */
[----:B------:R-:W-:Y:S02]  /*4170*/  ISETP.GT.AND P1, PT, R67, 0x60, !P2 ;  /* 0x000000604300780c */ /* 0x000fe40005724270 */
[----:B------:R-:W-:Y:S02]  /*4180*/  LOP3.LUT P2, RZ, R16, 0x20, RZ, 0xc0, !PT ;  /* 0x0000002010ff7812 */ /* 0x000fe4000784c0ff */
[----:B------:R-:W-:Y:S02]  /*4190*/  ISETP.LT.OR P1, PT, R63, 0x61, P1 ;  /* 0x000000613f00780c */ /* 0x000fe40000f21670 */
[----:B------:R-:W-:Y:S02]  /*41a0*/  ISETP.GT.AND P2, PT, R67, 0x69, !P2 ;  /* 0x000000694300780c */ /* 0x000fe40005744270 */
[----:B------:R-:W-:-:S02]  /*41b0*/  FSEL R39, R39, -INF , !P1 ;  /* 0xff80000027277808 */ /* 0x000fc40004800000 */
[----:B------:R-:W-:Y:S02]  /*41c0*/  ISETP.GT.AND P1, PT, R67, 0x61, !P6 ;  /* 0x000000614300780c */ /* 0x000fe40007724270 */
[----:B------:R-:W-:Y:S02]  /*41d0*/  LOP3.LUT P6, RZ, R16, 0x2, RZ, 0xc0, !PT ;  /* 0x0000000210ff7812 */ /* 0x000fe400078cc0ff */
[C---:B------:R-:W-:Y:S02]  /*41e0*/  ISETP.LT.OR P1, PT, R63.reuse, 0x62, P1 ;  /* 0x000000623f00780c */ /* 0x040fe40000f21670 */
[----:B------:R-:W-:Y:S02]  /*41f0*/  ISETP.LT.OR P2, PT, R63, 0x6a, P2 ;  /* 0x0000006a3f00780c */ /* 0x000fe40001741670 */
[----:B------:R-:W-:Y:S02]  /*4200*/  FSEL R38, R38, -INF , !P1 ;  /* 0xff80000026267808 */ /* 0x000fe40004800000 */
[----:B------:R-:W-:-:S04]  /*4210*/  FSETP.NEU.FTZ.AND P1, PT, R56, -INF , PT ;  /* 0xff8000003800780b */ /* 0x000fc80003f3d000 */
[----:B------:R-:W-:Y:S02]  /*4220*/  FSEL R79, R79, RZ, P1 ;  /* 0x000000ff4f4f7208 */ /* 0x000fe40000800000 */
[----:B------:R-:W-:Y:S02]  /*4230*/  ISETP.GT.AND P1, PT, R67, RZ, !P6 ;  /* 0x000000ff4300720c */ /* 0x000fe40007724270 */
[----:B------:R-:W-:Y:S01]  /*4240*/  LOP3.LUT P6, RZ, R16, 0x1, RZ, 0xc0, !PT ;  /* 0x0000000110ff7812 */ /* 0x000fe200078cc0ff */
[--C-:B------:R-:W-:Y:S01]  /*4250*/  FFMA.FTZ R82, R50, UR11, -R79.reuse ;  /* 0x0000000b32527c23 */ /* 0x100fe2000801084f */
[----:B------:R-:W-:Y:S01]  /*4260*/  ISETP.LT.OR P1, PT, R63, 0x1, P1 ;  /* 0x000000013f00780c */ /* 0x000fe20000f21670 */
[--C-:B------:R-:W-:Y:S01]  /*4270*/  FFMA.FTZ R52, R52, UR11, -R79.reuse ;  /* 0x0000000b34347c23 */ /* 0x100fe2000801084f */
[----:B------:R-:W-:Y:S01]  /*4280*/  ISETP.GT.AND P6, PT, R67, 0x79, !P6 ;  /* 0x000000794300780c */ /* 0x000fe200077c4270 */
[--C-:B------:R-:W-:Y:S01]  /*4290*/  FFMA.FTZ R69, R89, UR11, -R79.reuse ;  /* 0x0000000b59457c23 */ /* 0x100fe2000801084f */
[----:B------:R-:W-:Y:S01]  /*42a0*/  FSEL R74, R0, -INF , !P1 ;  /* 0xff800000004a7808 */ /* 0x000fe20004800000 */
[--C-:B------:R-:W-:Y:S01]  /*42b0*/  FFMA.FTZ R0, R68, UR11, -R79.reuse ;  /* 0x0000000b44007c23 */ /* 0x100fe2000801084f */
[----:B------:R-:W-:Y:S01]  /*42c0*/  LOP3.LUT P1, RZ, R16, 0x4000000, RZ, 0xc0, !PT ;  /* 0x0400000010ff7812 */ /* 0x000fe2000782c0ff */
[--C-:B------:R-:W-:Y:S01]  /*42d0*/  FFMA.FTZ R16, R90, UR11, -R79.reuse ;  /* 0x0000000b5a107c23 */ /* 0x100fe2000801084f */
[----:B------:R-:W-:Y:S01]  /*42e0*/  FMNMX.FTZ R5, R74, R3, !PT ;  /* 0x000000034a057209 */ /* 0x000fe20007810000 */
[----:B------:R-:W-:Y:S01]  /*42f0*/  MUFU.EX2 R69, R69 ;  /* 0x0000004500457308 */ /* 0x000fe20000000800 */
[----:B------:R-:W-:Y:S01]  /*4300*/  ISETP.GT.AND P1, PT, R67, 0x68, !P1 ;  /* 0x000000684300780c */ /* 0x000fe20004f24270 */
[--C-:B------:R-:W-:Y:S01]  /*4310*/  FFMA.FTZ R71, R91, UR11, -R79.reuse ;  /* 0x0000000b5b477c23 */ /* 0x100fe2000801084f */
[----:B------:R-:W-:Y:S01]  /*4320*/  FMNMX.FTZ R68, R10, R5, !PT ;  /* 0x000000050a447209 */ /* 0x000fe20007810000 */
[--C-:B------:R-:W-:Y:S01]  /*4330*/  FFMA.FTZ R4, R92, UR11, -R79.reuse ;  /* 0x0000000b5c047c23 */ /* 0x100fe2000801084f */
[----:B------:R-:W-:Y:S01]  /*4340*/  ISETP.LT.OR P1, PT, R63, 0x69, P1 ;  /* 0x000000693f00780c */ /* 0x000fe20000f21670 */
[--C-:B------:R-:W-:Y:S01]  /*4350*/  FFMA.FTZ R93, R93, UR11, -R79.reuse ;  /* 0x0000000b5d5d7c23 */ /* 0x100fe2000801084f */
[----:B------:R-:W-:Y:S01]  /*4360*/  FMNMX.FTZ R5, R11, R68, !PT ;  /* 0x000000440b057209 */ /* 0x000fe20007810000 */
[----:B------:R-:W0:Y:S01]  /*4370*/  MUFU.EX2 R0, R0 ;  /* 0x0000000000007308 */ /* 0x000e220000000800 */
[----:B------:R-:W-:Y:S01]  /*4380*/  FSEL R67, R40, -INF , !P1 ;  /* 0xff80000028437808 */ /* 0x000fe20004800000 */
[--C-:B------:R-:W-:Y:S01]  /*4390*/  FFMA.FTZ R95, R95, UR11, -R79.reuse ;  /* 0x0000000b5f5f7c23 */ /* 0x100fe2000801084f */
[----:B------:R-:W-:Y:S01]  /*43a0*/  FMNMX.FTZ R68, R12, R5, !PT ;  /* 0x000000050c447209 */ /* 0x000fe20007810000 */
[--C-:B------:R-:W-:Y:S01]  /*43b0*/  FFMA.FTZ R97, R97, UR11, -R79.reuse ;  /* 0x0000000b61617c23 */ /* 0x100fe2000801084f */
[----:B------:R-:W-:Y:S01]  /*43c0*/  FSEL R50, R42, -INF , !P3 ;  /* 0xff8000002a327808 */ /* 0x000fe20005800000 */
[--C-:B------:R-:W-:Y:S01]  /*43d0*/  FFMA.FTZ R99, R99, UR11, -R79.reuse ;  /* 0x0000000b63637c23 */ /* 0x100fe2000801084f */
[----:B------:R-:W-:Y:S01]  /*43e0*/  FMNMX.FTZ R73, R13, R68, !PT ;  /* 0x000000440d497209 */ /* 0x000fe20007810000 */
[----:B------:R-:W1:Y:S01]  /*43f0*/  MUFU.EX2 R16, R16 ;  /* 0x0000001000107308 */ /* 0x000e620000000800 */
[----:B------:R-:W-:Y:S01]  /*4400*/  ISETP.LT.OR P6, PT, R63, 0x7a, P6 ;  /* 0x0000007a3f00780c */ /* 0x000fe200037c1670 */
[--C-:B------:R-:W-:Y:S01]  /*4410*/  FFMA.FTZ R68, R94, UR11, -R79.reuse ;  /* 0x0000000b5e447c23 */ /* 0x100fe2000801084f */
[----:B------:R-:W-:Y:S01]  /*4420*/  FMNMX.FTZ R70, R14, R73, !PT ;  /* 0x000000490e467209 */ /* 0x000fe20007810000 */
[--C-:B------:R-:W-:Y:S01]  /*4430*/  FFMA.FTZ R64, R64, UR11, -R79.reuse ;  /* 0x0000000b40407c23 */ /* 0x100fe2000801084f */
[----:B------:R-:W-:Y:S01]  /*4440*/  FSEL R63, R45, -INF , !P5 ;  /* 0xff8000002d3f7808 */ /* 0x000fe20006800000 */
[--C-:B------:R-:W-:Y:S01]  /*4450*/  FFMA.FTZ R45, R55, UR11, -R79.reuse ;  /* 0x0000000b372d7c23 */ /* 0x100fe2000801084f */
[----:B------:R-:W-:Y:S01]  /*4460*/  FMNMX.FTZ R73, R15, R70, !PT ;  /* 0x000000460f497209 */ /* 0x000fe20007810000 */
[----:B------:R-:W2:Y:S01]  /*4470*/  MUFU.EX2 R71, R71 ;  /* 0x0000004700477308 */ /* 0x000ea20000000800 */
[----:B------:R-:W-:Y:S01]  /*4480*/  FSEL R80, R44, -INF , !P6 ;  /* 0xff8000002c507808 */ /* 0x000fe20007000000 */
[--C-:B------:R-:W-:Y:S01]  /*4490*/  FFMA.FTZ R44, R54, UR11, -R79.reuse ;  /* 0x0000000b362c7c23 */ /* 0x100fe2000801084f */
[----:B------:R-:W-:Y:S01]  /*44a0*/  FMNMX.FTZ R70, R20, R73, !PT ;  /* 0x0000004914467209 */ /* 0x000fe20007810000 */
[--C-:B------:R-:W-:Y:S01]  /*44b0*/  FFMA.FTZ R54, R61, UR11, -R79.reuse ;  /* 0x0000000b3d367c23 */ /* 0x100fe2000801084f */
[--C-:B------:R-:W-:Y:S01]  /*44c0*/  FFMA.FTZ R55, R58, UR11, -R79.reuse ;  /* 0x0000000b3a377c23 */ /* 0x100fe2000801084f */
[--C-:B------:R-:W-:Y:S01]  /*44d0*/  FFMA.FTZ R58, R59, UR11, -R79.reuse ;  /* 0x0000000b3b3a7c23 */ /* 0x100fe2000801084f */
[----:B------:R-:W-:Y:S01]  /*44e0*/  FMNMX.FTZ R77, R21, R70, !PT ;  /* 0x00000046154d7209 */ /* 0x000fe20007810000 */
[----:B------:R-:W3:Y:S01]  /*44f0*/  MUFU.EX2 R4, R4 ;  /* 0x0000000400047308 */ /* 0x000ee20000000800 */
        /* <DEDUP_REMOVED lines=11> */
[----:B------:R-:W4:Y:S03]  /*45b0*/  MUFU.EX2 R5, R93 ;  /* 0x0000005d00057308 */ /* 0x000f260000000800 */
[----:B------:R-:W-:Y:S01]  /*45c0*/  FMNMX.FTZ R81, R27, R72, !PT ;  /* 0x000000481b517209 */ /* 0x000fe20007810000 */
[----:B------:R-:W-:-:S03]  /*45d0*/  FFMA.FTZ R72, R98, UR11, -R79 ;  /* 0x0000000b62487c23 */ /* 0x000fc6000801084f */
        /* <DEDUP_REMOVED lines=16> */
[----:B------:R-:W-:Y:S01]  /*46e0*/  MUFU.EX2 R81, R99 ;  /* 0x0000006300517308 */ /* 0x000fe20000000800 */
[----:B------:R-:W-:Y:S02]  /*46f0*/  FSEL R76, R41, -INF , !P2 ;  /* 0xff800000294c7808 */ /* 0x000fe40005000000 */
[----:B------:R-:W-:Y:S01]  /*4700*/  FMNMX.FTZ R40, R38, R83, !PT ;  /* 0x0000005326287209 */ /* 0x000fe20007810000 */
[----:B------:R-:W-:-:S03]  /*4710*/  FFMA.FTZ R83, R51, UR11, -R79 ;  /* 0x0000000b33537c23 */ /* 0x000fc6000801084f */
[----:B------:R-:W-:Y:S01]  /*4720*/  FMNMX.FTZ R41, R67, R40, !PT ;  /* 0x0000002843297209 */ /* 0x000fe20007810000 */
[----:B------:R-:W-:Y:S03]  /*4730*/  MUFU.EX2 R64, R64 ;  /* 0x0000004000407308 */ /* 0x000fe60000000800 */
[----:B------:R-:W-:-:S04]  /*4740*/  FMNMX.FTZ R41, R76, R41, !PT ;  /* 0x000000294c297209 */ /* 0x000fc80007810000 */
[----:B------:R-:W-:Y:S01]  /*4750*/  FMNMX.FTZ R43, R50, R41, !PT ;  /* 0x00000029322b7209 */ /* 0x000fe20007810000 */
[----:B------:R5:W-:Y:S03]  /*4760*/  MUFU.EX2 R40, R82 ;  /* 0x0000005200287308 */ /* 0x000be60000000800 */
[----:B------:R-:W-:-:S04]  /*4770*/  FMNMX.FTZ R42, R78, R43, !PT ;  /* 0x0000002b4e2a7209 */ /* 0x000fc80007810000 */
[----:B------:R-:W-:Y:S01]  /*4780*/  FMNMX.FTZ R43, R63, R42, !PT ;  /* 0x0000002a3f2b7209 */ /* 0x000fe20007810000 */
[----:B------:R-:W-:Y:S03]  /*4790*/  MUFU.EX2 R41, R83 ;  /* 0x0000005300297308 */ /* 0x000fe60000000800 */
[----:B------:R-:W-:Y:S01]  /*47a0*/  FMNMX.FTZ R51, R80, R43, !PT ;  /* 0x0000002b50337209 */ /* 0x000fe20007810000 */
[--C-:B------:R-:W-:Y:S01]  /*47b0*/  FFMA.FTZ R43, R53, UR11, -R79.reuse ;  /* 0x0000000b352b7c23 */ /* 0x100fe2000801084f */
[----:B------:R-:W-:-:S03]  /*47c0*/  FFMA.FTZ R53, R62, UR11, -R79 ;  /* 0x0000000b3e357c23 */ /* 0x000fc6000801084f */
[----:B-----5:R-:W5:Y:S01]  /*47d0*/  SHFL.BFLY PT, R82, R51, 0x2, 0x1f ;  /* 0x0c401f0033527f89 */ /* 0x020f6200000e0000 */
[----:B------:R0:W-:Y:S08]  /*47e0*/  MUFU.EX2 R42, R52 ;  /* 0x00000034002a7308 */ /* 0x0001f00000000800 */
[----:B------:R-:W-:Y:S01]  /*47f0*/  MUFU.EX2 R65, R65 ;  /* 0x0000004100417308 */ /* 0x000fe20000000800 */
[----:B0-----:R-:W-:-:S07]  /*4800*/  FFMA.FTZ R52, R57, UR11, -R79 ;  /* 0x0000000b39347c23 */ /* 0x001fce000801084f */
[----:B------:R-:W-:Y:S01]  /*4810*/  MUFU.EX2 R66, R66 ;  /* 0x0000004200427308 */ /* 0x000fe20000000800 */
[----:B-----5:R-:W-:Y:S01]  /*4820*/  FMNMX.FTZ R82, R51, R82, !PT ;  /* 0x0000005233527209 */ /* 0x020fe20007810000 */
[----:B------:R-:W-:-:S06]  /*4830*/  FFMA.FTZ R51, R60, UR11, -R79 ;  /* 0x0000000b3c337c23 */ /* 0x000fcc000801084f */
[----:B------:R-:W-:Y:S01]  /*4840*/  MUFU.EX2 R49, R49 ;  /* 0x0000003100317308 */ /* 0x000fe20000000800 */
[----:B------:R-:W0:Y:S07]  /*4850*/  SHFL.BFLY PT, R57, R82, 0x1, 0x1f ;  /* 0x0c201f0052397f89 */ /* 0x000e2e00000e0000 */
[----:B------:R-:W-:Y:S08]  /*4860*/  MUFU.EX2 R43, R43 ;  /* 0x0000002b002b7308 */ /* 0x000ff00000000800 */
[----:B------:R-:W-:Y:S08]  /*4870*/  MUFU.EX2 R44, R44 ;  /* 0x0000002c002c7308 */ /* 0x000ff00000000800 */
[----:B------:R-:W-:Y:S01]  /*4880*/  MUFU.EX2 R45, R45 ;  /* 0x0000002d002d7308 */ /* 0x000fe20000000800 */
[----:B0-----:R-:W-:-:S04]  /*4890*/  FMNMX.FTZ R57, R82, R57, !PT ;  /* 0x0000003952397209 */ /* 0x001fc80007810000 */
[C---:B------:R-:W-:Y:S01]  /*48a0*/  FSETP.NEU.FTZ.AND P1, PT, R57.reuse, -INF , PT ;  /* 0xff8000003900780b */ /* 0x040fe20003f3d000 */
[----:B------:R-:W-:Y:S02]  /*48b0*/  FMUL.FTZ R61, R57, UR11 ;  /* 0x0000000b393d7c20 */ /* 0x000fe40008410000 */
[----:B------:R-:W-:Y:S03]  /*48c0*/  MUFU.EX2 R47, R47 ;  /* 0x0000002f002f7308 */ /* 0x000fe60000000800 */
[----:B------:R-:W-:Y:S02]  /*48d0*/  FSEL R61, R61, RZ, P1 ;  /* 0x000000ff3d3d7208 */ /* 0x000fe40000800000 */
[----:B------:R-:W-:-:S03]  /*48e0*/  PLOP3.LUT P1, PT, PT, PT, UP0, 0x40, 0x0 ;  /* 0x000000000000781c */ /* 0x000fc60003f2e808 */
[----:B------:R-:W-:Y:S01]  /*48f0*/  MUFU.EX2 R52, R52 ;  /* 0x0000003400347308 */ /* 0x000fe20000000800 */
[--C-:B------:R-:W-:Y:S01]  /*4900*/  FFMA.FTZ R74, R74, UR11, -R61.reuse ;  /* 0x0000000b4a4a7c23 */ /* 0x100fe2000801083d */
[--C-:B------:R-:W-:Y:S01]  /*4910*/  FFMA.FTZ R60, R3, UR11, -R61.reuse ;  /* 0x0000000b033c7c23 */ /* 0x100fe2000801083d */
[--C-:B------:R-:W-:Y:S01]  /*4920*/  FFMA.FTZ R62, R10, UR11, -R61.reuse ;  /* 0x0000000b0a3e7c23 */ /* 0x100fe2000801083d */
[--C-:B------:R-:W-:Y:S01]  /*4930*/  FFMA.FTZ R79, R11, UR11, -R61.reuse ;  /* 0x0000000b0b4f7c23 */ /* 0x100fe2000801083d */
[----:B------:R-:W-:Y:S01]  /*4940*/  FFMA.FTZ R6, R13, UR11, -R61 ;  /* 0x0000000b0d067c23 */ /* 0x000fe2000801083d */
[----:B------:R-:W-:Y:S01]  /*4950*/  FADD.FTZ R13, R0, R69 ;  /* 0x00000045000d7221 */ /* 0x000fe20000010000 */
[--C-:B------:R-:W-:Y:S01]  /*4960*/  FFMA.FTZ R3, R12, UR11, -R61.reuse ;  /* 0x0000000b0c037c23 */ /* 0x100fe2000801083d */
[----:B------:R0:W-:Y:S01]  /*4970*/  MUFU.EX2 R84, R74 ;  /* 0x0000004a00547308 */ /* 0x0001e20000000800 */
[----:B------:R-:W-:Y:S01]  /*4980*/  FFMA.FTZ R10, R14, UR11, -R61 ;  /* 0x0000000b0e0a7c23 */ /* 0x000fe2000801083d */
[----:B-1----:R-:W-:Y:S01]  /*4990*/  FADD.FTZ R14, R16, R13 ;  /* 0x0000000d100e7221 */ /* 0x002fe20000010000 */
[--C-:B------:R-:W-:Y:S01]  /*49a0*/  FFMA.FTZ R11, R15, UR11, -R61.reuse ;  /* 0x0000000b0f0b7c23 */ /* 0x100fe2000801083d */
[----:B------:R-:W-:Y:S01]  /*49b0*/  F2FP.BF16.F32.PACK_AB R12, R69, R0 ;  /* 0x00000000450c723e */ /* 0x000fe200000010ff */
[--C-:B------:R-:W-:Y:S01]  /*49c0*/  FFMA.FTZ R83, R25, UR11, -R61.reuse ;  /* 0x0000000b19537c23 */ /* 0x100fe2000801083d */
[----:B--2---:R-:W-:Y:S01]  /*49d0*/  FADD.FTZ R15, R71, R14 ;  /* 0x0000000e470f7221 */ /* 0x004fe20000010000 */
[--C-:B------:R-:W-:Y:S01]  /*49e0*/  FFMA.FTZ R20, R20, UR11, -R61.reuse ;  /* 0x0000000b14147c23 */ /* 0x100fe2000801083d */
[----:B------:R1:W2:Y:S01]  /*49f0*/  MUFU.EX2 R89, R60 ;  /* 0x0000003c00597308 */ /* 0x0002a20000000800 */
[----:B0-----:R-:W-:Y:S01]  /*4a00*/  FFMA.FTZ R74, R26, UR11, -R61 ;  /* 0x0000000b1a4a7c23 */ /* 0x001fe2000801083d */
[----:B---3--:R-:W-:Y:S01]  /*4a10*/  FADD.FTZ R26, R4, R15 ;  /* 0x0000000f041a7221 */ /* 0x008fe20000010000 */
[--C-:B------:R-:W-:Y:S01]  /*4a20*/  FFMA.FTZ R85, R27, UR11, -R61.reuse ;  /* 0x0000000b1b557c23 */ /* 0x100fe2000801083d */
[--C-:B------:R-:W-:Y:S01]  /*4a30*/  FFMA.FTZ R82, R28, UR11, -R61.reuse ;  /* 0x0000000b1c527c23 */ /* 0x100fe2000801083d */
[----:B------:R-:W-:Y:S01]  /*4a40*/  F2FP.BF16.F32.PACK_AB R14, R71, R16 ;  /* 0x00000010470e723e */ /* 0x000fe200000010ff */
[----:B----4-:R-:W-:Y:S01]  /*4a50*/  FADD.FTZ R25, R5, R26 ;  /* 0x0000001a05197221 */ /* 0x010fe20000010000 */
[--C-:B------:R-:W-:Y:S01]  /*4a60*/  FFMA.FTZ R87, R29, UR11, -R61.reuse ;  /* 0x0000000b1d577c23 */ /* 0x100fe2000801083d */
[----:B------:R0:W3:Y:S01]  /*4a70*/  MUFU.EX2 R86, R62 ;  /* 0x0000003e00567308 */ /* 0x0000e20000000800 */
[--C-:B-1----:R-:W-:Y:S01]  /*4a80*/  FFMA.FTZ R60, R31, UR11, -R61.reuse ;  /* 0x0000000b1f3c7c23 */ /* 0x102fe2000801083d */
[--C-:B------:R-:W-:Y:S01]  /*4a90*/  FFMA.FTZ R32, R32, UR11, -R61.reuse ;  /* 0x0000000b20207c23 */ /* 0x100fe2000801083d */
[--C-:B------:R-:W-:Y:S01]  /*4aa0*/  FFMA.FTZ R33, R33, UR11, -R61.reuse ;  /* 0x0000000b21217c23 */ /* 0x100fe2000801083d */
[--C-:B------:R-:W-:Y:S01]  /*4ab0*/  FFMA.FTZ R34, R34, UR11, -R61.reuse ;  /* 0x0000000b22227c23 */ /* 0x100fe2000801083d */
[--C-:B------:R-:W-:Y:S01]  /*4ac0*/  FFMA.FTZ R37, R37, UR11, -R61.reuse ;  /* 0x0000000b25257c23 */ /* 0x100fe2000801083d */
[--C-:B------:R-:W-:Y:S01]  /*4ad0*/  FFMA.FTZ R36, R36, UR11, -R61.reuse ;  /* 0x0000000b24247c23 */ /* 0x100fe2000801083d */
[----:B------:R-:W-:Y:S01]  /*4ae0*/  FFMA.FTZ R39, R39, UR11, -R61 ;  /* 0x0000000b27277c23 */ /* 0x000fe2000801083d */
[----:B------:R1:W4:Y:S01]  /*4af0*/  MUFU.EX2 R91, R79 ;  /* 0x0000004f005b7308 */ /* 0x0003220000000800 */
[----:B--2---:R-:W-:Y:S01]  /*4b00*/  FADD.FTZ R13, R84, R89 ;  /* 0x00000059540d7221 */ /* 0x004fe20000010000 */
[--C-:B0-----:R-:W-:Y:S01]  /*4b10*/  FFMA.FTZ R62, R24, UR11, -R61.reuse ;  /* 0x0000000b183e7c23 */ /* 0x101fe2000801083d */
[--C-:B------:R-:W-:Y:S01]  /*4b20*/  FFMA.FTZ R38, R38, UR11, -R61.reuse ;  /* 0x0000000b26267c23 */ /* 0x100fe2000801083d */
[--C-:B------:R-:W-:Y:S01]  /*4b30*/  FFMA.FTZ R67, R67, UR11, -R61.reuse ;  /* 0x0000000b43437c23 */ /* 0x100fe2000801083d */
[--C-:B------:R-:W-:Y:S01]  /*4b40*/  FFMA.FTZ R76, R76, UR11, -R61.reuse ;  /* 0x0000000b4c4c7c23 */ /* 0x100fe2000801083d */
[--C-:B------:R-:W-:Y:S01]  /*4b50*/  FFMA.FTZ R50, R50, UR11, -R61.reuse ;  /* 0x0000000b32327c23 */ /* 0x100fe2000801083d */
[----:B------:R-:W-:Y:S01]  /*4b60*/  FFMA.FTZ R63, R63, UR11, -R61 ;  /* 0x0000000b3f3f7c23 */ /* 0x000fe2000801083d */
[----:B------:R-:W0:Y:S01]  /*4b70*/  MUFU.EX2 R3, R3 ;  /* 0x0000000300037308 */ /* 0x000e220000000800 */
[----:B---3--:R-:W-:Y:S01]  /*4b80*/  FADD.FTZ R0, R86, R13 ;  /* 0x0000000d56007221 */ /* 0x008fe20000010000 */
[--C-:B-1----:R-:W-:Y:S01]  /*4b90*/  FFMA.FTZ R79, R21, UR11, -R61.reuse ;  /* 0x0000000b154f7c23 */ /* 0x102fe2000801083d */
[----:B------:R-:W-:Y:S01]  /*4ba0*/  F2FP.BF16.F32.PACK_AB R13, R89, R84 ;  /* 0x00000054590d723e */ /* 0x000fe200000010ff */
[--C-:B------:R-:W-:Y:S01]  /*4bb0*/  FFMA.FTZ R21, R30, UR11, -R61.reuse ;  /* 0x0000000b1e157c23 */ /* 0x100fe2000801083d */
[----:B------:R-:W-:Y:S01]  /*4bc0*/  FFMA.FTZ R78, R78, UR11, -R61 ;  /* 0x0000000b4e4e7c23 */ /* 0x000fe2000801083d */
[----:B------:R-:W-:-:S02]  /*4bd0*/  F2FP.BF16.F32.PACK_AB R26, R73, R68 ;  /* 0x00000044491a723e */ /* 0x000fc400000010ff */
[----:B------:R-:W1:Y:S01]  /*4be0*/  MUFU.EX2 R6, R6 ;  /* 0x0000000600067308 */ /* 0x000e620000000800 */
[C---:B----4-:R-:W-:Y:S01]  /*4bf0*/  FADD.FTZ R24, R91.reuse, R0 ;  /* 0x000000005b187221 */ /* 0x050fe20000010000 */
[----:B------:R-:W-:Y:S01]  /*4c00*/  LEA R0, R22, UR38, 0x1 ;  /* 0x0000002616007c11 */ /* 0x000fe2000f8e08ff */
[----:B------:R-:W-:Y:S01]  /*4c10*/  FADD.FTZ R22, R68, R25 ;  /* 0x0000001944167221 */ /* 0x000fe20000010000 */
[----:B------:R-:W-:Y:S02]  /*4c20*/  F2FP.BF16.F32.PACK_AB R15, R91, R86 ;  /* 0x000000565b0f723e */ /* 0x000fe400000010ff */
[----:B------:R-:W-:Y:S01]  /*4c30*/  F2FP.BF16.F32.PACK_AB R30, R81, R72 ;  /* 0x00000048511e723e */ /* 0x000fe200000010ff */
        /* <DEDUP_REMOVED lines=12> */
[----:B------:R-:W-:Y:S01]  /*4d00*/  F2FP.BF16.F32.PACK_AB R24, R5, R4 ;  /* 0x000000040518723e */ /* 0x000fe200000010ff */
[----:B------:R-:W-:Y:S01]  /*4d10*/  FADD.FTZ R28, R64, R27 ;  /* 0x0000001b401c7221 */ /* 0x000fe20000010000 */
[----:B0-----:R-:W-:-:S04]  /*4d20*/  F2FP.BF16.F32.PACK_AB R12, R65, R64 ;  /* 0x00000040410c723e */ /* 0x001fc800000010ff */
[----:B------:R-:W0:Y:S01]  /*4d30*/  MUFU.EX2 R79, R79 ;  /* 0x0000004f004f7308 */ /* 0x000e220000000800 */
[C---:B---3--:R-:W-:Y:S01]  /*4d40*/  FADD.FTZ R25, R11.reuse, R22 ;  /* 0x000000160b197221 */ /* 0x048fe20000010000 */
[----:B------:R-:W-:-:S06]  /*4d50*/  F2FP.BF16.F32.PACK_AB R27, R11, R10 ;  /* 0x0000000a0b1b723e */ /* 0x000fcc00000010ff */
[----:B------:R-:W2:Y:S01]  /*4d60*/  MUFU.EX2 R62, R62 ;  /* 0x0000003e003e7308 */ /* 0x000ea20000000800 */
[----:B-1----:R-:W-:Y:S01]  /*4d70*/  FADD.FTZ R22, R20, R25 ;  /* 0x0000001914167221 */ /* 0x002fe20000010000 */
[----:B------:R-:W-:Y:S01]  /*4d80*/  FADD.FTZ R25, R65, R28 ;  /* 0x0000001c41197221 */ /* 0x000fe20000010000 */
[----:B------:R-:W-:-:S03]  /*4d90*/  F2FP.BF16.F32.PACK_AB R28, R77, R70 ;  /* 0x000000464d1c723e */ /* 0x000fc600000010ff */
[----:B------:R-:W-:Y:S01]  /*4da0*/  FADD.FTZ R14, R66, R25 ;  /* 0x00000019420e7221 */ /* 0x000fe20000010000 */
[----:B------:R-:W-:Y:S01]  /*4db0*/  F2FP.BF16.F32.PACK_AB R25, R6, R3 ;  /* 0x000000030619723e */ /* 0x000fe200000010ff */
[----:B------:R-:W1:Y:S01]  /*4dc0*/  MUFU.EX2 R83, R83 ;  /* 0x0000005300537308 */ /* 0x000e620000000800 */
[----:B0-----:R-:W-:Y:S01]  /*4dd0*/  FADD.FTZ R5, R79, R22 ;  /* 0x000000164f057221 */ /* 0x001fe20000010000 */
[C---:B------:R-:W-:Y:S01]  /*4de0*/  FADD.FTZ R13, R49.reuse, R14 ;  /* 0x0000000e310d7221 */ /* 0x040fe20000010000 */
[----:B------:R-:W-:Y:S01]  /*4df0*/  F2FP.BF16.F32.PACK_AB R14, R49, R66 ;  /* 0x00000042310e723e */ /* 0x000fe200000010ff */
[----:B------:R-:W-:Y:S01]  /*4e00*/  IMAD R49, R7, 0x2, R0 ;  /* 0x0000000207317824 */ /* 0x000fe200078e0200 */
[----:B------:R-:W-:Y:S01]  /*4e10*/  F2FP.BF16.F32.PACK_AB R29, R79, R20 ;  /* 0x000000144f1d723e */ /* 0x000fe200000010ff */
[----:B------:R-:W-:Y:S01]  /*4e20*/  FADD.FTZ R6, R40, R13 ;  /* 0x0000000d28067221 */ /* 0x000fe20000010000 */
[----:B------:R-:W-:Y:S01]  /*4e30*/  F2FP.BF16.F32.PACK_AB R20, R41, R40 ;  /* 0x000000282914723e */ /* 0x000fe200000010ff */
[----:B------:R-:W0:Y:S01]  /*4e40*/  MUFU.EX2 R74, R74 ;  /* 0x0000004a004a7308 */ /* 0x000e220000000800 */
[----:B--2---:R-:W-:Y:S01]  /*4e50*/  FADD.FTZ R4, R62, R5 ;  /* 0x000000053e047221 */ /* 0x004fe20000010000 */
[----:B------:R-:W-:-:S06]  /*4e60*/  F2FP.BF16.F32.PACK_AB R22, R43, R42 ;  /* 0x0000002a2b16723e */ /* 0x000fcc00000010ff */
[----:B------:R-:W2:Y:S01]  /*4e70*/  MUFU.EX2 R85, R85 ;  /* 0x0000005500557308 */ /* 0x000ea20000000800 */
[C---:B-1----:R-:W-:Y:S01]  /*4e80*/  FADD.FTZ R5, R83.reuse, R4 ;  /* 0x0000000453057221 */ /* 0x042fe20000010000 */
[----:B------:R-:W-:-:S06]  /*4e90*/  F2FP.BF16.F32.PACK_AB R31, R83, R62 ;  /* 0x0000003e531f723e */ /* 0x000fcc00000010ff */
[----:B------:R-:W1:Y:S01]  /*4ea0*/  MUFU.EX2 R82, R82 ;  /* 0x0000005200527308 */ /* 0x000e620000000800 */
[----:B0-----:R-:W-:-:S07]  /*4eb0*/  FADD.FTZ R4, R74, R5 ;  /* 0x000000054a047221 */ /* 0x001fce0000010000 */
[----:B------:R-:W0:Y:S01]  /*4ec0*/  MUFU.EX2 R87, R87 ;  /* 0x0000005700577308 */ /* 0x000e220000000800 */
[C---:B--2---:R-:W-:Y:S01]  /*4ed0*/  FADD.FTZ R3, R85.reuse, R4 ;  /* 0x0000000455037221 */ /* 0x044fe20000010000 */
[----:B------:R-:W-:-:S06]  /*4ee0*/  F2FP.BF16.F32.PACK_AB R13, R85, R74 ;  /* 0x0000004a550d723e */ /* 0x000fcc00000010ff */
[----:B------:R-:W2:Y:S01]  /*4ef0*/  MUFU.EX2 R21, R21 ;  /* 0x0000001500157308 */ /* 0x000ea20000000800 */
[----:B-1----:R-:W-:Y:S01]  /*4f00*/  FADD.FTZ R4, R82, R3 ;  /* 0x0000000352047221 */ /* 0x002fe20000010000 */
[----:B------:R-:W-:-:S04]  /*4f10*/  FADD.FTZ R3, R41, R6 ;  /* 0x0000000629037221 */ /* 0x000fc80000010000 */
[----:B------:R-:W-:Y:S02]  /*4f20*/  FADD.FTZ R10, R42, R3 ;  /* 0x000000032a0a7221 */ /* 0x000fe40000010000 */
[----:B------:R-:W1:Y:S01]  /*4f30*/  MUFU.EX2 R60, R60 ;  /* 0x0000003c003c7308 */ /* 0x000e620000000800 */
[----:B0-----:R-:W-:Y:S01]  /*4f40*/  FADD.FTZ R4, R87, R4 ;  /* 0x0000000457047221 */ /* 0x001fe20000010000 */
[----:B------:R-:W-:Y:S01]  /*4f50*/  FADD.FTZ R11, R43, R10 ;  /* 0x0000000a2b0b7221 */ /* 0x000fe20000010000 */
[----:B------:R-:W-:-:S03]  /*4f60*/  F2FP.BF16.F32.PACK_AB R15, R87, R82 ;  /* 0x00000052570f723e */ /* 0x000fc600000010ff */
[----:B------:R-:W-:Y:S02]  /*4f70*/  FADD.FTZ R10, R44, R11 ;  /* 0x0000000b2c0a7221 */ /* 0x000fe40000010000 */
[----:B------:R0:W3:Y:S01]  /*4f80*/  MUFU.EX2 R19, R32 ;  /* 0x0000002000137308 */ /* 0x0000e20000000800 */
[----:B--2---:R-:W-:Y:S01]  /*4f90*/  FADD.FTZ R3, R21, R4 ;  /* 0x0000000415037221 */ /* 0x004fe20000010000 */
[----:B------:R-:W-:-:S04]  /*4fa0*/  FADD.FTZ R10, R45, R10 ;  /* 0x0000000a2d0a7221 */ /* 0x000fc80000010000 */
[----:B------:R-:W-:Y:S02]  /*4fb0*/  FADD.FTZ R11, R47, R10 ;  /* 0x0000000a2f0b7221 */ /* 0x000fe40000010000 */
[----:B------:R-:W2:Y:S01]  /*4fc0*/  MUFU.EX2 R16, R33 ;  /* 0x0000002100107308 */ /* 0x000ea20000000800 */
[----:B0-----:R-:W-:Y:S01]  /*4fd0*/  FFMA.FTZ R32, R35, UR11, -R61 ;  /* 0x0000000b23207c23 */ /* 0x001fe2000801083d */
[----:B-1----:R-:W-:Y:S01]  /*4fe0*/  FADD.FTZ R4, R60, R3 ;  /* 0x000000033c047221 */ /* 0x002fe20000010000 */
[----:B------:R-:W-:Y:S01]  /*4ff0*/  FADD.FTZ R10, R52, R11 ;  /* 0x0000000b340a7221 */ /* 0x000fe20000010000 */
[----:B------:R-:W-:Y:S01]  /*5000*/  FFMA.FTZ R61, R80, UR11, -R61 ;  /* 0x0000000b503d7c23 */ /* 0x000fe2000801083d */
[----:B------:R-:W-:Y:S01]  /*5010*/  IMAD R35, R23, 0x2, R0 ;  /* 0x0000000217237824 */ /* 0x000fe200078e0200 */
[----:B------:R-:W-:Y:S02]  /*5020*/  F2FP.BF16.F32.PACK_AB R21, R60, R21 ;  /* 0x000000153c15723e */ /* 0x000fe400000010ff */
[----:B------:R-:W-:Y:S01]  /*5030*/  MUFU.EX2 R55, R55 ;  /* 0x0000003700377308 */ /* 0x000fe20000000800 */
[----:B---3--:R-:W-:Y:S01]  /*5040*/  FADD.FTZ R3, R19, R4 ;  /* 0x0000000413037221 */ /* 0x008fe20000010000 */
[----:B------:R0:W-:Y:S04]  /*5050*/  STSM.16.M88.4 [R35+0x21800], R24 ;  /* 0x0218001823007844 */ /* 0x0001e80000000200 */
[----:B------:R1:W-:Y:S02]  /*5060*/  STSM.16.M88.4 [R49+0x21800], R28 ;  /* 0x0218001c31007844 */ /* 0x0003e40000000200 */
[----:B------:R-:W3:Y:S01]  /*5070*/  MUFU.EX2 R32, R32 ;  /* 0x0000002000207308 */ /* 0x000ee20000000800 */
[----:B--2---:R-:W-:-:S07]  /*5080*/  FADD.FTZ R3, R16, R3 ;  /* 0x0000000310037221 */ /* 0x004fce0000010000 */
[----:B------:R2:W4:Y:S01]  /*5090*/  MUFU.EX2 R33, R34 ;  /* 0x0000002200217308 */ /* 0x0005220000000800 */
[----:B0-----:R-:W-:Y:S02]  /*50a0*/  F2FP.BF16.F32.PACK_AB R24, R45, R44 ;  /* 0x0000002c2d18723e */ /* 0x001fe400000010ff */
[----:B------:R-:W-:-:S05]  /*50b0*/  F2FP.BF16.F32.PACK_AB R26, R52, R47 ;  /* 0x0000002f341a723e */ /* 0x000fca00000010ff */
[----:B------:R-:W1:Y:S01]  /*50c0*/  MUFU.EX2 R58, R58 ;  /* 0x0000003a003a7308 */ /* 0x000e620000000800 */
[----:B--2---:R-:W-:Y:S02]  /*50d0*/  VIADD R34, R0, 0x21800 ;  /* 0x0002180000227836 */ /* 0x004fe40000000000 */
[----:B---3--:R-:W-:Y:S02]  /*50e0*/  FADD.FTZ R4, R32, R3 ;  /* 0x0000000320047221 */ /* 0x008fe40000010000 */
[----:B------:R-:W-:Y:S02]  /*50f0*/  IMAD R6, R23, 0x2, R34 ;  /* 0x0000000217067824 */ /* 0x000fe400078e0222 */
[----:B------:R-:W-:Y:S01]  /*5100*/  FADD.FTZ R23, R55, R10 ;  /* 0x0000000a37177221 */ /* 0x000fe20000010000 */
[----:B------:R-:W0:Y:S01]  /*5110*/  MUFU.EX2 R37, R37 ;  /* 0x0000002500257308 */ /* 0x000e220000000800 */
[----:B------:R-:W-:Y:S02]  /*5120*/  IMAD R5, R7, 0x2, R6 ;  /* 0x0000000207057824 */ /* 0x000fe400078e0206 */
[C---:B----4-:R-:W-:Y:S01]  /*5130*/  FADD.FTZ R4, R33.reuse, R4 ;  /* 0x0000000421047221 */ /* 0x050fe20000010000 */
[----:B------:R-:W-:Y:S01]  /*5140*/  F2FP.BF16.F32.PACK_AB R25, R33, R32 ;  /* 0x000000202119723e */ /* 0x000fe200000010ff */
[----:B------:R-:W-:Y:S01]  /*5150*/  IMAD R7, R7, 0x2, R34 ;  /* 0x0000000207077824 */ /* 0x000fe200078e0222 */
[----:B------:R2:W-:Y:S02]  /*5160*/  STSM.16.M88.4 [R5], R12 ;  /* 0x0000000c05007844 */ /* 0x0005e40000000200 */
[----:B------:R-:W-:Y:S01]  /*5170*/  MUFU.EX2 R51, R51 ;  /* 0x0000003300337308 */ /* 0x000fe20000000800 */
[----:B-1----:R-:W-:Y:S01]  /*5180*/  FADD.FTZ R28, R58, R23 ;  /* 0x000000173a1c7221 */ /* 0x002fe20000010000 */
[----:B------:R-:W-:-:S05]  /*5190*/  F2FP.BF16.F32.PACK_AB R23, R16, R19 ;  /* 0x000000131017723e */ /* 0x000fca00000010ff */
[----:B------:R1:W-:Y:S01]  /*51a0*/  STSM.16.M88.4 [R0+0x27800], R20 ;  /* 0x0278001400007844 */ /* 0x0003e20000000200 */
[----:B------:R-:W3:Y:S01]  /*51b0*/  MUFU.EX2 R54, R54 ;  /* 0x0000003600367308 */ /* 0x000ee20000000800 */
[----:B0-----:R-:W-:Y:S01]  /*51c0*/  FADD.FTZ R11, R37, R4 ;  /* 0x00000004250b7221 */ /* 0x001fe20000010000 */
[----:B--2---:R-:W-:-:S06]  /*51d0*/  F2FP.BF16.F32.PACK_AB R12, R58, R55 ;  /* 0x000000373a0c723e */ /* 0x004fcc00000010ff */
[----:B------:R-:W0:Y:S08]  /*51e0*/  MUFU.EX2 R36, R36 ;  /* 0x0000002400247308 */ /* 0x000e300000000800 */
[----:B------:R-:W2:Y:S01]  /*51f0*/  MUFU.EX2 R39, R39 ;  /* 0x0000002700277308 */ /* 0x000ea20000000800 */
[----:B---3--:R-:W-:Y:S01]  /*5200*/  F2FP.BF16.F32.PACK_AB R14, R54, R51 ;  /* 0x00000033360e723e */ /* 0x008fe200000010ff */
[----:B------:R-:W-:-:S04]  /*5210*/  FADD.FTZ R51, R51, R28 ;  /* 0x0000001c33337221 */ /* 0x000fc80000010000 */
[----:B------:R-:W-:Y:S02]  /*5220*/  FADD.FTZ R54, R54, R51 ;  /* 0x0000003336367221 */ /* 0x000fe40000010000 */
[----:B------:R-:W3:Y:S01]  /*5230*/  MUFU.EX2 R38, R38 ;  /* 0x0000002600267308 */ /* 0x000ee20000000800 */
[C---:B0-----:R-:W-:Y:S01]  /*5240*/  F2FP.BF16.F32.PACK_AB R27, R36.reuse, R37 ;  /* 0x00000025241b723e */ /* 0x041fe200000010ff */
[----:B------:R-:W-:-:S04]  /*5250*/  FADD.FTZ R4, R36, R11 ;  /* 0x0000000b24047221 */ /* 0x000fc80000010000 */
[----:B------:R1:W-:Y:S02]  /*5260*/  STSM.16.M88.4 [R35+0x27800], R24 ;  /* 0x0278001823007844 */ /* 0x0003e40000000200 */
[----:B------:R-:W-:Y:S01]  /*5270*/  MUFU.EX2 R67, R67 ;  /* 0x0000004300437308 */ /* 0x000fe20000000800 */
[----:B--2---:R-:W-:-:S07]  /*5280*/  FADD.FTZ R11, R39, R4 ;  /* 0x00000004270b7221 */ /* 0x004fce0000010000 */
[----:B------:R-:W0:Y:S01]  /*5290*/  MUFU.EX2 R76, R76 ;  /* 0x0000004c004c7308 */ /* 0x000e220000000800 */
[C---:B---3--:R-:W-:Y:S01]  /*52a0*/  F2FP.BF16.F32.PACK_AB R13, R38.reuse, R39 ;  /* 0x00000027260d723e */ /* 0x048fe200000010ff */
[----:B------:R-:W-:-:S06]  /*52b0*/  FADD.FTZ R4, R38, R11 ;  /* 0x0000000b26047221 */ /* 0x000fcc0000010000 */
[----:B------:R-:W-:Y:S08]  /*52c0*/  MUFU.EX2 R53, R53 ;  /* 0x0000003500357308 */ /* 0x000ff00000000800 */
[----:B------:R-:W2:Y:S01]  /*52d0*/  MUFU.EX2 R48, R48 ;  /* 0x0000003000307308 */ /* 0x000ea20000000800 */
[----:B0-----:R-:W-:Y:S01]  /*52e0*/  F2FP.BF16.F32.PACK_AB R15, R76, R67 ;  /* 0x000000434c0f723e */ /* 0x001fe200000010ff */
[----:B------:R-:W-:-:S04]  /*52f0*/  FADD.FTZ R67, R67, R4 ;  /* 0x0000000443437221 */ /* 0x000fc80000010000 */
[----:B------:R1:W-:Y:S01]  /*5300*/  STSM.16.M88.4 [R49+0x27800], R12 ;  /* 0x0278000c31007844 */ /* 0x0003e20000000200 */
[----:B------:R-:W-:Y:S01]  /*5310*/  FADD.FTZ R67, R76, R67 ;  /* 0x000000434c437221 */ /* 0x000fe20000010000 */
[----:B------:R-:W0:Y:S08]  /*5320*/  MUFU.EX2 R46, R46 ;  /* 0x0000002e002e7308 */ /* 0x000e300000000800 */
[----:B------:R-:W3:Y:S01]  /*5330*/  MUFU.EX2 R59, R59 ;  /* 0x0000003b003b7308 */ /* 0x000ee20000000800 */
[----:B--2---:R-:W-:Y:S01]  /*5340*/  F2FP.BF16.F32.PACK_AB R28, R48, R53 ;  /* 0x00000035301c723e */ /* 0x004fe200000010ff */
[----:B------:R-:W-:-:S04]  /*5350*/  FADD.FTZ R53, R53, R54 ;  /* 0x0000003635357221 */ /* 0x000fc80000010000 */
[----:B------:R-:W-:Y:S02]  /*5360*/  FADD.FTZ R53, R48, R53 ;  /* 0x0000003530357221 */ /* 0x000fe40000010000 */
[----:B------:R-:W-:Y:S02]  /*5370*/  MUFU.EX2 R50, R50 ;  /* 0x0000003200327308 */ /* 0x000fe40000000800 */
[----:B0-----:R-:W-:-:S06]  /*5380*/  FADD.FTZ R4, R46, R53 ;  /* 0x000000352e047221 */ /* 0x001fcc0000010000 */
[----:B------:R-:W0:Y:S01]  /*5390*/  MUFU.EX2 R3, R78 ;  /* 0x0000004e00037308 */ /* 0x000e220000000800 */
[C---:B---3--:R-:W-:Y:S01]  /*53a0*/  F2FP.BF16.F32.PACK_AB R30, R59.reuse, R46 ;  /* 0x0000002e3b1e723e */ /* 0x048fe200000010ff */
[----:B------:R-:W-:-:S06]  /*53b0*/  FADD.FTZ R4, R59, R4 ;  /* 0x000000043b047221 */ /* 0x000fcc0000010000 */
[----:B------:R-:W2:Y:S08]  /*53c0*/  MUFU.EX2 R63, R63 ;  /* 0x0000003f003f7308 */ /* 0x000eb00000000800 */
[----:B------:R-:W3:Y:S01]  /*53d0*/  MUFU.EX2 R10, R61 ;  /* 0x0000003d000a7308 */ /* 0x000ee20000000800 */
[----:B0-----:R-:W-:Y:S01]  /*53e0*/  F2FP.BF16.F32.PACK_AB R29, R3, R50 ;  /* 0x00000032031d723e */ /* 0x001fe200000010ff */
[----:B------:R-:W-:-:S04]  /*53f0*/  FADD.FTZ R50, R50, R67 ;  /* 0x0000004332327221 */ /* 0x000fc80000010000 */
[----:B------:R-:W-:-:S04]  /*5400*/  FADD.FTZ R50, R3, R50 ;  /* 0x0000003203327221 */ /* 0x000fc80000010000 */
[----:B--2---:R-:W-:Y:S01]  /*5410*/  FADD.FTZ R3, R63, R50 ;  /* 0x000000323f037221 */ /* 0x004fe20000010000 */
[----:B---3--:R-:W-:-:S03]  /*5420*/  F2FP.BF16.F32.PACK_AB R31, R10, R63 ;  /* 0x0000003f0a1f723e */ /* 0x008fc600000010ff */
[----:B------:R-:W-:Y:S01]  /*5430*/  FADD.FTZ R3, R10, R3 ;  /* 0x000000030a037221 */ /* 0x000fe20000010000 */
[----:B------:R-:W-:Y:S01]  /*5440*/  VIADD R10, R18, 0xfffffffe ;  /* 0xfffffffe120a7836 */ /* 0x000fe20000000000 */
[----:B------:R1:W-:Y:S01]  /*5450*/  STSM.16.M88.4 [R5+0x6000], R28 ;  /* 0x0060001c05007844 */ /* 0x0003e20000000200 */
[----:B------:R0:W-:Y:S06]  /*5460*/  MEMBAR.ALL.CTA ;  /* 0x0000000000007992 */ /* 0x0001ec0000008000 */
[----:B0-----:R-:W0:Y:S02]  /*5470*/  FENCE.VIEW.ASYNC.S ;  /* 0x00000000000073c6 */ /* 0x001e240000000000 */
[----:B0-----:R-:W-:Y:S01]  /*5480*/  NOP ;  /* 0x0000000000007918 */ /* 0x001fe20000000000 */
[----:B------:R-:W-:Y:S05]  /*5490*/  @P1 BRA `(.L_x_865) ;  /* 0x00000000004c1947 */ /* 0x000fea0003800000 */
[----:B------:R-:W-:Y:S01]  /*54a0*/  ISETP.LT.AND P1, PT, RZ, UR40, PT ;  /* 0x00000028ff007c0c */ /* 0x000fe2000bf21270 */
[----:B------:R-:W-:-:S12]  /*54b0*/  UIADD3 UR7, UR40, -0x1, URZ ;  /* 0xffffffff28077890 */ /* 0x000fd8000fffe03f */
[----:B------:R-:W-:Y:S05]  /*54c0*/  @P1 BRA `(.L_x_866) ;  /* 0x0000000000201947 */ /* 0x000fea0003800000 */
[----:B------:R-:W-:Y:S01]  /*54d0*/  ULDC UR10, c[0x0][0x9e4] ;  /* 0x00027900000a7ab9 */ /* 0x000fe20000000800 */
[----:B------:R-:W-:Y:S02]  /*54e0*/  UIADD3 UR7, -UR40, URZ, URZ ;  /* 0x0000003f28077290 */ /* 0x000fe4000fffe13f */
[----:B------:R-:W-:-:S11]  /*54f0*/  UISETP.NE.AND UP0, UPT, UR10, 0x1, UPT ;  /* 0x000000010a00788c */ /* 0x000fd6000bf05270 */
[----:B------:R-:W-:Y:S02]  /*5500*/  @UP0 ULDC.64 UR14, c[0x0][0x9e8] ;  /* 0x00027a00000e0ab9 */ /* 0x000fe40000000a00 */
[----:B------:R-:W-:-:S04]  /*5510*/  UIMAD.WIDE.U32 UR4, UR7, UR14, URZ ;  /* 0x0000000e070472a5 */ /* 0x000fc8000f8e003f */
[----:B------:R-:W-:-:S04]  /*5520*/  @UP0 USHF.R.U32.HI UR7, URZ, UR15, UR5 ;  /* 0x0000000f3f070299 */ /* 0x000fc80008011605 */
[----:B------:R-:W-:Y:S01]  /*5530*/  ULOP3.LUT UR7, URZ, UR7, URZ, 0x33, !UPT ;  /* 0x000000073f077292 */ /* 0x000fe2000f8e333f */
[----:B------:R-:W-:Y:S11]  /*5540*/  BRA `(.L_x_867) ;  /* 0x0000000000147947 */ /* 0x000ff60003800000 */
.L_x_866:
[----:B------:R-:W-:Y:S02]  /*5550*/  ULDC UR10, c[0x0][0x9e4] ;  /* 0x00027900000a7ab9 */ /* 0x000fe40000000800 */
[----:B------:R-:W-:-:S11]  /*5560*/  UISETP.NE.AND UP0, UPT, UR10, 0x1, UPT ;  /* 0x000000010a00788c */ /* 0x000fd6000bf05270 */
[----:B------:R-:W-:Y:S02]  /*5570*/  @UP0 ULDC.64 UR14, c[0x0][0x9e8] ;  /* 0x00027a00000e0ab9 */ /* 0x000fe40000000a00 */
[----:B------:R-:W-:-:S04]  /*5580*/  UIMAD.WIDE.U32 UR4, UR7, UR14, URZ ;  /* 0x0000000e070472a5 */ /* 0x000fc8000f8e003f */
[----:B------:R-:W-:-:S12]  /*5590*/  @UP0 USHF.R.U32.HI UR7, URZ, UR15, UR5 ;  /* 0x0000000f3f070299 */ /* 0x000fd80008011605 */
.L_x_867:
[----:B------:R-:W-:-:S04]  /*55a0*/  UIMAD UR7, UR7, UR10, UR10 ;  /* 0x0000000a070772a4 */ /* 0x000fc8000f8e020a */
[----:B------:R-:W-:-:S04]  /*55b0*/  UISETP.LT.AND UP0, UPT, UR6, UR7, UPT ;  /* 0x000000070600728c */ /* 0x000fc8000bf01270 */
[----:B------:R-:W-:-:S12]  /*55c0*/  USEL UR6, UR6, UR7, UP0 ;  /* 0x0000000706067287 */ /* 0x000fd80008000000 */
.L_x_865:
[----:B------:R-:W-:Y:S01]  /*55d0*/  R2UR UR5, R145 ;  /* 0x00000000910572ca */ /* 0x000fe200000e0000 */
[----:B------:R-:W-:Y:S01]  /*55e0*/  USHF.R.S32.HI UR4, URZ, 0x1f, UR6 ;  /* 0x0000001f3f047899 */ /* 0x000fe20008011406 */
[----:B------:R-:W-:Y:S02]  /*55f0*/  CS2R R134, SRZ ;  /* 0x0000000000867805 */ /* 0x000fe4000001ff00 */
[----:B------:R-:W-:Y:S02]  /*5600*/  CS2R R132, SRZ ;  /* 0x0000000000847805 */ /* 0x000fe4000001ff00 */
[----:B------:R-:W-:Y:S01]  /*5610*/  CS2R R130, SRZ ;  /* 0x0000000000827805 */ /* 0x000fe2000001ff00 */
[----:B------:R-:W-:Y:S01]  /*5620*/  ULEA.HI UR4, UR4, UR6, URZ, 0x7 ;  /* 0x0000000604047291 */ /* 0x000fe2000f8f383f */
[----:B------:R-:W-:Y:S02]  /*5630*/  CS2R R128, SRZ ;  /* 0x0000000000807805 */ /* 0x000fe4000001ff00 */
[----:B------:R-:W-:-:S02]  /*5640*/  CS2R R126, SRZ ;  /* 0x00000000007e7805 */ /* 0x000fc4000001ff00 */
[----:B------:R-:W-:Y:S01]  /*5650*/  CS2R R124, SRZ ;  /* 0x00000000007c7805 */ /* 0x000fe2000001ff00 */
[----:B------:R-:W-:Y:S01]  /*5660*/  USHF.R.S32.HI UR4, URZ, 0x7, UR4 ;  /* 0x000000073f047899 */ /* 0x000fe20008011404 */
[----:B------:R-:W-:Y:S02]  /*5670*/  CS2R R122, SRZ ;  /* 0x00000000007a7805 */ /* 0x000fe4000001ff00 */
[----:B------:R-:W-:Y:S02]  /*5680*/  CS2R R120, SRZ ;  /* 0x0000000000787805 */ /* 0x000fe4000001ff00 */
[----:B------:R-:W-:Y:S01]  /*5690*/  CS2R R118, SRZ ;  /* 0x0000000000767805 */ /* 0x000fe2000001ff00 */
[----:B------:R-:W-:Y:S01]  /*56a0*/  UISETP.LT.AND UP0, UPT, UR5, UR4, UPT ;  /* 0x000000040500728c */ /* 0x000fe2000bf01270 */
[----:B------:R-:W-:Y:S02]  /*56b0*/  CS2R R116, SRZ ;  /* 0x0000000000747805 */ /* 0x000fe4000001ff00 */
[----:B------:R-:W-:-:S02]  /*56c0*/  CS2R R114, SRZ ;  /* 0x0000000000727805 */ /* 0x000fc4000001ff00 */
[----:B------:R-:W-:Y:S01]  /*56d0*/  CS2R R112, SRZ ;  /* 0x0000000000707805 */ /* 0x000fe2000001ff00 */
[----:B------:R-:W-:Y:S01]  /*56e0*/  USEL UR32, UR5, UR4, !UP0 ;  /* 0x0000000405207287 */ /* 0x000fe2000c000000 */
[----:B------:R-:W-:Y:S02]  /*56f0*/  CS2R R110, SRZ ;  /* 0x00000000006e7805 */ /* 0x000fe4000001ff00 */
[----:B------:R-:W-:Y:S01]  /*5700*/  CS2R R108, SRZ ;  /* 0x00000000006c7805 */ /* 0x000fe2000001ff00 */
[----:B------:R-:W-:Y:S01]  /*5710*/  UMOV UR4, URZ ;  /* 0x0000003f00047c82 */ /* 0x000fe20008000000 */
[----:B------:R-:W-:Y:S01]  /*5720*/  UMOV UR5, URZ ;  /* 0x0000003f00057c82 */ /* 0x000fe20008000000 */
[----:B------:R-:W-:Y:S02]  /*5730*/  CS2R R106, SRZ ;  /* 0x00000000006a7805 */ /* 0x000fe4000001ff00 */
[----:B------:R-:W-:Y:S02]  /*5740*/  ISETP.GE.AND P1, PT, R10, UR32, PT ;  /* 0x000000200a007c0c */ /* 0x000fe4000bf26270 */
        /* <DEDUP_REMOVED lines=8> */
[----:B------:R-:W-:Y:S01]  /*57d0*/  CS2R R88, SRZ ;  /* 0x0000000000587805 */ /* 0x000fe2000001ff00 */
[----:B------:R-:W-:Y:S06]  /*57e0*/  @!P1 BRA `(.L_x_868) ;  /* 0x0000003800b89947 */ /* 0x000fec0003800000 */
[----:B-1----:R-:W-:Y:S01]  /*57f0*/  IMAD.MOV.U32 R12, RZ, RZ, R57 ;  /* 0x000000ffff0c7224 */ /* 0x002fe200078e0039 */
[----:B------:R-:W-:Y:S01]  /*5800*/  UMOV UR41, URZ ;  /* 0x0000003f00297c82 */ /* 0x000fe20008000000 */
[----:B------:R-:W-:Y:S01]  /*5810*/  IMAD.MOV.U32 R11, RZ, RZ, R56 ;  /* 0x000000ffff0b7224 */ /* 0x000fe200078e0038 */
[----:B------:R-:W-:Y:S01]  /*5820*/  UMOV UR6, URZ ;  /* 0x0000003f00067c82 */ /* 0x000fe20008000000 */
[----:B------:R-:W-:Y:S01]  /*5830*/  IMAD.MOV.U32 R135, RZ, RZ, RZ ;  /* 0x000000ffff877224 */ /* 0x000fe200078e00ff */
[----:B------:R-:W-:Y:S01]  /*5840*/  ULDC UR33, c[0x0][0x9e4] ;  /* 0x0002790000217ab9 */ /* 0x000fe20000000800 */
[----:B------:R-:W-:Y:S01]  /*5850*/  ULDC UR35, c[0x0][0x2f0] ;  /* 0x0000bc0000237ab9 */ /* 0x000fe20000000800 */
[----:B------:R-:W-:Y:S01]  /*5860*/  ULDC UR7, c[0x0][0x9d8] ;  /* 0x0002760000077ab9 */ /* 0x000fe20000000800 */
[----:B------:R-:W-:Y:S01]  /*5870*/  ULDC UR34, c[0x0][0x988] ;  /* 0x0002620000227ab9 */ /* 0x000fe20000000800 */
[----:B------:R-:W-:-:S05]  /*5880*/  ULDC UR40, c[0x0][0x9e0] ;  /* 0x0002780000287ab9 */ /* 0x000fca0000000800 */
.L_x_887:
[----:B------:R-:W-:Y:S01]  /*5890*/  R2UR UR4, R140 ;  /* 0x000000008c0472ca */ /* 0x000fe200000e0000 */
[----:B------:R-:W-:-:S04]  /*58a0*/  UISETP.NE.AND UP0, UPT, UR6, 0x1, UPT ;  /* 0x000000010600788c */ /* 0x000fc8000bf05270 */
[----:B------:R-:W-:-:S04]  /*58b0*/  USEL UR5, URZ, 0x1, UP0 ;  /* 0x000000013f057887 */ /* 0x000fc80008000000 */
[----:B------:R-:W-:-:S04]  /*58c0*/  ULOP3.LUT UR5, UR41, UR5, URZ, 0x3c, !UPT ;  /* 0x0000000529057292 */ /* 0x000fc8000f8e3c3f */
[----:B------:R-:W-:-:S13]  /*58d0*/  ISETP.NE.AND P2, PT, RZ, UR4, PT ;  /* 0x00000004ff007c0c */ /* 0x000fda000bf45270 */
[----:B------:R-:W-:Y:S05]  /*58e0*/  @P2 BRA `(.L_x_869) ;  /* 0x0000000000382947 */ /* 0x000fea0003800000 */
[----:B------:R-:W-:Y:S05]  /*58f0*/  @!P0 BRA `(.L_x_870) ;  /* 0x0000000000048947 */ /* 0x000fea0003800000 */
[----:B------:R-:W-:Y:S01]  /*5900*/  BPT.TRAP 0x1 ;  /* 0x000000040000795c */ /* 0x000fe20000300000 */
.L_x_870:
        /* <DEDUP_REMOVED lines=9> */
.L_x_871:
[----:B-1----:R-:W-:Y:S05]  /*59a0*/  @P1 BRA `(.L_x_869) ;  /* 0x0000000000081947 */ /* 0x002fea0003800000 */
[----:B------:R-:W1:Y:S02]  /*59b0*/  SYNCS.PHASECHK.TRANS64.TRYWAIT P1, [UR4+0x2d830], R13 ;  /* 0x02d8300dff0075a7 */ /* 0x000e640008020144 */
[----:B-1----:R-:W-:Y:S05]  /*59c0*/  @!P1 BRA `(.L_x_872) ;  /* 0x0000010000109947 */ /* 0x002fea0003800000 */
.L_x_869:
[----:B-1----:R-:W1:Y:S01]  /*59d0*/  S2R R14, SR_TID.X ;  /* 0x00000000000e7919 */ /* 0x002e620000002100 */
[----:B------:R-:W-:Y:S01]  /*59e0*/  UIADD3 UR4, UR6, 0x1, URZ ;  /* 0x0000000106047890 */ /* 0x000fe2000fffe03f */
[----:B------:R-:W-:Y:S01]  /*59f0*/  R2UR UR28, R8 ;  /* 0x00000000081c72ca */ /* 0x000fe200000e0000 */
[----:B------:R-:W-:Y:S01]  /*5a00*/  UMOV UR31, 0x80000020 ;  /* 0x80000020001f7882 */ /* 0x000fe20000000000 */
[----:B------:R-:W-:Y:S01]  /*5a10*/  R2UR UR29, R9 ;  /* 0x00000000091d72ca */ /* 0x000fe200000e0000 */
[----:B------:R-:W-:Y:S01]  /*5a20*/  UISETP.NE.AND UP0, UPT, UR4, 0x2, UPT ;  /* 0x000000020400788c */ /* 0x000fe2000bf05270 */
[----:B------:R-:W-:Y:S01]  /*5a30*/  UMOV UR11, 0x80000020 ;  /* 0x80000020000b7882 */ /* 0x000fe20000000000 */
[----:B------:R-:W-:Y:S02]  /*5a40*/  UMOV UR15, 0x80000020 ;  /* 0x80000020000f7882 */ /* 0x000fe40000000000 */
[----:B------:R-:W-:Y:S01]  /*5a50*/  USEL UR4, UR4, URZ, UP0 ;  /* 0x0000003f04047287 */ /* 0x000fe20008000000 */
[----:B------:R-:W-:Y:S01]  /*5a60*/  UMOV UR19, 0x80000020 ;  /* 0x8000002000137882 */ /* 0x000fe20000000000 */
[----:B------:R-:W-:-:S02]  /*5a70*/  UMOV UR23, 0x80000020 ;  /* 0x8000002000177882 */ /* 0x000fc40000000000 */
[----:B------:R-:W-:Y:S01]  /*5a80*/  UIMAD UR30, UR4, 0x600, UR39 ;  /* 0x00000600041e78a4 */ /* 0x000fe2000f8e0227 */
[----:B------:R-:W-:-:S03]  /*5a90*/  UMOV UR27, 0x80000020 ;  /* 0x80000020001b7882 */ /* 0x000fc60000000000 */
[----:B------:R-:W-:Y:S02]  /*5aa0*/  UIADD3 UR10, UR30, 0x2, URZ ;  /* 0x000000021e0a7890 */ /* 0x000fe4000fffe03f */
[----:B------:R-:W-:Y:S02]  /*5ab0*/  UIADD3 UR14, UR30, 0x200, URZ ;  /* 0x000002001e0e7890 */ /* 0x000fe4000fffe03f */
[----:B------:R-:W-:Y:S02]  /*5ac0*/  UIADD3 UR18, UR30, 0x202, URZ ;  /* 0x000002021e127890 */ /* 0x000fe4000fffe03f */
[----:B------:R-:W-:Y:S02]  /*5ad0*/  UIADD3 UR22, UR30, 0x400, URZ ;  /* 0x000004001e167890 */ /* 0x000fe4000fffe03f */
        /* <DEDUP_REMOVED lines=25> */
.L_x_874:
[----:B------:R-:W-:Y:S01]  /*5c70*/  ULEA UR10, UR6, UR38, 0x3 ;  /* 0x00000026060a7291 */ /* 0x000fe2000f8e183f */
[----:B------:R-:W-:-:S05]  /*5c80*/  IMAD.U32 R13, RZ, RZ, UR41 ;  /* 0x00000029ff0d7e24 */ /* 0x000fca000f8e00ff */
[----:B------:R-:W-:-:S04]  /*5c90*/  SHF.L.U32 R13, R13, 0x1f, RZ ;  /* 0x0000001f0d0d7819 */ /* 0x000fc800000006ff */
[----:B------:R0:W1:Y:S01]  /*5ca0*/  SYNCS.PHASECHK.TRANS64.TRYWAIT P1, [UR10+0x2d850], R13 ;  /* 0x02d8500dff0075a7 */ /* 0x000062000802014a */
[----:B------:R-:W-:Y:S05]  /*5cb0*/  @!P0 BRA `(.L_x_875) ;  /* 0x0000000000048947 */ /* 0x000fea0003800000 */
[----:B------:R-:W-:Y:S01]  /*5cc0*/  BPT.TRAP 0x1 ;  /* 0x000000040000795c */ /* 0x000fe20000300000 */
.L_x_875:
[----:B-1----:R-:W-:Y:S05]  /*5cd0*/  @P1 BRA `(.L_x_873) ;  /* 0x0000000000081947 */ /* 0x002fea0003800000 */
[----:B------:R-:W1:Y:S02]  /*5ce0*/  SYNCS.PHASECHK.TRANS64.TRYWAIT P1, [UR10+0x2d850], R13 ;  /* 0x02d8500dff0075a7 */ /* 0x000e64000802014a */
[----:B-1----:R-:W-:Y:S05]  /*5cf0*/  @!P1 BRA `(.L_x_876) ;  /* 0x000000fc005c9947 */ /* 0x002fea0003800000 */
.L_x_873:
[----:B------:R-:W-:Y:S01]  /*5d00*/  UIADD3 UR10, UR38, 0x400, URZ ;  /* 0x00000400260a7890 */ /* 0x000fe2000fffe03f */
[----:B------:R-:W-:Y:S01]  /*5d10*/  R2UR UR14, R144 ;  /* 0x00000000900e72ca */ /* 0x000fe200000e0000 */
[----:B------:R-:W-:Y:S01]  /*5d20*/  WARPGROUP.ARRIVE ;  /* 0x00000000000079c5 */ /* 0x000fe20000000000 */
[----:B------:R-:W-:Y:S01]  /*5d30*/  UMOV UR29, 0x40000040 ;  /* 0x40000040001d7882 */ /* 0x000fe20000000000 */
[----:B------:R-:W-:-:S04]  /*5d40*/  USHF.R.U32.HI UR10, URZ, 0x4, UR10 ;  /* 0x000000043f0a7899 */ /* 0x000fc8000801160a */
[----:B------:R-:W1:Y:S01]  /*5d50*/  S2R R15, SR_TID.X ;  /* 0x00000000000f7919 */ /* 0x000e620000002100 */
[----:B------:R-:W-:Y:S01]  /*5d60*/  UMOV UR31, 0x80000020 ;  /* 0x80000020001f7882 */ /* 0x000fe20000000000 */
[----:B------:R-:W-:-:S04]  /*5d70*/  ULOP3.LUT UR10, UR10, 0x3fff, URZ, 0xc0, !UPT ;  /* 0x00003fff0a0a7892 */ /* 0x000fc8000f8ec03f */
[----:B------:R-:W-:Y:S02]  /*5d80*/  ULOP3.LUT UR11, UR10, 0x2000000, URZ, 0xfc, !UPT ;  /* 0x020000000a0b7892 */ /* 0x000fe4000f8efc3f */
[----:B------:R-:W-:Y:S02]  /*5d90*/  ULOP3.LUT UR10, UR14, 0x10000, URZ, 0xfc, !UPT ;  /* 0x000100000e0a7892 */ /* 0x000fe4000f8efc3f */
[----:B------:R-:W-:-:S05]  /*5da0*/  UIMAD UR11, UR6, 0x600, UR11 ;  /* 0x00000600060b78a4 */ /* 0x000fca000f8e020b */
[----:B------:R-:W-:Y:S02]  /*5db0*/  UMOV UR28, UR10 ;  /* 0x0000000a001c7c82 */ /* 0x000fe40008000000 */
[----:B------:R-:W-:Y:S02]  /*5dc0*/  UMOV UR30, UR11 ;  /* 0x0000000b001e7c82 */ /* 0x000fe40008000000 */
[----:B------:R-:W-:Y:S01]  /*5dd0*/  HGMMA.64x96x16.F32.BF16 R88, gdesc[UR28].tnspB, R88, gsb0 ;  /* 0x416000001c5879f0 */ /* 0x000fe20008001858 */
[----:B------:R-:W-:Y:S02]  /*5de0*/  UIADD3 UR28, UR10, 0x2, URZ ;  /* 0x000000020a1c7890 */ /* 0x000fe4000fffe03f */
[----:B------:R-:W-:Y:S01]  /*5df0*/  UIADD3 UR30, UR11, 0x40, URZ ;  /* 0x000000400b1e7890 */ /* 0x000fe2000fffe03f */
[----:B------:R-:W-:Y:S01]  /*5e00*/  UMOV UR29, 0x40000040 ;  /* 0x40000040001d7882 */ /* 0x000fe20000000000 */
[----:B------:R-:W-:Y:S01]  /*5e10*/  UMOV UR31, 0x80000020 ;  /* 0x80000020001f7882 */ /* 0x000fe20000000000 */
[----:B-1----:R-:W-:-:S02]  /*5e20*/  SHF.R.U32.HI R14, RZ, 0x7, R15 ;  /* 0x00000007ff0e7819 */ /* 0x002fc4000001160f */
        /* <DEDUP_REMOVED lines=52> */
.L_x_877:
[----:B------:R-:W-:Y:S01]  /*6170*/  R2UR UR10, R142 ;  /* 0x000000008e0a72ca */ /* 0x000fe200000e0000 */
[----:B------:R-:W-:Y:S01]  /*6180*/  FMUL.FTZ R22, R33, UR7 ;  /* 0x0000000721167c20 */ /* 0x000fe20008410000 */
[----:B------:R-:W-:Y:S01]  /*6190*/  FMUL.FTZ R23, R34, UR7 ;  /* 0x0000000722177c20 */ /* 0x000fe20008410000 */
[----:B------:R-:W-:Y:S01]  /*61a0*/  FMUL.FTZ R33, R44, UR7 ;  /* 0x000000072c217c20 */ /* 0x000fe20008410000 */
[----:B------:R-:W-:Y:S01]  /*61b0*/  FMUL.FTZ R34, R45, UR7 ;  /* 0x000000072d227c20 */ /* 0x000fe20008410000 */
[----:B------:R-:W1:Y:S01]  /*61c0*/  S2UR UR15, SR_CgaCtaId ;  /* 0x00000000000f79c3 */ /* 0x000e620000008800 */
[----:B------:R-:W-:Y:S01]  /*61d0*/  FMUL.FTZ R44, R55, UR7 ;  /* 0x00000007372c7c20 */ /* 0x000fe20008410000 */
[----:B------:R-:W-:Y:S01]  /*61e0*/  FMUL.FTZ R45, R56, UR7 ;  /* 0x00000007382d7c20 */ /* 0x000fe20008410000 */
[----:B------:R-:W-:Y:S01]  /*61f0*/  FMUL.FTZ R55, R66, UR7 ;  /* 0x0000000742377c20 */ /* 0x000fe20008410000 */
[----:B------:R-:W-:Y:S01]  /*6200*/  FMUL.FTZ R66, R75, UR7 ;  /* 0x000000074b427c20 */ /* 0x000fe20008410000 */
[----:B------:R-:W-:Y:S01]  /*6210*/  FMUL.FTZ R136, R26, UR7 ;  /* 0x000000071a887c20 */ /* 0x000fe20008410000 */
[----:B------:R-:W-:Y:S01]  /*6220*/  FMUL.FTZ R26, R37, UR7 ;  /* 0x00000007251a7c20 */ /* 0x000fe20008410000 */
[----:B------:R-:W-:Y:S01]  /*6230*/  FMUL.FTZ R37, R48, UR7 ;  /* 0x0000000730257c20 */ /* 0x000fe20008410000 */
[----:B------:R-:W-:Y:S01]  /*6240*/  UISETP.NE.AND UP1, UPT, UR10, URZ, UPT ;  /* 0x0000003f0a00728c */ /* 0x000fe2000bf25270 */
[----:B------:R-:W2:Y:S01]  /*6250*/  LDC R75, c[0x0][0x288] ;  /* 0x0000a200ff4b7b82 */ /* 0x000ea20000000800 */
[----:B------:R-:W-:-:S02]  /*6260*/  IMAD.MOV.U32 R138, RZ, RZ, R137 ;  /* 0x000000ffff8a7224 */ /* 0x000fc400078e0089 */
[----:B------:R-:W-:Y:S01]  /*6270*/  FMUL.FTZ R48, R59, UR7 ;  /* 0x000000073b307c20 */ /* 0x000fe20008410000 */
[----:B------:R-:W-:Y:S01]  /*6280*/  FMUL.FTZ R59, R68, UR7 ;  /* 0x00000007443b7c20 */ /* 0x000fe20008410000 */
[----:B------:R-:W-:Y:S01]  /*6290*/  FMUL.FTZ R68, R77, UR7 ;  /* 0x000000074d447c20 */ /* 0x000fe20008410000 */
[----:B------:R-:W-:Y:S01]  /*62a0*/  PLOP3.LUT P1, PT, PT, PT, UP1, 0x80, 0x0 ;  /* 0x000000000000781c */ /* 0x000fe20003f2f018 */
[----:B------:R-:W-:Y:S01]  /*62b0*/  IMAD.SHL.U32 R77, R10, 0x80, RZ ;  /* 0x000000800a4d7824 */ /* 0x000fe200078e00ff */
[----:B------:R-:W-:Y:S01]  /*62c0*/  PLOP3.LUT P2, PT, PT, PT, UP1, 0x80, 0x0 ;  /* 0x000000000000781c */ /* 0x000fe20003f4f018 */
[----:B0-----:R-:W-:Y:S01]  /*62d0*/  FMUL.FTZ R13, R24, UR7 ;  /* 0x00000007180d7c20 */ /* 0x001fe20008410000 */
[----:B------:R-:W-:Y:S01]  /*62e0*/  FMUL.FTZ R14, R25, UR7 ;  /* 0x00000007190e7c20 */ /* 0x000fe20008410000 */
[----:B------:R-:W-:Y:S01]  /*62f0*/  @UP1 ULDC UR11, c[0x0][0x44c] ;  /* 0x00011300000b1ab9 */ /* 0x000fe20000000800 */
[----:B------:R-:W-:Y:S01]  /*6300*/  FMUL.FTZ R15, R27, UR7 ;  /* 0x000000071b0f7c20 */ /* 0x000fe20008410000 */
[----:B------:R-:W-:Y:S01]  /*6310*/  FMUL.FTZ R16, R28, UR7 ;  /* 0x000000071c107c20 */ /* 0x000fe20008410000 */
[----:B------:R-:W-:Y:S01]  /*6320*/  FMUL.FTZ R18, R29, UR7 ;  /* 0x000000071d127c20 */ /* 0x000fe20008410000 */
[----:B------:R-:W-:Y:S01]  /*6330*/  FMUL.FTZ R24, R35, UR7 ;  /* 0x0000000723187c20 */ /* 0x000fe20008410000 */
[----:B------:R-:W-:Y:S01]  /*6340*/  FMUL.FTZ R19, R30, UR7 ;  /* 0x000000071e137c20 */ /* 0x000fe20008410000 */
[----:B------:R-:W-:Y:S01]  /*6350*/  FMUL.FTZ R20, R31, UR7 ;  /* 0x000000071f147c20 */ /* 0x000fe20008410000 */
[----:B------:R-:W-:Y:S01]  /*6360*/  FMUL.FTZ R21, R32, UR7 ;  /* 0x0000000720157c20 */ /* 0x000fe20008410000 */
[----:B------:R-:W-:Y:S01]  /*6370*/  @P1 IMAD.HI.U32 R56, R137, UR11, RZ ;  /* 0x0000000b89381c27 */ /* 0x000fe2000f8e00ff */
[----:B------:R-:W-:-:S03]  /*6380*/  @UP1 ULDC UR11, c[0x0][0x450] ;  /* 0x00011400000b1ab9 */ /* 0x000fc60000000800 */
[----:B------:R-:W-:Y:S01]  /*6390*/  FMUL.FTZ R25, R36, UR7 ;  /* 0x0000000724197c20 */ /* 0x000fe20008410000 */
[----:B------:R-:W-:Y:S01]  /*63a0*/  FMUL.FTZ R27, R38, UR7 ;  /* 0x00000007261b7c20 */ /* 0x000fe20008410000 */
[----:B------:R-:W-:Y:S01]  /*63b0*/  FMUL.FTZ R28, R39, UR7 ;  /* 0x00000007271c7c20 */ /* 0x000fe20008410000 */
[----:B------:R-:W-:Y:S01]  /*63c0*/  @P2 SHF.R.U32.HI R138, RZ, UR11, R56 ;  /* 0x0000000bff8a2c19 */ /* 0x000fe20008011638 */
[----:B------:R-:W-:Y:S01]  /*63d0*/  FMUL.FTZ R29, R40, UR7 ;  /* 0x00000007281d7c20 */ /* 0x000fe20008410000 */
[----:B------:R-:W-:Y:S01]  /*63e0*/  FMUL.FTZ R35, R46, UR7 ;  /* 0x000000072e237c20 */ /* 0x000fe20008410000 */
[----:B------:R-:W-:Y:S01]  /*63f0*/  FMUL.FTZ R30, R41, UR7 ;  /* 0x00000007291e7c20 */ /* 0x000fe20008410000 */
[----:B------:R-:W-:Y:S01]  /*6400*/  FMUL.FTZ R31, R42, UR7 ;  /* 0x000000072a1f7c20 */ /* 0x000fe20008410000 */
[----:B------:R-:W0:Y:S01]  /*6410*/  SHFL.IDX PT, R146, R138, RZ, 0x1c1f ;  /* 0x001c1fff8a927589 */ /* 0x000e2200000e0000 */
[----:B------:R-:W-:Y:S01]  /*6420*/  FMUL.FTZ R32, R43, UR7 ;  /* 0x000000072b207c20 */ /* 0x000fe20008410000 */
[----:B------:R-:W-:Y:S01]  /*6430*/  FMUL.FTZ R36, R47, UR7 ;  /* 0x000000072f247c20 */ /* 0x000fe20008410000 */
[----:B------:R-:W-:Y:S01]  /*6440*/  FMUL.FTZ R38, R49, UR7 ;  /* 0x0000000731267c20 */ /* 0x000fe20008410000 */
[----:B------:R-:W-:Y:S01]  /*6450*/  FMUL.FTZ R39, R50, UR7 ;  /* 0x0000000732277c20 */ /* 0x000fe20008410000 */
[----:B------:R-:W-:Y:S01]  /*6460*/  FMUL.FTZ R40, R51, UR7 ;  /* 0x0000000733287c20 */ /* 0x000fe20008410000 */
[----:B------:R-:W-:Y:S01]  /*6470*/  FMUL.FTZ R46, R57, UR7 ;  /* 0x00000007392e7c20 */ /* 0x000fe20008410000 */
[----:B------:R-:W-:Y:S01]  /*6480*/  UISETP.NE.AND UP0, UPT, UR60, URZ, UPT ;  /* 0x0000003f3c00728c */ /* 0x000fe2000bf05270 */
[----:B------:R-:W-:Y:S01]  /*6490*/  FMUL.FTZ R41, R52, UR7 ;  /* 0x0000000734297c20 */ /* 0x000fe20008410000 */
[----:B------:R-:W-:Y:S01]  /*64a0*/  FMUL.FTZ R42, R53, UR7 ;  /* 0x00000007352a7c20 */ /* 0x000fe20008410000 */
[----:B------:R-:W-:Y:S01]  /*64b0*/  FMUL.FTZ R43, R54, UR7 ;  /* 0x00000007362b7c20 */ /* 0x000fe20008410000 */
[----:B------:R-:W-:Y:S01]  /*64c0*/  FMUL.FTZ R47, R58, UR7 ;  /* 0x000000073a2f7c20 */ /* 0x000fe20008410000 */
[----:B------:R-:W-:Y:S01]  /*64d0*/  FMUL.FTZ R49, R60, UR7 ;  /* 0x000000073c317c20 */ /* 0x000fe20008410000 */
[----:B------:R-:W-:Y:S01]  /*64e0*/  FMUL.FTZ R50, R61, UR7 ;  /* 0x000000073d327c20 */ /* 0x000fe20008410000 */
[----:B------:R-:W-:Y:S01]  /*64f0*/  FMUL.FTZ R51, R62, UR7 ;  /* 0x000000073e337c20 */ /* 0x000fe20008410000 */
[----:B------:R-:W-:Y:S01]  /*6500*/  IADD3 R57, -R77, 0x1, RZ ;  /* 0x000000014d397810 */ /* 0x000fe20007ffe1ff */
[----:B------:R-:W-:Y:S01]  /*6510*/  FMUL.FTZ R52, R63, UR7 ;  /* 0x000000073f347c20 */ /* 0x000fe20008410000 */
[----:B------:R-:W-:Y:S01]  /*6520*/  FMUL.FTZ R53, R64, UR7 ;  /* 0x0000000740357c20 */ /* 0x000fe20008410000 */
[----:B------:R-:W-:Y:S01]  /*6530*/  FMUL.FTZ R54, R65, UR7 ;  /* 0x0000000741367c20 */ /* 0x000fe20008410000 */
[----:B------:R-:W-:Y:S01]  /*6540*/  FMUL.FTZ R58, R67, UR7 ;  /* 0x00000007433a7c20 */ /* 0x000fe20008410000 */
[----:B------:R-:W-:Y:S01]  /*6550*/  FMUL.FTZ R60, R69, UR7 ;  /* 0x00000007453c7c20 */ /* 0x000fe20008410000 */
[----:B------:R-:W-:Y:S01]  /*6560*/  FMUL.FTZ R61, R70, UR7 ;  /* 0x00000007463d7c20 */ /* 0x000fe20008410000 */
[----:B------:R-:W-:Y:S01]  /*6570*/  FMUL.FTZ R62, R71, UR7 ;  /* 0x00000007473e7c20 */ /* 0x000fe20008410000 */
[----:B------:R-:W-:Y:S01]  /*6580*/  ULEA UR10, UR4, UR38, 0x3 ;  /* 0x00000026040a7291 */ /* 0x000fe2000f8e183f */
        /* <DEDUP_REMOVED lines=14> */
[----:B------:R-:W-:Y:S01]  /*6670*/  R2UR UR14, R143 ;  /* 0x000000008f0e72ca */ /* 0x000fe200000e0000 */
[----:B------:R-:W-:Y:S01]  /*6680*/  UIADD3 UR10, UR10, 0x2d840, URZ ;  /* 0x0002d8400a0a7890 */ /* 0x000fe2000fffe03f */
[----:B------:R-:W-:Y:S01]  /*6690*/  IMAD R56, R2, -0x2, R57 ;  /* 0xfffffffe02387824 */ /* 0x000fe200078e0239 */
[----:B------:R-:W-:Y:S01]  /*66a0*/  PLOP3.LUT P1, PT, PT, PT, UP0, 0x40, 0x0 ;  /* 0x000000000000781c */ /* 0x000fe20003f2e808 */
[----:B------:R-:W3:Y:S01]  /*66b0*/  MUFU.TANH R13, R13 ;  /* 0x0000000d000d7308 */ /* 0x000ee20000002400 */
[----:B-1----:R-:W-:Y:S01]  /*66c0*/  UPRMT UR10, UR15, 0x654, UR10 ;  /* 0x000006540f0a7896 */ /* 0x002fe2000800000a */
[----:B------:R-:W-:-:S04]  /*66d0*/  IMAD R56, R17, UR35, R56 ;  /* 0x0000002311387c24 */ /* 0x000fc8000f8e0238 */
[----:B--2---:R-:W-:Y:S02]  /*66e0*/  IMAD.IADD R56, R56, 0x1, -R75 ;  /* 0x0000000138387824 */ /* 0x004fe400078e0a4b */
[----:B------:R-:W1:Y:S02]  /*66f0*/  MUFU.TANH R14, R14 ;  /* 0x0000000e000e7308 */ /* 0x000e640000002400 */
[C---:B------:R-:W-:Y:S01]  /*6700*/  VIADD R84, R56.reuse, UR40 ;  /* 0x0000002838547c36 */ /* 0x040fe20008000000 */
[----:B------:R-:W-:Y:S01]  /*6710*/  SYNCS.ARRIVE.TRANS64.RED.A1T0 RZ, [UR10], RZ ;  /* 0x000000ffffff79a7 */ /* 0x000fe2000810040a */
[----:B------:R-:W-:Y:S02]  /*6720*/  VIADD R83, R56, UR14 ;  /* 0x0000000e38537c36 */ /* 0x000fe40008000000 */
[----:B0-----:R-:W-:Y:S02]  /*6730*/  IMAD.IADD R82, R84, 0x1, R146 ;  /* 0x0000000154527824 */ /* 0x001fe400078e0292 */
[----:B------:R-:W0:Y:S01]  /*6740*/  MUFU.TANH R136, R136 ;  /* 0x0000008800887308 */ /* 0x000e220000002400 */
[----:B------:R-:W-:-:S07]  /*6750*/  IMAD.IADD R81, R146, 0x1, R83 ;  /* 0x0000000192517824 */ /* 0x000fce00078e0253 */
[----:B------:R-:W2:Y:S08]  /*6760*/  MUFU.TANH R15, R15 ;  /* 0x0000000f000f7308 */ /* 0x000eb00000002400 */
        /* <DEDUP_REMOVED lines=66> */
[----:B------:R-:W-:Y:S01]  /*6b90*/  IMAD.U32 R86, RZ, RZ, UR33 ;  /* 0x00000021ff567e24 */ /* 0x000fe2000f8e00ff */
[----:B------:R-:W-:-:S04]  /*6ba0*/  LOP3.LUT R85, RZ, R85, RZ, 0x33, !PT ;  /* 0x00000055ff557212 */ /* 0x000fc800078e33ff */
[----:B------:R-:W-:-:S13]  /*6bb0*/  ISETP.NE.AND P1, PT, R86, 0x1, PT ;  /* 0x000000015600780c */ /* 0x000fda0003f25270 */
[----:B------:R-:W1:Y:S02]  /*6bc0*/  @P1 LDC.64 R56, c[0x0][0x9e8] ;  /* 0x00027a00ff381b82 */ /* 0x000e640000000a00 */
[----:B-1----:R-:W-:-:S05]  /*6bd0*/  @P1 IMAD.HI.U32 R56, R85, R56, RZ ;  /* 0x0000003855381227 */ /* 0x002fca00078e00ff */
[----:B------:R-:W-:-:S04]  /*6be0*/  @P1 SHF.R.U32.HI R85, RZ, R57, R56 ;  /* 0x00000039ff551219 */ /* 0x000fc80000011638 */
[----:B------:R-:W-:Y:S01]  /*6bf0*/  LOP3.LUT R85, RZ, R85, RZ, 0x33, !PT ;  /* 0x00000055ff557212 */ /* 0x000fe200078e33ff */
[----:B------:R-:W-:Y:S06]  /*6c00*/  BRA `(.L_x_881) ;  /* 0x0000000000147947 */ /* 0x000fec0003800000 */
.L_x_880:
[----:B------:R-:W-:-:S05]  /*6c10*/  IMAD.U32 R86, RZ, RZ, UR33 ;  /* 0x00000021ff567e24 */ /* 0x000fca000f8e00ff */
[----:B------:R-:W-:-:S13]  /*6c20*/  ISETP.NE.AND P1, PT, R86, 0x1, PT ;  /* 0x000000015600780c */ /* 0x000fda0003f25270 */
[----:B------:R-:W1:Y:S02]  /*6c30*/  @P1 LDC.64 R56, c[0x0][0x9e8] ;  /* 0x00027a00ff381b82 */ /* 0x000e640000000a00 */
[----:B-1----:R-:W-:-:S05]  /*6c40*/  @P1 IMAD.HI.U32 R56, R85, R56, RZ ;  /* 0x0000003855381227 */ /* 0x002fca00078e00ff */
[----:B------:R-:W-:-:S07]  /*6c50*/  @P1 SHF.R.U32.HI R85, RZ, R57, R56 ;  /* 0x00000039ff551219 */ /* 0x000fce0000011638 */
.L_x_881:
[----:B------:R-:W-:Y:S05]  /*6c60*/  BSYNC B0 ;  /* 0x0000000000007941 */ /* 0x000fea0003800000 */
.L_x_879:
[----:B------:R-:W-:-:S04]  /*6c70*/  IMAD R85, R85, R86, -R77 ;  /* 0x0000005655557224 */ /* 0x000fc800078e0a4d */
[----:B------:R-:W-:-:S05]  /*6c80*/  IMAD R85, R2, -0x2, R85 ;  /* 0xfffffffe02557824 */ /* 0x000fca00078e0255 */
[----:B------:R-:W-:Y:S02]  /*6c90*/  VIADDMNMX R82, R85, R86, R82, PT ;  /* 0x0000005655527246 */ /* 0x000fe40003800152 */
[----:B------:R-:W-:-:S07]  /*6ca0*/  VIMNMX R81, R81, R85, !PT ;  /* 0x0000005551517248 */ /* 0x000fce0007fe0100 */
.L_x_878:
[----:B------:R-:W-:Y:S01]  /*6cb0*/  ISETP.GT.AND P1, PT, R10, -0x1, PT ;  /* 0xffffffff0a00780c */ /* 0x000fe20003f24270 */
[----:B------:R-:W1:Y:S01]  /*6cc0*/  SHFL.IDX PT, R56, R138, 0x1, 0x1c1f ;  /* 0x003c1f008a387f89 */ /* 0x000e6200000e0000 */
[----:B------:R-:W-:Y:S02]  /*6cd0*/  UISETP.NE.AND UP0, UPT, UR60, URZ, UPT ;  /* 0x0000003f3c00728c */ /* 0x000fe4000bf05270 */
[C---:B------:R-:W-:Y:S02]  /*6ce0*/  ISETP.GT.AND P3, PT, R81.reuse, 0x8, P1 ;  /* 0x000000085100780c */ /* 0x040fe40000f64270 */
[C---:B------:R-:W-:Y:S02]  /*6cf0*/  ISETP.GT.AND P6, PT, R81.reuse, RZ, P1 ;  /* 0x000000ff5100720c */ /* 0x040fe40000fc4270 */
[----:B------:R-:W-:Y:S02]  /*6d00*/  ISETP.LT.OR P3, PT, R82, 0x9, P3 ;  /* 0x000000095200780c */ /* 0x000fe40001f61670 */
[----:B------:R-:W-:-:S02]  /*6d10*/  ISETP.GT.AND P2, PT, R81, 0x1, P1 ;  /* 0x000000015100780c */ /* 0x000fc40000f44270 */
[----:B------:R-:W-:Y:S02]  /*6d20*/  FSEL R16, R16, -INF , !P3 ;  /* 0xff80000010107808 */ /* 0x000fe40005800000 */
[----:B------:R-:W-:Y:S02]  /*6d30*/  ISETP.GT.AND P3, PT, R81, 0x19, P1 ;  /* 0x000000195100780c */ /* 0x000fe40000f64270 */
[C---:B------:R-:W-:Y:S02]  /*6d40*/  ISETP.LT.OR P6, PT, R82.reuse, 0x1, P6 ;  /* 0x000000015200780c */ /* 0x040fe400037c1670 */
[C---:B------:R-:W-:Y:S02]  /*6d50*/  ISETP.LT.OR P2, PT, R82.reuse, 0x2, P2 ;  /* 0x000000025200780c */ /* 0x040fe40001741670 */
[----:B------:R-:W-:Y:S02]  /*6d60*/  ISETP.LT.OR P3, PT, R82, 0x1a, P3 ;  /* 0x0000001a5200780c */ /* 0x000fe40001f61670 */
[----:B------:R-:W-:-:S02]  /*6d70*/  FSEL R13, R13, -INF , !P6 ;  /* 0xff8000000d0d7808 */ /* 0x000fc40007000000 */
[----:B------:R-:W-:Y:S01]  /*6d80*/  FSEL R14, R14, -INF , !P2 ;  /* 0xff8000000e0e7808 */ /* 0x000fe20005000000 */
[--C-:B-1----:R-:W-:Y:S01]  /*6d90*/  IMAD.IADD R84, R84, 0x1, R56.reuse ;  /* 0x0000000154547824 */ /* 0x102fe200078e0238 */
[----:B------:R-:W-:Y:S01]  /*6da0*/  ISETP.GT.AND P5, PT, R81, 0x9, P1 ;  /* 0x000000095100780c */ /* 0x000fe20000fa4270 */
[----:B------:R-:W-:Y:S01]  /*6db0*/  IMAD.IADD R83, R83, 0x1, R56 ;  /* 0x0000000153537824 */ /* 0x000fe200078e0238 */
[C---:B------:R-:W-:Y:S02]  /*6dc0*/  ISETP.GT.AND P4, PT, R81.reuse, 0x10, P1 ;  /* 0x000000105100780c */ /* 0x040fe40000f84270 */
[C---:B------:R-:W-:Y:S02]  /*6dd0*/  ISETP.GT.AND P6, PT, R81.reuse, 0x11, P1 ;  /* 0x000000115100780c */ /* 0x040fe40000fc4270 */
[----:B------:R-:W-:Y:S02]  /*6de0*/  ISETP.GT.AND P2, PT, R81, 0x18, P1 ;  /* 0x000000185100780c */ /* 0x000fe40000f44270 */
[----:B0-----:R-:W-:-:S02]  /*6df0*/  FSEL R26, R26, -INF , !P3 ;  /* 0xff8000001a1a7808 */ /* 0x001fc40005800000 */
[----:B------:R-:W-:Y:S02]  /*6e00*/  ISETP.GT.AND P3, PT, R81, 0x30, P1 ;  /* 0x000000305100780c */ /* 0x000fe40000f64270 */
[C---:B------:R-:W-:Y:S02]  /*6e10*/  ISETP.LT.OR P5, PT, R82.reuse, 0xa, P5 ;  /* 0x0000000a5200780c */ /* 0x040fe40002fa1670 */
[C---:B------:R-:W-:Y:S02]  /*6e20*/  ISETP.LT.OR P4, PT, R82.reuse, 0x11, P4 ;  /* 0x000000115200780c */ /* 0x040fe40002781670 */
[C---:B------:R-:W-:Y:S02]  /*6e30*/  ISETP.LT.OR P6, PT, R82.reuse, 0x12, P6 ;  /* 0x000000125200780c */ /* 0x040fe400037c1670 */
[C---:B------:R-:W-:Y:S02]  /*6e40*/  ISETP.LT.OR P2, PT, R82.reuse, 0x19, P2 ;  /* 0x000000195200780c */ /* 0x040fe40001741670 */
[----:B------:R-:W-:-:S02]  /*6e50*/  ISETP.LT.OR P3, PT, R82, 0x31, P3 ;  /* 0x000000315200780c */ /* 0x000fc40001f61670 */
[----:B------:R-:W-:Y:S02]  /*6e60*/  FSEL R18, R18, -INF , !P5 ;  /* 0xff80000012127808 */ /* 0x000fe40006800000 */
[----:B------:R-:W-:Y:S02]  /*6e70*/  FSEL R21, R21, -INF , !P4 ;  /* 0xff80000015157808 */ /* 0x000fe40006000000 */
[----:B------:R-:W-:Y:S02]  /*6e80*/  FSEL R22, R22, -INF , !P6 ;  /* 0xff80000016167808 */ /* 0x000fe40007000000 */
[----:B------:R-:W-:Y:S02]  /*6e90*/  FSEL R25, R25, -INF , !P2 ;  /* 0xff80000019197808 */ /* 0x000fe40005000000 */
[C---:B------:R-:W-:Y:S02]  /*6ea0*/  ISETP.GT.AND P5, PT, R81.reuse, 0x20, P1 ;  /* 0x000000205100780c */ /* 0x040fe40000fa4270 */
[----:B------:R-:W-:-:S02]  /*6eb0*/  ISETP.GT.AND P4, PT, R81, 0x21, P1 ;  /* 0x000000215100780c */ /* 0x000fc40000f84270 */
[C---:B------:R-:W-:Y:S02]  /*6ec0*/  ISETP.GT.AND P6, PT, R81.reuse, 0x28, P1 ;  /* 0x000000285100780c */ /* 0x040fe40000fc4270 */
[----:B------:R-:W-:Y:S02]  /*6ed0*/  ISETP.GT.AND P2, PT, R81, 0x29, P1 ;  /* 0x000000295100780c */ /* 0x000fe40000f44270 */
[----:B------:R-:W-:Y:S02]  /*6ee0*/  FSEL R37, R37, -INF , !P3 ;  /* 0xff80000025257808 */ /* 0x000fe40005800000 */
[----:B------:R-:W-:Y:S02]  /*6ef0*/  ISETP.GT.AND P3, PT, R81, 0x41, P1 ;  /* 0x000000415100780c */ /* 0x000fe40000f64270 */
[C---:B------:R-:W-:Y:S02]  /*6f00*/  ISETP.LT.OR P5, PT, R82.reuse, 0x21, P5 ;  /* 0x000000215200780c */ /* 0x040fe40002fa1670 */
[----:B------:R-:W-:-:S02]  /*6f10*/  ISETP.LT.OR P4, PT, R82, 0x22, P4 ;  /* 0x000000225200780c */ /* 0x000fc40002781670 */
[C---:B------:R-:W-:Y:S02]  /*6f20*/  ISETP.LT.OR P6, PT, R82.reuse, 0x29, P6 ;  /* 0x000000295200780c */ /* 0x040fe400037c1670 */
[C---:B------:R-:W-:Y:S02]  /*6f30*/  ISETP.LT.OR P2, PT, R82.reuse, 0x2a, P2 ;  /* 0x0000002a5200780c */ /* 0x040fe40001741670 */
[----:B------:R-:W-:Y:S02]  /*6f40*/  ISETP.LT.OR P3, PT, R82, 0x42, P3 ;  /* 0x000000425200780c */ /* 0x000fe40001f61670 */
[----:B------:R-:W-:Y:S02]  /*6f50*/  FSEL R29, R29, -INF , !P5 ;  /* 0xff8000001d1d7808 */ /* 0x000fe40006800000 */
[----:B------:R-:W-:Y:S02]  /*6f60*/  FSEL R30, R30, -INF , !P4 ;  /* 0xff8000001e1e7808 */ /* 0x000fe40006000000 */
[----:B------:R-:W-:-:S02]  /*6f70*/  FSEL R33, R33, -INF , !P6 ;  /* 0xff80000021217808 */ /* 0x000fc40007000000 */
[----:B------:R-:W-:Y:S02]  /*6f80*/  FSEL R34, R34, -INF , !P2 ;  /* 0xff80000022227808 */ /* 0x000fe40005000000 */
[C---:B------:R-:W-:Y:S02]  /*6f90*/  ISETP.GT.AND P5, PT, R81.reuse, 0x31, P1 ;  /* 0x000000315100780c */ /* 0x040fe40000fa4270 */
[C---:B------:R-:W-:Y:S02]  /*6fa0*/  ISETP.GT.AND P4, PT, R81.reuse, 0x38, P1 ;  /* 0x000000385100780c */ /* 0x040fe40000f84270 */
[C---:B------:R-:W-:Y:S02]  /*6fb0*/  ISETP.GT.AND P6, PT, R81.reuse, 0x39, P1 ;  /* 0x000000395100780c */ /* 0x040fe40000fc4270 */
[----:B------:R-:W-:Y:S02]  /*6fc0*/  ISETP.GT.AND P2, PT, R81, 0x40, P1 ;  /* 0x000000405100780c */ /* 0x000fe40000f44270 */
[----:B------:R-:W-:-:S02]  /*6fd0*/  FSEL R46, R46, -INF , !P3 ;  /* 0xff8000002e2e7808 */ /* 0x000fc40005800000 */
        /* <DEDUP_REMOVED lines=30> */
[----:B------:R-:W-:Y:S02]  /*71c0*/  PLOP3.LUT P3, PT, PT, PT, UP0, 0x40, 0x0 ;  /* 0x000000000000781c */ /* 0x000fe40003f6e808 */
[C---:B------:R-:W-:Y:S02]  /*71d0*/  ISETP.LT.OR P5, PT, R82.reuse, 0x5a, P5 ;  /* 0x0000005a5200780c */ /* 0x040fe40002fa1670 */
[C---:B------:R-:W-:Y:S02]  /*71e0*/  ISETP.LT.OR P4, PT, R82.reuse, 0x61, P4 ;  /* 0x000000615200780c */ /* 0x040fe40002781670 */
[C---:B------:R-:W-:Y:S02]  /*71f0*/  ISETP.LT.OR P6, PT, R82.reuse, 0x62, P6 ;  /* 0x000000625200780c */ /* 0x040fe400037c1670 */
[----:B------:R-:W-:Y:S02]  /*7200*/  ISETP.LT.OR P2, PT, R82, 0x69, P2 ;  /* 0x000000695200780c */ /* 0x000fe40001741670 */
[----:B------:R-:W-:-:S02]  /*7210*/  FSEL R60, R60, -INF , !P5 ;  /* 0xff8000003c3c7808 */ /* 0x000fc40006800000 */
[----:B------:R-:W-:Y:S02]  /*7220*/  FSEL R63, R63, -INF , !P4 ;  /* 0xff8000003f3f7808 */ /* 0x000fe40006000000 */
[----:B------:R-:W-:Y:S02]  /*7230*/  FSEL R64, R64, -INF , !P6 ;  /* 0xff80000040407808 */ /* 0x000fe40007000000 */
[----:B------:R-:W-:Y:S02]  /*7240*/  FSEL R67, R67, -INF , !P2 ;  /* 0xff80000043437808 */ /* 0x000fe40005000000 */
[C---:B------:R-:W-:Y:S02]  /*7250*/  ISETP.GT.AND P5, PT, R81.reuse, 0x70, P1 ;  /* 0x000000705100780c */ /* 0x040fe40000fa4270 */
[C---:B------:R-:W-:Y:S02]  /*7260*/  ISETP.GT.AND P4, PT, R81.reuse, 0x71, P1 ;  /* 0x000000715100780c */ /* 0x040fe40000f84270 */
[----:B------:R-:W-:-:S02]  /*7270*/  ISETP.GT.AND P6, PT, R81, 0x78, P1 ;  /* 0x000000785100780c */ /* 0x000fc40000fc4270 */
[----:B------:R-:W-:Y:S02]  /*7280*/  ISETP.GT.AND P2, PT, R81, 0x79, P1 ;  /* 0x000000795100780c */ /* 0x000fe40000f44270 */
[C---:B------:R-:W-:Y:S02]  /*7290*/  ISETP.LT.OR P5, PT, R82.reuse, 0x71, P5 ;  /* 0x000000715200780c */ /* 0x040fe40002fa1670 */
[C---:B------:R-:W-:Y:S02]  /*72a0*/  ISETP.LT.OR P4, PT, R82.reuse, 0x72, P4 ;  /* 0x000000725200780c */ /* 0x040fe40002781670 */
[C---:B------:R-:W-:Y:S02]  /*72b0*/  ISETP.LT.OR P6, PT, R82.reuse, 0x79, P6 ;  /* 0x000000795200780c */ /* 0x040fe400037c1670 */
[----:B------:R-:W-:Y:S02]  /*72c0*/  ISETP.LT.OR P2, PT, R82, 0x7a, P2 ;  /* 0x0000007a5200780c */ /* 0x000fe40001741670 */
[----:B------:R-:W-:-:S02]  /*72d0*/  FSEL R71, R71, -INF , !P5 ;  /* 0xff80000047477808 */ /* 0x000fc40006800000 */
[----:B------:R-:W-:Y:S02]  /*72e0*/  FSEL R72, R72, -INF , !P4 ;  /* 0xff80000048487808 */ /* 0x000fe40006000000 */
[----:B------:R-:W-:Y:S02]  /*72f0*/  FSEL R76, R76, -INF , !P6 ;  /* 0xff8000004c4c7808 */ /* 0x000fe40007000000 */
[----:B------:R-:W-:Y:S01]  /*7300*/  FSEL R78, R78, -INF , !P2 ;  /* 0xff8000004e4e7808 */ /* 0x000fe20005000000 */
[----:B------:R-:W-:Y:S06]  /*7310*/  @P3 BRA `(.L_x_882) ;  /* 0x00000000005c3947 */ /* 0x000fec0003800000 */
        /* <DEDUP_REMOVED lines=8> */
[----:B------:R-:W0:Y:S02]  /*73a0*/  @P2 LDC.64 R56, c[0x0][0x9e8] ;  /* 0x00027a00ff382b82 */ /* 0x000e240000000a00 */
[----:B0-----:R-:W-:-:S05]  /*73b0*/  @P2 IMAD.HI.U32 R56, R81, R56, RZ ;  /* 0x0000003851382227 */ /* 0x001fca00078e00ff */
[----:B------:R-:W-:-:S04]  /*73c0*/  @P2 SHF.R.U32.HI R81, RZ, R57, R56 ;  /* 0x00000039ff512219 */ /* 0x000fc80000011638 */
[----:B------:R-:W-:Y:S01]  /*73d0*/  LOP3.LUT R81, RZ, R81, RZ, 0x33, !PT ;  /* 0x00000051ff517212 */ /* 0x000fe200078e33ff */
[----:B------:R-:W-:Y:S06]  /*73e0*/  BRA `(.L_x_885) ;  /* 0x0000000000147947 */ /* 0x000fec0003800000 */
.L_x_884:
[----:B------:R-:W-:-:S05]  /*73f0*/  IMAD.U32 R82, RZ, RZ, UR33 ;  /* 0x00000021ff527e24 */ /* 0x000fca000f8e00ff */
[----:B------:R-:W-:-:S13]  /*7400*/  ISETP.NE.AND P2, PT, R82, 0x1, PT ;  /* 0x000000015200780c */ /* 0x000fda0003f45270 */
[----:B------:R-:W0:Y:S02]  /*7410*/  @P2 LDC.64 R56, c[0x0][0x9e8] ;  /* 0x00027a00ff382b82 */ /* 0x000e240000000a00 */
[----:B0-----:R-:W-:-:S05]  /*7420*/  @P2 IMAD.HI.U32 R56, R81, R56, RZ ;  /* 0x0000003851382227 */ /* 0x001fca00078e00ff */
[----:B------:R-:W-:-:S07]  /*7430*/  @P2 SHF.R.U32.HI R81, RZ, R57, R56 ;  /* 0x00000039ff512219 */ /* 0x000fce0000011638 */
.L_x_885:
[----:B------:R-:W-:Y:S05]  /*7440*/  BSYNC B0 ;  /* 0x0000000000007941 */ /* 0x000fea0003800000 */
.L_x_883:
[----:B------:R-:W-:-:S04]  /*7450*/  IMAD R77, R81, R82, -R77 ;  /* 0x00000052514d7224 */ /* 0x000fc800078e0a4d */
[----:B------:R-:W-:-:S05]  /*7460*/  IMAD R77, R2, -0x2, R77 ;  /* 0xfffffffe024d7824 */ /* 0x000fca00078e024d */
[----:B------:R-:W-:Y:S02]  /*7470*/  VIADDMNMX R84, R77, R82, R84, PT ;  /* 0x000000524d547246 */ /* 0x000fe40003800154 */
[----:B------:R-:W-:-:S07]  /*7480*/  VIMNMX R83, R83, R77, !PT ;  /* 0x0000004d53537248 */ /* 0x000fce0007fe0100 */
.L_x_882:
[----:B------:R-:W-:Y:S01]  /*7490*/  FMNMX.FTZ R57, R13, R11, !PT ;  /* 0x0000000b0d397209 */ /* 0x000fe20007810000 */
[----:B------:R-:W-:Y:S01]  /*74a0*/  UMOV UR11, UR34 ;  /* 0x00000022000b7c82 */ /* 0x000fe20008000000 */
[----:B------:R-:W-:Y:S02]  /*74b0*/  ISETP.GT.AND P5, PT, R83, 0x10, P1 ;  /* 0x000000105300780c */ /* 0x000fe40000fa4270 */
[----:B------:R-:W-:Y:S02]  /*74c0*/  FMNMX.FTZ R57, R14, R57, !PT ;  /* 0x000000390e397209 */ /* 0x000fe40007810000 */
[----:B------:R-:W-:Y:S02]  /*74d0*/  ISETP.LT.OR P5, PT, R84, 0x11, P5 ;  /* 0x000000115400780c */ /* 0x000fe40002fa1670 */
[----:B------:R-:W-:Y:S02]  /*74e0*/  FMNMX.FTZ R57, R16, R57, !PT ;  /* 0x0000003910397209 */ /* 0x000fe40007810000 */
[----:B------:R-:W-:-:S02]  /*74f0*/  FSEL R23, R23, -INF , !P5 ;  /* 0xff80000017177808 */ /* 0x000fc40006800000 */
[----:B------:R-:W-:Y:S02]  /*7500*/  FMNMX.FTZ R56, R18, R57, !PT ;  /* 0x0000003912387209 */ /* 0x000fe40007810000 */
[----:B------:R-:W-:Y:S02]  /*7510*/  ISETP.GT.AND P5, PT, R83, 0x20, P1 ;  /* 0x000000205300780c */ /* 0x000fe40000fa4270 */
[----:B------:R-:W-:Y:S02]  /*7520*/  FMNMX.FTZ R57, R21, R56, !PT ;  /* 0x0000003815397209 */ /* 0x000fe40007810000 */
[----:B------:R-:W-:Y:S02]  /*7530*/  ISETP.LT.OR P5, PT, R84, 0x21, P5 ;  /* 0x000000215400780c */ /* 0x000fe40002fa1670 */
[----:B------:R-:W-:Y:S02]  /*7540*/  FMNMX.FTZ R56, R22, R57, !PT ;  /* 0x0000003916387209 */ /* 0x000fe40007810000 */
[----:B------:R-:W-:-:S02]  /*7550*/  FSEL R31, R31, -INF , !P5 ;  /* 0xff8000001f1f7808 */ /* 0x000fc40006800000 */
[----:B------:R-:W-:Y:S02]  /*7560*/  FMNMX.FTZ R57, R25, R56, !PT ;  /* 0x0000003819397209 */ /* 0x000fe40007810000 */
[C---:B------:R-:W-:Y:S02]  /*7570*/  ISETP.GT.AND P5, PT, R83.reuse, RZ, P1 ;  /* 0x000000ff5300720c */ /* 0x040fe40000fa4270 */
[----:B------:R-:W-:Y:S02]  /*7580*/  FMNMX.FTZ R56, R26, R57, !PT ;  /* 0x000000391a387209 */ /* 0x000fe40007810000 */
[----:B------:R-:W-:Y:S02]  /*7590*/  ISETP.GT.AND P2, PT, R83, 0x1, P1 ;  /* 0x000000015300780c */ /* 0x000fe40000f44270 */
[----:B------:R-:W-:Y:S02]  /*75a0*/  FMNMX.FTZ R57, R29, R56, !PT ;  /* 0x000000381d397209 */ /* 0x000fe40007810000 */
[----:B------:R-:W-:-:S02]  /*75b0*/  ISETP.LT.OR P5, PT, R84, 0x1, P5 ;  /* 0x000000015400780c */ /* 0x000fc40002fa1670 */
[----:B------:R-:W-:Y:S02]  /*75c0*/  FMNMX.FTZ R56, R30, R57, !PT ;  /* 0x000000391e387209 */ /* 0x000fe40007810000 */
[----:B------:R-:W-:Y:S02]  /*75d0*/  ISETP.GT.AND P3, PT, R83, 0x8, P1 ;  /* 0x000000085300780c */ /* 0x000fe40000f64270 */
[----:B------:R-:W-:Y:S02]  /*75e0*/  FMNMX.FTZ R57, R33, R56, !PT ;  /* 0x0000003821397209 */ /* 0x000fe40007810000 */
[----:B------:R-:W-:Y:S02]  /*75f0*/  ISETP.LT.OR P2, PT, R84, 0x2, P2 ;  /* 0x000000025400780c */ /* 0x000fe40001741670 */
[----:B------:R-:W-:Y:S02]  /*7600*/  FMNMX.FTZ R56, R34, R57, !PT ;  /* 0x0000003922387209 */ /* 0x000fe40007810000 */
[----:B------:R-:W-:-:S02]  /*7610*/  ISETP.GT.AND P4, PT, R83, 0x9, P1 ;  /* 0x000000095300780c */ /* 0x000fc40000f84270 */
[----:B------:R-:W-:Y:S02]  /*7620*/  FMNMX.FTZ R57, R37, R56, !PT ;  /* 0x0000003825397209 */ /* 0x000fe40007810000 */
[----:B------:R-:W-:Y:S02]  /*7630*/  ISETP.LT.OR P3, PT, R84, 0x9, P3 ;  /* 0x000000095400780c */ /* 0x000fe40001f61670 */
[----:B------:R-:W-:Y:S02]  /*7640*/  FMNMX.FTZ R56, R38, R57, !PT ;  /* 0x0000003926387209 */ /* 0x000fe40007810000 */
[----:B------:R-:W-:Y:S02]  /*7650*/  FSEL R15, R15, -INF , !P2 ;  /* 0xff8000000f0f7808 */ /* 0x000fe40005000000 */
[----:B------:R-:W-:Y:S02]  /*7660*/  FMNMX.FTZ R57, R41, R56, !PT ;  /* 0x0000003829397209 */ /* 0x000fe40007810000 */
[----:B------:R-:W-:-:S02]  /*7670*/  ISETP.LT.OR P4, PT, R84, 0xa, P4 ;  /* 0x0000000a5400780c */ /* 0x000fc40002781670 */
[----:B------:R-:W-:Y:S02]  /*7680*/  FMNMX.FTZ R56, R42, R57, !PT ;  /* 0x000000392a387209 */ /* 0x000fe40007810000 */
[----:B------:R-:W-:Y:S02]  /*7690*/  FSEL R19, R19, -INF , !P3 ;  /* 0xff80000013137808 */ /* 0x000fe40005800000 */
[----:B------:R-:W-:Y:S02]  /*76a0*/  FMNMX.FTZ R57, R45, R56, !PT ;  /* 0x000000382d397209 */ /* 0x000fe40007810000 */
[----:B------:R-:W-:Y:S02]  /*76b0*/  ISETP.GT.AND P2, PT, R83, 0x11, P1 ;  /* 0x000000115300780c */ /* 0x000fe40000f44270 */
[----:B------:R-:W-:Y:S02]  /*76c0*/  FMNMX.FTZ R56, R46, R57, !PT ;  /* 0x000000392e387209 */ /* 0x000fe40007810000 */
[----:B------:R-:W-:-:S02]  /*76d0*/  FSEL R20, R20, -INF , !P4 ;  /* 0xff80000014147808 */ /* 0x000fc40006000000 */
        /* <DEDUP_REMOVED lines=28> */
[----:B------:R-:W-:Y:S01]  /*78a0*/  ISETP.GT.AND P2, PT, R83, 0x30, P1 ;  /* 0x000000305300780c */ /* 0x000fe20000f44270 */
[----:B------:R-:W0:Y:S01]  /*78b0*/  SHFL.BFLY PT, R56, R57, 0x2, 0x1f ;  /* 0x0c401f0039387f89 */ /* 0x000e2200000e0000 */
[----:B------:R-:W-:-:S02]  /*78c0*/  FSEL R35, R35, -INF , !P3 ;  /* 0xff80000023237808 */ /* 0x000fc40005800000 */
[C---:B------:R-:W-:Y:S02]  /*78d0*/  ISETP.LT.OR P4, PT, R84.reuse, 0x2a, P4 ;  /* 0x0000002a5400780c */ /* 0x040fe40002781670 */
[----:B------:R-:W-:Y:S02]  /*78e0*/  ISETP.GT.AND P3, PT, R83, 0x31, P1 ;  /* 0x000000315300780c */ /* 0x000fe40000f64270 */
[----:B------:R-:W-:Y:S02]  /*78f0*/  ISETP.LT.OR P2, PT, R84, 0x31, P2 ;  /* 0x000000315400780c */ /* 0x000fe40001741670 */
[----:B------:R-:W-:Y:S02]  /*7900*/  FSEL R36, R36, -INF , !P4 ;  /* 0xff80000024247808 */ /* 0x000fe40006000000 */
[----:B------:R-:W-:Y:S02]  /*7910*/  FSEL R39, R39, -INF , !P2 ;  /* 0xff80000027277808 */ /* 0x000fe40005000000 */
[----:B------:R-:W-:-:S02]  /*7920*/  ISETP.LT.OR P3, PT, R84, 0x32, P3 ;  /* 0x000000325400780c */ /* 0x000fc40001f61670 */
[C---:B------:R-:W-:Y:S02]  /*7930*/  ISETP.GT.AND P4, PT, R83.reuse, 0x39, P1 ;  /* 0x000000395300780c */ /* 0x040fe40000f84270 */
[----:B------:R-:W-:Y:S02]  /*7940*/  FSEL R40, R40, -INF , !P3 ;  /* 0xff80000028287808 */ /* 0x000fe40005800000 */
[C---:B------:R-:W-:Y:S02]  /*7950*/  ISETP.GT.AND P2, PT, R83.reuse, 0x40, P1 ;  /* 0x000000405300780c */ /* 0x040fe40000f44270 */
[----:B------:R-:W-:Y:S02]  /*7960*/  ISETP.LT.OR P4, PT, R84, 0x3a, P4 ;  /* 0x0000003a5400780c */ /* 0x000fe40002781670 */
[----:B------:R-:W-:Y:S02]  /*7970*/  ISETP.GT.AND P3, PT, R83, 0x41, P1 ;  /* 0x000000415300780c */ /* 0x000fe40000f64270 */
[----:B0-----:R-:W-:-:S02]  /*7980*/  FMNMX.FTZ R77, R57, R56, !PT ;  /* 0x00000038394d7209 */ /* 0x001fc40007810000 */
[----:B------:R-:W-:Y:S02]  /*7990*/  ISETP.LT.OR P2, PT, R84, 0x41, P2 ;  /* 0x000000415400780c */ /* 0x000fe40001741670 */
[----:B------:R-:W-:Y:S01]  /*79a0*/  FSEL R44, R44, -INF , !P4 ;  /* 0xff8000002c2c7808 */ /* 0x000fe20006000000 */
[----:B------:R-:W0:Y:S01]  /*79b0*/  SHFL.BFLY PT, R56, R77, 0x1, 0x1f ;  /* 0x0c201f004d387f89 */ /* 0x000e2200000e0000 */
[----:B------:R-:W-:Y:S02]  /*79c0*/  FSEL R47, R47, -INF , !P2 ;  /* 0xff8000002f2f7808 */ /* 0x000fe40005000000 */
[----:B------:R-:W-:Y:S02]  /*79d0*/  ISETP.LT.OR P3, PT, R84, 0x42, P3 ;  /* 0x000000425400780c */ /* 0x000fe40001f61670 */
[----:B------:R-:W-:Y:S02]  /*79e0*/  ISETP.GT.AND P4, PT, R83, 0x49, P1 ;  /* 0x000000495300780c */ /* 0x000fe40000f84270 */
[----:B------:R-:W-:-:S02]  /*79f0*/  FSEL R48, R48, -INF , !P3 ;  /* 0xff80000030307808 */ /* 0x000fc40005800000 */
[C---:B------:R-:W-:Y:S02]  /*7a00*/  ISETP.GT.AND P2, PT, R83.reuse, 0x50, P1 ;  /* 0x000000505300780c */ /* 0x040fe40000f44270 */
[C---:B------:R-:W-:Y:S02]  /*7a10*/  ISETP.LT.OR P4, PT, R84.reuse, 0x4a, P4 ;  /* 0x0000004a5400780c */ /* 0x040fe40002781670 */
[----:B------:R-:W-:Y:S02]  /*7a20*/  ISETP.GT.AND P3, PT, R83, 0x51, P1 ;  /* 0x000000515300780c */ /* 0x000fe40000f64270 */
[----:B------:R-:W-:Y:S02]  /*7a30*/  ISETP.LT.OR P2, PT, R84, 0x51, P2 ;  /* 0x000000515400780c */ /* 0x000fe40001741670 */
[----:B------:R-:W-:Y:S02]  /*7a40*/  FSEL R52, R52, -INF , !P4 ;  /* 0xff80000034347808 */ /* 0x000fe40006000000 */
[----:B------:R-:W-:-:S02]  /*7a50*/  FSEL R55, R55, -INF , !P2 ;  /* 0xff80000037377808 */ /* 0x000fc40005000000 */
[----:B------:R-:W-:Y:S02]  /*7a60*/  ISETP.LT.OR P3, PT, R84, 0x52, P3 ;  /* 0x000000525400780c */ /* 0x000fe40001f61670 */
[----:B------:R-:W-:Y:S02]  /*7a70*/  ISETP.GT.AND P4, PT, R83, 0x59, P1 ;  /* 0x000000595300780c */ /* 0x000fe40000f84270 */
[----:B0-----:R-:W-:Y:S02]  /*7a80*/  FMNMX.FTZ R56, R77, R56, !PT ;  /* 0x000000384d387209 */ /* 0x001fe40007810000 */
[----:B------:R-:W-:Y:S02]  /*7a90*/  FSEL R77, R136, -INF , !P5 ;  /* 0xff800000884d7808 */ /* 0x000fe40006800000 */
[C---:B------:R-:W-:Y:S01]  /*7aa0*/  FSETP.NEU.FTZ.AND P6, PT, R56.reuse, -INF , PT ;  /* 0xff8000003800780b */ /* 0x040fe20003fdd000 */
[----:B------:R-:W-:Y:S01]  /*7ab0*/  FMUL.FTZ R81, R56, UR11 ;  /* 0x0000000b38517c20 */ /* 0x000fe20008410000 */
[----:B------:R-:W-:-:S02]  /*7ac0*/  FMNMX.FTZ R82, R77, R12, !PT ;  /* 0x0000000c4d527209 */ /* 0x000fc40007810000 */
[----:B------:R-:W-:Y:S02]  /*7ad0*/  ISETP.GT.AND P5, PT, R83, 0x38, P1 ;  /* 0x000000385300780c */ /* 0x000fe40000fa4270 */
[----:B------:R-:W-:Y:S02]  /*7ae0*/  FMNMX.FTZ R82, R15, R82, !PT ;  /* 0x000000520f527209 */ /* 0x000fe40007810000 */
[----:B------:R-:W-:Y:S02]  /*7af0*/  FSEL R57, R81, RZ, P6 ;  /* 0x000000ff51397208 */ /* 0x000fe40003000000 */
[----:B------:R-:W-:Y:S02]  /*7b00*/  FMNMX.FTZ R81, R19, R82, !PT ;  /* 0x0000005213517209 */ /* 0x000fe40007810000 */
[----:B------:R-:W-:Y:S01]  /*7b10*/  ISETP.LT.OR P5, PT, R84, 0x39, P5 ;  /* 0x000000395400780c */ /* 0x000fe20002fa1670 */
[--C-:B------:R-:W-:Y:S01]  /*7b20*/  FFMA.FTZ R13, R13, UR11, -R57.reuse ;  /* 0x0000000b0d0d7c23 */ /* 0x100fe20008010839 */
[----:B------:R-:W-:Y:S01]  /*7b30*/  FMNMX.FTZ R82, R20, R81, !PT ;  /* 0x0000005114527209 */ /* 0x000fe20007810000 */
[--C-:B------:R-:W-:Y:S01]  /*7b40*/  FFMA.FTZ R14, R14, UR11, -R57.reuse ;  /* 0x0000000b0e0e7c23 */ /* 0x100fe20008010839 */
[----:B------:R-:W-:Y:S01]  /*7b50*/  FSEL R43, R43, -INF , !P5 ;  /* 0xff8000002b2b7808 */ /* 0x000fe20006800000 */
[--C-:B------:R-:W-:Y:S01]  /*7b60*/  FFMA.FTZ R16, R16, UR11, -R57.reuse ;  /* 0x0000000b10107c23 */ /* 0x100fe20008010839 */
[----:B------:R-:W-:Y:S01]  /*7b70*/  FMNMX.FTZ R81, R23, R82, !PT ;  /* 0x0000005217517209 */ /* 0x000fe20007810000 */
[--C-:B------:R-:W-:Y:S01]  /*7b80*/  FFMA.FTZ R18, R18, UR11, -R57.reuse ;  /* 0x0000000b12127c23 */ /* 0x100fe20008010839 */
[----:B------:R-:W-:Y:S01]  /*7b90*/  ISETP.GT.AND P5, PT, R83, 0x48, P1 ;  /* 0x000000485300780c */ /* 0x000fe20000fa4270 */
[--C-:B------:R-:W-:Y:S01]  /*7ba0*/  FFMA.FTZ R21, R21, UR11, -R57.reuse ;  /* 0x0000000b15157c23 */ /* 0x100fe20008010839 */
[----:B------:R-:W-:Y:S01]  /*7bb0*/  FMNMX.FTZ R82, R24, R81, !PT ;  /* 0x0000005118527209 */ /* 0x000fe20007810000 */
[--C-:B------:R-:W-:Y:S01]  /*7bc0*/  FFMA.FTZ R22, R22, UR11, -R57.reuse ;  /* 0x0000000b16167c23 */ /* 0x100fe20008010839 */
        /* <DEDUP_REMOVED lines=24> */
[----:B------:R-:W-:Y:S01]  /*7d50*/  FSEL R61, R61, -INF , !P5 ;  /* 0xff8000003d3d7808 */ /* 0x000fe20006800000 */
[--C-:B------:R-:W-:Y:S01]  /*7d60*/  FFMA.FTZ R49, R49, UR11, -R57.reuse ;  /* 0x0000000b31317c23 */ /* 0x100fe20008010839 */
[----:B------:R-:W-:Y:S01]  /*7d70*/  FMNMX.FTZ R81, R39, R82, !PT ;  /* 0x0000005227517209 */ /* 0x000fe20007810000 */
[--C-:B------:R-:W-:Y:S01]  /*7d80*/  FFMA.FTZ R50, R50, UR11, -R57.reuse ;  /* 0x0000000b32327c23 */ /* 0x100fe20008010839 */
[----:B------:R-:W-:Y:S01]  /*7d90*/  ISETP.LT.OR P4, PT, R84, 0x5a, P4 ;  /* 0x0000005a5400780c */ /* 0x000fe20002781670 */
[--C-:B------:R-:W-:Y:S01]  /*7da0*/  FFMA.FTZ R53, R53, UR11, -R57.reuse ;  /* 0x0000000b35357c23 */ /* 0x100fe20008010839 */
[----:B------:R-:W-:Y:S01]  /*7db0*/  FMNMX.FTZ R82, R40, R81, !PT ;  /* 0x0000005128527209 */ /* 0x000fe20007810000 */
[--C-:B------:R-:W-:Y:S01]  /*7dc0*/  FFMA.FTZ R54, R54, UR11, -R57.reuse ;  /* 0x0000000b36367c23 */ /* 0x100fe20008010839 */
[----:B------:R-:W-:Y:S01]  /*7dd0*/  ISETP.GT.AND P5, PT, R83, 0x68, P1 ;  /* 0x000000685300780c */ /* 0x000fe20000fa4270 */
        /* <DEDUP_REMOVED lines=10> */
[----:B------:R-:W-:Y:S01]  /*7e80*/  FFMA.FTZ R68, R68, UR11, -R57 ;  /* 0x0000000b44447c23 */ /* 0x000fe20008010839 */
[----:B------:R-:W-:Y:S01]  /*7e90*/  FSEL R62, R62, -INF , !P4 ;  /* 0xff8000003e3e7808 */ /* 0x000fe20006000000 */
[----:B------:R-:W-:Y:S01]  /*7ea0*/  MUFU.EX2 R13, R13 ;  /* 0x0000000d000d7308 */ /* 0x000fe20000000800 */
[----:B------:R-:W-:-:S02]  /*7eb0*/  FMNMX.FTZ R82, R48, R81, !PT ;  /* 0x0000005130527209 */ /* 0x000fc40007810000 */
[----:B------:R-:W-:Y:S02]  /*7ec0*/  ISETP.LT.OR P5, PT, R84, 0x69, P5 ;  /* 0x000000695400780c */ /* 0x000fe40002fa1670 */
[----:B------:R-:W-:Y:S02]  /*7ed0*/  FMNMX.FTZ R81, R51, R82, !PT ;  /* 0x0000005233517209 */ /* 0x000fe40007810000 */
[----:B------:R-:W-:Y:S01]  /*7ee0*/  FSEL R65, R65, -INF , !P2 ;  /* 0xff80000041417808 */ /* 0x000fe20005000000 */
[----:B------:R-:W-:Y:S01]  /*7ef0*/  MUFU.EX2 R14, R14 ;  /* 0x0000000e000e7308 */ /* 0x000fe20000000800 */
[----:B------:R-:W-:Y:S02]  /*7f00*/  FMNMX.FTZ R82, R52, R81, !PT ;  /* 0x0000005134527209 */ /* 0x000fe40007810000 */
[----:B------:R-:W-:Y:S02]  /*7f10*/  ISETP.LT.OR P3, PT, R84, 0x62, P3 ;  /* 0x000000625400780c */ /* 0x000fe40001f61670 */
[----:B------:R-:W-:-:S02]  /*7f20*/  FMNMX.FTZ R81, R55, R82, !PT ;  /* 0x0000005237517209 */ /* 0x000fc40007810000 */
[----:B------:R-:W-:Y:S01]  /*7f30*/  ISETP.GT.AND P4, PT, R83, 0x69, P1 ;  /* 0x000000695300780c */ /* 0x000fe20000f84270 */
[----:B------:R-:W-:Y:S01]  /*7f40*/  MUFU.EX2 R16, R16 ;  /* 0x0000001000107308 */ /* 0x000fe20000000800 */
[----:B------:R-:W-:Y:S02]  /*7f50*/  FMNMX.FTZ R82, R58, R81, !PT ;  /* 0x000000513a527209 */ /* 0x000fe40007810000 */
[----:B------:R-:W-:Y:S02]  /*7f60*/  FSEL R66, R66, -INF , !P3 ;  /* 0xff80000042427808 */ /* 0x000fe40005800000 */
[----:B------:R-:W-:Y:S02]  /*7f70*/  FMNMX.FTZ R81, R61, R82, !PT ;  /* 0x000000523d517209 */ /* 0x000fe40007810000 */
[----:B------:R-:W-:Y:S01]  /*7f80*/  ISETP.GT.AND P2, PT, R83, 0x70, P1 ;  /* 0x000000705300780c */ /* 0x000fe20000f44270 */
[----:B------:R-:W-:Y:S01]  /*7f90*/  MUFU.EX2 R18, R18 ;  /* 0x0000001200127308 */ /* 0x000fe20000000800 */
[----:B------:R-:W-:-:S02]  /*7fa0*/  FMNMX.FTZ R82, R62, R81, !PT ;  /* 0x000000513e527209 */ /* 0x000fc40007810000 */
[----:B------:R-:W-:Y:S02]  /*7fb0*/  FSEL R81, R69, -INF , !P5 ;  /* 0xff80000045517808 */ /* 0x000fe40006800000 */
[----:B------:R-:W-:Y:S02]  /*7fc0*/  FMNMX.FTZ R69, R65, R82, !PT ;  /* 0x0000005241457209 */ /* 0x000fe40007810000 */
[----:B------:R-:W-:Y:S01]  /*7fd0*/  ISETP.LT.OR P4, PT, R84, 0x6a, P4 ;  /* 0x0000006a5400780c */ /* 0x000fe20002781670 */
[----:B------:R-:W-:Y:S01]  /*7fe0*/  MUFU.EX2 R21, R21 ;  /* 0x0000001500157308 */ /* 0x000fe20000000800 */
[----:B------:R-:W-:Y:S02]  /*7ff0*/  FMNMX.FTZ R86, R66, R69, !PT ;  /* 0x0000004542567209 */ /* 0x000fe40007810000 */
[----:B------:R-:W-:Y:S02]  /*8000*/  ISETP.GT.AND P3, PT, R83, 0x71, P1 ;  /* 0x000000715300780c */ /* 0x000fe40000f64270 */
[----:B------:R-:W-:-:S02]  /*8010*/  ISETP.LT.OR P2, PT, R84, 0x71, P2 ;  /* 0x000000715400780c */ /* 0x000fc40001741670 */
[----:B------:R-:W-:Y:S01]  /*8020*/  FSEL R82, R70, -INF , !P4 ;  /* 0xff80000046527808 */ /* 0x000fe20006000000 */
[----:B------:R-:W-:Y:S01]  /*8030*/  MUFU.EX2 R22, R22 ;  /* 0x0000001600167308 */ /* 0x000fe20000000800 */
[----:B------:R-:W-:Y:S02]  /*8040*/  FMNMX.FTZ R69, R81, R86, !PT ;  /* 0x0000005651457209 */ /* 0x000fe40007810000 */
[----:B------:R-:W-:Y:S02]  /*8050*/  ISETP.GT.AND P5, PT, R83, 0x78, P1 ;  /* 0x000000785300780c */ /* 0x000fe40000fa4270 */
[----:B------:R-:W-:Y:S02]  /*8060*/  ISETP.LT.OR P3, PT, R84, 0x72, P3 ;  /* 0x000000725400780c */ /* 0x000fe40001f61670 */
[----:B------:R-:W-:Y:S01]  /*8070*/  FSEL R73, R73, -INF , !P2 ;  /* 0xff80000049497808 */ /* 0x000fe20005000000 */
[----:B------:R-:W-:Y:S01]  /*8080*/  MUFU.EX2 R25, R25 ;  /* 0x0000001900197308 */ /* 0x000fe20000000800 */
[----:B------:R-:W-:-:S02]  /*8090*/  FMNMX.FTZ R70, R82, R69, !PT ;  /* 0x0000004552467209 */ /* 0x000fc40007810000 */
[----:B------:R-:W-:Y:S02]  /*80a0*/  ISETP.GT.AND P1, PT, R83, 0x79, P1 ;  /* 0x000000795300780c */ /* 0x000fe40000f24270 */
[----:B------:R-:W-:Y:S02]  /*80b0*/  ISETP.LT.OR P5, PT, R84, 0x79, P5 ;  /* 0x000000795400780c */ /* 0x000fe40002fa1670 */
[----:B------:R-:W-:Y:S01]  /*80c0*/  FSEL R74, R74, -INF , !P3 ;  /* 0xff8000004a4a7808 */ /* 0x000fe20005800000 */
[----:B------:R-:W-:Y:S01]  /*80d0*/  MUFU.EX2 R26, R26 ;  /* 0x0000001a001a7308 */ /* 0x000fe20000000800 */
[----:B------:R-:W-:Y:S02]  /*80e0*/  FMNMX.FTZ R69, R73, R70, !PT ;  /* 0x0000004649457209 */ /* 0x000fe40007810000 */
[----:B------:R-:W-:Y:S02]  /*80f0*/  ISETP.LT.OR P1, PT, R84, 0x7a, P1 ;  /* 0x0000007a5400780c */ /* 0x000fe40000f21670 */
[----:B------:R-:W-:-:S02]  /*8100*/  FSEL R79, R79, -INF , !P5 ;  /* 0xff8000004f4f7808 */ /* 0x000fc40006800000 */
[----:B------:R-:W-:Y:S01]  /*8110*/  FMNMX.FTZ R70, R74, R69, !PT ;  /* 0x000000454a467209 */ /* 0x000fe20007810000 */
[----:B------:R-:W-:Y:S01]  /*8120*/  MUFU.EX2 R29, R29 ;  /* 0x0000001d001d7308 */ /* 0x000fe20000000800 */
[----:B------:R-:W-:Y:S02]  /*8130*/  FSEL R80, R80, -INF , !P1 ;  /* 0xff80000050507808 */ /* 0x000fe40004800000 */
[----:B------:R-:W-:-:S04]  /*8140*/  FMNMX.FTZ R69, R79, R70, !PT ;  /* 0x000000464f457209 */ /* 0x000fc80007810000 */
[----:B------:R-:W-:Y:S01]  /*8150*/  FMNMX.FTZ R69, R80, R69, !PT ;  /* 0x0000004550457209 */ /* 0x000fe20007810000 */
[----:B------:R-:W-:Y:S04]  /*8160*/  MUFU.EX2 R30, R30 ;  /* 0x0000001e001e7308 */ /* 0x000fe80000000800 */
[----:B------:R-:W0:Y:S04]  /*8170*/  SHFL.BFLY PT, R70, R69, 0x2, 0x1f ;  /* 0x0c401f0045467f89 */ /* 0x000e2800000e0000 */
[----:B------:R-:W-:Y:S08]  /*8180*/  MUFU.EX2 R33, R33 ;  /* 0x0000002100217308 */ /* 0x000ff00000000800 */
[----:B------:R-:W-:Y:S08]  /*8190*/  MUFU.EX2 R34, R34 ;  /* 0x0000002200227308 */ /* 0x000ff00000000800 */
[----:B------:R-:W-:Y:S01]  /*81a0*/  MUFU.EX2 R37, R37 ;  /* 0x0000002500257308 */ /* 0x000fe20000000800 */
[----:B0-----:R-:W-:Y:S01]  /*81b0*/  FMNMX.FTZ R83, R69, R70, !PT ;  /* 0x0000004645537209 */ /* 0x001fe20007810000 */
[--C-:B------:R-:W-:Y:S01]  /*81c0*/  FFMA.FTZ R69, R71, UR11, -R57.reuse ;  /* 0x0000000b47457c23 */ /* 0x100fe20008010839 */
[--C-:B------:R-:W-:Y:S01]  /*81d0*/  FFMA.FTZ R71, R76, UR11, -R57.reuse ;  /* 0x0000000b4c477c23 */ /* 0x100fe20008010839 */
[--C-:B------:R-:W-:Y:S01]  /*81e0*/  FFMA.FTZ R70, R72, UR11, -R57.reuse ;  /* 0x0000000b48467c23 */ /* 0x100fe20008010839 */
[----:B------:R-:W-:Y:S01]  /*81f0*/  FFMA.FTZ R76, R78, UR11, -R57 ;  /* 0x0000000b4e4c7c23 */ /* 0x000fe20008010839 */
[----:B------:R-:W0:Y:S01]  /*8200*/  SHFL.BFLY PT, R84, R83, 0x1, 0x1f ;  /* 0x0c201f0053547f89 */ /* 0x000e2200000e0000 */
[----:B------:R-:W-:Y:S01]  /*8210*/  FSEL R72, R56, RZ, P6 ;  /* 0x000000ff38487208 */ /* 0x000fe20003000000 */
[----:B------:R-:W-:Y:S04]  /*8220*/  MUFU.EX2 R38, R38 ;  /* 0x0000002600267308 */ /* 0x000fe80000000800 */
[----:B------:R-:W-:-:S04]  /*8230*/  FADD.FTZ R11, -R72, R11 ;  /* 0x0000000b480b7221 */ /* 0x000fc80000010100 */
[----:B------:R-:W-:Y:S01]  /*8240*/  FMUL.FTZ R11, R11, UR11 ;  /* 0x0000000b0b0b7c20 */ /* 0x000fe20008410000 */
[----:B------:R1:W-:Y:S08]  /*8250*/  MUFU.EX2 R72, R76 ;  /* 0x0000004c00487308 */ /* 0x0003f00000000800 */
[----:B------:R-:W2:Y:S01]  /*8260*/  MUFU.EX2 R11, R11 ;  /* 0x0000000b000b7308 */ /* 0x000ea20000000800 */
[----:B0-----:R-:W-:-:S07]  /*8270*/  FMNMX.FTZ R57, R83, R84, !PT ;  /* 0x0000005453397209 */ /* 0x001fce0007810000 */
[----:B------:R-:W-:Y:S01]  /*8280*/  MUFU.EX2 R41, R41 ;  /* 0x0000002900297308 */ /* 0x000fe20000000800 */
[C---:B------:R-:W-:Y:S01]  /*8290*/  FSETP.NEU.FTZ.AND P1, PT, R57.reuse, -INF , PT ;  /* 0xff8000003900780b */ /* 0x040fe20003f3d000 */
[----:B------:R-:W-:-:S05]  /*82a0*/  FMUL.FTZ R78, R57, UR11 ;  /* 0x0000000b394e7c20 */ /* 0x000fca0008410000 */
[----:B------:R-:W-:Y:S01]  /*82b0*/  FSEL R78, R78, RZ, P1 ;  /* 0x000000ff4e4e7208 */ /* 0x000fe20000800000 */
[----:B------:R-:W-:Y:S04]  /*82c0*/  MUFU.EX2 R42, R42 ;  /* 0x0000002a002a7308 */ /* 0x000fe80000000800 */
[--C-:B------:R-:W-:Y:S01]  /*82d0*/  FFMA.FTZ R85, R15, UR11, -R78.reuse ;  /* 0x0000000b0f557c23 */ /* 0x100fe2000801084e */
[--C-:B------:R-:W-:Y:S01]  /*82e0*/  FFMA.FTZ R15, R19, UR11, -R78.reuse ;  /* 0x0000000b130f7c23 */ /* 0x100fe2000801084e */
[----:B------:R-:W-:Y:S01]  /*82f0*/  FSEL R19, R57, RZ, P1 ;  /* 0x000000ff39137208 */ /* 0x000fe20000800000 */
[--C-:B------:R-:W-:Y:S01]  /*8300*/  FFMA.FTZ R77, R77, UR11, -R78.reuse ;  /* 0x0000000b4d4d7c23 */ /* 0x100fe2000801084e */
[--C-:B------:R-:W-:Y:S01]  /*8310*/  FFMA.FTZ R20, R20, UR11, -R78.reuse ;  /* 0x0000000b14147c23 */ /* 0x100fe2000801084e */
[----:B-1----:R-:W-:Y:S01]  /*8320*/  FFMA.FTZ R76, R23, UR11, -R78 ;  /* 0x0000000b174c7c23 */ /* 0x002fe2000801084e */
[----:B------:R-:W-:Y:S01]  /*8330*/  MUFU.EX2 R85, R85 ;  /* 0x0000005500557308 */ /* 0x000fe20000000800 */
[----:B------:R-:W-:Y:S01]  /*8340*/  FADD.FTZ R19, -R19, R12 ;  /* 0x0000000c13137221 */ /* 0x000fe20000010100 */
[--C-:B------:R-:W-:Y:S01]  /*8350*/  FFMA.FTZ R84, R24, UR11, -R78.reuse ;  /* 0x0000000b18547c23 */ /* 0x100fe2000801084e */
[--C-:B------:R-:W-:Y:S01]  /*8360*/  FFMA.FTZ R83, R32, UR11, -R78.reuse ;  /* 0x0000000b20537c23 */ /* 0x100fe2000801084e */
[--C-:B------:R-:W-:Y:S01]  /*8370*/  FFMA.FTZ R32, R43, UR11, -R78.reuse ;  /* 0x0000000b2b207c23 */ /* 0x100fe2000801084e */
[----:B------:R-:W-:Y:S01]  /*8380*/  FMUL.FTZ R19, R19, UR11 ;  /* 0x0000000b13137c20 */ /* 0x000fe20008410000 */
[----:B--2---:R-:W-:Y:S01]  /*8390*/  FFMA.FTZ R43, R11, R4, R13 ;  /* 0x000000040b2b7223 */ /* 0x004fe2000001000d */
[--C-:B------:R-:W-:Y:S01]  /*83a0*/  FFMA.FTZ R23, R27, UR11, -R78.reuse ;  /* 0x0000000b1b177c23 */ /* 0x100fe2000801084e */
[----:B------:R-:W-:Y:S01]  /*83b0*/  MUFU.EX2 R77, R77 ;  /* 0x0000004d004d7308 */ /* 0x000fe20000000800 */
[--C-:B------:R-:W-:Y:S01]  /*83c0*/  FFMA.FTZ R24, R28, UR11, -R78.reuse ;  /* 0x0000000b1c187c23 */ /* 0x100fe2000801084e */
[----:B------:R-:W-:Y:S01]  /*83d0*/  FADD.FTZ R43, R14, R43 ;  /* 0x0000002b0e2b7221 */ /* 0x000fe20000010000 */
[--C-:B------:R-:W-:Y:S01]  /*83e0*/  FFMA.FTZ R28, R31, UR11, -R78.reuse ;  /* 0x0000000b1f1c7c23 */ /* 0x100fe2000801084e */
[--C-:B------:R-:W-:Y:S01]  /*83f0*/  FFMA.FTZ R31, R39, UR11, -R78.reuse ;  /* 0x0000000b271f7c23 */ /* 0x100fe2000801084e */
[--C-:B------:R-:W-:Y:S01]  /*8400*/  FFMA.FTZ R39, R47, UR11, -R78.reuse ;  /* 0x0000000b2f277c23 */ /* 0x100fe2000801084e */
[----:B------:R-:W-:Y:S01]  /*8410*/  FADD.FTZ R43, R16, R43 ;  /* 0x0000002b102b7221 */ /* 0x000fe20000010000 */
        /* <DEDUP_REMOVED lines=9> */
[----:B------:R-:W1:Y:S01]  /*84b0*/  MUFU.EX2 R15, R15 ;  /* 0x0000000f000f7308 */ /* 0x000e620000000800 */
[--C-:B------:R-:W-:Y:S01]  /*84c0*/  FFMA.FTZ R44, R61, UR11, -R78.reuse ;  /* 0x0000000b3d2c7c23 */ /* 0x100fe2000801084e */
[--C-:B------:R-:W-:Y:S01]  /*84d0*/  FFMA.FTZ R48, R81, UR11, -R78.reuse ;  /* 0x0000000b51307c23 */ /* 0x100fe2000801084e */
[----:B------:R-:W-:-:S05]  /*84e0*/  FFMA.FTZ R52, R82, UR11, -R78 ;  /* 0x0000000b52347c23 */ /* 0x000fca000801084e */
[----:B------:R-:W2:Y:S01]  /*84f0*/  MUFU.EX2 R20, R20 ;  /* 0x0000001400147308 */ /* 0x000ea20000000800 */
[----:B0-----:R-:W-:-:S04]  /*8500*/  FFMA.FTZ R4, R19, R3, R77 ;  /* 0x0000000313047223 */ /* 0x001fc8000001004d */
[----:B------:R-:W-:-:S03]  /*8510*/  FADD.FTZ R4, R85, R4 ;  /* 0x0000000455047221 */ /* 0x000fc60000010000 */
[----:B------:R-:W0:Y:S01]  /*8520*/  MUFU.EX2 R76, R76 ;  /* 0x0000004c004c7308 */ /* 0x000e220000000800 */
[----:B-1----:R-:W-:Y:S01]  /*8530*/  FADD.FTZ R3, R15, R4 ;  /* 0x000000040f037221 */ /* 0x002fe20000010000 */
[----:B------:R-:W-:Y:S01]  /*8540*/  FADD.FTZ R4, R18, R43 ;  /* 0x0000002b12047221 */ /* 0x000fe20000010000 */
[--C-:B------:R-:W-:Y:S01]  /*8550*/  FFMA.FTZ R43, R55, UR11, -R78.reuse ;  /* 0x0000000b372b7c23 */ /* 0x100fe2000801084e */
[--C-:B------:R-:W-:Y:S01]  /*8560*/  FFMA.FTZ R55, R62, UR11, -R78.reuse ;  /* 0x0000000b3e377c23 */ /* 0x100fe2000801084e */
[----:B------:R-:W-:Y:S01]  /*8570*/  FFMA.FTZ R62, R79, UR11, -R78 ;  /* 0x0000000b4f3e7c23 */ /* 0x000fe2000801084e */
[----:B------:R-:W-:Y:S02]  /*8580*/  FADD.FTZ R47, R21, R4 ;  /* 0x00000004152f7221 */ /* 0x000fe40000010000 */
[----:B------:R-:W1:Y:S01]  /*8590*/  MUFU.EX2 R84, R84 ;  /* 0x0000005400547308 */ /* 0x000e620000000800 */
[----:B--2---:R-:W-:Y:S01]  /*85a0*/  FADD.FTZ R3, R20, R3 ;  /* 0x0000000314037221 */ /* 0x004fe20000010000 */
[----:B------:R-:W-:-:S06]  /*85b0*/  FADD.FTZ R4, R22, R47 ;  /* 0x0000002f16047221 */ /* 0x000fcc0000010000 */
[----:B------:R-:W2:Y:S01]  /*85c0*/  MUFU.EX2 R23, R23 ;  /* 0x0000001700177308 */ /* 0x000ea20000000800 */
[----:B0-----:R-:W-:-:S07]  /*85d0*/  FADD.FTZ R3, R76, R3 ;  /* 0x000000034c037221 */ /* 0x001fce0000010000 */
[----:B------:R-:W0:Y:S01]  /*85e0*/  MUFU.EX2 R24, R24 ;  /* 0x0000001800187308 */ /* 0x000e220000000800 */
[----:B-1----:R-:W-:Y:S01]  /*85f0*/  FADD.FTZ R12, R84, R3 ;  /* 0x00000003540c7221 */ /* 0x002fe20000010000 */
[----:B------:R-:W-:-:S04]  /*8600*/  FADD.FTZ R3, R25, R4 ;  /* 0x0000000419037221 */ /* 0x000fc80000010000 */
[----:B------:R-:W-:Y:S02]  /*8610*/  FADD.FTZ R4, R26, R3 ;  /* 0x000000031a047221 */ /* 0x000fe40000010000 */
[----:B------:R-:W1:Y:S01]  /*8620*/  MUFU.EX2 R28, R28 ;  /* 0x0000001c001c7308 */ /* 0x000e620000000800 */
[----:B--2---:R-:W-:Y:S01]  /*8630*/  FADD.FTZ R47, R23, R12 ;  /* 0x0000000c172f7221 */ /* 0x004fe20000010000 */
[----:B------:R-:W-:-:S04]  /*8640*/  FADD.FTZ R3, R29, R4 ;  /* 0x000000041d037221 */ /* 0x000fc80000010000 */
[----:B------:R-:W-:Y:S02]  /*8650*/  FADD.FTZ R12, R30, R3 ;  /* 0x000000031e0c7221 */ /* 0x000fe40000010000 */
[----:B------:R-:W2:Y:S01]  /*8660*/  MUFU.EX2 R83, R83 ;  /* 0x0000005300537308 */ /* 0x000ea20000000800 */
[----:B0-----:R-:W-:Y:S01]  /*8670*/  FADD.FTZ R47, R24, R47 ;  /* 0x0000002f182f7221 */ /* 0x001fe20000010000 */
[----:B------:R-:W-:-:S06]  /*8680*/  FADD.FTZ R3, R33, R12 ;  /* 0x0000000c21037221 */ /* 0x000fcc0000010000 */
[----:B------:R-:W0:Y:S01]  /*8690*/  MUFU.EX2 R27, R27 ;  /* 0x0000001b001b7308 */ /* 0x000e220000000800 */
[----:B-1----:R-:W-:-:S07]  /*86a0*/  FADD.FTZ R4, R28, R47 ;  /* 0x0000002f1c047221 */ /* 0x002fce0000010000 */
[----:B------:R-:W1:Y:S01]  /*86b0*/  MUFU.EX2 R36, R36 ;  /* 0x0000002400247308 */ /* 0x000e620000000800 */
[----:B--2---:R-:W-:-:S07]  /*86c0*/  FADD.FTZ R4, R83, R4 ;  /* 0x0000000453047221 */ /* 0x004fce0000010000 */
[----:B------:R-:W2:Y:S01]  /*86d0*/  MUFU.EX2 R31, R31 ;  /* 0x0000001f001f7308 */ /* 0x000ea20000000800 */
[----:B0-----:R-:W-:Y:S01]  /*86e0*/  FADD.FTZ R47, R27, R4 ;  /* 0x000000041b2f7221 */ /* 0x001fe20000010000 */
[----:B------:R-:W-:-:S04]  /*86f0*/  FADD.FTZ R4, R34, R3 ;  /* 0x0000000322047221 */ /* 0x000fc80000010000 */
[----:B------:R-:W-:Y:S02]  /*8700*/  FADD.FTZ R3, R37, R4 ;  /* 0x0000000425037221 */ /* 0x000fe40000010000 */
[----:B------:R-:W0:Y:S01]  /*8710*/  MUFU.EX2 R35, R35 ;  /* 0x0000002300237308 */ /* 0x000e220000000800 */
[----:B-1----:R-:W-:Y:S01]  /*8720*/  FADD.FTZ R12, R36, R47 ;  /* 0x0000002f240c7221 */ /* 0x002fe20000010000 */
[----:B------:R-:W-:Y:S01]  /*8730*/  FADD.FTZ R4, R38, R3 ;  /* 0x0000000326047221 */ /* 0x000fe20000010000 */
[--C-:B------:R-:W-:Y:S01]  /*8740*/  FFMA.FTZ R47, R65, UR11, -R78.reuse ;  /* 0x0000000b412f7c23 */ /* 0x100fe2000801084e */
[----:B------:R-:W-:Y:S02]  /*8750*/  FFMA.FTZ R65, R66, UR11, -R78 ;  /* 0x0000000b42417c23 */ /* 0x000fe4000801084e */
[----:B------:R-:W-:Y:S02]  /*8760*/  FADD.FTZ R51, R41, R4 ;  /* 0x0000000429337221 */ /* 0x000fe40000010000 */
[----:B------:R-:W1:Y:S01]  /*8770*/  MUFU.EX2 R32, R32 ;  /* 0x0000002000207308 */ /* 0x000e620000000800 */
[----:B--2---:R-:W-:Y:S01]  /*8780*/  FADD.FTZ R12, R31, R12 ;  /* 0x0000000c1f0c7221 */ /* 0x004fe20000010000 */
[----:B------:R-:W-:-:S06]  /*8790*/  FADD.FTZ R4, R42, R51 ;  /* 0x000000332a047221 */ /* 0x000fcc0000010000 */
        /* <DEDUP_REMOVED lines=20> */
[----:B------:R-:W-:-:S06]  /*88e0*/  FFMA.FTZ R51, R73, UR11, -R78 ;  /* 0x0000000b49337c23 */ /* 0x000fcc000801084e */
        /* <DEDUP_REMOVED lines=9> */
[----:B--2---:R-:W-:Y:S01]  /*8980*/  FADD.FTZ R3, R58, R61 ;  /* 0x0000003d3a037221 */ /* 0x004fe20000010000 */
[----:B------:R-:W-:-:S06]  /*8990*/  FFMA.FTZ R61, R74, UR11, -R78 ;  /* 0x0000000b4a3d7c23 */ /* 0x000fcc000801084e */
        /* <DEDUP_REMOVED lines=34> */
[----:B-1----:R-:W-:-:S04]  /*8bc0*/  FADD.FTZ R79, R71, R4 ;  /* 0x00000004474f7221 */ /* 0x002fc80000010000 */
[----:B------:R-:W-:Y:S01]  /*8bd0*/  FADD.FTZ R4, R72, R79 ;  /* 0x0000004f48047221 */ /* 0x000fe20000010000 */
[----:B--2---:R-:W-:-:S04]  /*8be0*/  FADD.FTZ R12, R62, R3 ;  /* 0x000000033e0c7221 */ /* 0x004fc80000010000 */
[----:B0-----:R-:W-:Y:S01]  /*8bf0*/  FADD.FTZ R3, R73, R12 ;  /* 0x0000000c49037221 */ /* 0x001fe20000010000 */
[----:B------:R-:W-:Y:S06]  /*8c00*/  @!P0 BRA `(.L_x_886) ;  /* 0x0000000000048947 */ /* 0x000fec0003800000 */
[----:B------:R-:W-:Y:S01]  /*8c10*/  BPT.TRAP 0x1 ;  /* 0x000000040000795c */ /* 0x000fe20000300000 */
.L_x_886:
[----:B------:R-:W0:Y:S01]  /*8c20*/  S2UR UR10, SR_CgaCtaId ;  /* 0x00000000000a79c3 */ /* 0x000e220000008800 */
[----:B------:R-:W-:Y:S01]  /*8c30*/  ULEA UR6, UR6, UR38, 0x3 ;  /* 0x0000002606067291 */ /* 0x000fe2000f8e183f */
[----:B------:R-:W-:Y:S01]  /*8c40*/  F2FP.BF16.F32.PACK_AB R12, R14, R13 ;  /* 0x0000000d0e0c723e */ /* 0x000fe200000010ff */
[----:B------:R-:W-:Y:S01]  /*8c50*/  UMOV UR41, UR5 ;  /* 0x0000000500297c82 */ /* 0x000fe20008000000 */
[----:B------:R-:W-:Y:S01]  /*8c60*/  F2FP.BF16.F32.PACK_AB R13, R85, R77 ;  /* 0x0000004d550d723e */ /* 0x000fe200000010ff */
[----:B------:R-:W-:Y:S01]  /*8c70*/  UIADD3 UR6, UR6, 0x2d860, URZ ;  /* 0x0002d86006067890 */ /* 0x000fe2000fffe03f */
[----:B------:R-:W-:Y:S01]  /*8c80*/  F2FP.BF16.F32.PACK_AB R14, R18, R16 ;  /* 0x00000010120e723e */ /* 0x000fe200000010ff */
[----:B------:R-:W-:Y:S01]  /*8c90*/  FMUL.FTZ R88, R88, R11 ;  /* 0x0000000b58587220 */ /* 0x000fe20000410000 */
[----:B------:R-:W-:Y:S01]  /*8ca0*/  F2FP.BF16.F32.PACK_AB R15, R20, R15 ;  /* 0x0000000f140f723e */ /* 0x000fe200000010ff */
[----:B------:R-:W-:Y:S01]  /*8cb0*/  FMUL.FTZ R89, R89, R11 ;  /* 0x0000000b59597220 */ /* 0x000fe20000410000 */
[----:B------:R-:W-:Y:S01]  /*8cc0*/  F2FP.BF16.F32.PACK_AB R20, R22, R21 ;  /* 0x000000151614723e */ /* 0x000fe200000010ff */
[----:B------:R-:W-:Y:S01]  /*8cd0*/  FMUL.FTZ R92, R92, R11 ;  /* 0x0000000b5c5c7220 */ /* 0x000fe20000410000 */
[----:B------:R-:W-:Y:S01]  /*8ce0*/  F2FP.BF16.F32.PACK_AB R23, R24, R23 ;  /* 0x000000171817723e */ /* 0x000fe200000010ff */
[-C--:B------:R-:W-:Y:S01]  /*8cf0*/  FMUL.FTZ R93, R93, R11.reuse ;  /* 0x0000000b5d5d7220 */ /* 0x080fe20000410000 */
        /* <DEDUP_REMOVED lines=10> */
[----:B0-----:R-:W-:Y:S01]  /*8da0*/  UPRMT UR6, UR10, 0x654, UR6 ;  /* 0x000006540a067896 */ /* 0x001fe20008000006 */
[----:B------:R-:W-:Y:S01]  /*8db0*/  F2FP.BF16.F32.PACK_AB R27, R36, R27 ;  /* 0x0000001b241b723e */ /* 0x000fe200000010ff */
[----:B------:R-:W-:Y:S01]  /*8dc0*/  FMUL.FTZ R105, R105, R11 ;  /* 0x0000000b69697220 */ /* 0x000fe20000410000 */
[----:B------:R-:W-:Y:S01]  /*8dd0*/  F2FP.BF16.F32.PACK_AB R29, R35, R31 ;  /* 0x0000001f231d723e */ /* 0x000fe200000010ff */
[----:B------:R-:W-:Y:S01]  /*8de0*/  FMUL.FTZ R108, R108, R11 ;  /* 0x0000000b6c6c7220 */ /* 0x000fe20000410000 */
[----:B------:R-:W-:Y:S01]  /*8df0*/  F2FP.BF16.F32.PACK_AB R28, R38, R37 ;  /* 0x00000025261c723e */ /* 0x000fe200000010ff */
[----:B------:R-:W-:Y:S01]  /*8e00*/  FMUL.FTZ R109, R109, R11 ;  /* 0x0000000b6d6d7220 */ /* 0x000fe20000410000 */
[----:B------:R-:W-:Y:S01]  /*8e10*/  F2FP.BF16.F32.PACK_AB R30, R42, R41 ;  /* 0x000000292a1e723e */ /* 0x000fe200000010ff */
[----:B------:R-:W-:Y:S01]  /*8e20*/  FMUL.FTZ R112, R112, R11 ;  /* 0x0000000b70707220 */ /* 0x000fe20000410000 */
[----:B------:R-:W-:Y:S01]  /*8e30*/  SYNCS.ARRIVE.TRANS64.RED.A1T0 RZ, [UR6], RZ ;  /* 0x000000ffffff79a7 */ /* 0x000fe20008100406 */
[----:B------:R-:W-:Y:S01]  /*8e40*/  F2FP.BF16.F32.PACK_AB R31, R136, R32 ;  /* 0x00000020881f723e */ /* 0x000fe200000010ff */
[----:B------:R0:W-:Y:S01]  /*8e50*/  STSM.16.M88.4 [R0+0x21800], R12 ;  /* 0x0218000c00007844 */ /* 0x0001e20000000200 */
[----:B------:R-:W-:Y:S01]  /*8e60*/  F2FP.BF16.F32.PACK_AB R32, R46, R45 ;  /* 0x0000002d2e20723e */ /* 0x000fe200000010ff */
[----:B------:R-:W-:Y:S01]  /*8e70*/  UMOV UR6, UR4 ;  /* 0x0000000400067c82 */ /* 0x000fe20008000000 */
[----:B------:R-:W-:Y:S01]  /*8e80*/  F2FP.BF16.F32.PACK_AB R33, R87, R39 ;  /* 0x000000275721723e */ /* 0x000fe200000010ff */
[----:B------:R1:W-:Y:S01]  /*8e90*/  STSM.16.M88.4 [R6], R20 ;  /* 0x0000001406007844 */ /* 0x0003e20000000200 */
[----:B------:R-:W-:Y:S01]  /*8ea0*/  F2FP.BF16.F32.PACK_AB R34, R50, R49 ;  /* 0x000000313222723e */ /* 0x000fe200000010ff */
[----:B------:R-:W-:Y:S01]  /*8eb0*/  FMUL.FTZ R113, R113, R11 ;  /* 0x0000000b71717220 */ /* 0x000fe20000410000 */
[----:B------:R-:W-:Y:S01]  /*8ec0*/  F2FP.BF16.F32.PACK_AB R35, R86, R40 ;  /* 0x000000285623723e */ /* 0x000fe200000010ff */
[----:B------:R-:W-:Y:S01]  /*8ed0*/  STSM.16.M88.4 [R7], R24 ;  /* 0x0000001807007844 */ /* 0x000fe20000000200 */
[----:B------:R-:W-:Y:S01]  /*8ee0*/  F2FP.BF16.F32.PACK_AB R66, R68, R67 ;  /* 0x000000434442723e */ /* 0x000fe200000010ff */
[----:B------:R-:W-:Y:S01]  /*8ef0*/  FMUL.FTZ R116, R116, R11 ;  /* 0x0000000b74747220 */ /* 0x000fe20000410000 */
[----:B------:R-:W-:Y:S01]  /*8f00*/  F2FP.BF16.F32.PACK_AB R64, R64, R63 ;  /* 0x0000003f4040723e */ /* 0x000fe200000010ff */
[----:B------:R-:W-:Y:S01]  /*8f10*/  STSM.16.M88.4 [R5], R28 ;  /* 0x0000001c05007844 */ /* 0x000fe20000000200 */
[----:B------:R-:W-:Y:S01]  /*8f20*/  F2FP.BF16.F32.PACK_AB R65, R65, R47 ;  /* 0x0000002f4141723e */ /* 0x000fe200000010ff */
[----:B------:R-:W-:Y:S01]  /*8f30*/  FMUL.FTZ R117, R117, R11 ;  /* 0x0000000b75757220 */ /* 0x000fe20000410000 */
[----:B------:R-:W-:Y:S01]  /*8f40*/  F2FP.BF16.F32.PACK_AB R67, R52, R48 ;  /* 0x000000303443723e */ /* 0x000fe200000010ff */
[----:B------:R-:W-:Y:S01]  /*8f50*/  STSM.16.M88.4 [R0+0x27800], R32 ;  /* 0x0278002000007844 */ /* 0x000fe20000000200 */
[----:B0-----:R-:W-:Y:S01]  /*8f60*/  F2FP.BF16.F32.PACK_AB R12, R54, R53 ;  /* 0x00000035360c723e */ /* 0x001fe200000010ff */
[----:B------:R-:W-:Y:S01]  /*8f70*/  FMUL.FTZ R120, R120, R11 ;  /* 0x0000000b78787220 */ /* 0x000fe20000410000 */
[----:B------:R-:W-:Y:S01]  /*8f80*/  F2FP.BF16.F32.PACK_AB R13, R58, R43 ;  /* 0x0000002b3a0d723e */ /* 0x000fe200000010ff */
[----:B------:R-:W-:Y:S01]  /*8f90*/  FMUL.FTZ R121, R121, R11 ;  /* 0x0000000b79797220 */ /* 0x000fe20000410000 */
[----:B------:R-:W-:Y:S01]  /*8fa0*/  F2FP.BF16.F32.PACK_AB R14, R60, R59 ;  /* 0x0000003b3c0e723e */ /* 0x000fe200000010ff */
[-C--:B------:R-:W-:Y:S01]  /*8fb0*/  FMUL.FTZ R124, R124, R11.reuse ;  /* 0x0000000b7c7c7220 */ /* 0x080fe20000410000 */
[----:B------:R-:W-:Y:S01]  /*8fc0*/  F2FP.BF16.F32.PACK_AB R15, R55, R44 ;  /* 0x0000002c370f723e */ /* 0x000fe200000010ff */
[----:B------:R-:W-:Y:S01]  /*8fd0*/  FMUL.FTZ R125, R125, R11 ;  /* 0x0000000b7d7d7220 */ /* 0x000fe20000410000 */
[----:B-1----:R-:W-:Y:S01]  /*8fe0*/  F2FP.BF16.F32.PACK_AB R20, R70, R69 ;  /* 0x000000454614723e */ /* 0x002fe200000010ff */
[----:B------:R-:W-:Y:S01]  /*8ff0*/  FMUL.FTZ R128, R128, R11 ;  /* 0x0000000b80807220 */ /* 0x000fe20000410000 */
[----:B------:R-:W-:Y:S01]  /*9000*/  F2FP.BF16.F32.PACK_AB R21, R61, R51 ;  /* 0x000000333d15723e */ /* 0x000fe200000010ff */
[----:B------:R0:W-:Y:S01]  /*9010*/  STSM.16.M88.4 [R6+0x6000], R12 ;  /* 0x0060000c06007844 */ /* 0x0001e20000000200 */
[----:B------:R-:W-:Y:S01]  /*9020*/  F2FP.BF16.F32.PACK_AB R22, R72, R71 ;  /* 0x000000474816723e */ /* 0x000fe200000010ff */
[-C--:B------:R-:W-:Y:S01]  /*9030*/  FMUL.FTZ R129, R129, R11.reuse ;  /* 0x0000000b81817220 */ /* 0x080fe20000410000 */
[----:B------:R-:W-:Y:S01]  /*9040*/  F2FP.BF16.F32.PACK_AB R23, R73, R62 ;  /* 0x0000003e4917723e */ /* 0x000fe200000010ff */
[----:B------:R2:W-:Y:S01]  /*9050*/  STSM.16.M88.4 [R7+0x6000], R64 ;  /* 0x0060004007007844 */ /* 0x0005e20000000200 */
[----:B------:R-:W-:Y:S01]  /*9060*/  ISETP.GT.AND P1, PT, R10, UR32, PT ;  /* 0x000000200a007c0c */ /* 0x000fe2000bf24270 */
[-C--:B------:R-:W-:Y:S01]  /*9070*/  FMUL.FTZ R132, R132, R11.reuse ;  /* 0x0000000b84847220 */ /* 0x080fe20000410000 */
[----:B------:R-:W-:Y:S01]  /*9080*/  FMUL.FTZ R133, R133, R11 ;  /* 0x0000000b85857220 */ /* 0x000fe20000410000 */
        /* <DEDUP_REMOVED lines=32> */
[----:B0-----:R-:W-:Y:S02]  /*9290*/  IMAD.MOV.U32 R12, RZ, RZ, R57 ;  /* 0x000000ffff0c7224 */ /* 0x001fe400078e0039 */
[----:B------:R-:W-:Y:S01]  /*92a0*/  IMAD.MOV.U32 R11, RZ, RZ, R56 ;  /* 0x000000ffff0b7224 */ /* 0x000fe200078e0038 */
[----:B-1----:R-:W-:Y:S01]  /*92b0*/  NOP ;  /* 0x0000000000007918 */ /* 0x002fe20000000000 */
[----:B--2---:R-:W-:Y:S05]  /*92c0*/  @P1 BRA `(.L_x_887) ;  /* 0xffffffc400701947 */ /* 0x004fea000383ffff */
.L_x_868:
[----:B------:R-:W-:Y:S01]  /*92d0*/  R2UR UR6, R142 ;  /* 0x000000008e0672ca */ /* 0x000fe200000e0000 */
[----:B------:R-:W-:Y:S01]  /*92e0*/  UISETP.NE.AND UP0, UPT, UR60, URZ, UPT ;  /* 0x0000003f3c00728c */ /* 0x000fe2000bf05270 */
[----:B-1----:R-:W-:Y:S01]  /*92f0*/  IADD3 R12, -R75, 0x1, RZ ;  /* 0x000000014b0c7810 */ /* 0x002fe20007ffe1ff */
[----:B------:R-:W-:-:S04]  /*9300*/  UMOV UR10, 0xc0 ;  /* 0x000000c0000a7882 */ /* 0x000fc80000000000 */
[----:B------:R-:W-:Y:S01]  /*9310*/  IMAD R12, R17, UR35, R12 ;  /* 0x00000023110c7c24 */ /* 0x000fe2000f8e020c */
[----:B------:R-:W-:-:S04]  /*9320*/  PLOP3.LUT P1, PT, PT, PT, UP0, 0x40, 0x0 ;  /* 0x000000000000781c */ /* 0x000fc80003f2e808 */
[----:B------:R-:W-:Y:S01]  /*9330*/  R2UR UR14, R12 ;  /* 0x000000000c0e72ca */ /* 0x000fe200000e0000 */
[----:B------:R-:W-:Y:S01]  /*9340*/  UISETP.NE.AND UP1, UPT, UR6, URZ, UPT ;  /* 0x0000003f0600728c */ /* 0x000fe2000bf25270 */
[----:B------:R-:W0:Y:S10]  /*9350*/  S2UR UR6, SR_CTAID.X ;  /* 0x00000000000679c3 */ /* 0x000e340000002500 */
[----:B------:R-:W-:Y:S01]  /*9360*/  @UP1 ULDC UR15, c[0x0][0x450] ;  /* 0x00011400000f1ab9 */ /* 0x000fe20000000800 */
[----:B0-----:R-:W-:-:S03]  /*9370*/  UIMAD UR10, UR6, UR10, 0xbf ;  /* 0x000000bf060a74a4 */ /* 0x001fc6000f8e020a */
[----:B------:R-:W-:Y:S02]  /*9380*/  @UP1 ULDC UR6, c[0x0][0x44c] ;  /* 0x0001130000061ab9 */ /* 0x000fe40000000800 */
[----:B------:R-:W-:-:S04]  /*9390*/  UIMAD.WIDE.U32 UR6, UR10, UR6, URZ ;  /* 0x000000060a0672a5 */ /* 0x000fc8000f8e003f */
[----:B------:R-:W-:-:S04]  /*93a0*/  @UP1 USHF.R.U32.HI UR10, URZ, UR15, UR7 ;  /* 0x0000000f3f0a1299 */ /* 0x000fc80008011607 */
[----:B------:R-:W-:-:S03]  /*93b0*/  UIADD3 UR10, UR14, UR10, URZ ;  /* 0x0000000a0e0a7290 */ /* 0x000fc6000fffe03f */
[----:B------:R-:W-:Y:S02]  /*93c0*/  ULDC UR14, c[0x0][0x9dc] ;  /* 0x00027700000e7ab9 */ /* 0x000fe40000000800 */
[----:B------:R-:W-:Y:S01]  /*93d0*/  UIADD3 UR14, UR10, -UR14, URZ ;  /* 0x8000000e0a0e7290 */ /* 0x000fe2000fffe03f */
[----:B------:R-:W-:Y:S11]  /*93e0*/  @P1 BRA `(.L_x_888) ;  /* 0x00000000004c1947 */ /* 0x000ff60003800000 */
[----:B------:R-:W-:-:S06]  /*93f0*/  UISETP.GT.AND UP0, UPT, UR10, -0x1, UPT ;  /* 0xffffffff0a00788c */ /* 0x000fcc000bf04270 */
[----:B------:R-:W-:-:S13]  /*9400*/  PLOP3.LUT P1, PT, PT, PT, UP0, 0x80, 0x0 ;  /* 0x000000000000781c */ /* 0x000fda0003f2f008 */
[----:B------:R-:W-:Y:S05]  /*9410*/  @P1 BRA `(.L_x_889) ;  /* 0x0000000000201947 */ /* 0x000fea0003800000 */
[----:B------:R-:W-:Y:S01]  /*9420*/  ULDC UR15, c[0x0][0x9e4] ;  /* 0x00027900000f7ab9 */ /* 0x000fe20000000800 */
[----:B------:R-:W-:Y:S02]  /*9430*/  ULOP3.LUT UR10, URZ, UR10, URZ, 0x33, !UPT ;  /* 0x0000000a3f0a7292 */ /* 0x000fe4000f8e333f */
[----:B------:R-:W-:-:S11]  /*9440*/  UISETP.NE.AND UP0, UPT, UR15, 0x1, UPT ;  /* 0x000000010f00788c */ /* 0x000fd6000bf05270 */
[----:B------:R-:W-:Y:S02]  /*9450*/  @UP0 ULDC.64 UR18, c[0x0][0x9e8] ;  /* 0x00027a0000120ab9 */ /* 0x000fe40000000a00 */
[----:B------:R-:W-:-:S04]  /*9460*/  UIMAD.WIDE.U32 UR6, UR10, UR18, URZ ;  /* 0x000000120a0672a5 */ /* 0x000fc8000f8e003f */
[----:B------:R-:W-:-:S04]  /*9470*/  @UP0 USHF.R.U32.HI UR10, URZ, UR19, UR7 ;  /* 0x000000133f0a0299 */ /* 0x000fc80008011607 */
[----:B------:R-:W-:Y:S01]  /*9480*/  ULOP3.LUT UR10, URZ, UR10, URZ, 0x33, !UPT ;  /* 0x0000000a3f0a7292 */ /* 0x000fe2000f8e333f */
[----:B------:R-:W-:Y:S11]  /*9490*/  BRA `(.L_x_890) ;  /* 0x0000000000147947 */ /* 0x000ff60003800000 */
.L_x_889:
[----:B------:R-:W-:Y:S02]  /*94a0*/  ULDC UR15, c[0x0][0x9e4] ;  /* 0x00027900000f7ab9 */ /* 0x000fe40000000800 */
[----:B------:R-:W-:-:S11]  /*94b0*/  UISETP.NE.AND UP0, UPT, UR15, 0x1, UPT ;  /* 0x000000010f00788c */ /* 0x000fd6000bf05270 */
[----:B------:R-:W-:Y:S02]  /*94c0*/  @UP0 ULDC.64 UR18, c[0x0][0x9e8] ;  /* 0x00027a0000120ab9 */ /* 0x000fe40000000a00 */
[----:B------:R-:W-:-:S04]  /*94d0*/  UIMAD.WIDE.U32 UR6, UR10, UR18, URZ ;  /* 0x000000120a0672a5 */ /* 0x000fc8000f8e003f */
[----:B------:R-:W-:-:S12]  /*94e0*/  @UP0 USHF.R.U32.HI UR10, URZ, UR19, UR7 ;  /* 0x000000133f0a0299 */ /* 0x000fd80008011607 */
.L_x_890:
[----:B------:R-:W-:-:S04]  /*94f0*/  UIMAD UR10, UR10, UR15, URZ ;  /* 0x0000000f0a0a72a4 */ /* 0x000fc8000f8e023f */
[----:B------:R-:W-:-:S04]  /*9500*/  UISETP.LT.AND UP0, UPT, UR14, UR10, UPT ;  /* 0x0000000a0e00728c */ /* 0x000fc8000bf01270 */
[----:B------:R-:W-:-:S12]  /*9510*/  USEL UR14, UR14, UR10, !UP0 ;  /* 0x0000000a0e0e7287 */ /* 0x000fd8000c000000 */
.L_x_888:
[----:B------:R-:W-:Y:S01]  /*9520*/  UIADD3 UR14, UR14, 0x7f, URZ ;  /* 0x0000007f0e0e7890 */ /* 0x000fe2000fffe03f */
[----:B------:R-:W-:-:S03]  /*9530*/  R2UR UR7, R145 ;  /* 0x00000000910772ca */ /* 0x000fc600000e0000 */
[----:B------:R-:W-:-:S04]  /*9540*/  USHF.R.S32.HI UR6, URZ, 0x1f, UR14 ;  /* 0x0000001f3f067899 */ /* 0x000fc8000801140e */
[----:B------:R-:W-:-:S04]  /*9550*/  ULEA.HI UR6, UR6, UR14, URZ, 0x7 ;  /* 0x0000000e06067291 */ /* 0x000fc8000f8f383f */
[----:B------:R-:W-:-:S04]  /*9560*/  USHF.R.S32.HI UR6, URZ, 0x7, UR6 ;  /* 0x000000073f067899 */ /* 0x000fc80008011406 */
[----:B------:R-:W-:-:S04]  /*9570*/  UISETP.LT.AND UP0, UPT, UR7, UR6, UPT ;  /* 0x000000060700728c */ /* 0x000fc8000bf01270 */
[----:B------:R-:W-:-:S06]  /*9580*/  USEL UR6, UR7, UR6, !UP0 ;  /* 0x0000000607067287 */ /* 0x000fcc000c000000 */
[----:B------:R-:W-:-:S13]  /*9590*/  ISETP.GE.AND P1, PT, R10, UR6, PT ;  /* 0x000000060a007c0c */ /* 0x000fda000bf26270 */
[----:B------:R-:W-:Y:S05]  /*95a0*/  @!P1 BRA `(.L_x_891) ;  /* 0x0000002800649947 */ /* 0x000fea0003800000 */
[----:B------:R-:W-:Y:S01]  /*95b0*/  IMAD.MOV.U32 R12, RZ, RZ, R57 ;  /* 0x000000ffff0c7224 */ /* 0x000fe200078e0039 */
[----:B------:R-:W-:Y:S01]  /*95c0*/  UMOV UR32, UR5 ;  /* 0x0000000500207c82 */ /* 0x000fe20008000000 */
[----:B------:R-:W-:Y:S01]  /*95d0*/  IMAD.MOV.U32 R11, RZ, RZ, R56 ;  /* 0x000000ffff0b7224 */ /* 0x000fe200078e0038 */
[----:B------:R-:W-:Y:S01]  /*95e0*/  UMOV UR7, UR4 ;  /* 0x0000000400077c82 */ /* 0x000fe20008000000 */
[----:B------:R-:W-:Y:S01]  /*95f0*/  ULDC UR10, c[0x0][0x9d8] ;  /* 0x00027600000a7ab9 */ /* 0x000fe20000000800 */
[----:B------:R-:W-:-:S05]  /*9600*/  ULDC UR11, c[0x0][0x988] ;  /* 0x00026200000b7ab9 */ /* 0x000fca0000000800 */
.L_x_902:
        /* <DEDUP_REMOVED lines=8> */
.L_x_893:
        /* <DEDUP_REMOVED lines=9> */
.L_x_894:
[----:B-1----:R-:W-:Y:S05]  /*9720*/  @P1 BRA `(.L_x_892) ;  /* 0x0000000000081947 */ /* 0x002fea0003800000 */
[----:B------:R-:W1:Y:S02]  /*9730*/  SYNCS.PHASECHK.TRANS64.TRYWAIT P1, [UR4+0x2d830], R13 ;  /* 0x02d8300dff0075a7 */ /* 0x000e640008020144 */
[----:B-1----:R-:W-:Y:S05]  /*9740*/  @!P1 BRA `(.L_x_895) ;  /* 0x000000c000e09947 */ /* 0x002fea0003800000 */
.L_x_892:
        /* <DEDUP_REMOVED lines=11> */
[----:B------:R-:W-:-:S04]  /*9800*/  UIMAD UR26, UR4, 0x600, UR39 ;  /* 0x00000600041a78a4 */ /* 0x000fc8000f8e0227 */
[----:B------:R-:W-:Y:S02]  /*9810*/  UIADD3 UR14, UR26, 0x200, URZ ;  /* 0x000002001a0e7890 */ /* 0x000fe4000fffe03f */
[----:B------:R-:W-:Y:S02]  /*9820*/  UIADD3 UR18, UR26, 0x202, URZ ;  /* 0x000002021a127890 */ /* 0x000fe4000fffe03f */
[----:B------:R-:W-:Y:S01]  /*9830*/  UMOV UR30, UR26 ;  /* 0x0000001a001e7c82 */ /* 0x000fe20008000000 */
[----:B------:R-:W-:Y:S01]  /*9840*/  UIADD3 UR22, UR26, 0x400, URZ ;  /* 0x000004001a167890 */ /* 0x000fe2000fffe03f */
[----:B-1----:R-:W-:-:S05]  /*9850*/  SHF.R.U32.HI R14, RZ, 0x7, R14 ;  /* 0x00000007ff0e7819 */ /* 0x002fca000001160e */
[----:B0-----:R-:W-:-:S05]  /*9860*/  VIADD R13, R14, 0x8 ;  /* 0x000000080e0d7836 */ /* 0x001fca0000000000 */
[----:B------:R0:W-:Y:S06]  /*9870*/  BAR.SYNC.DEFER_BLOCKING R13, 0x100 ;  /* 0x0004000d0000751d */ /* 0x0001ec0000010000 */
[----:B------:R-:W-:-:S06]  /*9880*/  WARPGROUP.ARRIVE ;  /* 0x00000000000079c5 */ /* 0x000fcc0000000000 */
[----:B------:R-:W-:Y:S01]  /*9890*/  HGMMA.64x128x16.F32.BF16 R24, gdesc[UR28], RZ, !UPT, gsb0 ;  /* 0x01e000001c1879f0 */ /* 0x000fe2000c0018ff */
[----:B------:R-:W-:Y:S01]  /*98a0*/  UIADD3 UR30, UR26, 0x2, URZ ;  /* 0x000000021a1e7890 */ /* 0x000fe2000fffe03f */
[----:B------:R-:W-:Y:S01]  /*98b0*/  UMOV UR28, UR8 ;  /* 0x00000008001c7c82 */ /* 0x000fe20008000000 */
[----:B------:R-:W-:Y:S01]  /*98c0*/  UMOV UR29, UR9 ;  /* 0x00000009001d7c82 */ /* 0x000fe20008000000 */
[----:B------:R-:W-:Y:S01]  /*98d0*/  UMOV UR31, 0x80000020 ;  /* 0x80000020001f7882 */ /* 0x000fe20000000000 */
[----:B------:R-:W-:Y:S01]  /*98e0*/  UIADD3 UR26, UR26, 0x402, URZ ;  /* 0x000004021a1a7890 */ /* 0x000fe2000fffe03f */
        /* <DEDUP_REMOVED lines=19> */
.L_x_897:
[----:B------:R-:W-:Y:S01]  /*9a20*/  ULEA UR14, UR7, UR38, 0x3 ;  /* 0x00000026070e7291 */ /* 0x000fe2000f8e183f */
[----:B------:R-:W-:-:S05]  /*9a30*/  IMAD.U32 R13, RZ, RZ, UR32 ;  /* 0x00000020ff0d7e24 */ /* 0x000fca000f8e00ff */
[----:B------:R-:W-:-:S04]  /*9a40*/  SHF.L.U32 R13, R13, 0x1f, RZ ;  /* 0x0000001f0d0d7819 */ /* 0x000fc800000006ff */
[----:B------:R0:W1:Y:S01]  /*9a50*/  SYNCS.PHASECHK.TRANS64.TRYWAIT P1, [UR14+0x2d850], R13 ;  /* 0x02d8500dff0075a7 */ /* 0x000062000802014e */
[----:B------:R-:W-:Y:S05]  /*9a60*/  @!P0 BRA `(.L_x_898) ;  /* 0x0000000000048947 */ /* 0x000fea0003800000 */
[----:B------:R-:W-:Y:S01]  /*9a70*/  BPT.TRAP 0x1 ;  /* 0x000000040000795c */ /* 0x000fe20000300000 */
.L_x_898:
[----:B-1----:R-:W-:Y:S05]  /*9a80*/  @P1 BRA `(.L_x_896) ;  /* 0x0000000000081947 */ /* 0x002fea0003800000 */
[----:B------:R-:W1:Y:S02]  /*9a90*/  SYNCS.PHASECHK.TRANS64.TRYWAIT P1, [UR14+0x2d850], R13 ;  /* 0x02d8500dff0075a7 */ /* 0x000e64000802014e */
[----:B-1----:R-:W-:Y:S05]  /*9aa0*/  @!P1 BRA `(.L_x_899) ;  /* 0x000000c000209947 */ /* 0x002fea0003800000 */
.L_x_896:
        /* <DEDUP_REMOVED lines=71> */
.L_x_900:
        /* <DEDUP_REMOVED lines=66> */
[----:B------:R-:W2:Y:S01]  /*a340*/  S2UR UR15, SR_CgaCtaId ;  /* 0x00000000000f79c3 */ /* 0x000ea20000008800 */
[----:B------:R-:W-:-:S03]  /*a350*/  ULEA UR14, UR4, UR38, 0x3 ;  /* 0x00000026040e7291 */ /* 0x000fc6000f8e183f */
[----:B------:R-:W3:Y:S01]  /*a360*/  MUFU.TANH R22, R22 ;  /* 0x0000001600167308 */ /* 0x000ee20000002400 */
[----:B0-----:R-:W-:Y:S01]  /*a370*/  FMNMX.FTZ R57, R19, R56, !PT ;  /* 0x0000003813397209 */ /* 0x001fe20007810000 */
[----:B------:R-:W-:-:S06]  /*a380*/  UIADD3 UR14, UR14, 0x2d840, URZ ;  /* 0x0002d8400e0e7890 */ /* 0x000fcc000fffe03f */
[----:B------:R-:W0:Y:S01]  /*a390*/  MUFU.TANH R24, R24 ;  /* 0x0000001800187308 */ /* 0x000e220000002400 */
[----:B-1----:R-:W-:Y:S01]  /*a3a0*/  FMNMX.FTZ R69, R21, R68, !PT ;  /* 0x0000004415457209 */ /* 0x002fe20007810000 */
[----:B------:R-:W-:-:S06]  /*a3b0*/  FMUL.FTZ R68, R76, UR10 ;  /* 0x0000000a4c447c20 */ /* 0x000fcc0008410000 */
[----:B------:R-:W1:Y:S01]  /*a3c0*/  MUFU.TANH R23, R23 ;  /* 0x0000001700177308 */ /* 0x000e620000002400 */
[----:B---3--:R-:W-:Y:S01]  /*a3d0*/  FMNMX.FTZ R56, R22, R57, !PT ;  /* 0x0000003916387209 */ /* 0x008fe20007810000 */
[----:B--2---:R-:W-:-:S06]  /*a3e0*/  UPRMT UR14, UR15, 0x654, UR14 ;  /* 0x000006540f0e7896 */ /* 0x004fcc000800000e */
[----:B------:R-:W2:Y:S01]  /*a3f0*/  MUFU.TANH R25, R25 ;  /* 0x0000001900197308 */ /* 0x000ea20000002400 */
[----:B0-----:R-:W-:Y:S01]  /*a400*/  FMNMX.FTZ R70, R24, R69, !PT ;  /* 0x0000004518467209 */ /* 0x001fe20007810000 */
[----:B------:R-:W-:Y:S01]  /*a410*/  FMUL.FTZ R69, R77, UR10 ;  /* 0x0000000a4d457c20 */ /* 0x000fe20008410000 */
[----:B------:R-:W-:Y:S05]  /*a420*/  SYNCS.ARRIVE.TRANS64.RED.A1T0 RZ, [UR14], RZ ;  /* 0x000000ffffff79a7 */ /* 0x000fea000810040e */
        /* <DEDUP_REMOVED lines=114> */
[----:B--2---:R-:W-:-:S05]  /*ab50*/  FMNMX.FTZ R81, R77, R56, !PT ;  /* 0x000000384d517209 */ /* 0x004fca0007810000 */
[----:B------:R-:W1:Y:S01]  /*ab60*/  SHFL.BFLY PT, R56, R81, 0x2, 0x1f ;  /* 0x0c401f0051387f89 */ /* 0x000e6200000e0000 */
[----:B0-----:R-:W-:-:S05]  /*ab70*/  FMNMX.FTZ R80, R79, R80, !PT ;  /* 0x000000504f507209 */ /* 0x001fca0007810000 */
[----:B------:R-:W0:Y:S01]  /*ab80*/  SHFL.BFLY PT, R57, R80, 0x2, 0x1f ;  /* 0x0c401f0050397f89 */ /* 0x000e2200000e0000 */
[----:B-1----:R-:W-:Y:S02]  /*ab90*/  FMNMX.FTZ R82, R81, R56, !PT ;  /* 0x0000003851527209 */ /* 0x002fe40007810000 */
[----:B0-----:R-:W-:-:S03]  /*aba0*/  FMNMX.FTZ R83, R80, R57, !PT ;  /* 0x0000003950537209 */ /* 0x001fc60007810000 */
[----:B------:R-:W0:Y:S04]  /*abb0*/  SHFL.BFLY PT, R57, R82, 0x1, 0x1f ;  /* 0x0c201f0052397f89 */ /* 0x000e2800000e0000 */
[----:B------:R-:W1:Y:S01]  /*abc0*/  SHFL.BFLY PT, R84, R83, 0x1, 0x1f ;  /* 0x0c201f0053547f89 */ /* 0x000e6200000e0000 */
[----:B0-----:R-:W-:Y:S02]  /*abd0*/  FMNMX.FTZ R56, R82, R57, !PT ;  /* 0x0000003952387209 */ /* 0x001fe40007810000 */
[----:B-1----:R-:W-:-:S03]  /*abe0*/  FMNMX.FTZ R57, R83, R84, !PT ;  /* 0x0000005453397209 */ /* 0x002fc60007810000 */
[C---:B------:R-:W-:Y:S01]  /*abf0*/  FADD.FTZ R11, -R56.reuse, R11 ;  /* 0x0000000b380b7221 */ /* 0x040fe20000010100 */
[----:B------:R-:W-:-:S03]  /*ac00*/  FMUL.FTZ R80, R56, UR11 ;  /* 0x0000000b38507c20 */ /* 0x000fc60008410000 */
[----:B------:R-:W-:Y:S01]  /*ac10*/  FMUL.FTZ R84, R11, UR11 ;  /* 0x0000000b0b547c20 */ /* 0x000fe20008410000 */
[----:B------:R-:W-:Y:S01]  /*ac20*/  FFMA.FTZ R81, R38, UR11, -R80 ;  /* 0x0000000b26517c23 */ /* 0x000fe20008010850 */
[C---:B------:R-:W-:Y:S01]  /*ac30*/  FADD.FTZ R11, -R57.reuse, R12 ;  /* 0x0000000c390b7221 */ /* 0x040fe20000010100 */
[----:B------:R-:W-:Y:S01]  /*ac40*/  FMUL.FTZ R38, R57, UR11 ;  /* 0x0000000b39267c20 */ /* 0x000fe20008410000 */
[--C-:B------:R-:W-:Y:S01]  /*ac50*/  FFMA.FTZ R13, R13, UR11, -R80.reuse ;  /* 0x0000000b0d0d7c23 */ /* 0x100fe20008010850 */
[----:B------:R-:W-:Y:S01]  /*ac60*/  FFMA.FTZ R14, R14, UR11, -R80 ;  /* 0x0000000b0e0e7c23 */ /* 0x000fe20008010850 */
[----:B------:R-:W-:Y:S01]  /*ac70*/  FMUL.FTZ R11, R11, UR11 ;  /* 0x0000000b0b0b7c20 */ /* 0x000fe20008410000 */
[--C-:B------:R-:W-:Y:S01]  /*ac80*/  FFMA.FTZ R15, R15, UR11, -R38.reuse ;  /* 0x0000000b0f0f7c23 */ /* 0x100fe20008010826 */
[----:B------:R-:W-:Y:S01]  /*ac90*/  FFMA.FTZ R138, R16, UR11, -R38 ;  /* 0x0000000b108a7c23 */ /* 0x000fe20008010826 */
[----:B------:R-:W-:Y:S01]  /*aca0*/  MUFU.EX2 R12, R84 ;  /* 0x00000054000c7308 */ /* 0x000fe20000000800 */
[--C-:B------:R-:W-:Y:S01]  /*acb0*/  FFMA.FTZ R18, R18, UR11, -R80.reuse ;  /* 0x0000000b12127c23 */ /* 0x100fe20008010850 */
[----:B------:R-:W-:Y:S01]  /*acc0*/  FFMA.FTZ R82, R39, UR11, -R80 ;  /* 0x0000000b27527c23 */ /* 0x000fe20008010850 */
[----:B------:R-:W-:Y:S01]  /*acd0*/  FFMA.FTZ R39, R20, UR11, -R38 ;  /* 0x0000000b14277c23 */ /* 0x000fe20008010826 */
[----:B------:R-:W-:Y:S01]  /*ace0*/  FFMA.FTZ R19, R19, UR11, -R80 ;  /* 0x0000000b13137c23 */ /* 0x000fe20008010850 */
[----:B------:R-:W-:Y:S01]  /*acf0*/  FFMA.FTZ R136, R21, UR11, -R38 ;  /* 0x0000000b15887c23 */ /* 0x000fe20008010826 */
[----:B------:R-:W-:Y:S01]  /*ad00*/  FFMA.FTZ R22, R22, UR11, -R80 ;  /* 0x0000000b16167c23 */ /* 0x000fe20008010850 */
[----:B------:R-:W-:Y:S01]  /*ad10*/  FFMA.FTZ R16, R24, UR11, -R38 ;  /* 0x0000000b18107c23 */ /* 0x000fe20008010826 */
[----:B------:R-:W0:Y:S01]  /*ad20*/  MUFU.EX2 R13, R13 ;  /* 0x0000000d000d7308 */ /* 0x000e220000000800 */
[----:B------:R-:W-:Y:S01]  /*ad30*/  FFMA.FTZ R23, R23, UR11, -R80 ;  /* 0x0000000b17177c23 */ /* 0x000fe20008010850 */
[--C-:B------:R-:W-:Y:S01]  /*ad40*/  FFMA.FTZ R25, R25, UR11, -R38.reuse ;  /* 0x0000000b19197c23 */ /* 0x100fe20008010826 */
[----:B------:R-:W-:Y:S01]  /*ad50*/  FFMA.FTZ R86, R37, UR11, -R38 ;  /* 0x0000000b25567c23 */ /* 0x000fe20008010826 */
[----:B------:R-:W-:Y:S01]  /*ad60*/  FFMA.FTZ R26, R26, UR11, -R80 ;  /* 0x0000000b1a1a7c23 */ /* 0x000fe20008010850 */
[----:B------:R-:W-:Y:S01]  /*ad70*/  FFMA.FTZ R20, R28, UR11, -R38 ;  /* 0x0000000b1c147c23 */ /* 0x000fe20008010826 */
[----:B------:R-:W-:Y:S01]  /*ad80*/  FFMA.FTZ R27, R27, UR11, -R80 ;  /* 0x0000000b1b1b7c23 */ /* 0x000fe20008010850 */
[----:B------:R-:W-:Y:S01]  /*ad90*/  FFMA.FTZ R87, R29, UR11, -R38 ;  /* 0x0000000b1d577c23 */ /* 0x000fe20008010826 */
[----:B------:R-:W-:Y:S01]  /*ada0*/  MUFU.EX2 R11, R11 ;  /* 0x0000000b000b7308 */ /* 0x000fe20000000800 */
[----:B------:R-:W-:Y:S01]  /*adb0*/  FFMA.FTZ R30, R30, UR11, -R80 ;  /* 0x0000000b1e1e7c23 */ /* 0x000fe20008010850 */
[----:B------:R-:W-:Y:S01]  /*adc0*/  FFMA.FTZ R21, R32, UR11, -R38 ;  /* 0x0000000b20157c23 */ /* 0x000fe20008010826 */
[----:B------:R-:W-:Y:S01]  /*add0*/  FFMA.FTZ R31, R31, UR11, -R80 ;  /* 0x0000000b1f1f7c23 */ /* 0x000fe20008010850 */
[----:B------:R-:W-:Y:S01]  /*ade0*/  FFMA.FTZ R33, R33, UR11, -R38 ;  /* 0x0000000b21217c23 */ /* 0x000fe20008010826 */
[----:B------:R-:W-:Y:S01]  /*adf0*/  FFMA.FTZ R34, R34, UR11, -R80 ;  /* 0x0000000b22227c23 */ /* 0x000fe20008010850 */
[----:B------:R-:W-:Y:S01]  /*ae00*/  FFMA.FTZ R28, R36, UR11, -R38 ;  /* 0x0000000b241c7c23 */ /* 0x000fe20008010826 */
[----:B------:R-:W-:Y:S01]  /*ae10*/  FFMA.FTZ R35, R35, UR11, -R80 ;  /* 0x0000000b23237c23 */ /* 0x000fe20008010850 */
[----:B------:R-:W1:Y:S01]  /*ae20*/  MUFU.EX2 R15, R15 ;  /* 0x0000000f000f7308 */ /* 0x000e620000000800 */
[----:B0-----:R-:W-:Y:S01]  /*ae30*/  FFMA.FTZ R37, R12, R4, R13 ;  /* 0x000000040c257223 */ /* 0x001fe2000001000d */
[--C-:B------:R-:W-:Y:S01]  /*ae40*/  FFMA.FTZ R29, R40, UR11, -R38.reuse ;  /* 0x0000000b281d7c23 */ /* 0x100fe20008010826 */
[----:B------:R-:W-:Y:S01]  /*ae50*/  FFMA.FTZ R41, R41, UR11, -R38 ;  /* 0x0000000b29297c23 */ /* 0x000fe20008010826 */
[----:B------:R-:W-:Y:S01]  /*ae60*/  FFMA.FTZ R42, R42, UR11, -R80 ;  /* 0x0000000b2a2a7c23 */ /* 0x000fe20008010850 */
[----:B------:R-:W-:Y:S01]  /*ae70*/  FFMA.FTZ R44, R44, UR11, -R38 ;  /* 0x0000000b2c2c7c23 */ /* 0x000fe20008010826 */
[----:B------:R-:W-:Y:S01]  /*ae80*/  FFMA.FTZ R43, R43, UR11, -R80 ;  /* 0x0000000b2b2b7c23 */ /* 0x000fe20008010850 */
[----:B------:R-:W-:Y:S01]  /*ae90*/  FFMA.FTZ R85, R45, UR11, -R38 ;  /* 0x0000000b2d557c23 */ /* 0x000fe20008010826 */
[----:B------:R-:W0:Y:S01]  /*aea0*/  MUFU.EX2 R14, R14 ;  /* 0x0000000e000e7308 */ /* 0x000e220000000800 */
[----:B------:R-:W-:Y:S01]  /*aeb0*/  FFMA.FTZ R46, R46, UR11, -R80 ;  /* 0x0000000b2e2e7c23 */ /* 0x000fe20008010850 */
[----:B------:R-:W-:Y:S01]  /*aec0*/  FFMA.FTZ R45, R48, UR11, -R38 ;  /* 0x0000000b302d7c23 */ /* 0x000fe20008010826 */
[----:B------:R-:W-:Y:S01]  /*aed0*/  FFMA.FTZ R47, R47, UR11, -R80 ;  /* 0x0000000b2f2f7c23 */ /* 0x000fe20008010850 */
[----:B------:R-:W-:Y:S01]  /*aee0*/  FFMA.FTZ R49, R49, UR11, -R38 ;  /* 0x0000000b31317c23 */ /* 0x000fe20008010826 */
[----:B------:R-:W-:Y:S01]  /*aef0*/  FFMA.FTZ R50, R50, UR11, -R80 ;  /* 0x0000000b32327c23 */ /* 0x000fe20008010850 */
[----:B------:R-:W-:Y:S01]  /*af00*/  FFMA.FTZ R52, R52, UR11, -R38 ;  /* 0x0000000b34347c23 */ /* 0x000fe20008010826 */
[----:B------:R-:W-:Y:S01]  /*af10*/  FFMA.FTZ R51, R51, UR11, -R80 ;  /* 0x0000000b33337c23 */ /* 0x000fe20008010850 */
[----:B------:R-:W2:Y:S01]  /*af20*/  MUFU.EX2 R138, R138 ;  /* 0x0000008a008a7308 */ /* 0x000ea20000000800 */
[----:B-1----:R-:W-:Y:S01]  /*af30*/  FFMA.FTZ R3, R11, R3, R15 ;  /* 0x000000030b037223 */ /* 0x002fe2000001000f */
[----:B------:R-:W-:Y:S01]  /*af40*/  FFMA.FTZ R84, R53, UR11, -R38 ;  /* 0x0000000b35547c23 */ /* 0x000fe20008010826 */
[----:B------:R-:W-:Y:S01]  /*af50*/  FFMA.FTZ R54, R54, UR11, -R80 ;  /* 0x0000000b36367c23 */ /* 0x000fe20008010850 */
[----:B------:R-:W-:Y:S01]  /*af60*/  FFMA.FTZ R53, R58, UR11, -R38 ;  /* 0x0000000b3a357c23 */ /* 0x000fe20008010826 */
[----:B------:R-:W-:Y:S01]  /*af70*/  FFMA.FTZ R55, R55, UR11, -R80 ;  /* 0x0000000b37377c23 */ /* 0x000fe20008010850 */
[----:B------:R-:W-:Y:S01]  /*af80*/  FFMA.FTZ R83, R59, UR11, -R38 ;  /* 0x0000000b3b537c23 */ /* 0x000fe20008010826 */
[----:B------:R-:W-:Y:S01]  /*af90*/  FFMA.FTZ R60, R60, UR11, -R80 ;  /* 0x0000000b3c3c7c23 */ /* 0x000fe20008010850 */
[----:B------:R-:W1:Y:S01]  /*afa0*/  MUFU.EX2 R18, R18 ;  /* 0x0000001200127308 */ /* 0x000e620000000800 */
[----:B0-----:R-:W-:Y:S01]  /*afb0*/  FADD.FTZ R37, R14, R37 ;  /* 0x000000250e257221 */ /* 0x001fe20000010000 */
[----:B------:R-:W-:Y:S01]  /*afc0*/  FFMA.FTZ R58, R62, UR11, -R38 ;  /* 0x0000000b3e3a7c23 */ /* 0x000fe20008010826 */
[--C-:B------:R-:W-:Y:S01]  /*afd0*/  FFMA.FTZ R61, R61, UR11, -R80.reuse ;  /* 0x0000000b3d3d7c23 */ /* 0x100fe20008010850 */
[--C-:B------:R-:W-:Y:S01]  /*afe0*/  FFMA.FTZ R64, R64, UR11, -R80.reuse ;  /* 0x0000000b40407c23 */ /* 0x100fe20008010850 */
[--C-:B------:R-:W-:Y:S01]  /*aff0*/  FFMA.FTZ R65, R65, UR11, -R80.reuse ;  /* 0x0000000b41417c23 */ /* 0x100fe20008010850 */
[--C-:B------:R-:W-:Y:S01]  /*b000*/  FFMA.FTZ R68, R68, UR11, -R80.reuse ;  /* 0x0000000b44447c23 */ /* 0x100fe20008010850 */
[--C-:B------:R-:W-:Y:S01]  /*b010*/  FFMA.FTZ R69, R69, UR11, -R80.reuse ;  /* 0x0000000b45457c23 */ /* 0x100fe20008010850 */
[----:B------:R-:W0:Y:S01]  /*b020*/  MUFU.EX2 R39, R39 ;  /* 0x0000002700277308 */ /* 0x000e220000000800 */
[----:B--2---:R-:W-:Y:S01]  /*b030*/  FADD.FTZ R4, R138, R3 ;  /* 0x000000038a047221 */ /* 0x004fe20000010000 */
[--C-:B------:R-:W-:Y:S01]  /*b040*/  FFMA.FTZ R72, R72, UR11, -R80.reuse ;  /* 0x0000000b48487c23 */ /* 0x100fe20008010850 */
[--C-:B------:R-:W-:Y:S01]  /*b050*/  FFMA.FTZ R73, R73, UR11, -R80.reuse ;  /* 0x0000000b49497c23 */ /* 0x100fe20008010850 */
[--C-:B------:R-:W-:Y:S01]  /*b060*/  FFMA.FTZ R76, R76, UR11, -R80.reuse ;  /* 0x0000000b4c4c7c23 */ /* 0x100fe20008010850 */
[----:B------:R-:W-:Y:S01]  /*b070*/  FFMA.FTZ R77, R77, UR11, -R80 ;  /* 0x0000000b4d4d7c23 */ /* 0x000fe20008010850 */
[--C-:B------:R-:W-:Y:S01]  /*b080*/  FFMA.FTZ R80, R63, UR11, -R38.reuse ;  /* 0x0000000b3f507c23 */ /* 0x100fe20008010826 */
[--C-:B------:R-:W-:Y:S01]  /*b090*/  FFMA.FTZ R59, R66, UR11, -R38.reuse ;  /* 0x0000000b423b7c23 */ /* 0x100fe20008010826 */
[----:B------:R-:W2:Y:S01]  /*b0a0*/  MUFU.EX2 R19, R19 ;  /* 0x0000001300137308 */ /* 0x000ea20000000800 */
[----:B-1----:R-:W-:Y:S01]  /*b0b0*/  FADD.FTZ R24, R18, R37 ;  /* 0x0000002512187221 */ /* 0x002fe20000010000 */
[--C-:B------:R-:W-:Y:S01]  /*b0c0*/  FFMA.FTZ R66, R67, UR11, -R38.reuse ;  /* 0x0000000b43427c23 */ /* 0x100fe20008010826 */
[--C-:B------:R-:W-:Y:S01]  /*b0d0*/  FFMA.FTZ R62, R70, UR11, -R38.reuse ;  /* 0x0000000b463e7c23 */ /* 0x100fe20008010826 */
[--C-:B------:R-:W-:Y:S01]  /*b0e0*/  FFMA.FTZ R67, R71, UR11, -R38.reuse ;  /* 0x0000000b47437c23 */ /* 0x100fe20008010826 */
[--C-:B------:R-:W-:Y:S01]  /*b0f0*/  FFMA.FTZ R63, R74, UR11, -R38.reuse ;  /* 0x0000000b4a3f7c23 */ /* 0x100fe20008010826 */
[--C-:B------:R-:W-:Y:S01]  /*b100*/  FFMA.FTZ R70, R75, UR11, -R38.reuse ;  /* 0x0000000b4b467c23 */ /* 0x100fe20008010826 */
[----:B------:R-:W-:Y:S01]  /*b110*/  FFMA.FTZ R71, R78, UR11, -R38 ;  /* 0x0000000b4e477c23 */ /* 0x000fe20008010826 */
[----:B------:R-:W1:Y:S01]  /*b120*/  MUFU.EX2 R136, R136 ;  /* 0x0000008800887308 */ /* 0x000e620000000800 */
[----:B0-----:R-:W-:Y:S01]  /*b130*/  FADD.FTZ R3, R39, R4 ;  /* 0x0000000427037221 */ /* 0x001fe20000010000 */
[----:B------:R-:W-:-:S06]  /*b140*/  FFMA.FTZ R74, R79, UR11, -R38 ;  /* 0x0000000b4f4a7c23 */ /* 0x000fcc0008010826 */
        /* <DEDUP_REMOVED lines=116> */
.L_x_901:
[----:B------:R-:W0:Y:S01]  /*b890*/  S2UR UR14, SR_CgaCtaId ;  /* 0x00000000000e79c3 */ /* 0x000e220000008800 */
[----:B------:R-:W-:Y:S01]  /*b8a0*/  ULEA UR7, UR7, UR38, 0x3 ;  /* 0x0000002607077291 */ /* 0x000fe2000f8e183f */
[----:B------:R-:W-:Y:S01]  /*b8b0*/  F2FP.BF16.F32.PACK_AB R36, R14, R13 ;  /* 0x0000000d0e24723e */ /* 0x000fe200000010ff */
[----:B------:R-:W-:Y:S01]  /*b8c0*/  UMOV UR32, UR5 ;  /* 0x0000000500207c82 */ /* 0x000fe20008000000 */
[----:B------:R-:W-:Y:S01]  /*b8d0*/  F2FP.BF16.F32.PACK_AB R37, R138, R15 ;  /* 0x0000000f8a25723e */ /* 0x000fe200000010ff */
[----:B------:R-:W-:Y:S01]  /*b8e0*/  UIADD3 UR7, UR7, 0x2d860, URZ ;  /* 0x0002d86007077890 */ /* 0x000fe2000fffe03f */
[----:B------:R-:W-:Y:S01]  /*b8f0*/  F2FP.BF16.F32.PACK_AB R38, R19, R18 ;  /* 0x000000121326723e */ /* 0x000fe200000010ff */
[-C--:B------:R-:W-:Y:S01]  /*b900*/  FMUL.FTZ R88, R88, R12.reuse ;  /* 0x0000000c58587220 */ /* 0x080fe20000410000 */
        /* <DEDUP_REMOVED lines=16> */
[----:B0-----:R-:W-:Y:S01]  /*ba10*/  UPRMT UR7, UR14, 0x654, UR7 ;  /* 0x000006540e077896 */ /* 0x001fe20008000007 */
[----:B------:R-:W-:Y:S01]  /*ba20*/  F2FP.BF16.F32.PACK_AB R35, R86, R28 ;  /* 0x0000001c5623723e */ /* 0x000fe200000010ff */
[----:B------:R-:W-:Y:S01]  /*ba30*/  FMUL.FTZ R105, R105, R12 ;  /* 0x0000000c69697220 */ /* 0x000fe20000410000 */
        /* <DEDUP_REMOVED lines=25> */
[----:B------:R0:W-:Y:S01]  /*bbd0*/  STSM.16.M88.4 [R0+0x27800], R48 ;  /* 0x0278003000007844 */ /* 0x0001e20000000200 */
[----:B------:R-:W-:Y:S01]  /*bbe0*/  F2FP.BF16.F32.PACK_AB R23, R80, R58 ;  /* 0x0000003a5017723e */ /* 0x000fe200000010ff */
[----:B------:R-:W-:Y:S01]  /*bbf0*/  FMUL.FTZ R120, R120, R12 ;  /* 0x0000000c78787220 */ /* 0x000fe20000410000 */
[----:B------:R-:W-:Y:S01]  /*bc00*/  F2FP.BF16.F32.PACK_AB R66, R69, R68 ;  /* 0x000000444542723e */ /* 0x000fe200000010ff */
[----:B------:R-:W-:Y:S01]  /*bc10*/  FMUL.FTZ R121, R121, R12 ;  /* 0x0000000c79797220 */ /* 0x000fe20000410000 */
[----:B------:R-:W-:Y:S01]  /*bc20*/  F2FP.BF16.F32.PACK_AB R67, R67, R62 ;  /* 0x0000003e4343723e */ /* 0x000fe200000010ff */
[----:B------:R0:W-:Y:S01]  /*bc30*/  STSM.16.M88.4 [R6+0x6000], R20 ;  /* 0x0060001406007844 */ /* 0x0001e20000000200 */
[----:B------:R-:W-:Y:S01]  /*bc40*/  F2FP.BF16.F32.PACK_AB R69, R70, R63 ;  /* 0x0000003f4645723e */ /* 0x000fe200000010ff */
[----:B------:R-:W-:Y:S01]  /*bc50*/  FMUL.FTZ R124, R124, R12 ;  /* 0x0000000c7c7c7220 */ /* 0x000fe20000410000 */
[----:B------:R-:W-:Y:S01]  /*bc60*/  F2FP.BF16.F32.PACK_AB R68, R73, R72 ;  /* 0x000000484944723e */ /* 0x000fe200000010ff */
[----:B------:R0:W-:Y:S01]  /*bc70*/  STSM.16.M88.4 [R7+0x6000], R64 ;  /* 0x0060004007007844 */ /* 0x0001e20000000200 */
[----:B------:R-:W-:Y:S01]  /*bc80*/  F2FP.BF16.F32.PACK_AB R70, R77, R76 ;  /* 0x0000004c4d46723e */ /* 0x000fe200000010ff */
[-C--:B------:R-:W-:Y:S01]  /*bc90*/  FMUL.FTZ R125, R125, R12.reuse ;  /* 0x0000000c7d7d7220 */ /* 0x080fe20000410000 */
[----:B------:R-:W-:Y:S01]  /*bca0*/  F2FP.BF16.F32.PACK_AB R71, R74, R71 ;  /* 0x000000474a47723e */ /* 0x000fe200000010ff */
[-C--:B------:R-:W-:Y:S01]  /*bcb0*/  FMUL.FTZ R128, R128, R12.reuse ;  /* 0x0000000c80807220 */ /* 0x080fe20000410000 */
[----:B------:R-:W-:Y:S01]  /*bcc0*/  ISETP.GT.AND P1, PT, R10, UR6, PT ;  /* 0x000000060a007c0c */ /* 0x000fe2000bf24270 */
        /* <DEDUP_REMOVED lines=36> */
[----:B------:R-:W-:Y:S01]  /*bf10*/  IMAD.MOV.U32 R11, RZ, RZ, R56 ;  /* 0x000000ffff0b7224 */ /* 0x000fe200078e0038 */
[----:B-1----:R-:W-:Y:S01]  /*bf20*/  NOP ;  /* 0x0000000000007918 */ /* 0x002fe20000000000 */
[----:B0-----:R-:W-:Y:S05]  /*bf30*/  @P1 BRA `(.L_x_902) ;  /* 0xffffffd400b41947 */ /* 0x001fea000383ffff */
.L_x_891:
[----:B------:R-:W-:-:S13]  /*bf40*/  R2UR UR6, R145 ;  /* 0x00000000910672ca */ /* 0x000fda00000e0000 */
[----:B------:R-:W-:-:S13]  /*bf50*/  ISETP.GE.AND P1, PT, R10, UR6, PT ;  /* 0x000000060a007c0c */ /* 0x000fda000bf26270 */
[----:B------:R-:W-:Y:S05]  /*bf60*/  @!P1 BRA `(.L_x_903) ;  /* 0x0000003800d49947 */ /* 0x000fea0003800000 */
[----:B------:R-:W0:Y:S01]  /*bf70*/  S2R R11, SR_TID.X ;  /* 0x00000000000b7919 */ /* 0x000e220000002100 */
[----:B------:R-:W-:Y:S01]  /*bf80*/  R2UR UR6, R144 ;  /* 0x00000000900672ca */ /* 0x000fe200000e0000 */
[----:B------:R-:W-:Y:S01]  /*bf90*/  UMOV UR7, UR4 ;  /* 0x0000000400077c82 */ /* 0x000fe20008000000 */
[----:B------:R-:W-:Y:S01]  /*bfa0*/  UMOV UR30, UR5 ;  /* 0x00000005001e7c82 */ /* 0x000fe20008000000 */
[----:B------:R-:W-:Y:S01]  /*bfb0*/  UMOV UR5, 0x40000040 ;  /* 0x4000004000057882 */ /* 0x000fe20000000000 */
[----:B------:R-:W-:Y:S01]  /*bfc0*/  IMAD.MOV.U32 R12, RZ, RZ, R57 ;  /* 0x000000ffff0c7224 */ /* 0x000fe200078e0039 */
[----:B------:R-:W-:Y:S01]  /*bfd0*/  UMOV UR57, 0x40000040 ;  /* 0x4000004000397882 */ /* 0x000fe20000000000 */
[----:B------:R-:W-:Y:S01]  /*bfe0*/  IMAD.U32 R139, RZ, RZ, UR5 ;  /* 0x00000005ff8b7e24 */ /* 0x000fe2000f8e00ff */
[----:B------:R-:W-:Y:S01]  /*bff0*/  UMOV UR53, 0x40000040 ;  /* 0x4000004000357882 */ /* 0x000fe20000000000 */
[----:B------:R-:W-:Y:S01]  /*c000*/  UMOV UR29, 0x40000040 ;  /* 0x40000040001d7882 */ /* 0x000fe20000000000 */
[----:B------:R-:W-:Y:S01]  /*c010*/  UMOV UR33, 0x40000040 ;  /* 0x4000004000217882 */ /* 0x000fe20000000000 */
[----:B------:R-:W-:Y:S01]  /*c020*/  UMOV UR41, 0x40000040 ;  /* 0x4000004000297882 */ /* 0x000fe20000000000 */
[----:B------:R-:W-:-:S02]  /*c030*/  UMOV UR45, 0x40000040 ;  /* 0x40000040002d7882 */ /* 0x000fc40000000000 */
[----:B------:R-:W-:-:S03]  /*c040*/  ULOP3.LUT UR61, UR6, 0x10000, URZ, 0xfc, !UPT ;  /* 0x00010000063d7892 */ /* 0x000fc6000f8efc3f */
[----:B------:R-:W-:Y:S01]  /*c050*/  ULDC UR6, c[0x0][0x9d8] ;  /* 0x0002760000067ab9 */ /* 0x000fe20000000800 */
[----:B------:R-:W-:Y:S02]  /*c060*/  UIADD3 UR4, UR61, 0x2, URZ ;  /* 0x000000023d047890 */ /* 0x000fe4000fffe03f */
[----:B------:R-:W-:Y:S02]  /*c070*/  UIADD3 UR56, UR61, 0x4, URZ ;  /* 0x000000043d387890 */ /* 0x000fe4000fffe03f */
[----:B------:R-:W-:Y:S02]  /*c080*/  UIADD3 UR52, UR61, 0x6, URZ ;  /* 0x000000063d347890 */ /* 0x000fe4000fffe03f */
[----:B------:R-:W-:Y:S01]  /*c090*/  IMAD.U32 R138, RZ, RZ, UR4 ;  /* 0x00000004ff8a7e24 */ /* 0x000fe2000f8e00ff */
[----:B------:R-:W-:Y:S02]  /*c0a0*/  UIADD3 UR28, UR61, 0x600, URZ ;  /* 0x000006003d1c7890 */ /* 0x000fe4000fffe03f */
[----:B------:R-:W-:-:S02]  /*c0b0*/  UIADD3 UR32, UR61, 0x602, URZ ;  /* 0x000006023d207890 */ /* 0x000fc4000fffe03f */
[----:B------:R-:W-:Y:S02]  /*c0c0*/  UIADD3 UR40, UR61, 0x604, URZ ;  /* 0x000006043d287890 */ /* 0x000fe4000fffe03f */
[----:B------:R-:W-:Y:S01]  /*c0d0*/  UIADD3 UR44, UR61, 0x606, URZ ;  /* 0x000006063d2c7890 */ /* 0x000fe2000fffe03f */
[----:B0-----:R-:W-:Y:S02]  /*c0e0*/  SHF.R.U32.HI R13, RZ, 0x7, R11 ;  /* 0x00000007ff0d7819 */ /* 0x001fe4000001160b */
[----:B------:R-:W-:Y:S01]  /*c0f0*/  ISETP.GE.U32.AND P1, PT, R11, 0x180, PT ;  /* 0x000001800b00780c */ /* 0x000fe20003f26070 */
[----:B------:R-:W-:Y:S02]  /*c100*/  IMAD.MOV.U32 R11, RZ, RZ, R56 ;  /* 0x000000ffff0b7224 */ /* 0x000fe400078e0038 */
[C---:B------:R-:W-:Y:S02]  /*c110*/  VIADD R141, R13.reuse, 0x9 ;  /* 0x000000090d8d7836 */ /* 0x040fe40000000000 */
[----:B------:R-:W-:-:S03]  /*c120*/  VIADD R146, R13, 0x8 ;  /* 0x000000080d927836 */ /* 0x000fc60000000000 */
[----:B------:R-:W-:-:S07]  /*c130*/  SEL R141, R141, 0x9, !P1 ;  /* 0x000000098d8d7807 */ /* 0x000fce0004800000 */
.L_x_922:
[----:B------:R-:W-:Y:S01]  /*c140*/  R2UR UR10, R140 ;  /* 0x000000008c0a72ca */ /* 0x000fe200000e0000 */
[----:B------:R-:W-:-:S04]  /*c150*/  UIADD3 UR4, UR7, 0x1, URZ ;  /* 0x0000000107047890 */ /* 0x000fc8000fffe03f */
[----:B------:R-:W-:-:S04]  /*c160*/  UISETP.NE.AND UP0, UPT, UR4, 0x2, UPT ;  /* 0x000000020400788c */ /* 0x000fc8000bf05270 */
[----:B------:R-:W-:Y:S02]  /*c170*/  USEL UR5, URZ, 0x1, UP0 ;  /* 0x000000013f057887 */ /* 0x000fe40008000000 */
[----:B------:R-:W-:Y:S02]  /*c180*/  USEL UR4, UR4, URZ, UP0 ;  /* 0x0000003f04047287 */ /* 0x000fe40008000000 */
[----:B------:R-:W-:Y:S01]  /*c190*/  ISETP.NE.AND P2, PT, RZ, UR10, PT ;  /* 0x0000000aff007c0c */ /* 0x000fe2000bf45270 */
[----:B------:R-:W-:-:S12]  /*c1a0*/  ULOP3.LUT UR5, UR30, UR5, URZ, 0x3c, !UPT ;  /* 0x000000051e057292 */ /* 0x000fd8000f8e3c3f */
[----:B--2---:R-:W-:Y:S05]  /*c1b0*/  @P2 BRA `(.L_x_904) ;  /* 0x00000000002c2947 */ /* 0x004fea0003800000 */
[----:B------:R-:W-:Y:S05]  /*c1c0*/  @!P0 BRA `(.L_x_905) ;  /* 0x0000000000048947 */ /* 0x000fea0003800000 */
[----:B------:R-:W-:Y:S01]  /*c1d0*/  BPT.TRAP 0x1 ;  /* 0x000000040000795c */ /* 0x000fe20000300000 */
.L_x_905:
[----:B------:R-:W-:Y:S01]  /*c1e0*/  ULEA UR10, UR4, UR38, 0x3 ;  /* 0x00000026040a7291 */ /* 0x000fe2000f8e183f */
[----:B------:R-:W-:-:S05]  /*c1f0*/  IMAD.U32 R13, RZ, RZ, UR5 ;  /* 0x00000005ff0d7e24 */ /* 0x000fca000f8e00ff */
[----:B------:R-:W-:-:S04]  /*c200*/  SHF.L.U32 R13, R13, 0x1f, RZ ;  /* 0x0000001f0d0d7819 */ /* 0x000fc800000006ff */
[----:B------:R0:W1:Y:S01]  /*c210*/  SYNCS.PHASECHK.TRANS64.TRYWAIT P1, [UR10+0x2d830], R13 ;  /* 0x02d8300dff0075a7 */ /* 0x000062000802014a */
[----:B------:R-:W-:Y:S05]  /*c220*/  @!P0 BRA `(.L_x_906) ;  /* 0x0000000000048947 */ /* 0x000fea0003800000 */
[----:B------:R-:W-:Y:S01]  /*c230*/  BPT.TRAP 0x1 ;  /* 0x000000040000795c */ /* 0x000fe20000300000 */
.L_x_906:
[----:B-1----:R-:W-:Y:S05]  /*c240*/  @P1 BRA `(.L_x_904) ;  /* 0x0000000000081947 */ /* 0x002fea0003800000 */
[----:B------:R-:W1:Y:S02]  /*c250*/  SYNCS.PHASECHK.TRANS64.TRYWAIT P1, [UR10+0x2d830], R13 ;  /* 0x02d8300dff0075a7 */ /* 0x000e64000802014a */
[----:B-1----:R-:W-:Y:S05]  /*c260*/  @!P1 BRA `(.L_x_907) ;  /* 0x0000009800489947 */ /* 0x002fea0003800000 */
.L_x_904:
[----:B------:R2:W-:Y:S01]  /*c270*/  BAR.SYNC.DEFER_BLOCKING R146, 0x100 ;  /* 0x000400920000751d */ /* 0x0005e20000010000 */
[----:B------:R-:W-:Y:S01]  /*c280*/  R2UR UR48, R8 ;  /* 0x00000000083072ca */ /* 0x000fe200000e0000 */
[----:B------:R-:W-:Y:S01]  /*c290*/  UIMAD UR26, UR4, 0x600, UR39 ;  /* 0x00000600041a78a4 */ /* 0x000fe2000f8e0227 */
[----:B------:R-:W-:-:S03]  /*c2a0*/  R2UR UR49, R9 ;  /* 0x00000000093172ca */ /* 0x000fc600000e0000 */
[----:B------:R-:W-:Y:S01]  /*c2b0*/  UMOV UR51, 0x80000020 ;  /* 0x8000002000337882 */ /* 0x000fe20000000000 */
[----:B------:R-:W-:Y:S02]  /*c2c0*/  UIADD3 UR10, UR26, 0x2, URZ ;  /* 0x000000021a0a7890 */ /* 0x000fe4000fffe03f */
[----:B------:R-:W-:Y:S01]  /*c2d0*/  UMOV UR50, UR26 ;  /* 0x0000001a00327c82 */ /* 0x000fe20008000000 */
[----:B------:R-:W-:Y:S01]  /*c2e0*/  UMOV UR11, 0x80000020 ;  /* 0x80000020000b7882 */ /* 0x000fe20000000000 */
[----:B------:R-:W-:Y:S01]  /*c2f0*/  UIADD3 UR14, UR26, 0x200, URZ ;  /* 0x000002001a0e7890 */ /* 0x000fe2000fffe03f */
[----:B------:R-:W-:Y:S01]  /*c300*/  UMOV UR15, 0x80000020 ;  /* 0x80000020000f7882 */ /* 0x000fe20000000000 */
[----:B------:R-:W-:Y:S01]  /*c310*/  UIADD3 UR18, UR26, 0x202, URZ ;  /* 0x000002021a127890 */ /* 0x000fe2000fffe03f */
[----:B------:R-:W-:Y:S01]  /*c320*/  UMOV UR19, 0x80000020 ;  /* 0x8000002000137882 */ /* 0x000fe20000000000 */
[----:B------:R-:W-:Y:S01]  /*c330*/  UIADD3 UR22, UR26, 0x400, URZ ;  /* 0x000004001a167890 */ /* 0x000fe2000fffe03f */
[----:B------:R-:W-:Y:S01]  /*c340*/  UMOV UR23, 0x80000020 ;  /* 0x8000002000177882 */ /* 0x000fe20000000000 */
[----:B------:R-:W-:Y:S01]  /*c350*/  UIADD3 UR26, UR26, 0x402, URZ ;  /* 0x000004021a1a7890 */ /* 0x000fe2000fffe03f */
[----:B------:R-:W-:Y:S01]  /*c360*/  UMOV UR27, 0x80000020 ;  /* 0x80000020001b7882 */ /* 0x000fe20000000000 */
        /* <DEDUP_REMOVED lines=18> */
[----:B--2---:R-:W-:Y:S05]  /*c490*/  @P2 BRA `(.L_x_908) ;  /* 0x00000000002c2947 */ /* 0x004fea0003800000 */
[----:B------:R-:W-:Y:S05]  /*c4a0*/  @!P0 BRA `(.L_x_909) ;  /* 0x0000000000048947 */ /* 0x000fea0003800000 */
[----:B------:R-:W-:Y:S01]  /*c4b0*/  BPT.TRAP 0x1 ;  /* 0x000000040000795c */ /* 0x000fe20000300000 */
.L_x_909:
[----:B------:R-:W-:Y:S01]  /*c4c0*/  ULEA UR10, UR7, UR38, 0x3 ;  /* 0x00000026070a7291 */ /* 0x000fe2000f8e183f */
[----:B01----:R-:W-:-:S05]  /*c4d0*/  IMAD.U32 R13, RZ, RZ, UR30 ;  /* 0x0000001eff0d7e24 */ /* 0x003fca000f8e00ff */
[----:B------:R-:W-:-:S04]  /*c4e0*/  SHF.L.U32 R13, R13, 0x1f, RZ ;  /* 0x0000001f0d0d7819 */ /* 0x000fc800000006ff */
[----:B------:R0:W1:Y:S01]  /*c4f0*/  SYNCS.PHASECHK.TRANS64.TRYWAIT P1, [UR10+0x2d850], R13 ;  /* 0x02d8500dff0075a7 */ /* 0x000062000802014a */
[----:B------:R-:W-:Y:S05]  /*c500*/  @!P0 BRA `(.L_x_910) ;  /* 0x0000000000048947 */ /* 0x000fea0003800000 */
[----:B------:R-:W-:Y:S01]  /*c510*/  BPT.TRAP 0x1 ;  /* 0x000000040000795c */ /* 0x000fe20000300000 */
.L_x_910:
[----:B-1----:R-:W-:Y:S05]  /*c520*/  @P1 BRA `(.L_x_908) ;  /* 0x0000000000081947 */ /* 0x002fea0003800000 */
[----:B------:R-:W1:Y:S02]  /*c530*/  SYNCS.PHASECHK.TRANS64.TRYWAIT P1, [UR10+0x2d850], R13 ;  /* 0x02d8500dff0075a7 */ /* 0x000e64000802014a */
[----:B-1----:R-:W-:Y:S05]  /*c540*/  @!P1 BRA `(.L_x_911) ;  /* 0x0000009400a89947 */ /* 0x002fea0003800000 */
.L_x_908:
[----:B------:R-:W-:Y:S01]  /*c550*/  UIADD3 UR10, UR38, 0x400, URZ ;  /* 0x00000400260a7890 */ /* 0x000fe2000fffe03f */
[----:B------:R-:W-:Y:S01]  /*c560*/  WARPGROUP.ARRIVE ;  /* 0x00000000000079c5 */ /* 0x000fe20000000000 */
[----:B------:R-:W-:Y:S01]  /*c570*/  UMOV UR48, UR61 ;  /* 0x0000003d00307c82 */ /* 0x000fe20008000000 */
[----:B------:R-:W-:Y:S01]  /*c580*/  UMOV UR49, 0x40000040 ;  /* 0x4000004000317882 */ /* 0x000fe20000000000 */
[----:B------:R-:W-:Y:S01]  /*c590*/  USHF.R.U32.HI UR10, URZ, 0x4, UR10 ;  /* 0x000000043f0a7899 */ /* 0x000fe2000801160a */
[----:B------:R-:W-:Y:S01]  /*c5a0*/  UMOV UR51, 0x80000020 ;  /* 0x8000002000337882 */ /* 0x000fe20000000000 */
[----:B------:R-:W-:Y:S02]  /*c5b0*/  UMOV UR59, 0x80000020 ;  /* 0x80000020003b7882 */ /* 0x000fe40000000000 */
[----:B------:R-:W-:Y:S01]  /*c5c0*/  ULOP3.LUT UR10, UR10, 0x3fff, URZ, 0xc0, !UPT ;  /* 0x00003fff0a0a7892 */ /* 0x000fe2000f8ec03f */
[----:B------:R-:W-:Y:S01]  /*c5d0*/  UMOV UR55, 0x80000020 ;  /* 0x8000002000377882 */ /* 0x000fe20000000000 */
[----:B------:R-:W-:-:S02]  /*c5e0*/  UMOV UR31, 0x80000020 ;  /* 0x80000020001f7882 */ /* 0x000fc40000000000 */
[----:B------:R-:W-:Y:S01]  /*c5f0*/  ULOP3.LUT UR10, UR10, 0x2000000, URZ, 0xfc, !UPT ;  /* 0x020000000a0a7892 */ /* 0x000fe2000f8efc3f */
[----:B------:R-:W-:Y:S01]  /*c600*/  UMOV UR35, 0x80000020 ;  /* 0x8000002000237882 */ /* 0x000fe20000000000 */
[----:B------:R-:W-:Y:S02]  /*c610*/  UMOV UR43, 0x80000020 ;  /* 0x80000020002b7882 */ /* 0x000fe40000000000 */
[----:B------:R-:W-:Y:S01]  /*c620*/  UIMAD UR10, UR7, 0x600, UR10 ;  /* 0x00000600070a78a4 */ /* 0x000fe2000f8e020a */
[----:B------:R-:W-:-:S03]  /*c630*/  UMOV UR47, 0x80000020 ;  /* 0x80000020002f7882 */ /* 0x000fc60000000000 */
[----:B------:R-:W-:Y:S02]  /*c640*/  UIADD3 UR11, UR10, 0x40, URZ ;  /* 0x000000400a0b7890 */ /* 0x000fe4000fffe03f */
[----:B------:R-:W-:Y:S02]  /*c650*/  UIADD3 UR58, UR10, 0x80, URZ ;  /* 0x000000800a3a7890 */ /* 0x000fe4000fffe03f */
[----:B------:R-:W-:Y:S01]  /*c660*/  UMOV UR50, UR10 ;  /* 0x0000000a00327c82 */ /* 0x000fe20008000000 */
[----:B------:R-:W-:Y:S01]  /*c670*/  UIADD3 UR54, UR10, 0xc0, URZ ;  /* 0x000000c00a367890 */ /* 0x000fe2000fffe03f */
[----:B------:R-:W-:Y:S01]  /*c680*/  HGMMA.64x96x16.F32.BF16 R88, gdesc[UR48].tnspB, R88, gsb0 ;  /* 0x41600000305879f0 */ /* 0x000fe20008001858 */
[----:B------:R-:W-:Y:S01]  /*c690*/  R2UR UR48, R138 ;  /* 0x000000008a3072ca */ /* 0x000fe200000e0000 */
[----:B------:R-:W-:Y:S01]  /*c6a0*/  UMOV UR50, UR11 ;  /* 0x0000000b00327c82 */ /* 0x000fe20008000000 */
[----:B------:R-:W-:Y:S01]  /*c6b0*/  R2UR UR49, R139 ;  /* 0x000000008b3172ca */ /* 0x000fe200000e0000 */
[----:B------:R-:W-:Y:S01]  /*c6c0*/  UMOV UR51, 0x80000020 ;  /* 0x8000002000337882 */ /* 0x000fe20000000000 */
[----:B------:R-:W-:-:S02]  /*c6d0*/  UIADD3 UR30, UR10, 0x100, URZ ;  /* 0x000001000a1e7890 */ /* 0x000fc4000fffe03f */
[----:B------:R-:W-:Y:S02]  /*c6e0*/  UIADD3 UR34, UR10, 0x140, URZ ;  /* 0x000001400a227890 */ /* 0x000fe4000fffe03f */
[----:B------:R-:W-:Y:S02]  /*c6f0*/  UIADD3 UR42, UR10, 0x180, URZ ;  /* 0x000001800a2a7890 */ /* 0x000fe4000fffe03f */
[----:B------:R-:W-:Y:S01]  /*c700*/  UIADD3 UR46, UR10, 0x1c0, URZ ;  /* 0x000001c00a2e7890 */ /* 0x000fe2000fffe03f */
        /* <DEDUP_REMOVED lines=25> */
.L_x_912:
[----:B------:R-:W-:Y:S01]  /*c8a0*/  R2UR UR10, R142 ;  /* 0x000000008e0a72ca */ /* 0x000fe200000e0000 */
[----:B------:R-:W3:Y:S01]  /*c8b0*/  S2UR UR15, SR_CgaCtaId ;  /* 0x00000000000f79c3 */ /* 0x000ee20000008800 */
[----:B------:R-:W-:Y:S01]  /*c8c0*/  FMUL.FTZ R23, R33, UR6 ;  /* 0x0000000621177c20 */ /* 0x000fe20008410000 */
[----:B------:R-:W-:Y:S01]  /*c8d0*/  FMUL.FTZ R33, R43, UR6 ;  /* 0x000000062b217c20 */ /* 0x000fe20008410000 */
[----:B------:R-:W-:Y:S01]  /*c8e0*/  FMUL.FTZ R43, R54, UR6 ;  /* 0x00000006362b7c20 */ /* 0x000fe20008410000 */
[----:B------:R-:W-:Y:S01]  /*c8f0*/  FMUL.FTZ R22, R32, UR6 ;  /* 0x0000000620167c20 */ /* 0x000fe20008410000 */
[----:B------:R-:W-:Y:S01]  /*c900*/  FMUL.FTZ R32, R41, UR6 ;  /* 0x0000000629207c20 */ /* 0x000fe20008410000 */
[----:B------:R-:W-:Y:S01]  /*c910*/  FMUL.FTZ R41, R51, UR6 ;  /* 0x0000000633297c20 */ /* 0x000fe20008410000 */
[----:B------:R-:W-:Y:S02]  /*c920*/  IMAD.MOV.U32 R136, RZ, RZ, R137 ;  /* 0x000000ffff887224 */ /* 0x000fe400078e0089 */
[----:B------:R-:W-:Y:S01]  /*c930*/  FMUL.FTZ R51, R62, UR6 ;  /* 0x000000063e337c20 */ /* 0x000fe20008410000 */
[----:B------:R-:W-:Y:S01]  /*c940*/  FMUL.FTZ R62, R69, UR6 ;  /* 0x00000006453e7c20 */ /* 0x000fe20008410000 */
[----:B------:R-:W-:Y:S01]  /*c950*/  FMUL.FTZ R69, R78, UR6 ;  /* 0x000000064e457c20 */ /* 0x000fe20008410000 */
[----:B------:R-:W-:Y:S01]  /*c960*/  IMAD.SHL.U32 R78, R10, 0x80, RZ ;  /* 0x000000800a4e7824 */ /* 0x000fe200078e00ff */
[----:B------:R-:W-:Y:S01]  /*c970*/  UISETP.NE.AND UP1, UPT, UR10, URZ, UPT ;  /* 0x0000003f0a00728c */ /* 0x000fe2000bf25270 */
[----:B01----:R-:W-:Y:S01]  /*c980*/  FMUL.FTZ R13, R24, UR6 ;  /* 0x00000006180d7c20 */ /* 0x003fe20008410000 */
[----:B------:R-:W-:Y:S01]  /*c990*/  FMUL.FTZ R15, R25, UR6 ;  /* 0x00000006190f7c20 */ /* 0x000fe20008410000 */
[----:B------:R-:W-:Y:S01]  /*c9a0*/  FMUL.FTZ R14, R26, UR6 ;  /* 0x000000061a0e7c20 */ /* 0x000fe20008410000 */
[----:B------:R-:W-:Y:S01]  /*c9b0*/  FMUL.FTZ R16, R27, UR6 ;  /* 0x000000061b107c20 */ /* 0x000fe20008410000 */
[----:B------:R-:W-:Y:S01]  /*c9c0*/  FMUL.FTZ R18, R28, UR6 ;  /* 0x000000061c127c20 */ /* 0x000fe20008410000 */
[----:B------:R-:W-:Y:S01]  /*c9d0*/  PLOP3.LUT P1, PT, PT, PT, UP1, 0x80, 0x0 ;  /* 0x000000000000781c */ /* 0x000fe20003f2f018 */
[----:B------:R-:W-:Y:S01]  /*c9e0*/  FMUL.FTZ R20, R29, UR6 ;  /* 0x000000061d147c20 */ /* 0x000fe20008410000 */
[----:B------:R-:W-:Y:S01]  /*c9f0*/  PLOP3.LUT P2, PT, PT, PT, UP1, 0x80, 0x0 ;  /* 0x000000000000781c */ /* 0x000fe20003f4f018 */
[----:B------:R-:W-:Y:S01]  /*ca00*/  FMUL.FTZ R19, R30, UR6 ;  /* 0x000000061e137c20 */ /* 0x000fe20008410000 */
        /* <DEDUP_REMOVED lines=16> */
[----:B------:R-:W-:Y:S01]  /*cb10*/  ULEA UR10, UR4, UR38, 0x3 ;  /* 0x00000026040a7291 */ /* 0x000fe2000f8e183f */
        /* <DEDUP_REMOVED lines=41> */
[----:B------:R-:W-:Y:S01]  /*cdb0*/  IMAD R54, R2, -0x2, R55 ;  /* 0xfffffffe02367824 */ /* 0x000fe200078e0237 */
[----:B---3--:R-:W-:Y:S01]  /*cdc0*/  UPRMT UR10, UR15, 0x654, UR10 ;  /* 0x000006540f0a7896 */ /* 0x008fe2000800000a */
[----:B------:R-:W-:Y:S01]  /*cdd0*/  PLOP3.LUT P1, PT, PT, PT, UP0, 0x40, 0x0 ;  /* 0x000000000000781c */ /* 0x000fe20003f2e808 */
[----:B------:R-:W1:Y:S01]  /*cde0*/  MUFU.TANH R13, R13 ;  /* 0x0000000d000d7308 */ /* 0x000e620000002400 */
[----:B------:R-:W-:Y:S01]  /*cdf0*/  ULDC UR15, c[0x0][0x2f0] ;  /* 0x0000bc00000f7ab9 */ /* 0x000fe20000000800 */
[----:B------:R-:W-:Y:S01]  /*ce00*/  ULDC UR18, c[0x0][0x288] ;  /* 0x0000a20000127ab9 */ /* 0x000fe20000000800 */
[----:B------:R-:W-:Y:S01]  /*ce10*/  IMAD R54, R17, UR15, R54 ;  /* 0x0000000f11367c24 */ /* 0x000fe2000f8e0236 */
[----:B------:R-:W-:-:S03]  /*ce20*/  ULDC UR15, c[0x0][0x9e0] ;  /* 0x00027800000f7ab9 */ /* 0x000fc60000000800 */
[----:B------:R-:W-:Y:S01]  /*ce30*/  VIADD R54, R54, -UR18 ;  /* 0x8000001236367c36 */ /* 0x000fe20008000000 */
[----:B------:R-:W3:Y:S01]  /*ce40*/  MUFU.TANH R15, R15 ;  /* 0x0000000f000f7308 */ /* 0x000ee20000002400 */
[----:B------:R-:W-:Y:S02]  /*ce50*/  SYNCS.ARRIVE.TRANS64.RED.A1T0 RZ, [UR10], RZ ;  /* 0x000000ffffff79a7 */ /* 0x000fe4000810040a */
[C---:B------:R-:W-:Y:S02]  /*ce60*/  VIADD R84, R54.reuse, UR15 ;  /* 0x0000000f36547c36 */ /* 0x040fe40008000000 */
[----:B------:R-:W-:Y:S02]  /*ce70*/  VIADD R83, R54, UR14 ;  /* 0x0000000e36537c36 */ /* 0x000fe40008000000 */
[--C-:B0-----:R-:W-:Y:S01]  /*ce80*/  IMAD.IADD R82, R84, 0x1, R148.reuse ;  /* 0x0000000154527824 */ /* 0x101fe200078e0294 */
[----:B------:R-:W0:Y:S01]  /*ce90*/  MUFU.TANH R14, R14 ;  /* 0x0000000e000e7308 */ /* 0x000e220000002400 */
[----:B------:R-:W-:-:S07]  /*cea0*/  IMAD.IADD R81, R83, 0x1, R148 ;  /* 0x0000000153517824 */ /* 0x000fce00078e0294 */
        /* <DEDUP_REMOVED lines=61> */
[----:B-1-34-:R-:W-:Y:S05]  /*d280*/  @P1 BRA `(.L_x_913) ;  /* 0x00000000006c1947 */ /* 0x01afea0003800000 */
[----:B------:R-:W-:Y:S01]  /*d290*/  ULDC UR11, c[0x0][0x2f0] ;  /* 0x0000bc00000b7ab9 */ /* 0x000fe20000000800 */
[----:B------:R-:W-:Y:S01]  /*d2a0*/  ULDC UR10, c[0x0][0x288] ;  /* 0x0000a200000a7ab9 */ /* 0x000fe20000000800 */
[----:B------:R-:W-:Y:S01]  /*d2b0*/  IMAD R54, R17, UR11, R148 ;  /* 0x0000000b11367c24 */ /* 0x000fe2000f8e0294 */
[----:B------:R-:W-:Y:S03]  /*d2c0*/  BSSY B0, `(.L_x_914) ;  /* 0x0000013000007945 */ /* 0x000fe60003800000 */
[----:B------:R-:W-:-:S05]  /*d2d0*/  VIADD R85, R54, -UR10 ;  /* 0x8000000a36557c36 */ /* 0x000fca0008000000 */
        /* <DEDUP_REMOVED lines=11> */
.L_x_915:
[----:B------:R-:W-:Y:S02]  /*d390*/  ULDC UR10, c[0x0][0x9e4] ;  /* 0x00027900000a7ab9 */ /* 0x000fe40000000800 */
[----:B------:R-:W-:-:S05]  /*d3a0*/  IMAD.U32 R86, RZ, RZ, UR10 ;  /* 0x0000000aff567e24 */ /* 0x000fca000f8e00ff */
[----:B------:R-:W-:-:S13]  /*d3b0*/  ISETP.NE.AND P1, PT, R86, 0x1, PT ;  /* 0x000000015600780c */ /* 0x000fda0003f25270 */
[----:B------:R-:W1:Y:S02]  /*d3c0*/  @P1 LDC.64 R54, c[0x0][0x9e8] ;  /* 0x00027a00ff361b82 */ /* 0x000e640000000a00 */
[----:B-1----:R-:W-:-:S05]  /*d3d0*/  @P1 IMAD.HI.U32 R54, R85, R54, RZ ;  /* 0x0000003655361227 */ /* 0x002fca00078e00ff */
[----:B------:R-:W-:-:S07]  /*d3e0*/  @P1 SHF.R.U32.HI R85, RZ, R55, R54 ;  /* 0x00000037ff551219 */ /* 0x000fce0000011636 */
.L_x_916:
[----:B------:R-:W-:Y:S05]  /*d3f0*/  BSYNC B0 ;  /* 0x0000000000007941 */ /* 0x000fea0003800000 */
.L_x_914:
[----:B------:R-:W-:-:S04]  /*d400*/  IMAD R85, R85, R86, -R78 ;  /* 0x0000005655557224 */ /* 0x000fc800078e0a4e */
[----:B------:R-:W-:-:S05]  /*d410*/  IMAD R85, R2, -0x2, R85 ;  /* 0xfffffffe02557824 */ /* 0x000fca00078e0255 */
[----:B------:R-:W-:Y:S02]  /*d420*/  VIADDMNMX R82, R85, R86, R82, PT ;  /* 0x0000005655527246 */ /* 0x000fe40003800152 */
[----:B------:R-:W-:-:S07]  /*d430*/  VIMNMX R81, R81, R85, !PT ;  /* 0x0000005551517248 */ /* 0x000fce0007fe0100 */
.L_x_913:
[----:B------:R-:W-:Y:S01]  /*d440*/  ISETP.GT.AND P1, PT, R10, -0x1, PT ;  /* 0xffffffff0a00780c */ /* 0x000fe20003f24270 */
[----:B------:R-:W1:Y:S01]  /*d450*/  SHFL.IDX PT, R54, R136, 0x1, 0x1c1f ;  /* 0x003c1f0088367f89 */ /* 0x000e6200000e0000 */
[----:B------:R-:W-:Y:S02]  /*d460*/  UISETP.NE.AND UP0, UPT, UR60, URZ, UPT ;  /* 0x0000003f3c00728c */ /* 0x000fe4000bf05270 */
[C---:B------:R-:W-:Y:S02]  /*d470*/  ISETP.GT.AND P3, PT, R81.reuse, 0x8, P1 ;  /* 0x000000085100780c */ /* 0x040fe40000f64270 */
[C---:B------:R-:W-:Y:S02]  /*d480*/  ISETP.GT.AND P6, PT, R81.reuse, RZ, P1 ;  /* 0x000000ff5100720c */ /* 0x040fe40000fc4270 */
[----:B------:R-:W-:Y:S02]  /*d490*/  ISETP.LT.OR P3, PT, R82, 0x9, P3 ;  /* 0x000000095200780c */ /* 0x000fe40001f61670 */
[----:B------:R-:W-:-:S02]  /*d4a0*/  ISETP.GT.AND P2, PT, R81, 0x1, P1 ;  /* 0x000000015100780c */ /* 0x000fc40000f44270 */
[----:B0-----:R-:W-:Y:S02]  /*d4b0*/  FSEL R18, R18, -INF , !P3 ;  /* 0xff80000012127808 */ /* 0x001fe40005800000 */
        /* <DEDUP_REMOVED lines=26> */
[C---:B------:R-:W-:Y:S02]  /*d660*/  ISETP.GT.AND P2, PT, R81.reuse, 0x29, P1 ;  /* 0x000000295100780c */ /* 0x040fe40000f44270 */
        /* <DEDUP_REMOVED lines=84> */
.L_x_919:
[----:B------:R-:W-:Y:S02]  /*dbb0*/  ULDC UR10, c[0x0][0x9e4] ;  /* 0x00027900000a7ab9 */ /* 0x000fe40000000800 */
[----:B------:R-:W-:-:S05]  /*dbc0*/  IMAD.U32 R56, RZ, RZ, UR10 ;  /* 0x0000000aff387e24 */ /* 0x000fca000f8e00ff */
[----:B------:R-:W-:-:S13]  /*dbd0*/  ISETP.NE.AND P2, PT, R56, 0x1, PT ;  /* 0x000000013800780c */ /* 0x000fda0003f45270 */
[----:B------:R-:W0:Y:S02]  /*dbe0*/  @P2 LDC.64 R54, c[0x0][0x9e8] ;  /* 0x00027a00ff362b82 */ /* 0x000e240000000a00 */
[----:B0-----:R-:W-:-:S05]  /*dbf0*/  @P2 IMAD.HI.U32 R54, R81, R54, RZ ;  /* 0x0000003651362227 */ /* 0x001fca00078e00ff */
[----:B------:R-:W-:-:S07]  /*dc00*/  @P2 SHF.R.U32.HI R81, RZ, R55, R54 ;  /* 0x00000037ff512219 */ /* 0x000fce0000011636 */
.L_x_920:
[----:B------:R-:W-:Y:S05]  /*dc10*/  BSYNC B0 ;  /* 0x0000000000007941 */ /* 0x000fea0003800000 */
.L_x_918:
[----:B------:R-:W-:-:S04]  /*dc20*/  IMAD R81, R81, R56, -R78 ;  /* 0x0000003851517224 */ /* 0x000fc800078e0a4e */
[----:B------:R-:W-:-:S05]  /*dc30*/  IMAD R81, R2, -0x2, R81 ;  /* 0xfffffffe02517824 */ /* 0x000fca00078e0251 */
[----:B------:R-:W-:Y:S02]  /*dc40*/  VIADDMNMX R84, R81, R56, R84, PT ;  /* 0x0000003851547246 */ /* 0x000fe40003800154 */
[----:B------:R-:W-:-:S07]  /*dc50*/  VIMNMX R83, R83, R81, !PT ;  /* 0x0000005153537248 */ /* 0x000fce0007fe0100 */
.L_x_917:
[----:B------:R-:W-:Y:S01]  /*dc60*/  FMNMX.FTZ R54, R13, R11, !PT ;  /* 0x0000000b0d367209 */ /* 0x000fe20007810000 */
[----:B------:R-:W-:Y:S01]  /*dc70*/  ULDC UR10, c[0x0][0x988] ;  /* 0x00026200000a7ab9 */ /* 0x000fe20000000800 */
[----:B------:R-:W-:Y:S01]  /*dc80*/  ISETP.GT.AND P5, PT, R83, 0x10, P1 ;  /* 0x000000105300780c */ /* 0x000fe20000fa4270 */
[----:B------:R-:W-:Y:S01]  /*dc90*/  UMOV UR11, UR10 ;  /* 0x0000000a000b7c82 */ /* 0x000fe20008000000 */
        /* <DEDUP_REMOVED lines=17> */
[C---:B------:R-:W-:Y:S02]  /*ddb0*/  ISETP.GT.AND P3, PT, R83.reuse, 0x8, P1 ;  /* 0x000000085300780c */ /* 0x040fe40000f64270 */
        /* <DEDUP_REMOVED lines=49> */
[C---:B------:R-:W-:Y:S02]  /*e0d0*/  ISETP.LT.OR P2, PT, R84.reuse, 0x31, P2 ;  /* 0x000000315400780c */ /* 0x040fe40001741670 */
[----:B------:R-:W-:Y:S02]  /*e0e0*/  FSEL R37, R37, -INF , !P4 ;  /* 0xff80000025257808 */ /* 0x000fe40006000000 */
[----:B------:R-:W-:Y:S02]  /*e0f0*/  FSEL R39, R39, -INF , !P2 ;  /* 0xff80000027277808 */ /* 0x000fe40005000000 */
[----:B------:R-:W-:-:S02]  /*e100*/  ISETP.LT.OR P3, PT, R84, 0x32, P3 ;  /* 0x000000325400780c */ /* 0x000fc40001f61670 */
[----:B------:R-:W-:Y:S02]  /*e110*/  ISETP.GT.AND P4, PT, R83, 0x39, P1 ;  /* 0x000000395300780c */ /* 0x000fe40000f84270 */
[----:B------:R-:W-:Y:S02]  /*e120*/  FSEL R41, R41, -INF , !P3 ;  /* 0xff80000029297808 */ /* 0x000fe40005800000 */
[C---:B------:R-:W-:Y:S02]  /*e130*/  ISETP.GT.AND P2, PT, R83.reuse, 0x40, P1 ;  /* 0x000000405300780c */ /* 0x040fe40000f44270 */
[----:B------:R-:W-:Y:S02]  /*e140*/  ISETP.LT.OR P4, PT, R84, 0x3a, P4 ;  /* 0x0000003a5400780c */ /* 0x000fe40002781670 */
[----:B------:R-:W-:Y:S02]  /*e150*/  ISETP.GT.AND P3, PT, R83, 0x41, P1 ;  /* 0x000000415300780c */ /* 0x000fe40000f64270 */
[----:B0-----:R-:W-:-:S02]  /*e160*/  FMNMX.FTZ R55, R54, R55, !PT ;  /* 0x0000003736377209 */ /* 0x001fc40007810000 */
[C---:B------:R-:W-:Y:S02]  /*e170*/  ISETP.LT.OR P2, PT, R84.reuse, 0x41, P2 ;  /* 0x000000415400780c */ /* 0x040fe40001741670 */
        /* <DEDUP_REMOVED lines=8> */
[C---:B------:R-:W-:Y:S02]  /*e200*/  ISETP.LT.OR P2, PT, R84.reuse, 0x51, P2 ;  /* 0x000000515400780c */ /* 0x040fe40001741670 */
[----:B------:R-:W-:Y:S02]  /*e210*/  ISETP.GT.AND P3, PT, R83, 0x51, P1 ;  /* 0x000000515300780c */ /* 0x000fe40000f64270 */
[----:B------:R-:W-:Y:S02]  /*e220*/  FSEL R53, R53, -INF , !P4 ;  /* 0xff80000035357808 */ /* 0x000fe40006000000 */
[----:B------:R-:W-:-:S02]  /*e230*/  ISETP.LT.OR P3, PT, R84, 0x52, P3 ;  /* 0x000000525400780c */ /* 0x000fc40001f61670 */
[----:B------:R-:W-:Y:S02]  /*e240*/  ISETP.GT.AND P4, PT, R83, 0x59, P1 ;  /* 0x000000595300780c */ /* 0x000fe40000f84270 */
[----:B------:R-:W-:Y:S02]  /*e250*/  FSEL R59, R59, -INF , !P3 ;  /* 0xff8000003b3b7808 */ /* 0x000fe40005800000 */
[----:B0-----:R-:W-:Y:S02]  /*e260*/  FMNMX.FTZ R56, R55, R56, !PT ;  /* 0x0000003837387209 */ /* 0x001fe40007810000 */
[----:B------:R-:W-:Y:S02]  /*e270*/  ISETP.LT.OR P4, PT, R84, 0x5a, P4 ;  /* 0x0000005a5400780c */ /* 0x000fe40002781670 */
[C---:B------:R-:W-:Y:S01]  /*e280*/  FSETP.NEU.FTZ.AND P6, PT, R56.reuse, -INF , PT ;  /* 0xff8000003800780b */ /* 0x040fe20003fdd000 */
[----:B------:R-:W-:Y:S01]  /*e290*/  FMUL.FTZ R78, R56, UR11 ;  /* 0x0000000b384e7c20 */ /* 0x000fe20008410000 */
[----:B------:R-:W-:-:S04]  /*e2a0*/  ISETP.GT.AND P3, PT, R83, 0x61, P1 ;  /* 0x000000615300780c */ /* 0x000fc80000f64270 */
[----:B------:R-:W-:Y:S02]  /*e2b0*/  FSEL R55, R78, RZ, P6 ;  /* 0x000000ff4e377208 */ /* 0x000fe40003000000 */
[----:B------:R-:W-:-:S03]  /*e2c0*/  ISETP.LT.OR P3, PT, R84, 0x62, P3 ;  /* 0x000000625400780c */ /* 0x000fc60001f61670 */
[--C-:B------:R-:W-:Y:S01]  /*e2d0*/  FFMA.FTZ R78, R22, UR11, -R55.reuse ;  /* 0x0000000b164e7c23 */ /* 0x100fe20008010837 */
[----:B------:R-:W-:Y:S01]  /*e2e0*/  FSEL R22, R14, -INF , !P5 ;  /* 0xff8000000e167808 */ /* 0x000fe20006800000 */
[--C-:B------:R-:W-:Y:S01]  /*e2f0*/  FFMA.FTZ R13, R13, UR11, -R55.reuse ;  /* 0x0000000b0d0d7c23 */ /* 0x100fe20008010837 */
[----:B------:R-:W-:Y:S01]  /*e300*/  ISETP.GT.AND P5, PT, R83, 0x38, P1 ;  /* 0x000000385300780c */ /* 0x000fe20000fa4270 */
[----:B------:R0:W-:Y:S01]  /*e310*/  MUFU.EX2 R14, R78 ;  /* 0x0000004e000e7308 */ /* 0x0001e20000000800 */
[----:B------:R-:W-:Y:S01]  /*e320*/  FMNMX.FTZ R81, R22, R12, !PT ;  /* 0x0000000c16517209 */ /* 0x000fe20007810000 */
[--C-:B------:R-:W-:Y:S01]  /*e330*/  FFMA.FTZ R15, R15, UR11, -R55.reuse ;  /* 0x0000000b0f0f7c23 */ /* 0x100fe20008010837 */
[----:B------:R-:W-:Y:S01]  /*e340*/  ISETP.LT.OR P5, PT, R84, 0x39, P5 ;  /* 0x000000395400780c */ /* 0x000fe20002fa1670 */
[--C-:B------:R-:W-:Y:S01]  /*e350*/  FFMA.FTZ R18, R18, UR11, -R55.reuse ;  /* 0x0000000b12127c23 */ /* 0x100fe20008010837 */
[----:B------:R-:W-:Y:S01]  /*e360*/  FMNMX.FTZ R54, R16, R81, !PT ;  /* 0x0000005110367209 */ /* 0x000fe20007810000 */
[--C-:B------:R-:W-:Y:S01]  /*e370*/  FFMA.FTZ R20, R20, UR11, -R55.reuse ;  /* 0x0000000b14147c23 */ /* 0x100fe20008010837 */
[----:B------:R-:W-:Y:S01]  /*e380*/  FSEL R43, R43, -INF , !P5 ;  /* 0xff8000002b2b7808 */ /* 0x000fe20006800000 */
[----:B------:R-:W-:Y:S01]  /*e390*/  MUFU.EX2 R13, R13 ;  /* 0x0000000d000d7308 */ /* 0x000fe20000000800 */
[----:B------:R-:W-:Y:S01]  /*e3a0*/  FMNMX.FTZ R54, R19, R54, !PT ;  /* 0x0000003613367209 */ /* 0x000fe20007810000 */
[--C-:B------:R-:W-:Y:S01]  /*e3b0*/  FFMA.FTZ R23, R23, UR11, -R55.reuse ;  /* 0x0000000b17177c23 */ /* 0x100fe20008010837 */
[----:B------:R-:W-:Y:S01]  /*e3c0*/  ISETP.GT.AND P5, PT, R83, 0x48, P1 ;  /* 0x000000485300780c */ /* 0x000fe20000fa4270 */
[--C-:B------:R-:W-:Y:S01]  /*e3d0*/  FFMA.FTZ R26, R26, UR11, -R55.reuse ;  /* 0x0000000b1a1a7c23 */ /* 0x100fe20008010837 */
[----:B------:R-:W-:Y:S01]  /*e3e0*/  FMNMX.FTZ R81, R21, R54, !PT ;  /* 0x0000003615517209 */ /* 0x000fe20007810000 */
[--C-:B------:R-:W-:Y:S01]  /*e3f0*/  FFMA.FTZ R28, R28, UR11, -R55.reuse ;  /* 0x0000000b1c1c7c23 */ /* 0x100fe20008010837 */
[----:B------:R-:W-:Y:S01]  /*e400*/  ISETP.LT.OR P5, PT, R84, 0x49, P5 ;  /* 0x000000495400780c */ /* 0x000fe20002fa1670 */
[----:B------:R-:W-:Y:S01]  /*e410*/  MUFU.EX2 R15, R15 ;  /* 0x0000000f000f7308 */ /* 0x000fe20000000800 */
[----:B------:R-:W-:Y:S01]  /*e420*/  FMNMX.FTZ R54, R24, R81, !PT ;  /* 0x0000005118367209 */ /* 0x000fe20007810000 */
[--C-:B------:R-:W-:Y:S01]  /*e430*/  FFMA.FTZ R30, R30, UR11, -R55.reuse ;  /* 0x0000000b1e1e7c23 */ /* 0x100fe20008010837 */
[----:B------:R-:W-:Y:S01]  /*e440*/  FSEL R51, R51, -INF , !P5 ;  /* 0xff80000033337808 */ /* 0x000fe20006800000 */
[--C-:B------:R-:W-:Y:S01]  /*e450*/  FFMA.FTZ R32, R32, UR11, -R55.reuse ;  /* 0x0000000b20207c23 */ /* 0x100fe20008010837 */
[----:B------:R-:W-:Y:S01]  /*e460*/  FMNMX.FTZ R54, R25, R54, !PT ;  /* 0x0000003619367209 */ /* 0x000fe20007810000 */
[--C-:B------:R-:W-:Y:S01]  /*e470*/  FFMA.FTZ R34, R34, UR11, -R55.reuse ;  /* 0x0000000b22227c23 */ /* 0x100fe20008010837 */
[----:B------:R-:W-:Y:S01]  /*e480*/  ISETP.GT.AND P5, PT, R83, 0x58, P1 ;  /* 0x000000585300780c */ /* 0x000fe20000fa4270 */
[----:B------:R-:W-:Y:S01]  /*e490*/  MUFU.EX2 R18, R18 ;  /* 0x0000001200127308 */ /* 0x000fe20000000800 */
        /* <DEDUP_REMOVED lines=9> */
[----:B------:R-:W-:Y:S01]  /*e530*/  MUFU.EX2 R20, R20 ;  /* 0x0000001400147308 */ /* 0x000fe20000000800 */
[----:B------:R-:W-:Y:S01]  /*e540*/  ISETP.GT.AND P4, PT, R83, 0x69, P1 ;  /* 0x000000695300780c */ /* 0x000fe20000f84270 */
[--C-:B------:R-:W-:Y:S01]  /*e550*/  FFMA.FTZ R42, R42, UR11, -R55.reuse ;  /* 0x0000000b2a2a7c23 */ /* 0x100fe20008010837 */
[----:B------:R-:W-:Y:S01]  /*e560*/  FMNMX.FTZ R54, R33, R54, !PT ;  /* 0x0000003621367209 */ /* 0x000fe20007810000 */
[--C-:B------:R-:W-:Y:S01]  /*e570*/  FFMA.FTZ R48, R48, UR11, -R55.reuse ;  /* 0x0000000b30307c23 */ /* 0x100fe20008010837 */
[----:B------:R-:W-:Y:S01]  /*e580*/  FSEL R67, R67, -INF , !P3 ;  /* 0xff80000043437808 */ /* 0x000fe20005800000 */
[--C-:B------:R-:W-:Y:S01]  /*e590*/  FFMA.FTZ R50, R50, UR11, -R55.reuse ;  /* 0x0000000b32327c23 */ /* 0x100fe20008010837 */
[----:B------:R-:W-:Y:S01]  /*e5a0*/  FMNMX.FTZ R54, R35, R54, !PT ;  /* 0x0000003623367209 */ /* 0x000fe20007810000 */
[----:B------:R-:W-:Y:S01]  /*e5b0*/  MUFU.EX2 R23, R23 ;  /* 0x0000001700177308 */ /* 0x000fe20000000800 */
        /* <DEDUP_REMOVED lines=14> */
[----:B0-----:R-:W-:Y:S01]  /*e6a0*/  FMNMX.FTZ R78, R43, R54, !PT ;  /* 0x000000362b4e7209 */ /* 0x001fe20007810000 */
[----:B------:R-:W-:Y:S01]  /*e6b0*/  FFMA.FTZ R70, R70, UR11, -R55 ;  /* 0x0000000b46467c23 */ /* 0x000fe20008010837 */
[----:B------:R-:W-:Y:S01]  /*e6c0*/  FSEL R54, R57, -INF , !P2 ;  /* 0xff80000039367808 */ /* 0x000fe20005000000 */
[----:B------:R-:W-:Y:S01]  /*e6d0*/  MUFU.EX2 R26, R26 ;  /* 0x0000001a001a7308 */ /* 0x000fe20000000800 */
[----:B------:R-:W-:-:S02]  /*e6e0*/  FMNMX.FTZ R78, R45, R78, !PT ;  /* 0x0000004e2d4e7209 */ /* 0x000fc40007810000 */
[----:B------:R-:W-:Y:S02]  /*e6f0*/  ISETP.GT.AND P2, PT, R83, 0x60, P1 ;  /* 0x000000605300780c */ /* 0x000fe40000f44270 */
[----:B------:R-:W-:Y:S02]  /*e700*/  FMNMX.FTZ R78, R47, R78, !PT ;  /* 0x0000004e2f4e7209 */ /* 0x000fe40007810000 */
[----:B------:R-:W-:Y:S01]  /*e710*/  ISETP.LT.OR P2, PT, R84, 0x61, P2 ;  /* 0x000000615400780c */ /* 0x000fe20001741670 */
[----:B------:R-:W-:Y:S01]  /*e720*/  MUFU.EX2 R28, R28 ;  /* 0x0000001c001c7308 */ /* 0x000fe20000000800 */
[----:B------:R-:W-:Y:S02]  /*e730*/  FMNMX.FTZ R82, R49, R78, !PT ;  /* 0x0000004e31527209 */ /* 0x000fe40007810000 */
[----:B------:R-:W-:Y:S01]  /*e740*/  FSEL R78, R61, -INF , !P5 ;  /* 0xff8000003d4e7808 */ /* 0x000fe20006800000 */
[----:B------:R-:W-:Y:S01]  /*e750*/  FFMA.FTZ R61, R44, UR11, -R55 ;  /* 0x0000000b2c3d7c23 */ /* 0x000fe20008010837 */
[----:B------:R-:W-:-:S02]  /*e760*/  FMNMX.FTZ R82, R51, R82, !PT ;  /* 0x0000005233527209 */ /* 0x000fc40007810000 */
[----:B------:R-:W-:Y:S01]  /*e770*/  ISETP.GT.AND P5, PT, R83, 0x68, P1 ;  /* 0x000000685300780c */ /* 0x000fe20000fa4270 */
[----:B------:R-:W-:Y:S01]  /*e780*/  MUFU.EX2 R30, R30 ;  /* 0x0000001e001e7308 */ /* 0x000fe20000000800 */
[----:B------:R-:W-:Y:S02]  /*e790*/  FMNMX.FTZ R57, R53, R82, !PT ;  /* 0x0000005235397209 */ /* 0x000fe40007810000 */
[----:B------:R-:W-:Y:S02]  /*e7a0*/  FSEL R65, R65, -INF , !P2 ;  /* 0xff80000041417808 */ /* 0x000fe40005000000 */
[----:B------:R-:W-:Y:S02]  /*e7b0*/  FMNMX.FTZ R82, R54, R57, !PT ;  /* 0x0000003936527209 */ /* 0x000fe40007810000 */
[----:B------:R-:W-:Y:S01]  /*e7c0*/  ISETP.LT.OR P5, PT, R84, 0x69, P5 ;  /* 0x000000695400780c */ /* 0x000fe20002fa1670 */
        /* <DEDUP_REMOVED lines=13> */
[----:B------:R-:W-:Y:S01]  /*e8a0*/  FSEL R46, R71, -INF , !P4 ;  /* 0xff800000472e7808 */ /* 0x000fe20006000000 */
[--C-:B------:R-:W-:Y:S01]  /*e8b0*/  FFMA.FTZ R71, R72, UR11, -R55.reuse ;  /* 0x0000000b48477c23 */ /* 0x100fe20008010837 */
[----:B------:R-:W-:Y:S01]  /*e8c0*/  FMNMX.FTZ R57, R44, R57, !PT ;  /* 0x000000392c397209 */ /* 0x000fe20007810000 */
[--C-:B------:R-:W-:Y:S01]  /*e8d0*/  FFMA.FTZ R72, R74, UR11, -R55.reuse ;  /* 0x0000000b4a487c23 */ /* 0x100fe20008010837 */
[----:B------:R-:W-:Y:S01]  /*e8e0*/  FSEL R82, R73, -INF , !P2 ;  /* 0xff80000049527808 */ /* 0x000fe20005000000 */
[--C-:B------:R-:W-:Y:S01]  /*e8f0*/  FFMA.FTZ R73, R76, UR11, -R55.reuse ;  /* 0x0000000b4c497c23 */ /* 0x100fe20008010837 */
[----:B------:R-:W-:Y:S01]  /*e900*/  FMNMX.FTZ R57, R46, R57, !PT ;  /* 0x000000392e397209 */ /* 0x000fe20007810000 */
[----:B------:R-:W-:Y:S01]  /*e910*/  FFMA.FTZ R55, R79, UR11, -R55 ;  /* 0x0000000b4f377c23 */ /* 0x000fe20008010837 */
[----:B------:R-:W-:Y:S01]  /*e920*/  ISETP.GT.AND P1, PT, R83, 0x79, P1 ;  /* 0x000000795300780c */ /* 0x000fe20000f24270 */
[----:B------:R-:W-:Y:S01]  /*e930*/  MUFU.EX2 R38, R38 ;  /* 0x0000002600267308 */ /* 0x000fe20000000800 */
[----:B------:R-:W-:-:S02]  /*e940*/  ISETP.LT.OR P5, PT, R84, 0x79, P5 ;  /* 0x000000795400780c */ /* 0x000fc40002fa1670 */
[----:B------:R-:W-:Y:S02]  /*e950*/  FMNMX.FTZ R86, R82, R57, !PT ;  /* 0x0000003952567209 */ /* 0x000fe40007810000 */
[----:B------:R-:W-:Y:S02]  /*e960*/  ISETP.LT.OR P1, PT, R84, 0x7a, P1 ;  /* 0x0000007a5400780c */ /* 0x000fe40000f21670 */
[----:B------:R-:W-:Y:S01]  /*e970*/  FSEL R77, R77, -INF , !P5 ;  /* 0xff8000004d4d7808 */ /* 0x000fe20006800000 */
[----:B------:R-:W-:Y:S01]  /*e980*/  MUFU.EX2 R40, R40 ;  /* 0x0000002800287308 */ /* 0x000fe20000000800 */
[----:B------:R-:W-:Y:S02]  /*e990*/  FMNMX.FTZ R86, R75, R86, !PT ;  /* 0x000000564b567209 */ /* 0x000fe40007810000 */
[----:B------:R-:W-:Y:S02]  /*e9a0*/  FSEL R80, R80, -INF , !P1 ;  /* 0xff80000050507808 */ /* 0x000fe40004800000 */
[----:B------:R-:W-:-:S02]  /*e9b0*/  FMNMX.FTZ R57, R77, R86, !PT ;  /* 0x000000564d397209 */ /* 0x000fc40007810000 */
[----:B------:R-:W-:Y:S01]  /*e9c0*/  FSEL R74, R56, RZ, P6 ;  /* 0x000000ff384a7208 */ /* 0x000fe20003000000 */
[----:B------:R-:W-:Y:S01]  /*e9d0*/  MUFU.EX2 R42, R42 ;  /* 0x0000002a002a7308 */ /* 0x000fe20000000800 */
[----:B------:R-:W-:-:S03]  /*e9e0*/  FMNMX.FTZ R57, R80, R57, !PT ;  /* 0x0000003950397209 */ /* 0x000fc60007810000 */
[----:B------:R-:W-:Y:S02]  /*e9f0*/  FADD.FTZ R74, -R74, R11 ;  /* 0x0000000b4a4a7221 */ /* 0x000fe40000010100 */
[----:B------:R-:W0:Y:S02]  /*ea00*/  SHFL.BFLY PT, R84, R57, 0x2, 0x1f ;  /* 0x0c401f0039547f89 */ /* 0x000e2400000e0000 */
[----:B------:R-:W-:Y:S01]  /*ea10*/  FMUL.FTZ R11, R74, UR11 ;  /* 0x0000000b4a0b7c20 */ /* 0x000fe20008410000 */
[----:B------:R-:W-:Y:S08]  /*ea20*/  MUFU.EX2 R61, R61 ;  /* 0x0000003d003d7308 */ /* 0x000ff00000000800 */
[----:B------:R-:W1:Y:S08]  /*ea30*/  MUFU.EX2 R11, R11 ;  /* 0x0000000b000b7308 */ /* 0x000e700000000800 */
[----:B------:R-:W-:Y:S01]  /*ea40*/  MUFU.EX2 R63, R63 ;  /* 0x0000003f003f7308 */ /* 0x000fe20000000800 */
[----:B0-----:R-:W-:-:S07]  /*ea50*/  FMNMX.FTZ R84, R57, R84, !PT ;  /* 0x0000005439547209 */ /* 0x001fce0007810000 */
[----:B------:R-:W-:Y:S01]  /*ea60*/  MUFU.EX2 R48, R48 ;  /* 0x0000003000307308 */ /* 0x000fe20000000800 */
[----:B-1----:R-:W-:Y:S01]  /*ea70*/  FFMA.FTZ R4, R11, R4, R13 ;  /* 0x000000040b047223 */ /* 0x002fe2000001000d */
[----:B------:R-:W0:Y:S06]  /*ea80*/  SHFL.BFLY PT, R57, R84, 0x1, 0x1f ;  /* 0x0c201f0054397f89 */ /* 0x000e2c00000e0000 */
[----:B------:R-:W-:Y:S08]  /*ea90*/  MUFU.EX2 R50, R50 ;  /* 0x0000003200327308 */ /* 0x000ff00000000800 */
[----:B------:R-:W-:Y:S08]  /*eaa0*/  MUFU.EX2 R52, R52 ;  /* 0x0000003400347308 */ /* 0x000ff00000000800 */
[----:B------:R-:W-:Y:S01]  /*eab0*/  MUFU.EX2 R69, R69 ;  /* 0x0000004500457308 */ /* 0x000fe20000000800 */
[----:B0-----:R-:W-:-:S04]  /*eac0*/  FMNMX.FTZ R57, R84, R57, !PT ;  /* 0x0000003954397209 */ /* 0x001fc80007810000 */
[C---:B------:R-:W-:Y:S01]  /*ead0*/  FSETP.NEU.FTZ.AND P1, PT, R57.reuse, -INF , PT ;  /* 0xff8000003900780b */ /* 0x040fe20003f3d000 */
[----:B------:R-:W-:Y:S02]  /*eae0*/  FMUL.FTZ R84, R57, UR11 ;  /* 0x0000000b39547c20 */ /* 0x000fe40008410000 */
[----:B------:R-:W-:Y:S03]  /*eaf0*/  MUFU.EX2 R58, R58 ;  /* 0x0000003a003a7308 */ /* 0x000fe60000000800 */
[----:B------:R-:W-:-:S05]  /*eb00*/  FSEL R84, R84, RZ, P1 ;  /* 0x000000ff54547208 */ /* 0x000fca0000800000 */
[----:B------:R-:W-:Y:S01]  /*eb10*/  MUFU.EX2 R60, R60 ;  /* 0x0000003c003c7308 */ /* 0x000fe20000000800 */
[--C-:B------:R-:W-:Y:S01]  /*eb20*/  FFMA.FTZ R83, R21, UR11, -R84.reuse ;  /* 0x0000000b15537c23 */ /* 0x100fe20008010854 */
[--C-:B------:R-:W-:Y:S01]  /*eb30*/  FFMA.FTZ R21, R31, UR11, -R84.reuse ;  /* 0x0000000b1f157c23 */ /* 0x100fe20008010854 */
[----:B------:R-:W-:Y:S01]  /*eb40*/  FSEL R31, R57, RZ, P1 ;  /* 0x000000ff391f7208 */ /* 0x000fe20000800000 */
[--C-:B------:R-:W-:Y:S01]  /*eb50*/  FFMA.FTZ R85, R16, UR11, -R84.reuse ;  /* 0x0000000b10557c23 */ /* 0x100fe20008010854 */
[--C-:B------:R-:W-:Y:S01]  /*eb60*/  FFMA.FTZ R76, R22, UR11, -R84.reuse ;  /* 0x0000000b164c7c23 */ /* 0x100fe20008010854 */
[--C-:B------:R-:W-:Y:S01]  /*eb70*/  FFMA.FTZ R74, R19, UR11, -R84.reuse ;  /* 0x0000000b134a7c23 */ /* 0x100fe20008010854 */
[----:B------:R-:W-:Y:S01]  /*eb80*/  FFMA.FTZ R22, R24, UR11, -R84 ;  /* 0x0000000b18167c23 */ /* 0x000fe20008010854 */
[----:B------:R-:W-:Y:S01]  /*eb90*/  FADD.FTZ R31, -R31, R12 ;  /* 0x0000000c1f1f7221 */ /* 0x000fe20000010100 */
[----:B------:R-:W-:Y:S01]  /*eba0*/  MUFU.EX2 R83, R83 ;  /* 0x0000005300537308 */ /* 0x000fe20000000800 */
[--C-:B------:R-:W-:Y:S01]  /*ebb0*/  FFMA.FTZ R25, R25, UR11, -R84.reuse ;  /* 0x0000000b19197c23 */ /* 0x100fe20008010854 */
[--C-:B------:R-:W-:Y:S01]  /*ebc0*/  FFMA.FTZ R27, R27, UR11, -R84.reuse ;  /* 0x0000000b1b1b7c23 */ /* 0x100fe20008010854 */
[----:B------:R-:W-:Y:S01]  /*ebd0*/  FMUL.FTZ R16, R31, UR11 ;  /* 0x0000000b1f107c20 */ /* 0x000fe20008410000 */
        /* <DEDUP_REMOVED lines=22> */
[----:B------:R-:W-:-:S06]  /*ed40*/  FFMA.FTZ R77, R77, UR11, -R84 ;  /* 0x0000000b4d4d7c23 */ /* 0x000fcc0008010854 */
[----:B------:R-:W3:Y:S01]  /*ed50*/  MUFU.EX2 R74, R74 ;  /* 0x0000004a004a7308 */ /* 0x000ee20000000800 */
[----:B0-----:R-:W-:Y:S01]  /*ed60*/  FFMA.FTZ R24, R16, R3, R76 ;  /* 0x0000000310187223 */ /* 0x001fe2000001004c */
[----:B------:R-:W-:-:S04]  /*ed70*/  FADD.FTZ R3, R15, R4 ;  /* 0x000000040f037221 */ /* 0x000fc80000010000 */
[----:B------:R-:W-:Y:S02]  /*ed80*/  FADD.FTZ R3, R18, R3 ;  /* 0x0000000312037221 */ /* 0x000fe40000010000 */
[----:B------:R-:W0:Y:S01]  /*ed90*/  MUFU.EX2 R22, R22 ;  /* 0x0000001600167308 */ /* 0x000e220000000800 */
[----:B-1----:R-:W-:Y:S01]  /*eda0*/  FADD.FTZ R31, R85, R24 ;  /* 0x00000018551f7221 */ /* 0x002fe20000010000 */
[----:B------:R-:W-:-:S06]  /*edb0*/  FADD.FTZ R3, R20, R3 ;  /* 0x0000000314037221 */ /* 0x000fcc0000010000 */
[----:B------:R-:W1:Y:S01]  /*edc0*/  MUFU.EX2 R25, R25 ;  /* 0x0000001900197308 */ /* 0x000e620000000800 */
[----:B---3--:R-:W-:Y:S01]  /*edd0*/  FADD.FTZ R4, R74, R31 ;  /* 0x0000001f4a047221 */ /* 0x008fe20000010000 */
[--C-:B------:R-:W-:Y:S01]  /*ede0*/  FFMA.FTZ R31, R54, UR11, -R84.reuse ;  /* 0x0000000b361f7c23 */ /* 0x100fe20008010854 */
[----:B------:R-:W-:Y:S02]  /*edf0*/  FFMA.FTZ R54, R82, UR11, -R84 ;  /* 0x0000000b52367c23 */ /* 0x000fe40008010854 */
[----:B------:R-:W-:Y:S01]  /*ee00*/  FADD.FTZ R37, R83, R4 ;  /* 0x0000000453257221 */ /* 0x000fe20000010000 */
[----:B------:R-:W-:Y:S02]  /*ee10*/  FADD.FTZ R4, R14, R3 ;  /* 0x000000030e047221 */ /* 0x000fe40000010000 */
[----:B------:R-:W3:Y:S01]  /*ee20*/  MUFU.EX2 R27, R27 ;  /* 0x0000001b001b7308 */ /* 0x000ee20000000800 */
[----:B0-----:R-:W-:Y:S01]  /*ee30*/  FADD.FTZ R24, R22, R37 ;  /* 0x0000002516187221 */ /* 0x001fe20000010000 */
[----:B------:R-:W-:Y:S01]  /*ee40*/  FADD.FTZ R3, R23, R4 ;  /* 0x0000000417037221 */ /* 0x000fe20000010000 */
[--C-:B------:R-:W-:Y:S01]  /*ee50*/  FFMA.FTZ R37, R78, UR11, -R84.reuse ;  /* 0x0000000b4e257c23 */ /* 0x100fe20008010854 */
[----:B------:R-:W-:-:S02]  /*ee60*/  FFMA.FTZ R78, R80, UR11, -R84 ;  /* 0x0000000b504e7c23 */ /* 0x000fc40008010854 */
[----:B------:R-:W-:Y:S02]  /*ee70*/  FADD.FTZ R3, R26, R3 ;  /* 0x000000031a037221 */ /* 0x000fe40000010000 */
[----:B------:R-:W0:Y:S01]  /*ee80*/  MUFU.EX2 R79, R79 ;  /* 0x0000004f004f7308 */ /* 0x000e220000000800 */
[----:B-1----:R-:W-:Y:S01]  /*ee90*/  FADD.FTZ R24, R25, R24 ;  /* 0x0000001819187221 */ /* 0x002fe20000010000 */
[----:B------:R-:W-:-:S04]  /*eea0*/  FADD.FTZ R3, R28, R3 ;  /* 0x000000031c037221 */ /* 0x000fc80000010000 */
[----:B------:R-:W-:Y:S02]  /*eeb0*/  FADD.FTZ R3, R30, R3 ;  /* 0x000000031e037221 */ /* 0x000fe40000010000 */
[----:B------:R-:W1:Y:S01]  /*eec0*/  MUFU.EX2 R21, R21 ;  /* 0x0000001500157308 */ /* 0x000e620000000800 */
[----:B---3--:R-:W-:Y:S01]  /*eed0*/  FADD.FTZ R24, R27, R24 ;  /* 0x000000181b187221 */ /* 0x008fe20000010000 */
[----:B------:R-:W-:-:S04]  /*eee0*/  FADD.FTZ R3, R32, R3 ;  /* 0x0000000320037221 */ /* 0x000fc80000010000 */
[----:B------:R-:W-:Y:S02]  /*eef0*/  FADD.FTZ R3, R34, R3 ;  /* 0x0000000322037221 */ /* 0x000fe40000010000 */
[----:B------:R-:W3:Y:S01]  /*ef00*/  MUFU.EX2 R33, R33 ;  /* 0x0000002100217308 */ /* 0x000ee20000000800 */
[----:B0-----:R-:W-:Y:S01]  /*ef10*/  FADD.FTZ R24, R79, R24 ;  /* 0x000000184f187221 */ /* 0x001fe20000010000 */
[----:B------:R-:W-:-:S04]  /*ef20*/  FADD.FTZ R3, R36, R3 ;  /* 0x0000000324037221 */ /* 0x000fc80000010000 */
        /* <DEDUP_REMOVED lines=14> */
[----:B-1----:R-:W-:-:S07]  /*f010*/  FADD.FTZ R24, R29, R24 ;  /* 0x000000181d187221 */ /* 0x002fce0000010000 */
[----:B------:R-:W1:Y:S01]  /*f020*/  MUFU.EX2 R43, R43 ;  /* 0x0000002b002b7308 */ /* 0x000e620000000800 */
[----:B---3--:R-:W-:-:S07]  /*f030*/  FADD.FTZ R24, R19, R24 ;  /* 0x0000001813187221 */ /* 0x008fce0000010000 */
[----:B------:R-:W3:Y:S01]  /*f040*/  MUFU.EX2 R136, R136 ;  /* 0x0000008800887308 */ /* 0x000ee20000000800 */
[----:B0-----:R-:W-:-:S07]  /*f050*/  FADD.FTZ R24, R41, R24 ;  /* 0x0000001829187221 */ /* 0x001fce0000010000 */
[----:B------:R-:W0:Y:S01]  /*f060*/  MUFU.EX2 R12, R12 ;  /* 0x0000000c000c7308 */ /* 0x000e220000000800 */
[----:B-1----:R-:W-:Y:S01]  /*f070*/  FADD.FTZ R3, R43, R24 ;  /* 0x000000182b037221 */ /* 0x002fe20000010000 */
[----:B------:R-:W-:-:S06]  /*f080*/  FADD.FTZ R24, R52, R45 ;  /* 0x0000002d34187221 */ /* 0x000fcc0000010000 */
[----:B------:R-:W1:Y:S01]  /*f090*/  MUFU.EX2 R49, R49 ;  /* 0x0000003100317308 */ /* 0x000e620000000800 */
[----:B---3--:R-:W-:-:S07]  /*f0a0*/  FADD.FTZ R3, R136, R3 ;  /* 0x0000000388037221 */ /* 0x008fce0000010000 */
[----:B------:R-:W3:Y:S01]  /*f0b0*/  MUFU.EX2 R51, R51 ;  /* 0x0000003300337308 */ /* 0x000ee20000000800 */
[----:B0-----:R-:W-:Y:S01]  /*f0c0*/  FADD.FTZ R4, R12, R3 ;  /* 0x000000030c047221 */ /* 0x001fe20000010000 */
[----:B------:R-:W-:-:S04]  /*f0d0*/  FADD.FTZ R3, R69, R24 ;  /* 0x0000001845037221 */ /* 0x000fc80000010000 */
[----:B------:R-:W-:Y:S02]  /*f0e0*/  FADD.FTZ R3, R58, R3 ;  /* 0x000000033a037221 */ /* 0x000fe40000010000 */
[----:B------:R-:W0:Y:S01]  /*f0f0*/  MUFU.EX2 R87, R87 ;  /* 0x0000005700577308 */ /* 0x000e220000000800 */
[----:B-1----:R-:W-:Y:S01]  /*f100*/  FADD.FTZ R4, R49, R4 ;  /* 0x0000000431047221 */ /* 0x002fe20000010000 */
[----:B------:R-:W-:-:S06]  /*f110*/  FADD.FTZ R3, R60, R3 ;  /* 0x000000033c037221 */ /* 0x000fcc0000010000 */
[----:B------:R-:W1:Y:S01]  /*f120*/  MUFU.EX2 R31, R31 ;  /* 0x0000001f001f7308 */ /* 0x000e620000000800 */
[----:B---3--:R-:W-:-:S07]  /*f130*/  FADD.FTZ R4, R51, R4 ;  /* 0x0000000433047221 */ /* 0x008fce0000010000 */
[----:B------:R-:W3:Y:S01]  /*f140*/  MUFU.EX2 R86, R86 ;  /* 0x0000005600567308 */ /* 0x000ee20000000800 */
[----:B0-----:R-:W-:-:S07]  /*f150*/  FADD.FTZ R4, R87, R4 ;  /* 0x0000000457047221 */ /* 0x001fce0000010000 */
[----:B------:R-:W0:Y:S01]  /*f160*/  MUFU.EX2 R37, R37 ;  /* 0x0000002500257308 */ /* 0x000e220000000800 */
[----:B-1----:R-:W-:-:S07]  /*f170*/  FADD.FTZ R45, R31, R4 ;  /* 0x000000041f2d7221 */ /* 0x002fce0000010000 */
        /* <DEDUP_REMOVED lines=36> */
[----:B---3--:R-:W-:-:S03]  /*f3c0*/  FADD.FTZ R4, R55, R24 ;  /* 0x0000001837047221 */ /* 0x008fc60000010000 */
[----:B0-----:R-:W-:Y:S01]  /*f3d0*/  FADD.FTZ R3, R78, R3 ;  /* 0x000000034e037221 */ /* 0x001fe20000010000 */
[----:B------:R-:W-:Y:S06]  /*f3e0*/  @!P0 BRA `(.L_x_921) ;  /* 0x0000000000048947 */ /* 0x000fec0003800000 */
[----:B------:R-:W-:Y:S01]  /*f3f0*/  BPT.TRAP 0x1 ;  /* 0x000000040000795c */ /* 0x000fe20000300000 */
.L_x_921:
        /* <DEDUP_REMOVED lines=34> */
[----:B------:R-:W-:Y:S01]  /*f620*/  SYNCS.ARRIVE.TRANS64.RED.A1T0 RZ, [UR7], RZ ;  /* 0x000000ffffff79a7 */ /* 0x000fe20008100407 */
[----:B------:R-:W-:Y:S01]  /*f630*/  F2FP.BF16.F32.PACK_AB R48, R48, R63 ;  /* 0x0000003f3030723e */ /* 0x000fe200000010ff */
[----:B------:R-:W-:Y:S01]  /*f640*/  STSM.16.M88.4 [R0+0x21800], R44 ;  /* 0x0218002c00007844 */ /* 0x000fe20000000200 */
[----:B------:R-:W-:Y:S01]  /*f650*/  F2FP.BF16.F32.PACK_AB R49, R49, R12 ;  /* 0x0000000c3131723e */ /* 0x000fe200000010ff */
[----:B------:R-:W-:Y:S01]  /*f660*/  UMOV UR7, UR4 ;  /* 0x0000000400077c82 */ /* 0x000fe20008000000 */
        /* <DEDUP_REMOVED lines=27> */
[-C--:B------:R-:W-:Y:S01]  /*f820*/  FMUL.FTZ R128, R128, R11.reuse ;  /* 0x0000000b80807220 */ /* 0x080fe20000410000 */
[----:B------:R-:W-:Y:S01]  /*f830*/  R2UR UR10, R145 ;  /* 0x00000000910a72ca */ /* 0x000fe200000e0000 */
        /* <DEDUP_REMOVED lines=11> */
[----:B---3--:R-:W3:Y:S01]  /*f8f0*/  FENCE.VIEW.ASYNC.S ;  /* 0x00000000000073c6 */ /* 0x008ee20000000000 */
[-C--:B------:R-:W-:Y:S01]  /*f900*/  FMUL.FTZ R94, R94, R16.reuse ;  /* 0x000000105e5e7220 */ /* 0x080fe20000410000 */
[-C--:B------:R-:W-:Y:S01]  /*f910*/  FMUL.FTZ R95, R95, R16.reuse ;  /* 0x000000105f5f7220 */ /* 0x080fe20000410000 */
[-C--:B------:R-:W-:Y:S01]  /*f920*/  FMUL.FTZ R98, R98, R16.reuse ;  /* 0x0000001062627220 */ /* 0x080fe20000410000 */
[-C--:B------:R-:W-:Y:S01]  /*f930*/  FMUL.FTZ R99, R99, R16.reuse ;  /* 0x0000001063637220 */ /* 0x080fe20000410000 */
[-C--:B------:R-:W-:Y:S01]  /*f940*/  FMUL.FTZ R102, R102, R16.reuse ;  /* 0x0000001066667220 */ /* 0x080fe20000410000 */
[----:B------:R-:W-:Y:S01]  /*f950*/  ISETP.GT.AND P1, PT, R10, UR10, PT ;  /* 0x0000000a0a007c0c */ /* 0x000fe2000bf24270 */
        /* <DEDUP_REMOVED lines=20> */
[----:B---3--:R-:W-:Y:S01]  /*faa0*/  NOP ;  /* 0x0000000000007918 */ /* 0x008fe20000000000 */
[----:B-1----:R-:W-:Y:S05]  /*fab0*/  @P1 BRA `(.L_x_922) ;  /* 0xffffffc400a01947 */ /* 0x002fea000383ffff */
.L_x_903:
[----:B------:R-:W-:Y:S06]  /*fac0*/  BAR.ARV 0x8, 0x200 ;  /* 0x0208000000007b1d */ /* 0x000fec0000002000 */
[----:B------:R-:W-:Y:S05]  /*fad0*/  @!P0 BRA `(.L_x_923) ;  /* 0x0000000000048947 */ /* 0x000fea0003800000 */
[----:B------:R-:W-:Y:S01]  /*fae0*/  BPT.TRAP 0x1 ;  /* 0x000000040000795c */ /* 0x000fe20000300000 */
.L_x_923:
[----:B------:R-:W-:Y:S01]  /*faf0*/  ULEA UR6, UR4, UR38, 0x3 ;  /* 0x0000002604067291 */ /* 0x000fe2000f8e183f */
[----:B------:R-:W-:-:S05]  /*fb00*/  IMAD.U32 R0, RZ, RZ, UR5 ;  /* 0x00000005ff007e24 */ /* 0x000fca000f8e00ff */
[----:B------:R-:W-:-:S04]  /*fb10*/  SHF.L.U32 R0, R0, 0x1f, RZ ;  /* 0x0000001f00007819 */ /* 0x000fc800000006ff */
[----:B------:R0:W1:Y:S01]  /*fb20*/  SYNCS.PHASECHK.TRANS64.TRYWAIT P1, [UR6+0x2d850], R0 ;  /* 0x02d85000ff0075a7 */ /* 0x0000620008020146 */
[----:B------:R-:W-:Y:S05]  /*fb30*/  @!P0 BRA `(.L_x_924) ;  /* 0x0000000000048947 */ /* 0x000fea0003800000 */
[----:B------:R-:W-:Y:S01]  /*fb40*/  BPT.TRAP 0x1 ;  /* 0x000000040000795c */ /* 0x000fe20000300000 */
.L_x_924:
[----:B-1----:R-:W-:Y:S05]  /*fb50*/  @P1 BRA `(.L_x_925) ;  /* 0x0000000000081947 */ /* 0x002fea0003800000 */
[----:B------:R-:W1:Y:S02]  /*fb60*/  SYNCS.PHASECHK.TRANS64.TRYWAIT P1, [UR6+0x2d850], R0 ;  /* 0x02d85000ff0075a7 */ /* 0x000e640008020146 */
[----:B-1----:R-:W-:Y:S05]  /*fb70*/  @!P1 BRA `(.L_x_926) ;  /* 0x0000006000349947 */ /* 0x002fea0003800000 */
.L_x_925:
[----:B------:R-:W-:Y:S01]  /*fb80*/  UIADD3 UR38, UR38, 0x400, URZ ;  /* 0x0000040026267890 */ /* 0x000fe2000fffe03f */
[----:B------:R-:W-:Y:S01]  /*fb90*/  R2UR UR5, R144 ;  /* 0x00000000900572ca */ /* 0x000fe200000e0000 */
[----:B------:R-:W-:Y:S01]  /*fba0*/  WARPGROUP.ARRIVE ;  /* 0x00000000000079c5 */ /* 0x000fe20000000000 */
[----:B------:R-:W-:Y:S01]  /*fbb0*/  UMOV UR13, 0x40000040 ;  /* 0x40000040000d7882 */ /* 0x000fe20000000000 */
[----:B------:R-:W-:Y:S01]  /*fbc0*/  USHF.R.U32.HI UR38, URZ, 0x4, UR38 ;  /* 0x000000043f267899 */ /* 0x000fe20008011626 */
[----:B-1----:R-:W1:Y:S01]  /*fbd0*/  SHFL.BFLY PT, R5, R4, 0x2, 0x1f ;  /* 0x0c401f0004057f89 */ /* 0x002e6200000e0000 */
[----:B------:R-:W-:Y:S01]  /*fbe0*/  UMOV UR15, 0x80000020 ;  /* 0x80000020000f7882 */ /* 0x000fe20000000000 */
[----:B------:R-:W-:Y:S01]  /*fbf0*/  IMAD.MOV.U32 R6, RZ, RZ, RZ ;  /* 0x000000ffff067224 */ /* 0x000fe200078e00ff */
[----:B------:R-:W-:Y:S01]  /*fc00*/  ULOP3.LUT UR38, UR38, 0x3fff, URZ, 0xc0, !UPT ;  /* 0x00003fff26267892 */ /* 0x000fe2000f8ec03f */
[----:B0-----:R-:W0:Y:S01]  /*fc10*/  SHFL.BFLY PT, R0, R3, 0x2, 0x1f ;  /* 0x0c401f0003007f89 */ /* 0x001e2200000e0000 */
[----:B------:R-:W-:-:S02]  /*fc20*/  IMAD.U32 R11, RZ, RZ, UR11 ;  /* 0x0000000bff0b7e24 */ /* 0x000fc4000f8e00ff */
        /* <DEDUP_REMOVED lines=8> */
[----:B-1----:R-:W-:Y:S01]  /*fcb0*/  FADD.FTZ R5, R5, R4 ;  /* 0x0000000405057221 */ /* 0x002fe20000010000 */
[----:B------:R-:W-:Y:S01]  /*fcc0*/  UMOV UR13, 0x40000040 ;  /* 0x40000040000d7882 */ /* 0x000fe20000000000 */
[----:B------:R-:W-:Y:S01]  /*fcd0*/  UMOV UR15, 0x80000020 ;  /* 0x80000020000f7882 */ /* 0x000fe20000000000 */
[----:B0-----:R-:W-:Y:S01]  /*fce0*/  FADD.FTZ R2, R0, R3 ;  /* 0x0000000300027221 */ /* 0x001fe20000010000 */
[----:B------:R-:W-:Y:S01]  /*fcf0*/  IMAD.MOV.U32 R3, RZ, RZ, RZ ;  /* 0x000000ffff037224 */ /* 0x000fe200078e00ff */
[----:B------:R-:W0:Y:S04]  /*fd00*/  SHFL.BFLY PT, R0, R5, 0x1, 0x1f ;  /* 0x0c201f0005007f89 */ /* 0x000e2800000e0000 */
[----:B------:R-:W1:Y:S01]  /*fd10*/  SHFL.BFLY PT, R7, R2, 0x1, 0x1f ;  /* 0x0c201f0002077f89 */ /* 0x000e6200000e0000 */
[----:B0-----:R-:W-:Y:S01]  /*fd20*/  FADD.FTZ R9, R5, R0 ;  /* 0x0000000005097221 */ /* 0x001fe20000010000 */
[----:B------:R-:W-:-:S02]  /*fd30*/  IMAD.U32 R5, RZ, RZ, UR11 ;  /* 0x0000000bff057e24 */ /* 0x000fc4000f8e00ff */
[----:B------:R-:W-:Y:S02]  /*fd40*/  IMAD.MOV.U32 R0, RZ, RZ, -0x800000 ;  /* 0xff800000ff007424 */ /* 0x000fe400078e00ff */
[----:B-1----:R-:W-:Y:S01]  /*fd50*/  FADD.FTZ R10, R2, R7 ;  /* 0x00000007020a7221 */ /* 0x002fe20000010000 */
[----:B------:R-:W-:Y:S01]  /*fd60*/  FSETP.NE.FTZ.AND P1, PT, R9, RZ, PT ;  /* 0x000000ff0900720b */ /* 0x000fe20003f35000 */
[----:B------:R-:W-:-:S03]  /*fd70*/  IMAD.MOV.U32 R2, RZ, RZ, -0x800000 ;  /* 0xff800000ff027424 */ /* 0x000fc600078e00ff */
[----:B------:R-:W-:-:S09]  /*fd80*/  FSETP.NE.FTZ.AND P2, PT, R10, RZ, PT ;  /* 0x000000ff0a00720b */ /* 0x000fd20003f55000 */
[----:B------:R-:W0:Y:S01]  /*fd90*/  @P1 MUFU.LG2 R4, R9 ;  /* 0x0000000900041308 */ /* 0x000e220000000c00 */
[----:B------:R-:W-:-:S03]  /*fda0*/  @P1 FMUL.FTZ R5, R5, 0.69314718246459960938 ;  /* 0x3f31721805051820 */ /* 0x000fc60000410000 */
[----:B------:R-:W-:-:S04]  /*fdb0*/  @P2 FMUL.FTZ R11, R11, 0.69314718246459960938 ;  /* 0x3f3172180b0b2820 */ /* 0x000fc80000410000 */
[----:B------:R-:W1:Y:S08]  /*fdc0*/  @P2 MUFU.LG2 R7, R10 ;  /* 0x0000000a00072308 */ /* 0x000e700000000c00 */
[----:B------:R3:W4:Y:S01]  /*fdd0*/  @P1 MUFU.RCP R3, R9 ;  /* 0x0000000900031308 */ /* 0x0007220000001000 */
        /* <DEDUP_REMOVED lines=51> */
[----:B0--34-:R-:W-:Y:S05]  /*10110*/  @!P0 BRA `(.L_x_927) ;  /* 0x0000000000048947 */ /* 0x019fea0003800000 */
[----:B------:R-:W-:Y:S01]  /*10120*/  BPT.TRAP 0x1 ;  /* 0x000000040000795c */ /* 0x000fe20000300000 */
.L_x_927:
[----:B------:R-:W0:Y:S01]  /*10130*/  S2UR UR4, SR_CgaCtaId ;  /* 0x00000000000479c3 */ /* 0x000e220000008800 */
[----:B------:R-:W-:Y:S01]  /*10140*/  UIADD3 UR6, UR6, 0x2d860, URZ ;  /* 0x0002d86006067890 */ /* 0x000fe2000fffe03f */
        /* <DEDUP_REMOVED lines=22> */
[----:B0-----:R-:W-:Y:S01]  /*102b0*/  UPRMT UR6, UR4, 0x654, UR6 ;  /* 0x0000065404067896 */ /* 0x001fe20008000006 */
        /* <DEDUP_REMOVED lines=28> */
.L_x_849:
[----:B------:R-:W-:Y:S05]  /*10480*/  @P0 BRA `(.L_x_928) ;  /* 0x0000001000940947 */ /* 0x000fea0003800000 */
[----:B------:R-:W3:Y:S01]  /*10490*/  LDL R4, [R1+0x4] ;  /* 0x0000040001047983 */ /* 0x000ee20000100800 */
[----:B------:R-:W0:Y:S01]  /*104a0*/  LDC R7, c[0x0][0xbe8] ;  /* 0x0002fa00ff077b82 */ /* 0x000e220000000800 */
[----:B------:R-:W-:Y:S01]  /*104b0*/  ULDC.64 UR8, c[0x0][0xbd0] ;  /* 0x0002f40000087ab9 */ /* 0x000fe20000000a00 */
[----:B------:R-:W-:Y:S01]  /*104c0*/  BSSY B0, `(.L_x_929) ;  /* 0x00000d5000007945 */ /* 0x000fe20003800000 */
[----:B------:R-:W1:Y:S01]  /*104d0*/  S2R R3, SR_TID.X ;  /* 0x0000000000037919 */ /* 0x000e620000002100 */
[----:B------:R-:W4:Y:S04]  /*104e0*/  S2R R21, SR_CTAID.X ;  /* 0x0000000000157919 */ /* 0x000f280000002500 */
[----:B------:R-:W5:Y:S08]  /*104f0*/  S2UR UR12, SR_CTAID.Z ;  /* 0x00000000000c79c3 */ /* 0x000f700000002700 */
[----:B------:R-:W2:Y:S08]  /*10500*/  LDC.64 R14, c[0x0][0xbd8] ;  /* 0x0002f600ff0e7b82 */ /* 0x000eb00000000a00 */
[----:B------:R-:W-:Y:S01]  /*10510*/  BAR.SYNC.DEFER_BLOCKING 0x1, 0x180 ;  /* 0x0046000000007b1d */ /* 0x000fe20000010000 */
[----:B0-----:R-:W-:-:S07]  /*10520*/  ISETP.NE.AND P0, PT, R7, 0x1, PT ;  /* 0x000000010700780c */ /* 0x001fce0003f05270 */
[----:B------:R-:W0:Y:S01]  /*10530*/  S2UR UR11, SR_CTAID.Y ;  /* 0x00000000000b79c3 */ /* 0x000e220000002600 */
[----:B-----5:R-:W-:-:S07]  /*10540*/  USHF.R.S32.HI UR10, URZ, 0x1f, UR12 ;  /* 0x0000001f3f0a7899 */ /* 0x020fce000801140c */
[----:B------:R-:W0:Y:S08]  /*10550*/  LDC R20, c[0x0][0xc50] ;  /* 0x00031400ff147b82 */ /* 0x000e300000000800 */
[----:B------:R-:W5:Y:S08]  /*10560*/  LDC.64 R18, c[0x0][0xb40] ;  /* 0x0002d000ff127b82 */ /* 0x000f700000000a00 */
[----:B------:R-:W5:Y:S08]  /*10570*/  @P0 LDC R16, c[0x0][0xbf0] ;  /* 0x0002fc00ff100b82 */ /* 0x000f700000000800 */
[----:B------:R-:W5:Y:S08]  /*10580*/  @P0 LDC R25, c[0x0][0xbec] ;  /* 0x0002fb00ff190b82 */ /* 0x000f700000000800 */
[----:B------:R-:W5:Y:S01]  /*10590*/  @P0 LDC R22, c[0x0][0xbf0] ;  /* 0x0002fc00ff160b82 */ /* 0x000f620000000800 */
[----:B---3--:R-:W-:Y:S01]  /*105a0*/  R2UR UR13, R4 ;  /* 0x00000000040d72ca */ /* 0x008fe200000e0000 */
[----:B-1----:R-:W-:-:S05]  /*105b0*/  VIADD R4, R3, 0xffffff80 ;  /* 0xffffff8003047836 */ /* 0x002fca0000000000 */
[----:B------:R-:W-:-:S04]  /*105c0*/  SHF.R.S32.HI R5, RZ, 0x1f, R4 ;  /* 0x0000001fff057819 */ /* 0x000fc80000011404 */
[CC--:B------:R-:W-:Y:S02]  /*105d0*/  LEA.HI R8, R5.reuse, R4.reuse, RZ, 0x7 ;  /* 0x0000000405087211 */ /* 0x0c0fe400078f38ff */
[----:B------:R-:W-:Y:S01]  /*105e0*/  LEA.HI R9, R5, R4, RZ, 0x2 ;  /* 0x0000000405097211 */ /* 0x000fe200078f10ff */
[----:B------:R-:W-:Y:S01]  /*105f0*/  USHF.R.S32.HI UR7, URZ, 0x1f, UR13 ;  /* 0x0000001f3f077899 */ /* 0x000fe2000801140d */
[----:B------:R-:W-:Y:S01]  /*10600*/  LOP3.LUT R3, R8, 0xffffff80, RZ, 0xc0, !PT ;  /* 0xffffff8008037812 */ /* 0x000fe200078ec0ff */
[----:B------:R-:W-:Y:S01]  /*10610*/  UIMAD.WIDE.U32 UR4, UR13, UR8, URZ ;  /* 0x000000080d0472a5 */ /* 0x000fe2000f8e003f */
[----:B------:R-:W-:Y:S01]  /*10620*/  SHF.R.S32.HI R8, RZ, 0x7, R8 ;  /* 0x00000007ff087819 */ /* 0x000fe20000011408 */
[----:B------:R-:W-:Y:S01]  /*10630*/  UIMAD UR6, UR7, UR8, URZ ;  /* 0x00000008070672a4 */ /* 0x000fe2000f8e023f */
[----:B------:R-:W-:Y:S01]  /*10640*/  LOP3.LUT R9, R9, 0xfffffffc, RZ, 0xc0, !PT ;  /* 0xfffffffc09097812 */ /* 0x000fe200078ec0ff */
[----:B------:R-:W-:Y:S02]  /*10650*/  IMAD.IADD R3, R4, 0x1, -R3 ;  /* 0x0000000104037824 */ /* 0x000fe400078e0a03 */
[----:B------:R-:W-:Y:S01]  /*10660*/  IMAD.HI R5, R8, 0x55555556, RZ ;  /* 0x5555555608057827 */ /* 0x000fe200078e02ff */
[----:B------:R-:W-:-:S02]  /*10670*/  UIMAD UR6, UR13, UR9, UR6 ;  /* 0x000000090d0672a4 */ /* 0x000fc4000f8e0206 */
[----:B------:R-:W-:Y:S01]  /*10680*/  SHF.R.S32.HI R10, RZ, 0x1f, R3 ;  /* 0x0000001fff0a7819 */ /* 0x000fe20000011403 */
[----:B------:R-:W-:Y:S01]  /*10690*/  IMAD.IADD R13, R4, 0x1, -R9 ;  /* 0x00000001040d7824 */ /* 0x000fe200078e0a09 */
[----:B------:R-:W-:Y:S01]  /*106a0*/  LEA.HI R5, R5, R5, RZ, 0x1 ;  /* 0x0000000505057211 */ /* 0x000fe200078f08ff */
[----:B------:R-:W-:Y:S01]  /*106b0*/  UIADD3 UR6, UR5, UR6, URZ ;  /* 0x0000000605067290 */ /* 0x000fe2000fffe03f */
[CC--:B------:R-:W-:Y:S01]  /*106c0*/  LEA.HI R6, R10.reuse, R3.reuse, RZ, 0x2 ;  /* 0x000000030a067211 */ /* 0x0c0fe200078f10ff */
[----:B------:R-:W-:Y:S01]  /*106d0*/  ULDC.64 UR8, c[0x0][0xb38] ;  /* 0x0002ce0000087ab9 */ /* 0x000fe20000000a00 */
[----:B------:R-:W-:Y:S01]  /*106e0*/  LEA.HI R10, R10, R3, RZ, 0x5 ;  /* 0x000000030a0a7211 */ /* 0x000fe200078f28ff */
[----:B------:R-:W-:Y:S01]  /*106f0*/  IMAD R9, R5, -0x3, R8 ;  /* 0xfffffffd05097824 */ /* 0x000fe200078e0208 */
[--C-:B------:R-:W-:Y:S01]  /*10700*/  SHF.R.S32.HI R11, RZ, 0x2, R6.reuse ;  /* 0x00000002ff0b7819 */ /* 0x100fe20000011406 */
[----:B------:R-:W-:Y:S01]  /*10710*/  UIMAD UR7, UR7, UR8, URZ ;  /* 0x00000008070772a4 */ /* 0x000fe2000f8e023f */
[----:B------:R-:W-:Y:S01]  /*10720*/  SHF.R.S32.HI R12, RZ, 0x1f, R6 ;  /* 0x0000001fff0c7819 */ /* 0x000fe20000011406 */
[----:B------:R-:W-:Y:S01]  /*10730*/  IMAD R17, RZ, RZ, -UR13 ;  /* 0x8000000dff117e24 */ /* 0x000fe2000f8e02ff */
[----:B------:R-:W-:-:S02]  /*10740*/  LEA.HI R5, R13, R13, RZ, 0x1 ;  /* 0x0000000d0d057211 */ /* 0x000fc400078f08ff */
[----:B------:R-:W-:Y:S01]  /*10750*/  LEA.HI R12, R12, R11, RZ, 0x3 ;  /* 0x0000000b0c0c7211 */ /* 0x000fe200078f18ff */
[----:B0-----:R-:W-:Y:S01]  /*10760*/  IMAD R23, R20, R17, UR11 ;  /* 0x0000000b14177e24 */ /* 0x001fe2000f8e0211 */
[----:B------:R-:W-:Y:S02]  /*10770*/  LOP3.LUT R8, R5, 0x1ffffffe, RZ, 0xc0, !PT ;  /* 0x1ffffffe05087812 */ /* 0x000fe400078ec0ff */
[----:B------:R-:W-:Y:S02]  /*10780*/  LOP3.LUT R12, R12, 0xfffffff8, RZ, 0xc0, !PT ;  /* 0xfffffff80c0c7812 */ /* 0x000fe400078ec0ff */
[----:B------:R-:W-:Y:S02]  /*10790*/  SHF.R.S32.HI R5, RZ, 0x5, R10 ;  /* 0x00000005ff057819 */ /* 0x000fe4000001140a */
[----:B------:R-:W-:Y:S01]  /*107a0*/  LOP3.LUT R6, R6, 0x7ffffffc, RZ, 0xc0, !PT ;  /* 0x7ffffffc06067812 */ /* 0x000fe200078ec0ff */
[----:B------:R-:W-:Y:S02]  /*107b0*/  IMAD.IADD R4, R11, 0x1, -R12 ;  /* 0x000000010b047824 */ /* 0x000fe400078e0a0c */
[----:B------:R-:W-:-:S02]  /*107c0*/  IMAD.IADD R11, R13, 0x1, -R8 ;  /* 0x000000010d0b7824 */ /* 0x000fc400078e0a08 */
[----:B------:R-:W0:Y:S01]  /*107d0*/  @P0 LDC R13, c[0x0][0xbec] ;  /* 0x0002fb00ff0d0b82 */ /* 0x000e220000000800 */
[----:B------:R-:W-:Y:S02]  /*107e0*/  IMAD R8, R5, 0x10, R4 ;  /* 0x0000001005087824 */ /* 0x000fe400078e0204 */
[----:B------:R-:W-:Y:S02]  /*107f0*/  IMAD.U32 R5, RZ, RZ, UR5 ;  /* 0x00000005ff057e24 */ /* 0x000fe4000f8e00ff */
[----:B------:R-:W-:Y:S02]  /*10800*/  IMAD R10, R9, 0x40, R8 ;  /* 0x00000040090a7824 */ /* 0x000fe400078e0208 */
[----:B------:R-:W-:Y:S01]  /*10810*/  IMAD.U32 R4, RZ, RZ, UR4 ;  /* 0x00000004ff047e24 */ /* 0x000fe2000f8e00ff */
[----:B------:R-:W-:Y:S01]  /*10820*/  UIMAD.WIDE.U32 UR4, UR13, UR8, URZ ;  /* 0x000000080d0472a5 */ /* 0x000fe2000f8e003f */
[----:B------:R-:W-:Y:S01]  /*10830*/  IMAD.U32 R5, RZ, RZ, UR6 ;  /* 0x00000006ff057e24 */ /* 0x000fe2000f8e00ff */
[----:B------:R-:W-:Y:S01]  /*10840*/  UIMAD UR6, UR13, UR9, UR7 ;  /* 0x000000090d0672a4 */ /* 0x000fe2000f8e0207 */
[----:B--2---:R-:W-:-:S02]  /*10850*/  IMAD R12, R14, UR10, RZ ;  /* 0x0000000a0e0c7c24 */ /* 0x004fc4000f8e02ff */
[----:B------:R-:W-:Y:S01]  /*10860*/  IMAD R8, R11, 0x8, R10 ;  /* 0x000000080b087824 */ /* 0x000fe200078e020a */
[----:B------:R-:W-:Y:S01]  /*10870*/  UIADD3 UR6, UR5, UR6, URZ ;  /* 0x0000000605067290 */ /* 0x000fe2000fffe03f */
[----:B------:R-:W-:Y:S01]  /*10880*/  IMAD R15, R15, UR12, R12 ;  /* 0x0000000c0f0f7c24 */ /* 0x000fe2000f8e020c */
[----:B------:R-:W-:Y:S01]  /*10890*/  ULDC.64 UR8, c[0x0][0xb28] ;  /* 0x0002ca0000087ab9 */ /* 0x000fe20000000a00 */
[----:B----4-:R-:W-:Y:S02]  /*108a0*/  IMAD R12, R21, 0xc0, R8 ;  /* 0x000000c0150c7824 */ /* 0x010fe400078e0208 */
[----:B------:R-:W-:-:S04]  /*108b0*/  IMAD.WIDE.U32 R4, R14, UR12, R4 ;  /* 0x0000000c0e047c25 */ /* 0x000fc8000f8e0004 */
[----:B------:R-:W-:Y:S02]  /*108c0*/  IMAD.U32 R9, RZ, RZ, UR5 ;  /* 0x00000005ff097e24 */ /* 0x000fe4000f8e00ff */
[----:B0-----:R-:W-:-:S04]  /*108d0*/  @P0 IMAD.HI.U32 R13, R12, R13, RZ ;  /* 0x0000000d0c0d0227 */ /* 0x001fc800078e00ff */
[----:B------:R-:W-:Y:S01]  /*108e0*/  IMAD.U32 R8, RZ, RZ, UR4 ;  /* 0x00000004ff087e24 */ /* 0x000fe2000f8e00ff */
[----:B------:R-:W-:Y:S01]  /*108f0*/  ULDC.64 UR4, c[0x0][0xbe0] ;  /* 0x0002f80000047ab9 */ /* 0x000fe20000000a00 */
[----:B------:R-:W-:Y:S01]  /*10900*/  IMAD.U32 R9, RZ, RZ, UR6 ;  /* 0x00000006ff097e24 */ /* 0x000fe2000f8e00ff */
[----:B------:R-:W-:Y:S01]  /*10910*/  ULDC.64 UR6, c[0x0][0xb48] ;  /* 0x0002d20000067ab9 */ /* 0x000fe20000000a00 */
[----:B-----5:R-:W-:Y:S02]  /*10920*/  IMAD R14, R18, UR10, RZ ;  /* 0x0000000a120e7c24 */ /* 0x020fe4000f8e02ff */
[----:B------:R-:W-:Y:S01]  /*10930*/  IMAD.MOV.U32 R11, RZ, RZ, R12 ;  /* 0x000000ffff0b7224 */ /* 0x000fe200078e000c */
[----:B------:R-:W-:Y:S01]  /*10940*/  @P0 SHF.R.U32.HI R11, RZ, R16, R13 ;  /* 0x00000010ff0b0219 */ /* 0x000fe2000001160d */
[----:B------:R-:W-:Y:S01]  /*10950*/  IMAD.IADD R5, R5, 0x1, R15 ;  /* 0x0000000105057824 */ /* 0x000fe200078e020f */
[----:B------:R-:W-:Y:S01]  /*10960*/  SHF.R.S32.HI R16, RZ, 0x1f, R23 ;  /* 0x0000001fff107819 */ /* 0x000fe20000011417 */
[----:B------:R-:W-:-:S02]  /*10970*/  IMAD R15, R19, UR12, R14 ;  /* 0x0000000c130f7c24 */ /* 0x000fc4000f8e020e */
[----:B------:R-:W-:-:S04]  /*10980*/  IMAD.WIDE.U32 R8, R18, UR12, R8 ;  /* 0x0000000c12087c25 */ /* 0x000fc8000f8e0008 */
[----:B------:R-:W-:-:S04]  /*10990*/  @P0 IMAD.HI.U32 R25, R12, R25, RZ ;  /* 0x000000190c190227 */ /* 0x000fc800078e00ff */
[----:B------:R-:W-:Y:S02]  /*109a0*/  IMAD.IADD R9, R9, 0x1, R15 ;  /* 0x0000000109097824 */ /* 0x000fe400078e020f */
[----:B------:R-:W-:Y:S02]  /*109b0*/  IMAD R15, R16, UR6, RZ ;  /* 0x00000006100f7c24 */ /* 0x000fe4000f8e02ff */
[----:B------:R-:W-:-:S04]  /*109c0*/  IMAD.WIDE.U32 R4, R23, UR4, R4 ;  /* 0x0000000417047c25 */ /* 0x000fc8000f8e0004 */
[----:B------:R-:W-:Y:S01]  /*109d0*/  IMAD.MOV.U32 R13, RZ, RZ, R12 ;  /* 0x000000ffff0d7224 */ /* 0x000fe200078e000c */
[----:B------:R-:W-:Y:S01]  /*109e0*/  @P0 SHF.R.U32.HI R13, RZ, R22, R25 ;  /* 0x00000016ff0d0219 */ /* 0x000fe20000011619 */
[----:B------:R-:W-:Y:S01]  /*109f0*/  IMAD R14, R16, UR4, RZ ;  /* 0x00000004100e7c24 */ /* 0x000fe2000f8e02ff */
[----:B------:R-:W-:Y:S01]  /*10a00*/  IADD3 R4, P0, R11, R4, RZ ;  /* 0x000000040b047210 */ /* 0x000fe20007f1e0ff */
[C---:B------:R-:W-:Y:S01]  /*10a10*/  IMAD R17, R23.reuse, UR7, R15 ;  /* 0x0000000717117c24 */ /* 0x040fe2000f8e020f */
[--C-:B------:R-:W-:Y:S01]  /*10a20*/  SHF.R.S32.HI R15, RZ, 0x1f, R11.reuse ;  /* 0x0000001fff0f7819 */ /* 0x100fe2000001140b */
[----:B------:R-:W-:Y:S02]  /*10a30*/  IMAD.MOV R11, RZ, RZ, -R11 ;  /* 0x000000ffff0b7224 */ /* 0x000fe400078e0a0b */
[C---:B------:R-:W-:Y:S01]  /*10a40*/  IMAD R16, R23.reuse, UR5, R14 ;  /* 0x0000000517107c24 */ /* 0x040fe2000f8e020e */
[----:B------:R-:W-:Y:S01]  /*10a50*/  SHF.R.S32.HI R14, RZ, 0x1f, R13 ;  /* 0x0000001fff0e7819 */ /* 0x000fe2000001140d */
[----:B------:R-:W-:Y:S01]  /*10a60*/  IMAD.WIDE.U32 R8, R23, UR6, R8 ;  /* 0x0000000617087c25 */ /* 0x000fe2000f8e0008 */
[----:B------:R-:W-:Y:S01]  /*10a70*/  ULDC.64 UR4, c[0x0][0xb30] ;  /* 0x0002cc0000047ab9 */ /* 0x000fe20000000a00 */
[----:B------:R-:W-:Y:S01]  /*10a80*/  ULDC.64 UR6, c[0x0][0xbc8] ;  /* 0x0002f20000067ab9 */ /* 0x000fe20000000a00 */
[----:B------:R-:W-:Y:S01]  /*10a90*/  IADD3.X R5, R15, R5, R16, P0, !PT ;  /* 0x000000050f057210 */ /* 0x000fe200007fe410 */
[----:B------:R-:W-:-:S02]  /*10aa0*/  IMAD.MOV R18, RZ, RZ, -R13 ;  /* 0x000000ffff127224 */ /* 0x000fc400078e0a0d */
[--C-:B------:R-:W-:Y:S02]  /*10ab0*/  IMAD R11, R7, R11, R12.reuse ;  /* 0x0000000b070b7224 */ /* 0x100fe400078e020c */
[----:B------:R-:W-:Y:S02]  /*10ac0*/  IMAD.IADD R9, R9, 0x1, R17 ;  /* 0x0000000109097824 */ /* 0x000fe400078e0211 */
[----:B------:R-:W-:Y:S02]  /*10ad0*/  IMAD R14, R14, UR4, RZ ;  /* 0x000000040e0e7c24 */ /* 0x000fe4000f8e02ff */
[----:B------:R-:W-:Y:S01]  /*10ae0*/  IMAD R15, R7, R18, R12 ;  /* 0x00000012070f7224 */ /* 0x000fe200078e020c */
[----:B------:R-:W-:Y:S01]  /*10af0*/  SHF.R.S32.HI R12, RZ, 0x1f, R11 ;  /* 0x0000001fff0c7819 */ /* 0x000fe2000001140b */
[C---:B------:R-:W-:Y:S01]  /*10b00*/  IMAD R17, R13.reuse, UR5, R14 ;  /* 0x000000050d117c24 */ /* 0x040fe2000f8e020e */
[----:B------:R-:W0:Y:S01]  /*10b10*/  S2UR UR5, SR_CgaCtaId ;  /* 0x00000000000579c3 */ /* 0x000e220000008800 */
[----:B------:R-:W-:Y:S01]  /*10b20*/  IMAD.WIDE.U32 R8, R13, UR4, R8 ;  /* 0x000000040d087c25 */ /* 0x000fe2000f8e0008 */
[----:B------:R-:W-:Y:S01]  /*10b30*/  SHF.R.S32.HI R13, RZ, 0x1f, R15 ;  /* 0x0000001fff0d7819 */ /* 0x000fe2000001140f */
[----:B------:R-:W-:-:S02]  /*10b40*/  UMOV UR4, 0x400 ;  /* 0x0000040000047882 */ /* 0x000fc40000000000 */
[----:B------:R-:W-:Y:S02]  /*10b50*/  IMAD R12, R12, UR6, RZ ;  /* 0x000000060c0c7c24 */ /* 0x000fe4000f8e02ff */
[----:B------:R-:W-:Y:S02]  /*10b60*/  IMAD R14, R13, UR8, RZ ;  /* 0x000000080d0e7c24 */ /* 0x000fe4000f8e02ff */
[----:B------:R-:W-:Y:S02]  /*10b70*/  IMAD.IADD R9, R9, 0x1, R17 ;  /* 0x0000000109097824 */ /* 0x000fe400078e0211 */
[C---:B------:R-:W-:Y:S02]  /*10b80*/  IMAD R13, R11.reuse, UR7, R12 ;  /* 0x000000070b0d7c24 */ /* 0x040fe4000f8e020c */
[----:B------:R-:W-:Y:S01]  /*10b90*/  IMAD.WIDE.U32 R4, R11, UR6, R4 ;  /* 0x000000060b047c25 */ /* 0x000fe2000f8e0004 */
[----:B------:R-:W-:-:S03]  /*10ba0*/  ULDC.64 UR6, c[0x0][0xba8] ;  /* 0x0002ea0000067ab9 */ /* 0x000fc60000000a00 */
[C---:B------:R-:W-:Y:S01]  /*10bb0*/  IMAD R17, R15.reuse, UR9, R14 ;  /* 0x000000090f117c24 */ /* 0x040fe2000f8e020e */
[----:B------:R-:W-:Y:S01]  /*10bc0*/  LEA R14, P0, R4, UR6, 0x2 ;  /* 0x00000006040e7c11 */ /* 0x000fe2000f8010ff */
[----:B------:R-:W-:Y:S01]  /*10bd0*/  IMAD.WIDE.U32 R8, R15, UR8, R8 ;  /* 0x000000080f087c25 */ /* 0x000fe2000f8e0008 */
[----:B------:R-:W-:Y:S01]  /*10be0*/  ULDC.64 UR8, c[0x0][0xb00] ;  /* 0x0002c00000087ab9 */ /* 0x000fe20000000a00 */
[----:B------:R-:W-:Y:S02]  /*10bf0*/  ULDC UR6, c[0x0][0xa88] ;  /* 0x0002a20000067ab9 */ /* 0x000fe40000000800 */
        /* <DEDUP_REMOVED lines=9> */
[C---:B------:R-:W-:Y:S01]  /*10c90*/  LOP3.LUT P0, RZ, R3.reuse, 0x3, RZ, 0xc0, !PT ;  /* 0x0000000303ff7812 */ /* 0x040fe2000780c0ff */
[----:B------:R-:W-:Y:S01]  /*10ca0*/  SHFL.IDX PT, R8, R14, RZ, 0x1c1f ;  /* 0x001c1fff0e087589 */ /* 0x000fe200000e0000 */
[C---:B------:R-:W-:Y:S01]  /*10cb0*/  VIADD R18, R12.reuse, 0x8 ;  /* 0x000000080c127836 */ /* 0x040fe20000000000 */
[----:B------:R-:W-:Y:S01]  /*10cc0*/  UIADD3 UR4, UR4, 0x2d820, URZ ;  /* 0x0002d82004047890 */ /* 0x000fe2000fffe03f */
[CC--:B------:R-:W-:Y:S01]  /*10cd0*/  ISETP.GE.OR P1, PT, R12.reuse, R19.reuse, P0 ;  /* 0x000000130c00720c */ /* 0x0c0fe20000726670 */
[----:B------:R-:W0:Y:S01]  /*10ce0*/  SHFL.IDX PT, R9, R13, RZ, 0x1c1f ;  /* 0x001c1fff0d097589 */ /* 0x000e2200000e0000 */
[-C--:B------:R-:W-:Y:S01]  /*10cf0*/  ISETP.GE.AND P2, PT, R12, R19.reuse, PT ;  /* 0x000000130c00720c */ /* 0x080fe20003f46270 */
[----:B------:R-:W-:Y:S01]  /*10d00*/  UPRMT UR4, URZ, 0x654, UR4 ;  /* 0x000006543f047896 */ /* 0x000fe20008000004 */
[----:B------:R-:W-:Y:S01]  /*10d10*/  ISETP.GE.OR P0, PT, R18, R19, P0 ;  /* 0x000000131200720c */ /* 0x000fe20000706670 */
[----:B------:R-:W1:Y:S01]  /*10d20*/  SHFL.IDX PT, R11, R13, 0x1, 0x1c1f ;  /* 0x003c1f000d0b7f89 */ /* 0x000e6200000e0000 */
[----:B------:R-:W-:-:S03]  /*10d30*/  IMAD.IADD R3, R3, 0x1, -R6 ;  /* 0x0000000103037824 */ /* 0x000fc600078e0a06 */
[----:B------:R2:W3:Y:S01]  /*10d40*/  SHFL.IDX PT, R4, R20, RZ, 0x1c1f ;  /* 0x001c1fff14047589 */ /* 0x0004e200000e0000 */
[----:B------:R-:W-:Y:S02]  /*10d50*/  IMAD.SHL.U32 R3, R3, 0x2, RZ ;  /* 0x0000000203037824 */ /* 0x000fe400078e00ff */
[----:B------:R-:W-:Y:S01]  /*10d60*/  SYNCS.ARRIVE.TRANS64.RED.A1T0 RZ, [UR4], RZ ;  /* 0x000000ffffff79a7 */ /* 0x000fe20008100404 */
[----:B------:R2:W4:Y:S04]  /*10d70*/  SHFL.IDX PT, R5, R22, RZ, 0x1c1f ;  /* 0x001c1fff16057589 */ /* 0x00052800000e0000 */
[----:B0-----:R2:W-:Y:S04]  /*10d80*/  @!P1 ST.E desc[UR36][R8.64], R0 ;  /* 0x0000000008009985 */ /* 0x0015e8000c101924 */
[----:B-1----:R2:W-:Y:S01]  /*10d90*/  @!P0 ST.E desc[UR36][R10.64], R2 ;  /* 0x000000020a008985 */ /* 0x0025e2000c101924 */
[----:B------:R-:W-:Y:S05]  /*10da0*/  @P2 BRA `(.L_x_930) ;  /* 0x0000000400182947 */ /* 0x000fea0003800000 */
[C---:B--2---:R-:W-:Y:S01]  /*10db0*/  VIADD R0, R3.reuse, 0x8 ;  /* 0x0000000803007836 */ /* 0x044fe20000000000 */
[----:B------:R-:W-:Y:S01]  /*10dc0*/  ULDC UR4, c[0x0][0xac8] ;  /* 0x0002b20000047ab9 */ /* 0x000fe20000000800 */
[C---:B------:R-:W-:Y:S01]  /*10dd0*/  VIADD R2, R3.reuse, 0x10 ;  /* 0x0000001003027836 */ /* 0x040fe20000000000 */
[C---:B------:R-:W-:Y:S01]  /*10de0*/  ISETP.GE.AND P0, PT, R3.reuse, UR4, PT ;  /* 0x0000000403007c0c */ /* 0x040fe2000bf06270 */
[C---:B------:R-:W-:Y:S01]  /*10df0*/  VIADD R6, R3.reuse, 0x18 ;  /* 0x0000001803067836 */ /* 0x040fe20000000000 */
[----:B------:R-:W-:Y:S01]  /*10e00*/  ISETP.GE.AND P1, PT, R0, UR4, PT ;  /* 0x0000000400007c0c */ /* 0x000fe2000bf26270 */
[C---:B------:R-:W-:Y:S01]  /*10e10*/  VIADD R7, R3.reuse, 0x20 ;  /* 0x0000002003077836 */ /* 0x040fe20000000000 */
[----:B------:R-:W-:Y:S01]  /*10e20*/  ISETP.GE.AND P2, PT, R2, UR4, PT ;  /* 0x0000000402007c0c */ /* 0x000fe2000bf46270 */
[C---:B------:R-:W-:Y:S01]  /*10e30*/  VIADD R16, R3.reuse, 0x38 ;  /* 0x0000003803107836 */ /* 0x040fe20000000000 */
[----:B------:R-:W-:Y:S01]  /*10e40*/  ISETP.GE.AND P3, PT, R6, UR4, PT ;  /* 0x0000000406007c0c */ /* 0x000fe2000bf66270 */
[----:B------:R-:W-:Y:S01]  /*10e50*/  VIADD R17, R3, 0x40 ;  /* 0x0000004003117836 */ /* 0x000fe20000000000 */
[----:B------:R-:W-:-:S07]  /*10e60*/  ISETP.GE.AND P4, PT, R7, UR4, PT ;  /* 0x0000000407007c0c */ /* 0x000fce000bf86270 */
[----:B------:R-:W-:Y:S02]  /*10e70*/  @!P1 LEA.HI R0, R0, R0, RZ, 0x1 ;  /* 0x0000000000009211 */ /* 0x000fe400078f08ff */
[----:B------:R-:W-:Y:S02]  /*10e80*/  @!P2 LEA.HI R2, R2, R2, RZ, 0x1 ;  /* 0x000000020202a211 */ /* 0x000fe400078f08ff */
[----:B------:R-:W-:Y:S02]  /*10e90*/  @!P3 LEA.HI R8, R6, R6, RZ, 0x1 ;  /* 0x000000060608b211 */ /* 0x000fe400078f08ff */
[----:B------:R-:W-:Y:S02]  /*10ea0*/  @!P1 LOP3.LUT R9, R0, 0xfffffffe, RZ, 0xc0, !PT ;  /* 0xfffffffe00099812 */ /* 0x000fe400078ec0ff */
[----:B------:R-:W-:Y:S01]  /*10eb0*/  @!P4 LEA.HI R0, R7, R7, RZ, 0x1 ;  /* 0x000000070700c211 */ /* 0x000fe200078f08ff */
[----:B---34-:R-:W-:Y:S01]  /*10ec0*/  @!P0 IMAD.WIDE R6, R3, 0x4, R4 ;  /* 0x0000000403068825 */ /* 0x018fe200078e0204 */
[----:B------:R-:W-:-:S02]  /*10ed0*/  @!P2 LOP3.LUT R11, R2, 0xfffffffe, RZ, 0xc0, !PT ;  /* 0xfffffffe020ba812 */ /* 0x000fc400078ec0ff */
[----:B------:R-:W-:Y:S01]  /*10ee0*/  @!P3 LOP3.LUT R13, R8, 0xfffffffe, RZ, 0xc0, !PT ;  /* 0xfffffffe080db812 */ /* 0x000fe200078ec0ff */
[--C-:B------:R-:W-:Y:S01]  /*10ef0*/  @!P1 IMAD.WIDE R8, R9, 0x4, R4.reuse ;  /* 0x0000000409089825 */ /* 0x100fe200078e0204 */
[----:B------:R-:W-:Y:S01]  /*10f00*/  @!P4 LOP3.LUT R15, R0, 0xfffffffe, RZ, 0xc0, !PT ;  /* 0xfffffffe000fc812 */ /* 0x000fe200078ec0ff */
[----:B------:R0:W-:Y:S02]  /*10f10*/  @!P0 ST.E.64 desc[UR36][R6.64], R88 ;  /* 0x0000005806008985 */ /* 0x0001e4000c101b24 */
[----:B------:R-:W-:Y:S02]  /*10f20*/  VIADD R0, R3, 0x28 ;  /* 0x0000002803007836 */ /* 0x000fe40000000000 */
[--C-:B------:R-:W-:Y:S01]  /*10f30*/  @!P2 IMAD.WIDE R10, R11, 0x4, R4.reuse ;  /* 0x000000040b0aa825 */ /* 0x100fe200078e0204 */
[----:B------:R1:W-:Y:S02]  /*10f40*/  @!P1 ST.E.64 desc[UR36][R8.64], R92 ;  /* 0x0000005c08009985 */ /* 0x0003e4000c101b24 */
[----:B------:R-:W-:Y:S01]  /*10f50*/  ISETP.GE.AND P0, PT, R0, UR4, PT ;  /* 0x0000000400007c0c */ /* 0x000fe2000bf06270 */
[----:B------:R-:W-:Y:S01]  /*10f60*/  VIADD R2, R3, 0x30 ;  /* 0x0000003003027836 */ /* 0x000fe20000000000 */
[----:B------:R2:W-:Y:S01]  /*10f70*/  @!P2 ST.E.64 desc[UR36][R10.64], R96 ;  /* 0x000000600a00a985 */ /* 0x0005e2000c101b24 */
[----:B------:R-:W-:Y:S01]  /*10f80*/  @!P3 IMAD.WIDE R12, R13, 0x4, R4 ;  /* 0x000000040d0cb825 */ /* 0x000fe200078e0204 */
[----:B------:R-:W-:-:S02]  /*10f90*/  ISETP.GE.AND P2, PT, R16, UR4, PT ;  /* 0x0000000410007c0c */ /* 0x000fc4000bf46270 */
[----:B------:R-:W-:Y:S01]  /*10fa0*/  ISETP.GE.AND P1, PT, R2, UR4, PT ;  /* 0x0000000402007c0c */ /* 0x000fe2000bf26270 */
[----:B------:R-:W-:Y:S01]  /*10fb0*/  @!P4 IMAD.WIDE R14, R15, 0x4, R4 ;  /* 0x000000040f0ec825 */ /* 0x000fe200078e0204 */
[----:B------:R3:W-:Y:S01]  /*10fc0*/  @!P3 ST.E.64 desc[UR36][R12.64], R100 ;  /* 0x000000640c00b985 */ /* 0x0007e2000c101b24 */
[----:B------:R-:W-:Y:S02]  /*10fd0*/  ISETP.GE.AND P3, PT, R17, UR4, PT ;  /* 0x0000000411007c0c */ /* 0x000fe4000bf66270 */
[C---:B0-----:R-:W-:Y:S01]  /*10fe0*/  VIADD R7, R3.reuse, 0x50 ;  /* 0x0000005003077836 */ /* 0x041fe20000000000 */
[----:B------:R0:W-:Y:S01]  /*10ff0*/  @!P4 ST.E.64 desc[UR36][R14.64], R104 ;  /* 0x000000680e00c985 */ /* 0x0001e2000c101b24 */
[C---:B------:R-:W-:Y:S01]  /*11000*/  VIADD R6, R3.reuse, 0x48 ;  /* 0x0000004803067836 */ /* 0x040fe20000000000 */
[----:B------:R-:W-:Y:S01]  /*11010*/  @!P0 LEA.HI R0, R0, R0, RZ, 0x1 ;  /* 0x0000000000008211 */ /* 0x000fe200078f08ff */
[----:B-1----:R-:W-:Y:S01]  /*11020*/  VIADD R9, R3, 0x58 ;  /* 0x0000005803097836 */ /* 0x002fe20000000000 */
[----:B------:R-:W-:-:S02]  /*11030*/  ISETP.GE.AND P5, PT, R7, UR4, PT ;  /* 0x0000000407007c0c */ /* 0x000fc4000bfa6270 */
[----:B------:R-:W-:Y:S02]  /*11040*/  ISETP.GE.AND P4, PT, R6, UR4, PT ;  /* 0x0000000406007c0c */ /* 0x000fe4000bf86270 */
[----:B------:R-:W-:Y:S02]  /*11050*/  ISETP.GE.AND P6, PT, R9, UR4, PT ;  /* 0x0000000409007c0c */ /* 0x000fe4000bfc6270 */
[----:B------:R-:W-:Y:S02]  /*11060*/  @!P1 LEA.HI R2, R2, R2, RZ, 0x1 ;  /* 0x0000000202029211 */ /* 0x000fe400078f08ff */
[----:B------:R-:W-:Y:S02]  /*11070*/  @!P2 LEA.HI R16, R16, R16, RZ, 0x1 ;  /* 0x000000101010a211 */ /* 0x000fe400078f08ff */
[----:B------:R-:W-:Y:S02]  /*11080*/  @!P3 LEA.HI R17, R17, R17, RZ, 0x1 ;  /* 0x000000111111b211 */ /* 0x000fe400078f08ff */
[----:B--2---:R-:W-:-:S02]  /*11090*/  @!P2 LOP3.LUT R11, R16, 0xfffffffe, RZ, 0xc0, !PT ;  /* 0xfffffffe100ba812 */ /* 0x004fc400078ec0ff */
[----:B------:R-:W-:Y:S02]  /*110a0*/  @!P5 LEA.HI R8, R7, R7, RZ, 0x1 ;  /* 0x000000070708d211 */ /* 0x000fe400078f08ff */
[----:B------:R-:W-:Y:S02]  /*110b0*/  @!P4 LEA.HI R6, R6, R6, RZ, 0x1 ;  /* 0x000000060606c211 */ /* 0x000fe400078f08ff */
[----:B------:R-:W-:Y:S02]  /*110c0*/  @!P6 LEA.HI R10, R9, R9, RZ, 0x1 ;  /* 0x00000009090ae211 */ /* 0x000fe400078f08ff */
[----:B------:R-:W-:Y:S02]  /*110d0*/  @!P0 LOP3.LUT R7, R0, 0xfffffffe, RZ, 0xc0, !PT ;  /* 0xfffffffe00078812 */ /* 0x000fe400078ec0ff */
[----:B------:R-:W-:Y:S02]  /*110e0*/  @!P1 LOP3.LUT R9, R2, 0xfffffffe, RZ, 0xc0, !PT ;  /* 0xfffffffe02099812 */ /* 0x000fe400078ec0ff */
[----:B---3--:R-:W-:-:S02]  /*110f0*/  @!P3 LOP3.LUT R13, R17, 0xfffffffe, RZ, 0xc0, !PT ;  /* 0xfffffffe110db812 */ /* 0x008fc400078ec0ff */
[----:B0-----:R-:W-:Y:S01]  /*11100*/  @!P4 LOP3.LUT R15, R6, 0xfffffffe, RZ, 0xc0, !PT ;  /* 0xfffffffe060fc812 */ /* 0x001fe200078ec0ff */
[--C-:B------:R-:W-:Y:S01]  /*11110*/  @!P0 IMAD.WIDE R6, R7, 0x4, R4.reuse ;  /* 0x0000000407068825 */ /* 0x100fe200078e0204 */
[----:B------:R-:W-:Y:S02]  /*11120*/  @!P5 LOP3.LUT R17, R8, 0xfffffffe, RZ, 0xc0, !PT ;  /* 0xfffffffe0811d812 */ /* 0x000fe400078ec0ff */
        /* <DEDUP_REMOVED lines=14> */
.L_x_930:
[----:B------:R-:W-:Y:S05]  /*11210*/  BSYNC B0 ;  /* 0x0000000000007941 */ /* 0x000fea0003800000 */
.L_x_929:
[----:B------:R-:W-:Y:S01]  /*11220*/  ISETP.GE.AND P0, PT, R18, R19, PT ;  /* 0x000000131200720c */ /* 0x000fe20003f06270 */
[----:B0-----:R1:W0:Y:S04]  /*11230*/  SHFL.IDX PT, R15, R22, 0x1, 0x1c1f ;  /* 0x003c1f00160f7f89 */ /* 0x00122800000e0000 */
[----:B------:R1:W0:Y:S08]  /*11240*/  SHFL.IDX PT, R14, R20, 0x1, 0x1c1f ;  /* 0x003c1f00140e7f89 */ /* 0x00023000000e0000 */
[----:B-1----:R-:W-:Y:S05]  /*11250*/  @P0 BRA `(.L_x_841) ;  /* 0x0000004400b40947 */ /* 0x002fea0003800000 */
[C---:B--2---:R-:W-:Y:S01]  /*11260*/  VIADD R0, R3.reuse, 0x8 ;  /* 0x0000000803007836 */ /* 0x044fe20000000000 */
[----:B------:R-:W-:Y:S01]  /*11270*/  ULDC UR4, c[0x0][0xac8] ;  /* 0x0002b20000047ab9 */ /* 0x000fe20000000800 */
[C---:B------:R-:W-:Y:S01]  /*11280*/  VIADD R2, R3.reuse, 0x10 ;  /* 0x0000001003027836 */ /* 0x040fe20000000000 */
[C---:B------:R-:W-:Y:S01]  /*11290*/  ISETP.GE.AND P2, PT, R3.reuse, UR4, PT ;  /* 0x0000000403007c0c */ /* 0x040fe2000bf46270 */
[C---:B---3--:R-:W-:Y:S01]  /*112a0*/  VIADD R4, R3.reuse, 0x18 ;  /* 0x0000001803047836 */ /* 0x048fe20000000000 */
[----:B------:R-:W-:Y:S01]  /*112b0*/  ISETP.GE.AND P3, PT, R0, UR4, PT ;  /* 0x0000000400007c0c */ /* 0x000fe2000bf66270 */
[C---:B------:R-:W-:Y:S01]  /*112c0*/  VIADD R12, R3.reuse, 0x20 ;  /* 0x00000020030c7836 */ /* 0x040fe20000000000 */
[----:B------:R-:W-:Y:S01]  /*112d0*/  ISETP.GE.AND P4, PT, R2, UR4, PT ;  /* 0x0000000402007c0c */ /* 0x000fe2000bf86270 */
[C---:B------:R-:W-:Y:S01]  /*112e0*/  VIADD R13, R3.reuse, 0x28 ;  /* 0x00000028030d7836 */ /* 0x040fe20000000000 */
[----:B------:R-:W-:Y:S01]  /*112f0*/  ISETP.GE.AND P5, PT, R4, UR4, PT ;  /* 0x0000000404007c0c */ /* 0x000fe2000bfa6270 */
[C---:B------:R-:W-:Y:S01]  /*11300*/  VIADD R16, R3.reuse, 0x40 ;  /* 0x0000004003107836 */ /* 0x040fe20000000000 */
[----:B------:R-:W-:Y:S01]  /*11310*/  ISETP.GE.AND P0, PT, R12, UR4, PT ;  /* 0x000000040c007c0c */ /* 0x000fe2000bf06270 */
[----:B------:R-:W-:Y:S01]  /*11320*/  VIADD R17, R3, 0x48 ;  /* 0x0000004803117836 */ /* 0x000fe20000000000 */
[----:B------:R-:W-:Y:S01]  /*11330*/  ISETP.GE.AND P1, PT, R13, UR4, PT ;  /* 0x000000040d007c0c */ /* 0x000fe2000bf26270 */
[----:B------:R-:W-:-:S04]  /*11340*/  VIADD R18, R3, 0x50 ;  /* 0x0000005003127836 */ /* 0x000fc80000000000 */
[----:B------:R-:W-:Y:S02]  /*11350*/  @!P3 LEA.HI R0, R0, R0, RZ, 0x1 ;  /* 0x000000000000b211 */ /* 0x000fe400078f08ff */
[----:B------:R-:W-:Y:S02]  /*11360*/  @!P4 LEA.HI R2, R2, R2, RZ, 0x1 ;  /* 0x000000020202c211 */ /* 0x000fe400078f08ff */
[----:B------:R-:W-:Y:S02]  /*11370*/  @!P5 LEA.HI R4, R4, R4, RZ, 0x1 ;  /* 0x000000040404d211 */ /* 0x000fe400078f08ff */
[----:B------:R-:W-:Y:S01]  /*11380*/  @!P3 LOP3.LUT R7, R0, 0xfffffffe, RZ, 0xc0, !PT ;  /* 0xfffffffe0007b812 */ /* 0x000fe200078ec0ff */
[C---:B------:R-:W-:Y:S01]  /*11390*/  VIADD R0, R3.reuse, 0x30 ;  /* 0x0000003003007836 */ /* 0x040fe20000000000 */
[----:B------:R-:W-:Y:S01]  /*113a0*/  @!P4 LOP3.LUT R9, R2, 0xfffffffe, RZ, 0xc0, !PT ;  /* 0xfffffffe0209c812 */ /* 0x000fe200078ec0ff */
[C---:B------:R-:W-:Y:S01]  /*113b0*/  VIADD R2, R3.reuse, 0x38 ;  /* 0x0000003803027836 */ /* 0x040fe20000000000 */
[----:B------:R-:W-:Y:S01]  /*113c0*/  @!P5 LOP3.LUT R11, R4, 0xfffffffe, RZ, 0xc0, !PT ;  /* 0xfffffffe040bd812 */ /* 0x000fe200078ec0ff */
[----:B0---4-:R-:W-:Y:S01]  /*113d0*/  @!P2 IMAD.WIDE R4, R3, 0x4, R14 ;  /* 0x000000040304a825 */ /* 0x011fe200078e020e */
[----:B------:R-:W-:-:S02]  /*113e0*/  ISETP.GE.AND P6, PT, R18, UR4, PT ;  /* 0x0000000412007c0c */ /* 0x000fc4000bfc6270 */
[----:B------:R-:W-:Y:S01]  /*113f0*/  @!P0 LEA.HI R12, R12, R12, RZ, 0x1 ;  /* 0x0000000c0c0c8211 */ /* 0x000fe200078f08ff */
[--C-:B------:R-:W-:Y:S01]  /*11400*/  @!P3 IMAD.WIDE R6, R7, 0x4, R14.reuse ;  /* 0x000000040706b825 */ /* 0x100fe200078e020e */
[----:B------:R0:W-:Y:S01]  /*11410*/  @!P2 ST.E.64 desc[UR36][R4.64], R90 ;  /* 0x0000005a0400a985 */ /* 0x0001e2000c101b24 */
[----:B------:R-:W-:Y:S02]  /*11420*/  ISETP.GE.AND P2, PT, R0, UR4, PT ;  /* 0x0000000400007c0c */ /* 0x000fe4000bf46270 */
[--C-:B------:R-:W-:Y:S01]  /*11430*/  @!P4 IMAD.WIDE R8, R9, 0x4, R14.reuse ;  /* 0x000000040908c825 */ /* 0x100fe200078e020e */
[----:B------:R1:W-:Y:S01]  /*11440*/  @!P3 ST.E.64 desc[UR36][R6.64], R94 ;  /* 0x0000005e0600b985 */ /* 0x0003e2000c101b24 */
[----:B------:R-:W-:Y:S02]  /*11450*/  ISETP.GE.AND P3, PT, R2, UR4, PT ;  /* 0x0000000402007c0c */ /* 0x000fe4000bf66270 */
[----:B------:R-:W-:Y:S01]  /*11460*/  @!P5 IMAD.WIDE R10, R11, 0x4, R14 ;  /* 0x000000040b0ad825 */ /* 0x000fe200078e020e */
[----:B------:R2:W-:Y:S01]  /*11470*/  @!P4 ST.E.64 desc[UR36][R8.64], R98 ;  /* 0x000000620800c985 */ /* 0x0005e2000c101b24 */
[----:B------:R-:W-:-:S02]  /*11480*/  ISETP.GE.AND P4, PT, R16, UR4, PT ;  /* 0x0000000410007c0c */ /* 0x000fc4000bf86270 */
[----:B------:R-:W-:Y:S01]  /*11490*/  @!P1 LEA.HI R13, R13, R13, RZ, 0x1 ;  /* 0x0000000d0d0d9211 */ /* 0x000fe200078f08ff */
[----:B------:R3:W-:Y:S01]  /*114a0*/  @!P5 ST.E.64 desc[UR36][R10.64], R102 ;  /* 0x000000660a00d985 */ /* 0x0007e2000c101b24 */
[----:B------:R-:W-:Y:S01]  /*114b0*/  ISETP.GE.AND P5, PT, R17, UR4, PT ;  /* 0x0000000411007c0c */ /* 0x000fe2000bfa6270 */
[----:B------:R-:W-:Y:S01]  /*114c0*/  VIADD R3, R3, 0x58 ;  /* 0x0000005803037836 */ /* 0x000fe20000000000 */
[----:B0-----:R-:W-:Y:S02]  /*114d0*/  @!P0 LOP3.LUT R5, R12, 0xfffffffe, RZ, 0xc0, !PT ;  /* 0xfffffffe0c058812 */ /* 0x001fe400078ec0ff */
[----:B------:R-:W-:Y:S02]  /*114e0*/  @!P2 LEA.HI R0, R0, R0, RZ, 0x1 ;  /* 0x000000000000a211 */ /* 0x000fe400078f08ff */
[----:B-1----:R-:W-:Y:S01]  /*114f0*/  @!P1 LOP3.LUT R7, R13, 0xfffffffe, RZ, 0xc0, !PT ;  /* 0xfffffffe0d079812 */ /* 0x002fe200078ec0ff */
[----:B------:R-:W-:Y:S01]  /*11500*/  @!P0 IMAD.WIDE R4, R5, 0x4, R14 ;  /* 0x0000000405048825 */ /* 0x000fe200078e020e */
[----:B------:R-:W-:-:S02]  /*11510*/  @!P3 LEA.HI R2, R2, R2, RZ, 0x1 ;  /* 0x000000020202b211 */ /* 0x000fc400078f08ff */
[----:B------:R-:W-:Y:S01]  /*11520*/  @!P4 LEA.HI R16, R16, R16, RZ, 0x1 ;  /* 0x000000101010c211 */ /* 0x000fe200078f08ff */
[----:B------:R-:W-:Y:S01]  /*11530*/  @!P1 IMAD.WIDE R6, R7, 0x4, R14 ;  /* 0x0000000407069825 */ /* 0x000fe200078e020e */
[----:B------:R-:W-:Y:S01]  /*11540*/  @!P6 LEA.HI R18, R18, R18, RZ, 0x1 ;  /* 0x000000121212e211 */ /* 0x000fe200078f08ff */
[----:B------:R0:W-:Y:S01]  /*11550*/  @!P0 ST.E.64 desc[UR36][R4.64], R106 ;  /* 0x0000006a04008985 */ /* 0x0001e2000c101b24 */
[----:B------:R-:W-:Y:S02]  /*11560*/  @!P5 LEA.HI R17, R17, R17, RZ, 0x1 ;  /* 0x000000111111d211 */ /* 0x000fe400078f08ff */
[----:B--2---:R-:W-:Y:S01]  /*11570*/  @!P2 LOP3.LUT R9, R0, 0xfffffffe, RZ, 0xc0, !PT ;  /* 0xfffffffe0009a812 */ /* 0x004fe200078ec0ff */
[----:B------:R1:W-:Y:S01]  /*11580*/  @!P1 ST.E.64 desc[UR36][R6.64], R110 ;  /* 0x0000006e06009985 */ /* 0x0003e2000c101b24 */
[----:B---3--:R-:W-:Y:S02]  /*11590*/  @!P3 LOP3.LUT R11, R2, 0xfffffffe, RZ, 0xc0, !PT ;  /* 0xfffffffe020bb812 */ /* 0x008fe400078ec0ff */
[----:B------:R-:W-:-:S02]  /*115a0*/  @!P4 LOP3.LUT R13, R16, 0xfffffffe, RZ, 0xc0, !PT ;  /* 0xfffffffe100dc812 */ /* 0x000fc400078ec0ff */
[----:B------:R-:W-:Y:S02]  /*115b0*/  @!P5 LOP3.LUT R17, R17, 0xfffffffe, RZ, 0xc0, !PT ;  /* 0xfffffffe1111d812 */ /* 0x000fe400078ec0ff */
[----:B------:R-:W-:Y:S02]  /*115c0*/  @!P6 LOP3.LUT R19, R18, 0xfffffffe, RZ, 0xc0, !PT ;  /* 0xfffffffe1213e812 */ /* 0x000fe400078ec0ff */
[----:B------:R-:W-:Y:S01]  /*115d0*/  ISETP.GE.AND P0, PT, R3, UR4, PT ;  /* 0x0000000403007c0c */ /* 0x000fe2000bf06270 */
[----:B0-----:R-:W-:-:S04]  /*115e0*/  @!P2 IMAD.WIDE R4, R9, 0x4, R14 ;  /* 0x000000040904a825 */ /* 0x001fc800078e020e */
        /* <DEDUP_REMOVED lines=11> */
[----:B------:R-:W-:-:S05]  /*116a0*/  LOP3.LUT R3, R3, 0xfffffffe, RZ, 0xc0, !PT ;  /* 0xfffffffe03037812 */ /* 0x000fca00078ec0ff */
[----:B------:R-:W-:-:S05]  /*116b0*/  IMAD.WIDE R2, R3, 0x4, R14 ;  /* 0x0000000403027825 */ /* 0x000fca00078e020e */
[----:B------:R0:W-:Y:S01]  /*116c0*/  ST.E.64 desc[UR36][R2.64], R134 ;  /* 0x0000008602007985 */ /* 0x0001e2000c101b24 */
[----:B------:R-:W-:Y:S05]  /*116d0*/  BRA `(.L_x_841) ;  /* 0x0000004000947947 */ /* 0x000fea0003800000 */
.L_x_928:
[----:B------:R-:W0:Y:S02]  /*116e0*/  S2R R2, SR_TID.X ;  /* 0x0000000000027919 */ /* 0x000e240000002100 */
[----:B0-----:R-:W-:-:S05]  /*116f0*/  VIADD R0, R2, 0xffffff80 ;  /* 0xffffff8002007836 */ /* 0x001fca0000000000 */
[----:B------:R-:W-:-:S13]  /*11700*/  ISETP.GT.AND P0, PT, R0, 0xbf, PT ;  /* 0x000000bf0000780c */ /* 0x000fda0003f04270 */
[----:B------:R-:W-:Y:S05]  /*11710*/  @P0 BRA `(.L_x_841) ;  /* 0x0000004000840947 */ /* 0x000fea0003800000 */
[----:B------:R-:W0:Y:S01]  /*11720*/  S2R R0, SR_CTAID.X ;  /* 0x0000000000007919 */ /* 0x000e220000002500 */
[----:B------:R-:W1:Y:S01]  /*11730*/  LDC R6, c[0x0][0xbe8] ;  /* 0x0002fa00ff067b82 */ /* 0x000e620000000800 */
[----:B------:R-:W-:Y:S02]  /*11740*/  ULDC UR4, c[0x0][0xa88] ;  /* 0x0002a20000047ab9 */ /* 0x000fe40000000800 */
[----:B-1----:R-:W-:Y:S02]  /*11750*/  IMAD R3, R6, UR4, RZ ;  /* 0x0000000406037c24 */ /* 0x002fe4000f8e02ff */
[----:B0-----:R-:W-:-:S04]  /*11760*/  IMAD R0, R0, 0xc0, R2 ;  /* 0x000000c000007824 */ /* 0x001fc800078e0202 */
[----:B------:R-:W-:-:S05]  /*11770*/  VIADD R0, R0, 0xffffff80 ;  /* 0xffffff8000007836 */ /* 0x000fca0000000000 */
[----:B------:R-:W-:-:S13]  /*11780*/  ISETP.GE.AND P0, PT, R0, R3, PT ;  /* 0x000000030000720c */ /* 0x000fda0003f06270 */
[----:B------:R-:W-:Y:S05]  /*11790*/  @P0 BRA `(.L_x_841) ;  /* 0x0000004000640947 */ /* 0x000fea0003800000 */
[----:B------:R-:W3:Y:S01]  /*117a0*/  LDL R2, [R1+0x4] ;  /* 0x0000040001027983 */ /* 0x000ee20000100800 */
[----:B------:R-:W-:Y:S01]  /*117b0*/  ISETP.NE.AND P0, PT, R6, 0x1, PT ;  /* 0x000000010600780c */ /* 0x000fe20003f05270 */
[----:B------:R-:W-:Y:S01]  /*117c0*/  S2UR UR7, SR_CTAID.Z ;  /* 0x00000000000779c3 */ /* 0x000fe20000002700 */
[----:B------:R-:W-:Y:S01]  /*117d0*/  ULDC.64 UR8, c[0x0][0xbd0] ;  /* 0x0002f40000087ab9 */ /* 0x000fe20000000a00 */
[----:B------:R-:W-:-:S06]  /*117e0*/  IMAD.MOV.U32 R5, RZ, RZ, R0 ;  /* 0x000000ffff057224 */ /* 0x000fcc00078e0000 */
[----:B------:R-:W0:Y:S08]  /*117f0*/  LDC.64 R10, c[0x0][0xbd8] ;  /* 0x0002f600ff0a7b82 */ /* 0x000e300000000a00 */
[----:B------:R-:W1:Y:S08]  /*11800*/  @P0 LDC R7, c[0x0][0xbec] ;  /* 0x0002fb00ff070b82 */ /* 0x000e700000000800 */
[----:B------:R-:W4:Y:S08]  /*11810*/  @P0 LDC R9, c[0x0][0xbf0] ;  /* 0x0002fc00ff090b82 */ /* 0x000f300000000800 */
[----:B------:R-:W5:Y:S08]  /*11820*/  S2UR UR10, SR_CTAID.Y ;  /* 0x00000000000a79c3 */ /* 0x000f700000002600 */
[----:B------:R-:W5:Y:S01]  /*11830*/  LDC R8, c[0x0][0xc50] ;  /* 0x00031400ff087b82 */ /* 0x000f620000000800 */
[----:B-1----:R-:W-:-:S05]  /*11840*/  @P0 IMAD.HI.U32 R4, R0, R7, RZ ;  /* 0x0000000700040227 */ /* 0x002fca00078e00ff */
[----:B----4-:R-:W-:Y:S02]  /*11850*/  @P0 SHF.R.U32.HI R5, RZ, R9, R4 ;  /* 0x00000009ff050219 */ /* 0x010fe40000011604 */
[----:B---3--:R-:W-:-:S13]  /*11860*/  R2UR UR11, R2 ;  /* 0x00000000020b72ca */ /* 0x008fda00000e0000 */
[----:B------:R-:W-:Y:S02]  /*11870*/  USHF.R.S32.HI UR6, URZ, 0x1f, UR11 ;  /* 0x0000001f3f067899 */ /* 0x000fe4000801140b */
[----:B------:R-:W-:Y:S01]  /*11880*/  IMAD R7, RZ, RZ, -UR11 ;  /* 0x8000000bff077e24 */ /* 0x000fe2000f8e02ff */
[----:B------:R-:W-:Y:S02]  /*11890*/  UIMAD.WIDE.U32 UR4, UR11, UR8, URZ ;  /* 0x000000080b0472a5 */ /* 0x000fe4000f8e003f */
[----:B------:R-:W-:Y:S01]  /*118a0*/  UIMAD UR6, UR6, UR8, URZ ;  /* 0x00000008060672a4 */ /* 0x000fe2000f8e023f */
[----:B-----5:R-:W-:Y:S01]  /*118b0*/  IMAD R9, R8, R7, UR10 ;  /* 0x0000000a08097e24 */ /* 0x020fe2000f8e0207 */
[----:B------:R-:W-:Y:S01]  /*118c0*/  USHF.R.S32.HI UR8, URZ, 0x1f, UR7 ;  /* 0x0000001f3f087899 */ /* 0x000fe20008011407 */
[----:B------:R-:W-:Y:S01]  /*118d0*/  IMAD.MOV R7, RZ, RZ, -R5 ;  /* 0x000000ffff077224 */ /* 0x000fe200078e0a05 */
[----:B------:R-:W-:Y:S01]  /*118e0*/  UIMAD UR6, UR11, UR9, UR6 ;  /* 0x000000090b0672a4 */ /* 0x000fe2000f8e0206 */
[----:B------:R-:W-:Y:S01]  /*118f0*/  IMAD.U32 R3, RZ, RZ, UR5 ;  /* 0x00000005ff037e24 */ /* 0x000fe2000f8e00ff */
[----:B------:R-:W-:Y:S01]  /*11900*/  SHF.R.S32.HI R4, RZ, 0x1f, R9 ;  /* 0x0000001fff047819 */ /* 0x000fe20000011409 */
[----:B------:R-:W-:Y:S01]  /*11910*/  IMAD.U32 R2, RZ, RZ, UR4 ;  /* 0x00000004ff027e24 */ /* 0x000fe2000f8e00ff */
[----:B------:R-:W-:Y:S01]  /*11920*/  UIADD3 UR6, UR5, UR6, URZ ;  /* 0x0000000605067290 */ /* 0x000fe2000fffe03f */
[----:B0-----:R-:W-:-:S02]  /*11930*/  IMAD R12, R10, UR8, RZ ;  /* 0x000000080a0c7c24 */ /* 0x001fc4000f8e02ff */
[----:B------:R-:W-:Y:S01]  /*11940*/  ULDC.64 UR4, c[0x0][0xbe0] ;  /* 0x0002f80000047ab9 */ /* 0x000fe20000000a00 */
[----:B------:R-:W-:Y:S02]  /*11950*/  IMAD R7, R6, R7, R0 ;  /* 0x0000000706077224 */ /* 0x000fe400078e0200 */
[----:B------:R-:W-:Y:S02]  /*11960*/  IMAD.U32 R3, RZ, RZ, UR6 ;  /* 0x00000006ff037e24 */ /* 0x000fe4000f8e00ff */
[----:B------:R-:W-:Y:S01]  /*11970*/  IMAD R11, R11, UR7, R12 ;  /* 0x000000070b0b7c24 */ /* 0x000fe2000f8e020c */
[----:B------:R-:W-:Y:S01]  /*11980*/  SHF.R.S32.HI R0, RZ, 0x1f, R7 ;  /* 0x0000001fff007819 */ /* 0x000fe20000011407 */
[----:B------:R-:W-:-:S04]  /*11990*/  IMAD.WIDE.U32 R2, R10, UR7, R2 ;  /* 0x000000070a027c25 */ /* 0x000fc8000f8e0002 */
[----:B------:R-:W-:Y:S02]  /*119a0*/  IMAD.IADD R3, R11, 0x1, R3 ;  /* 0x000000010b037824 */ /* 0x000fe400078e0203 */
[----:B------:R-:W-:Y:S02]  /*119b0*/  IMAD R4, R4, UR4, RZ ;  /* 0x0000000404047c24 */ /* 0x000fe4000f8e02ff */
[----:B------:R-:W-:-:S04]  /*119c0*/  IMAD.WIDE.U32 R2, R9, UR4, R2 ;  /* 0x0000000409027c25 */ /* 0x000fc8000f8e0002 */
[----:B------:R-:W-:Y:S01]  /*119d0*/  IMAD R4, R9, UR5, R4 ;  /* 0x0000000509047c24 */ /* 0x000fe2000f8e0204 */
[----:B------:R-:W-:Y:S01]  /*119e0*/  SHF.R.S32.HI R9, RZ, 0x1f, R5 ;  /* 0x0000001fff097819 */ /* 0x000fe20000011405 */
[----:B------:R-:W-:Y:S01]  /*119f0*/  ULDC.64 UR4, c[0x0][0xbc8] ;  /* 0x0002f20000047ab9 */ /* 0x000fe20000000a00 */
[----:B------:R-:W-:Y:S01]  /*11a00*/  IADD3 R2, P0, R5, R2, RZ ;  /* 0x0000000205027210 */ /* 0x000fe20007f1e0ff */
[----:B------:R-:W-:-:S03]  /*11a10*/  IMAD R0, R0, UR4, RZ ;  /* 0x0000000400007c24 */ /* 0x000fc6000f8e02ff */
[----:B------:R-:W-:Y:S01]  /*11a20*/  IADD3.X R3, R9, R3, R4, P0, !PT ;  /* 0x0000000309037210 */ /* 0x000fe200007fe404 */
[C---:B------:R-:W-:Y:S02]  /*11a30*/  IMAD R5, R7.reuse, UR5, R0 ;  /* 0x0000000507057c24 */ /* 0x040fe4000f8e0200 */
[----:B------:R-:W-:Y:S01]  /*11a40*/  IMAD.WIDE.U32 R2, R7, UR4, R2 ;  /* 0x0000000407027c25 */ /* 0x000fe2000f8e0002 */
[----:B------:R-:W-:-:S03]  /*11a50*/  ULDC.64 UR4, c[0x0][0xba8] ;  /* 0x0002ea0000047ab9 */ /* 0x000fc60000000a00 */
[----:B------:R-:W-:Y:S01]  /*11a60*/  IMAD.IADD R3, R3, 0x1, R5 ;  /* 0x0000000103037824 */ /* 0x000fe200078e0205 */
[----:B------:R-:W-:-:S04]  /*11a70*/  LEA R4, P0, R2, UR4, 0x2 ;  /* 0x0000000402047c11 */ /* 0x000fc8000f8010ff */
[----:B------:R-:W-:Y:S01]  /*11a80*/  LEA.HI.X R5, R2, UR5, R3, 0x2, P0 ;  /* 0x0000000502057c11 */ /* 0x000fe200080f1403 */
[----:B------:R-:W-:-:S05]  /*11a90*/  IMAD.MOV.U32 R3, RZ, RZ, -0x800000 ;  /* 0xff800000ff037424 */ /* 0x000fca00078e00ff */
[----:B------:R0:W-:Y:S01]  /*11aa0*/  STG.E desc[UR36][R4.64], R3 ;  /* 0x0000000304007986 */ /* 0x0001e2000c101924 */
[----:B------:R-:W-:Y:S05]  /*11ab0*/  BRA `(.L_x_841) ;  /* 0x0000003c009c7947 */ /* 0x000fea0003800000 */
.L_x_839:
[----:B------:R-:W-:-:S08]  /*11ac0*/  NOP ;  /* 0x0000000000007918 */ /* 0x000fd00000000000 */
[----:B0-----:R-:W0:-:S00]  /*11ad0*/  USETMAXREG.DEALLOC.CTAPOOL 0x20 ;  /* 0x00000020000079c8 */ /* 0x001e0000080e0500 */
[----:B0-----:R-:W-:Y:S01]  /*11ae0*/  LOP3.LUT R18, R0, 0x3, RZ, 0xc0, !PT ;  /* 0x0000000300127812 */ /* 0x001fe200078ec0ff */
[----:B------:R-:W0:Y:S05]  /*11af0*/  S2R R24, SR_CTAID.Z ;  /* 0x0000000000187919 */ /* 0x000e2a0000002700 */
[----:B------:R-:W1:Y:S01]  /*11b00*/  S2UR UR6, SR_CTAID.Y ;  /* 0x00000000000679c3 */ /* 0x000e620000002600 */
        /* <DEDUP_REMOVED lines=13> */
.L_x_931:
[----:B------:R-:W-:Y:S01]  /*11be0*/  ULDC UR7, c[0x0][0xc50] ;  /* 0x0003140000077ab9 */ /* 0x000fe20000000800 */
[----:B------:R-:W-:Y:S01]  /*11bf0*/  UMOV UR41, UR6 ;  /* 0x0000000600297c82 */ /* 0x000fe20008000000 */
[----:B------:R-:W-:-:S11]  /*11c00*/  UISETP.NE.AND UP0, UPT, UR7, 0x1, UPT ;  /* 0x000000010700788c */ /* 0x000fd6000bf05270 */
[----:B------:R-:W-:Y:S01]  /*11c10*/  @UP0 ULDC UR4, c[0x0][0xc54] ;  /* 0x0003150000040ab9 */ /* 0x000fe20000000800 */
[----:B------:R-:W-:Y:S01]  /*11c20*/  @UP0 ULDC UR8, c[0x0][0xc58] ;  /* 0x0003160000080ab9 */ /* 0x000fe20000000800 */
[----:B------:R-:W-:-:S04]  /*11c30*/  UIMAD.WIDE.U32 UR4, UR6, UR4, URZ ;  /* 0x00000004060472a5 */ /* 0x000fc8000f8e003f */
[----:B------:R-:W-:-:S12]  /*11c40*/  @UP0 USHF.R.U32.HI UR41, URZ, UR8, UR5 ;  /* 0x000000083f290299 */ /* 0x000fd80008011605 */
.L_x_932:
[----:B------:R-:W-:Y:S01]  /*11c50*/  ISETP.GE.AND P0, PT, R24, RZ, PT ;  /* 0x000000ff1800720c */ /* 0x000fe20003f06270 */
[----:B------:R-:W-:Y:S01]  /*11c60*/  UIADD3 UR46, -UR41, URZ, URZ ;  /* 0x0000003f292e7290 */ /* 0x000fe2000fffe13f */
[----:B------:R-:W-:Y:S02]  /*11c70*/  IMAD.MOV.U32 R0, RZ, RZ, 0x1 ;  /* 0x00000001ff007424 */ /* 0x000fe400078e00ff */
[----:B------:R-:W-:Y:S01]  /*11c80*/  IMAD.MOV.U32 R2, RZ, RZ, RZ ;  /* 0x000000ffff027224 */ /* 0x000fe200078e00ff */
[----:B------:R-:W-:Y:S01]  /*11c90*/  UIMAD UR46, UR7, UR46, UR6 ;  /* 0x0000002e072e72a4 */ /* 0x000fe2000f8e0206 */
[----:B------:R-:W-:-:S07]  /*11ca0*/  IMAD.MOV.U32 R6, RZ, RZ, 0x1 ;  /* 0x00000001ff067424 */ /* 0x000fce00078e00ff */
[----:B------:R-:W-:Y:S05]  /*11cb0*/  @!P0 BRA `(.L_x_933) ;  /* 0x0000003800548947 */ /* 0x000fea0003800000 */
[----:B------:R-:W0:Y:S01]  /*11cc0*/  LDC.64 R2, c[0x0][0xa28] ;  /* 0x00028a00ff027b82 */ /* 0x000e220000000a00 */
[----:B------:R-:W-:Y:S01]  /*11cd0*/  IMAD.MOV.U32 R22, RZ, RZ, RZ ;  /* 0x000000ffff167224 */ /* 0x000fe200078e00ff */
[----:B------:R-:W-:Y:S01]  /*11ce0*/  ULDC.64 UR4, c[0x0][0x418] ;  /* 0x0001060000047ab9 */ /* 0x000fe20000000a00 */
[----:B------:R-:W-:Y:S01]  /*11cf0*/  ULDC UR6, c[0x0][0x448] ;  /* 0x0001120000067ab9 */ /* 0x000fe20000000800 */
[----:B------:R-:W-:Y:S01]  /*11d00*/  ULDC UR10, c[0x0][0x2f0] ;  /* 0x0000bc00000a7ab9 */ /* 0x000fe20000000800 */
[----:B------:R-:W-:Y:S01]  /*11d10*/  ULDC UR11, c[0x0][0x288] ;  /* 0x0000a200000b7ab9 */ /* 0x000fe20000000800 */
[----:B0-----:R-:W-:-:S04]  /*11d20*/  ISETP.NE.U32.AND P0, PT, R2, RZ, PT ;  /* 0x000000ff0200720c */ /* 0x001fc80003f05070 */
[----:B------:R-:W-:-:S13]  /*11d30*/  ISETP.NE.AND.EX P0, PT, R3, RZ, PT, P0 ;  /* 0x000000ff0300720c */ /* 0x000fda0003f05300 */
[----:B------:R-:W0:Y:S02]  /*11d40*/  @P0 LDC.64 R2, c[0x0][0xa28] ;  /* 0x00028a00ff020b82 */ /* 0x000e240000000a00 */
[----:B0-----:R-:W-:-:S05]  /*11d50*/  @P0 IMAD.WIDE R2, R24, 0x4, R2 ;  /* 0x0000000418020825 */ /* 0x001fca00078e0202 */
[----:B------:R0:W5:Y:S01]  /*11d60*/  @P0 LDG.E R22, desc[UR36][R2.64] ;  /* 0x0000002402160981 */ /* 0x000162000c1e1900 */
[----:B------:R-:W1:Y:S01]  /*11d70*/  S2UR UR42, SR_CTAID.X ;  /* 0x00000000002a79c3 */ /* 0x000e620000002500 */
[----:B------:R-:W-:Y:S02]  /*11d80*/  UISETP.NE.U32.AND UP0, UPT, UR4, URZ, UPT ;  /* 0x0000003f0400728c */ /* 0x000fe4000bf05070 */
[----:B------:R-:W-:Y:S02]  /*11d90*/  UISETP.NE.AND UP1, UPT, UR6, 0x1, UPT ;  /* 0x000000010600788c */ /* 0x000fe4000bf25270 */
[----:B------:R-:W-:Y:S01]  /*11da0*/  UISETP.NE.AND.EX UP0, UPT, UR5, URZ, UPT, UP0 ;  /* 0x0000003f0500728c */ /* 0x000fe2000bf05300 */
[----:B------:R-:W-:Y:S02]  /*11db0*/  ULDC UR6, c[0x0][0x424] ;  /* 0x0001090000067ab9 */ /* 0x000fe40000000800 */
[----:B------:R-:W-:Y:S01]  /*11dc0*/  ULDC.64 UR4, c[0x0][0x9e0] ;  /* 0x0002780000047ab9 */ /* 0x000fe20000000a00 */
[----:B------:R-:W-:-:S02]  /*11dd0*/  USEL UR9, UR6, 0x1, UP0 ;  /* 0x0000000106097887 */ /* 0x000fc40008000000 */
[----:B------:R-:W-:Y:S02]  /*11de0*/  UISETP.GE.AND UP0, UPT, UR5, 0x1, UPT ;  /* 0x000000010500788c */ /* 0x000fe4000bf06270 */
[----:B------:R-:W-:Y:S01]  /*11df0*/  UIMAD UR49, UR9, UR10, URZ ;  /* 0x0000000a093172a4 */ /* 0x000fe2000f8e023f */
[----:B------:R-:W-:Y:S01]  /*11e00*/  @UP1 ULDC UR7, c[0x0][0x44c] ;  /* 0x0001130000071ab9 */ /* 0x000fe20000000800 */
[----:B------:R-:W-:Y:S02]  /*11e10*/  UIMAD UR9, UR9, UR10, 0x7f ;  /* 0x0000007f090974a4 */ /* 0x000fe4000f8e020a */
[----:B------:R-:W-:Y:S01]  /*11e20*/  PLOP3.LUT P1, PT, PT, PT, UP0, 0x80, 0x0 ;  /* 0x000000000000781c */ /* 0x000fe20003f2f008 */
[----:B------:R-:W-:Y:S01]  /*11e30*/  @UP1 ULDC UR12, c[0x0][0x450] ;  /* 0x00011400000c1ab9 */ /* 0x000fe20000000800 */
[----:B------:R-:W-:Y:S02]  /*11e40*/  UP2UR UR50, UPR, URZ, 0x2 ;  /* 0x000000023f327883 */ /* 0x000fe40008000000 */
[----:B-1----:R-:W-:-:S04]  /*11e50*/  UIMAD UR42, UR42, 0xc0, URZ ;  /* 0x000000c02a2a78a4 */ /* 0x002fc8000f8e023f */
[----:B------:R-:W-:-:S04]  /*11e60*/  UIADD3 UR8, UR42, 0xbf, URZ ;  /* 0x000000bf2a087890 */ /* 0x000fc8000fffe03f */
[----:B------:R-:W-:Y:S02]  /*11e70*/  UIMAD.WIDE.U32 UR6, UR8, UR7, URZ ;  /* 0x00000007080672a5 */ /* 0x000fe4000f8e003f */
[----:B------:R-:W-:Y:S02]  /*11e80*/  UIADD3 UR6, UR49, 0x1, -UR11 ;  /* 0x0000000131067890 */ /* 0x000fe4000fffe80b */
[----:B------:R-:W-:Y:S02]  /*11e90*/  @UP1 USHF.R.U32.HI UR8, URZ, UR12, UR7 ;  /* 0x0000000c3f081299 */ /* 0x000fe40008011607 */
[----:B------:R-:W-:Y:S02]  /*11ea0*/  USHF.R.S32.HI UR7, URZ, 0x1f, UR9 ;  /* 0x0000001f3f077899 */ /* 0x000fe40008011409 */
[----:B------:R-:W-:Y:S02]  /*11eb0*/  UIADD3 UR6, UR6, UR8, URZ ;  /* 0x0000000806067290 */ /* 0x000fe4000fffe03f */
[----:B------:R-:W-:-:S02]  /*11ec0*/  ULEA.HI UR7, UR7, UR9, URZ, 0x7 ;  /* 0x0000000907077291 */ /* 0x000fc4000f8f383f */
[----:B------:R-:W-:Y:S02]  /*11ed0*/  UIADD3 UR4, UR6, UR4, URZ ;  /* 0x0000000406047290 */ /* 0x000fe4000fffe03f */
[----:B------:R-:W-:Y:S01]  /*11ee0*/  USHF.R.S32.HI UR43, URZ, 0x7, UR7 ;  /* 0x000000073f2b7899 */ /* 0x000fe20008011407 */
[----:B0-----:R-:W-:Y:S11]  /*11ef0*/  @!P1 BRA `(.L_x_934) ;  /* 0x0000000000449947 */ /* 0x001ff60003800000 */
        /* <DEDUP_REMOVED lines=10> */
.L_x_935:
[----:B------:R-:W-:-:S11]  /*11fa0*/  UISETP.NE.AND UP0, UPT, UR5, 0x1, UPT ;  /* 0x000000010500788c */ /* 0x000fd6000bf05270 */
[----:B------:R-:W-:Y:S02]  /*11fb0*/  @UP0 ULDC.64 UR12, c[0x0][0x9e8] ;  /* 0x00027a00000c0ab9 */ /* 0x000fe40000000a00 */
[----:B------:R-:W-:-:S04]  /*11fc0*/  UIMAD.WIDE.U32 UR6, UR8, UR12, URZ ;  /* 0x0000000c080672a5 */ /* 0x000fc8000f8e003f */
[----:B------:R-:W-:-:S12]  /*11fd0*/  @UP0 USHF.R.U32.HI UR8, URZ, UR13, UR7 ;  /* 0x0000000d3f080299 */ /* 0x000fd80008011607 */
.L_x_936:
[----:B------:R-:W-:-:S04]  /*11fe0*/  UIMAD UR8, UR8, UR5, UR5 ;  /* 0x00000005080872a4 */ /* 0x000fc8000f8e0205 */
[----:B------:R-:W-:-:S04]  /*11ff0*/  UISETP.LT.AND UP0, UPT, UR4, UR8, UPT ;  /* 0x000000080400728c */ /* 0x000fc8000bf01270 */
[----:B------:R-:W-:-:S12]  /*12000*/  USEL UR4, UR4, UR8, UP0 ;  /* 0x0000000804047287 */ /* 0x000fd80008000000 */
.L_x_934:
[----:B------:R-:W-:Y:S02]  /*12010*/  UISETP.NE.AND UP0, UPT, UR50, URZ, UPT ;  /* 0x0000003f3200728c */ /* 0x000fe4000bf05270 */
[----:B------:R-:W-:-:S04]  /*12020*/  UIADD3 UR4, UR4, 0x7f, URZ ;  /* 0x0000007f04047890 */ /* 0x000fc8000fffe03f */
[----:B------:R-:W-:-:S04]  /*12030*/  USHF.R.S32.HI UR8, URZ, 0x1f, UR4 ;  /* 0x0000001f3f087899 */ /* 0x000fc80008011404 */
[----:B------:R-:W-:Y:S01]  /*12040*/  ULEA.HI UR8, UR8, UR4, URZ, 0x7 ;  /* 0x0000000408087291 */ /* 0x000fe2000f8f383f */
[----:B------:R-:W-:Y:S01]  /*12050*/  @UP0 ULDC UR6, c[0x0][0x44c] ;  /* 0x0001130000060ab9 */ /* 0x000fe20000000800 */
[----:B------:R-:W-:Y:S01]  /*12060*/  @UP0 ULDC UR9, c[0x0][0x450] ;  /* 0x0001140000090ab9 */ /* 0x000fe20000000800 */
[----:B------:R-:W-:Y:S02]  /*12070*/  UIMAD.WIDE.U32 UR6, UR42, UR6, URZ ;  /* 0x000000062a0672a5 */ /* 0x000fe4000f8e003f */
[----:B------:R-:W-:Y:S01]  /*12080*/  UMOV UR4, UR42 ;  /* 0x0000002a00047c82 */ /* 0x000fe20008000000 */
[----:B------:R-:W-:Y:S02]  /*12090*/  USHF.R.S32.HI UR44, URZ, 0x7, UR8 ;  /* 0x000000073f2c7899 */ /* 0x000fe40008011408 */
[----:B------:R-:W-:Y:S02]  /*120a0*/  @UP0 USHF.R.U32.HI UR4, URZ, UR9, UR7 ;  /* 0x000000093f040299 */ /* 0x000fe40008011607 */
[----:B------:R-:W-:-:S02]  /*120b0*/  UISETP.LT.AND UP0, UPT, UR43, UR44, UPT ;  /* 0x0000002c2b00728c */ /* 0x000fc4000bf01270 */
[----:B------:R-:W-:Y:S01]  /*120c0*/  UIADD3 UR4, UR4, -UR11, UR49 ;  /* 0x8000000b04047290 */ /* 0x000fe2000fffe031 */
[----:B------:R-:W-:Y:S01]  /*120d0*/  ULDC UR8, c[0x0][0x9dc] ;  /* 0x0002770000087ab9 */ /* 0x000fe20000000800 */
[----:B------:R-:W-:Y:S02]  /*120e0*/  USEL UR12, UR43, UR44, UP0 ;  /* 0x0000002c2b0c7287 */ /* 0x000fe40008000000 */
[----:B------:R-:W-:Y:S01]  /*120f0*/  UIADD3 UR8, UR4, -UR8, URZ ;  /* 0x8000000804087290 */ /* 0x000fe2000fffe03f */
[----:B------:R-:W-:Y:S11]  /*12100*/  @!P1 BRA `(.L_x_937) ;  /* 0x0000000000449947 */ /* 0x000ff60003800000 */
        /* <DEDUP_REMOVED lines=10> */
.L_x_938:
[----:B------:R-:W-:-:S11]  /*121b0*/  UISETP.NE.AND UP0, UPT, UR5, 0x1, UPT ;  /* 0x000000010500788c */ /* 0x000fd6000bf05270 */
[----:B------:R-:W-:Y:S02]  /*121c0*/  @UP0 ULDC.64 UR10, c[0x0][0x9e8] ;  /* 0x00027a00000a0ab9 */ /* 0x000fe40000000a00 */
[----:B------:R-:W-:-:S04]  /*121d0*/  UIMAD.WIDE.U32 UR6, UR4, UR10, URZ ;  /* 0x0000000a040672a5 */ /* 0x000fc8000f8e003f */
[----:B------:R-:W-:-:S12]  /*121e0*/  @UP0 USHF.R.U32.HI UR4, URZ, UR11, UR7 ;  /* 0x0000000b3f040299 */ /* 0x000fd80008011607 */
.L_x_939:
[----:B------:R-:W-:-:S04]  /*121f0*/  UIMAD UR4, UR4, UR5, URZ ;  /* 0x00000005040472a4 */ /* 0x000fc8000f8e023f */
[----:B------:R-:W-:-:S04]  /*12200*/  UISETP.LT.AND UP0, UPT, UR8, UR4, UPT ;  /* 0x000000040800728c */ /* 0x000fc8000bf01270 */
[----:B------:R-:W-:-:S12]  /*12210*/  USEL UR8, UR8, UR4, !UP0 ;  /* 0x0000000408087287 */ /* 0x000fd8000c000000 */
.L_x_937:
[----:B------:R-:W-:Y:S02]  /*12220*/  USHF.R.S32.HI UR4, URZ, 0x1f, UR8 ;  /* 0x0000001f3f047899 */ /* 0x000fe40008011408 */
[----:B------:R-:W-:Y:S02]  /*12230*/  USHF.R.U32.HI UR9, URZ, 0x10, UR46 ;  /* 0x000000103f097899 */ /* 0x000fe4000801162e */
[----:B------:R-:W-:Y:S02]  /*12240*/  ULEA.HI UR4, UR4, UR8, URZ, 0x7 ;  /* 0x0000000804047291 */ /* 0x000fe4000f8f383f */
[----:B------:R-:W-:Y:S02]  /*12250*/  ULOP3.LUT UR46, UR46, 0xffff, URZ, 0xc0, !UPT ;  /* 0x0000ffff2e2e7892 */ /* 0x000fe4000f8ec03f */
[----:B------:R-:W-:Y:S01]  /*12260*/  USHF.R.S32.HI UR4, URZ, 0x7, UR4 ;  /* 0x000000073f047899 */ /* 0x000fe20008011404 */
[----:B------:R-:W-:-:S03]  /*12270*/  UMOV UR40, URZ ;  /* 0x0000003f00287c82 */ /* 0x000fc60008000000 */
[----:B------:R-:W-:-:S04]  /*12280*/  UISETP.LT.AND UP0, UPT, URZ, UR4, UPT ;  /* 0x000000043f00728c */ /* 0x000fc8000bf01270 */
[----:B------:R-:W-:Y:S02]  /*12290*/  USEL UR45, URZ, UR4, !UP0 ;  /* 0x000000043f2d7287 */ /* 0x000fe4000c000000 */
[----:B------:R-:W-:Y:S02]  /*122a0*/  UISETP.NE.AND UP0, UPT, UR9, URZ, UPT ;  /* 0x0000003f0900728c */ /* 0x000fe4000bf05270 */
[----:B------:R-:W-:-:S06]  /*122b0*/  UISETP.GT.AND UP1, UPT, UR12, UR45, UPT ;  /* 0x0000002d0c00728c */ /* 0x000fcc000bf24270 */
[----:B------:R-:W-:-:S03]  /*122c0*/  PLOP3.LUT P0, PT, PT, PT, UP1, 0x80, 0x0 ;  /* 0x000000000000781c */ /* 0x000fc60003f0f018 */
[----:B------:R-:W-:-:S10]  /*122d0*/  @!UP0 ULDC UR9, c[0x0][0x9f0] ;  /* 0x00027c0000098ab9 */ /* 0x000fd40000000800 */
[----:B------:R-:W-:Y:S05]  /*122e0*/  @!P0 BRA `(.L_x_940) ;  /* 0x00000000007c8947 */ /* 0x000fea0003800000 */
[----:B------:R-:W-:Y:S01]  /*122f0*/  IABS R0, UR9 ;  /* 0x0000000900007c13 */ /* 0x000fe20008000000 */
[----:B------:R-:W-:Y:S02]  /*12300*/  UIADD3 UR4, UR9, -0x1, UR12 ;  /* 0xffffffff09047890 */ /* 0x000fe4000fffe00c */
[----:B------:R-:W-:Y:S02]  /*12310*/  IABS R4, UR9 ;  /* 0x0000000900047c13 */ /* 0x000fe40008000000 */
[----:B------:R-:W-:Y:S01]  /*12320*/  R2UR UR10, R0 ;  /* 0x00000000000a72ca */ /* 0x000fe200000e0000 */
[----:B------:R-:W-:-:S03]  /*12330*/  UIADD3 UR6, -UR45, UR4, URZ ;  /* 0x000000042d067290 */ /* 0x000fc6000fffe13f */
[----:B------:R-:W-:-:S03]  /*12340*/  UMOV UR4, URZ ;  /* 0x0000003f00047c82 */ /* 0x000fc60008000000 */
[----:B------:R-:W-:Y:S01]  /*12350*/  IABS R3, UR6 ;  /* 0x0000000600037c13 */ /* 0x000fe20008000000 */
[----:B------:R-:W-:-:S03]  /*12360*/  ULOP3.LUT UR6, UR6, UR9, URZ, 0x3c, !UPT ;  /* 0x0000000906067292 */ /* 0x000fc6000f8e3c3f */
[----:B------:R-:W-:Y:S02]  /*12370*/  R2UR UR8, R3 ;  /* 0x00000000030872ca */ /* 0x000fe400000e0000 */
[----:B------:R-:W0:Y:S08]  /*12380*/  I2F.RP R0, UR10 ;  /* 0x0000000a00007d06 */ /* 0x000e300008209400 */
[----:B0-----:R-:W0:Y:S02]  /*12390*/  MUFU.RCP R0, R0 ;  /* 0x0000000000007308 */ /* 0x001e240000001000 */
[----:B0-----:R-:W-:-:S02]  /*123a0*/  VIADD R2, R0, 0xffffffe ;  /* 0x0ffffffe00027836 */ /* 0x001fc40000000000 */
[----:B------:R-:W-:-:S04]  /*123b0*/  IMAD.MOV R0, RZ, RZ, -R4 ;  /* 0x000000ffff007224 */ /* 0x000fc800078e0a04 */
        /* <DEDUP_REMOVED lines=18> */
.L_x_940:
[----:B------:R-:W-:Y:S02]  /*124e0*/  UIMAD UR51, UR46, UR40, UR45 ;  /* 0x000000282e3372a4 */ /* 0x000fe4000f8e022d */
[----:B------:R-:W-:Y:S02]  /*124f0*/  IMAD.U32 R0, RZ, RZ, UR40 ;  /* 0x00000028ff007e24 */ /* 0x000fe4000f8e00ff */
[----:B------:R-:W-:Y:S02]  /*12500*/  IMAD.MOV.U32 R2, RZ, RZ, RZ ;  /* 0x000000ffff027224 */ /* 0x000fe400078e00ff */
[----:B------:R-:W-:Y:S02]  /*12510*/  IMAD.MOV.U32 R6, RZ, RZ, 0x1 ;  /* 0x00000001ff067424 */ /* 0x000fe400078e00ff */
[----:B------:R-:W-:-:S05]  /*12520*/  IMAD.U32 R19, RZ, RZ, UR51 ;  /* 0x00000033ff137e24 */ /* 0x000fca000f8e00ff */
[----:B------:R-:W-:Y:S01]  /*12530*/  VIADDMNMX R19, R19, R0, UR12, PT ;  /* 0x0000000c13137e46 */ /* 0x000fe2000b800100 */
[----:B------:R-:W-:-:S03]  /*12540*/  IMAD.MOV.U32 R0, RZ, RZ, 0x1 ;  /* 0x00000001ff007424 */ /* 0x000fc600078e00ff */
[----:B------:R-:W-:-:S13]  /*12550*/  ISETP.GT.AND P0, PT, R19, UR51, PT ;  /* 0x0000003313007c0c */ /* 0x000fda000bf04270 */
        /* <DEDUP_REMOVED lines=23> */
[----:B0----5:R-:W-:Y:S05]  /*126d0*/  CALL.ABS.NOINC R2 ;  /* 0x0000000002007343 */ /* 0x021fea0003c00000 */
.L_x_941:
        /* <DEDUP_REMOVED lines=19> */
[----:B-1---5:R-:W-:Y:S05]  /*12810*/  CALL.ABS.NOINC R2 ;  /* 0x0000000002007343 */ /* 0x022fea0003c00000 */
.L_x_943:
[----:B------:R0:W1:Y:S01]  /*12820*/  LDC.64 R2, c[0x4][R16] ;  /* 0x0100000010027b82 */ /* 0x0000620000000a00 */
[----:B------:R-:W-:Y:S01]  /*12830*/  ULDC.64 UR4, c[0x4][0x88] ;  /* 0x0100220000047ab9 */ /* 0x000fe20000000a00 */
[----:B------:R-:W-:Y:S01]  /*12840*/  ULDC.64 UR6, c[0x4][0x90] ;  /* 0x0100240000067ab9 */ /* 0x000fe20000000a00 */
[----:B------:R-:W-:Y:S02]  /*12850*/  IMAD.U32 R4, RZ, RZ, UR4 ;  /* 0x00000004ff047e24 */ /* 0x000fe4000f8e00ff */
        /* <DEDUP_REMOVED lines=11> */
.L_x_942:
[----:B------:R-:W0:Y:S01]  /*12910*/  LDC.64 R2, c[0x0][0x9f8] ;  /* 0x00027e00ff027b82 */ /* 0x000e220000000a00 */
[----:B------:R-:W-:Y:S01]  /*12920*/  IMAD.MOV.U32 R6, RZ, RZ, R24 ;  /* 0x000000ffff067224 */ /* 0x000fe200078e0018 */
[----:B------:R-:W1:Y:S06]  /*12930*/  S2R R21, SR_TID.X ;  /* 0x0000000000157919 */ /* 0x000e6c0000002100 */
[----:B------:R-:W2:Y:S01]  /*12940*/  LDC R17, c[0x0][0x430] ;  /* 0x00010c00ff117b82 */ /* 0x000ea20000000800 */
[----:B------:R-:W-:Y:S01]  /*12950*/  VIADD R0, R19, 0xffffffff ;  /* 0xffffffff13007836 */ /* 0x000fe20000000000 */
[----:B------:R-:W-:Y:S01]  /*12960*/  LOP3.LUT R16, R16, 0xffffffef, RZ, 0xc0, !PT ;  /* 0xffffffef10107812 */ /* 0x000fe200078ec0ff */
[----:B------:R-:W-:Y:S01]  /*12970*/  ULDC UR4, c[0x0][0x2f4] ;  /* 0x0000bd0000047ab9 */ /* 0x000fe20000000800 */
[----:B0-----:R-:W-:-:S04]  /*12980*/  ISETP.NE.U32.AND P0, PT, R2, RZ, PT ;  /* 0x000000ff0200720c */ /* 0x001fc80003f05070 */
[----:B------:R-:W-:-:S13]  /*12990*/  ISETP.NE.AND.EX P0, PT, R3, RZ, PT, P0 ;  /* 0x000000ff0300720c */ /* 0x000fda0003f05300 */
[----:B------:R-:W0:Y:S02]  /*129a0*/  @P0 LDC.64 R2, c[0x0][0x9f8] ;  /* 0x00027e00ff020b82 */ /* 0x000e240000000a00 */
[----:B0-----:R-:W-:-:S05]  /*129b0*/  @P0 IMAD.WIDE R2, R24, 0x4, R2 ;  /* 0x0000000418020825 */ /* 0x001fca00078e0202 */
[----:B------:R0:W3:Y:S01]  /*129c0*/  @P0 LDG.E R6, desc[UR36][R2.64] ;  /* 0x0000002402060981 */ /* 0x0000e2000c1e1900 */
[C---:B-1----:R-:W-:Y:S01]  /*129d0*/  LOP3.LUT R20, R21.reuse, 0x7f, RZ, 0xc0, !PT ;  /* 0x0000007f15147812 */ /* 0x042fe200078ec0ff */
[----:B------:R-:W-:Y:S01]  /*129e0*/  IMAD.SHL.U32 R23, R21, 0x20, RZ ;  /* 0x0000002015177824 */ /* 0x000fe200078e00ff */
[----:B--2---:R-:W-:Y:S02]  /*129f0*/  ISETP.NE.AND P1, PT, R17, 0x1, PT ;  /* 0x000000011100780c */ /* 0x004fe40003f25270 */
[----:B------:R-:W-:Y:S02]  /*12a00*/  SHF.R.U32.HI R4, RZ, 0x2, R20 ;  /* 0x00000002ff047819 */ /* 0x000fe40000011614 */
[----:B------:R-:W-:-:S03]  /*12a10*/  LOP3.LUT R23, R23, 0x60, RZ, 0xc0, !PT ;  /* 0x0000006017177812 */ /* 0x000fc600078ec0ff */
[----:B------:R-:W-:-:S04]  /*12a20*/  IMAD R4, R0, 0x80, R4 ;  /* 0x0000008000047824 */ /* 0x000fc800078e0204 */
[----:B------:R-:W-:Y:S02]  /*12a30*/  IMAD.IADD R7, R23, 0x1, R4 ;  /* 0x0000000117077824 */ /* 0x000fe400078e0204 */
[----:B------:R-:W1:Y:S01]  /*12a40*/  @P1 LDC R5, c[0x0][0x434] ;  /* 0x00010d00ff051b82 */ /* 0x000e620000000800 */
[----:B------:R-:W-:Y:S01]  /*12a50*/  @P1 LOP3.LUT R16, R16, 0x10, RZ, 0xfc, !PT ;  /* 0x0000001010101812 */ /* 0x000fe200078efcff */
[C---:B-----5:R-:W-:Y:S01]  /*12a60*/  IMAD.IADD R8, R7.reuse, 0x1, R22 ;  /* 0x0000000107087824 */ /* 0x060fe200078e0216 */
[----:B------:R-:W-:-:S03]  /*12a70*/  ISETP.GE.AND P0, PT, R7, UR49, PT ;  /* 0x0000003107007c0c */ /* 0x000fc6000bf06270 */
[----:B------:R-:W-:Y:S02]  /*12a80*/  IMAD.MOV.U32 R7, RZ, RZ, R8 ;  /* 0x000000ffff077224 */ /* 0x000fe400078e0008 */
[----:B0-----:R-:W0:Y:S08]  /*12a90*/  @P1 LDC R3, c[0x0][0x438] ;  /* 0x00010e00ff031b82 */ /* 0x001e300000000800 */
[----:B------:R-:W2:Y:S01]  /*12aa0*/  @!P0 LDC.64 R10, c[0x0][0x428] ;  /* 0x00010a00ff0a8b82 */ /* 0x000ea20000000a00 */
[----:B-1----:R-:W-:-:S07]  /*12ab0*/  @P1 IMAD.HI.U32 R2, R8, R5, RZ ;  /* 0x0000000508021227 */ /* 0x002fce00078e00ff */
[----:B------:R-:W1:Y:S01]  /*12ac0*/  @!P0 LDC.64 R4, c[0x0][0x418] ;  /* 0x00010600ff048b82 */ /* 0x000e620000000a00 */
[----:B0-----:R-:W-:-:S04]  /*12ad0*/  @P1 SHF.R.U32.HI R7, RZ, R3, R2 ;  /* 0x00000003ff071219 */ /* 0x001fc80000011602 */
[----:B------:R-:W-:Y:S02]  /*12ae0*/  @!P0 SHF.R.S32.HI R3, RZ, 0x1f, R7 ;  /* 0x0000001fff038819 */ /* 0x000fe40000011407 */
[----:B------:R-:W-:Y:S01]  /*12af0*/  LOP3.LUT R16, R16, 0xfffffffb, RZ, 0xc0, !PT ;  /* 0xfffffffb10107812 */ /* 0x000fe200078ec0ff */
[----:B------:R-:W-:Y:S01]  /*12b00*/  UMOV UR5, 0xffffffff ;  /* 0xffffffff00057882 */ /* 0x000fe20000000000 */
[----:B---3--:R-:W-:Y:S01]  /*12b10*/  SHF.R.S32.HI R9, RZ, 0x1f, R6 ;  /* 0x0000001fff097819 */ /* 0x008fe20000011406 */
[----:B------:R0:W-:Y:S04]  /*12b20*/  STL [R1], R6 ;  /* 0x0000000601007387 */ /* 0x0001e80000100800 */
[----:B--2---:R-:W-:Y:S01]  /*12b30*/  @!P0 IMAD R2, R9, R10, RZ ;  /* 0x0000000a09028224 */ /* 0x004fe200078e02ff */
[----:B------:R2:W-:Y:S03]  /*12b40*/  STL [R1+0x8], R9 ;  /* 0x0000080901007387 */ /* 0x0005e60000100800 */
[----:B------:R-:W-:-:S02]  /*12b50*/  @!P0 IMAD R11, R6, R11, R2 ;  /* 0x0000000b060b8224 */ /* 0x000fc400078e0202 */
[----:B------:R-:W-:-:S04]  /*12b60*/  @!P0 IMAD.MOV.U32 R2, RZ, RZ, R7 ;  /* 0x000000ffff028224 */ /* 0x000fc800078e0007 */
[----:B------:R-:W-:-:S04]  /*12b70*/  @!P0 IMAD.WIDE.U32 R2, R6, R10, R2 ;  /* 0x0000000a06028225 */ /* 0x000fc800078e0002 */
[----:B------:R-:W-:Y:S01]  /*12b80*/  @!P0 IMAD.IADD R3, R3, 0x1, R11 ;  /* 0x0000000103038824 */ /* 0x000fe200078e020b */
[C---:B-1----:R-:W-:Y:S01]  /*12b90*/  @!P0 LEA R4, P1, R2.reuse, R4, 0x2 ;  /* 0x0000000402048211 */ /* 0x042fe200078210ff */
[----:B0-----:R-:W-:Y:S02]  /*12ba0*/  IMAD.MOV.U32 R6, RZ, RZ, RZ ;  /* 0x000000ffff067224 */ /* 0x001fe400078e00ff */
[----:B--2---:R-:W-:Y:S01]  /*12bb0*/  IMAD.SHL.U32 R9, R21, 0x8, RZ ;  /* 0x0000000815097824 */ /* 0x004fe200078e00ff */
[----:B------:R-:W-:-:S05]  /*12bc0*/  @!P0 LEA.HI.X R5, R2, R5, R3, 0x2, P1 ;  /* 0x0000000502058211 */ /* 0x000fca00008f1403 */
[----:B------:R0:W5:Y:S02]  /*12bd0*/  @!P0 LDG.E R6, desc[UR36][R4.64] ;  /* 0x0000002404068981 */ /* 0x000164000c1e1900 */
[----:B0-----:R-:W-:-:S04]  /*12be0*/  LOP3.LUT R4, R9, 0x18, RZ, 0xc0, !PT ;  /* 0x0000001809047812 */ /* 0x001fc800078ec0ff */
[C---:B------:R-:W-:Y:S02]  /*12bf0*/  ISETP.GE.AND P2, PT, R4.reuse, UR4, PT ;  /* 0x0000000404007c0c */ /* 0x040fe4000bf46270 */
[C---:B------:R-:W-:Y:S02]  /*12c00*/  LOP3.LUT R3, R4.reuse, 0x20, RZ, 0xfc, !PT ;  /* 0x0000002004037812 */ /* 0x040fe400078efcff */
[----:B------:R-:W-:Y:S02]  /*12c10*/  LOP3.LUT R2, R4, 0x40, RZ, 0xfc, !PT ;  /* 0x0000004004027812 */ /* 0x000fe400078efcff */
[----:B------:R-:W-:Y:S02]  /*12c20*/  ISETP.GE.AND P1, PT, R3, UR4, PT ;  /* 0x0000000403007c0c */ /* 0x000fe4000bf26270 */
[----:B------:R-:W-:-:S05]  /*12c30*/  ISETP.GE.AND P0, PT, R2, UR4, PT ;  /* 0x0000000402007c0c */ /* 0x000fca000bf06270 */
[----:B------:R-:W-:-:S04]  /*12c40*/  @P2 LOP3.LUT R16, R16, 0x4, RZ, 0xfc, !PT ;  /* 0x0000000410102812 */ /* 0x000fc800078efcff */
[----:B------:R-:W-:-:S04]  /*12c50*/  LOP3.LUT R16, R16, 0xfffffffe, RZ, 0xc0, !PT ;  /* 0xfffffffe10107812 */ /* 0x000fc800078ec0ff */
[----:B------:R-:W-:-:S04]  /*12c60*/  LOP3.LUT R16, R16, 0xfffffffd, RZ, 0xc0, !PT ;  /* 0xfffffffd10107812 */ /* 0x000fc800078ec0ff */
[----:B------:R-:W-:-:S04]  /*12c70*/  @P1 LOP3.LUT R16, R16, 0x2, RZ, 0xfc, !PT ;  /* 0x0000000210101812 */ /* 0x000fc800078efcff */
[----:B------:R-:W-:Y:S01]  /*12c80*/  @P0 LOP3.LUT R16, R16, 0x1, RZ, 0xfc, !PT ;  /* 0x0000000110100812 */ /* 0x000fe200078efcff */
[----:B------:R-:W-:Y:S06]  /*12c90*/  BRA.DIV UR5, `(.L_x_944) ;  /* 0x0000003205047947 */ /* 0x000fec000b800000 */
.L_x_986:
[----:B------:R-:W2:Y:S01]  /*12ca0*/  LDL R2, [R1+0xc] ;  /* 0x00000c0001027983 */ /* 0x000ea20000100800 */
[----:B------:R-:W-:Y:S01]  /*12cb0*/  IMAD.U32 R29, RZ, RZ, UR41 ;  /* 0x00000029ff1d7e24 */ /* 0x000fe2000f8e00ff */
[----:B------:R-:W-:Y:S01]  /*12cc0*/  LOP3.LUT R16, R16, 0xfffffff7, RZ, 0xc0, !PT ;  /* 0xfffffff710107812 */ /* 0x000fe200078ec0ff */
[----:B------:R-:W-:Y:S02]  /*12cd0*/  IMAD.MOV R5, RZ, RZ, -R7 ;  /* 0x000000ffff057224 */ /* 0x000fe400078e0a07 */
[----:B------:R-:W-:Y:S01]  /*12ce0*/  IMAD.MOV.U32 R26, RZ, RZ, R0 ;  /* 0x000000ffff1a7224 */ /* 0x000fe200078e0000 */
[----:B------:R-:W-:Y:S01]  /*12cf0*/  SHF.R.S32.HI R29, RZ, 0x1f, R29 ;  /* 0x0000001fff1d7819 */ /* 0x000fe2000001141d */
[----:B------:R-:W-:Y:S01]  /*12d00*/  IMAD R5, R17, R5, R8 ;  /* 0x0000000511057224 */ /* 0x000fe200078e0208 */
[----:B--2---:R-:W-:-:S13]  /*12d10*/  R2UR UR4, R2 ;  /* 0x00000000020472ca */ /* 0x004fda00000e0000 */
[----:B------:R-:W-:-:S06]  /*12d20*/  ULOP3.LUT UR4, UR4, 0x2, URZ, 0xfc, !UPT ;  /* 0x0000000204047892 */ /* 0x000fcc000f8efc3f */
[----:B------:R-:W-:-:S05]  /*12d30*/  IMAD.U32 R2, RZ, RZ, UR4 ;  /* 0x00000004ff027e24 */ /* 0x000fca000f8e00ff */
[----:B------:R-:W-:-:S13]  /*12d40*/  ISETP.NE.AND P0, PT, R2, 0x3, PT ;  /* 0x000000030200780c */ /* 0x000fda0003f05270 */
[----:B------:R-:W-:Y:S01]  /*12d50*/  @P0 LOP3.LUT R16, R16, 0x8, RZ, 0xfc, !PT ;  /* 0x0000000810100812 */ /* 0x000fe200078efcff */
[----:B------:R-:W-:Y:S06]  /*12d60*/  @!P0 BRA `(.L_x_945) ;  /* 0x0000000000048947 */ /* 0x000fec0003800000 */
[----:B------:R-:W-:Y:S01]  /*12d70*/  BPT.TRAP 0x1 ;  /* 0x000000040000795c */ /* 0x000fe20000300000 */
.L_x_945:
[----:B------:R-:W-:Y:S01]  /*12d80*/  IMAD.MOV.U32 R10, RZ, RZ, 0x1 ;  /* 0x00000001ff0a7424 */ /* 0x000fe200078e00ff */
[----:B------:R-:W-:Y:S01]  /*12d90*/  SHF.R.S32.HI R7, RZ, 0x1f, R5 ;  /* 0x0000001fff077819 */ /* 0x000fe20000011405 */
[----:B------:R-:W-:Y:S01]  /*12da0*/  ULDC.64 UR4, c[0x0][0x328] ;  /* 0x0000ca0000047ab9 */ /* 0x000fe20000000a00 */
[----:B-----5:R-:W-:Y:S02]  /*12db0*/  SHF.R.S32.HI R4, RZ, 0x1f, R6 ;  /* 0x0000001fff047819 */ /* 0x020fe40000011406 */
[----:B------:R-:W-:Y:S01]  /*12dc0*/  SHF.L.U32 R10, R10, 0x1f, RZ ;  /* 0x0000001f0a0a7819 */ /* 0x000fe200000006ff */
[----:B------:R-:W-:Y:S01]  /*12dd0*/  IMAD R2, R7, UR4, RZ ;  /* 0x0000000407027c24 */ /* 0x000fe2000f8e02ff */
[----:B------:R-:W-:Y:S02]  /*12de0*/  R2UR UR6, R29 ;  /* 0x000000001d0672ca */ /* 0x000fe400000e0000 */
[----:B------:R-:W0:Y:S01]  /*12df0*/  SYNCS.PHASECHK.TRANS64.TRYWAIT P0, [UR47+0x2d840], R10 ;  /* 0x02d8400aff0075a7 */ /* 0x000e22000800016f */
[----:B------:R-:W-:-:S02]  /*12e00*/  IMAD R11, R5, UR5, R2 ;  /* 0x00000005050b7c24 */ /* 0x000fc4000f8e0202 */
[----:B------:R-:W-:Y:S01]  /*12e10*/  IMAD.WIDE.U32 R2, R5, UR4, RZ ;  /* 0x0000000405027c25 */ /* 0x000fe2000f8e00ff */
[----:B------:R-:W-:-:S03]  /*12e20*/  ULDC.64 UR4, c[0x0][0x338] ;  /* 0x0000ce0000047ab9 */ /* 0x000fc60000000a00 */
[----:B------:R-:W-:Y:S02]  /*12e30*/  IMAD.IADD R3, R3, 0x1, R11 ;  /* 0x0000000103037824 */ /* 0x000fe400078e020b */
[----:B------:R-:W-:Y:S02]  /*12e40*/  IMAD R11, R4, UR4, RZ ;  /* 0x00000004040b7c24 */ /* 0x000fe4000f8e02ff */
[----:B------:R-:W-:-:S04]  /*12e50*/  IMAD.WIDE.U32 R2, R6, UR4, R2 ;  /* 0x0000000406027c25 */ /* 0x000fc8000f8e0002 */
[----:B------:R-:W-:Y:S01]  /*12e60*/  IMAD R8, R6, UR5, R11 ;  /* 0x0000000506087c24 */ /* 0x000fe2000f8e020b */
[----:B------:R-:W-:Y:S02]  /*12e70*/  ULDC.64 UR4, c[0x0][0x330] ;  /* 0x0000cc0000047ab9 */ /* 0x000fe40000000a00 */
[----:B------:R-:W-:Y:S01]  /*12e80*/  IMAD.U32 R11, RZ, RZ, UR4 ;  /* 0x00000004ff0b7e24 */ /* 0x000fe2000f8e00ff */
[----:B------:R-:W-:Y:S01]  /*12e90*/  UIMAD UR4, UR6, UR4, URZ ;  /* 0x00000004060472a4 */ /* 0x000fe2000f8e023f */
[----:B------:R-:W-:Y:S02]  /*12ea0*/  IMAD.IADD R3, R3, 0x1, R8 ;  /* 0x0000000103037824 */ /* 0x000fe400078e0208 */
[----:B------:R-:W-:Y:S01]  /*12eb0*/  ULDC.64 UR6, c[0x0][0x318] ;  /* 0x0000c60000067ab9 */ /* 0x000fe20000000a00 */
[----:B------:R-:W-:Y:S02]  /*12ec0*/  UIMAD UR4, UR41, UR5, UR4 ;  /* 0x00000005290472a4 */ /* 0x000fe4000f8e0204 */
[----:B------:R-:W-:-:S04]  /*12ed0*/  IMAD.WIDE.U32 R2, R11, UR41, R2 ;  /* 0x000000290b027c25 */ /* 0x000fc8000f8e0002 */
[----:B------:R-:W-:Y:S01]  /*12ee0*/  VIADD R3, R3, UR4 ;  /* 0x0000000403037c36 */ /* 0x000fe20008000000 */
[----:B------:R-:W-:-:S04]  /*12ef0*/  LEA R17, P1, R2, UR6, 0x1 ;  /* 0x0000000602117c11 */ /* 0x000fc8000f8208ff */
[----:B------:R-:W-:Y:S01]  /*12f00*/  LEA.HI.X R18, R2, UR7, R3, 0x1, P1 ;  /* 0x0000000702127c11 */ /* 0x000fe200088f0c03 */
[----:B0-----:R-:W-:Y:S08]  /*12f10*/  @!P0 BRA `(.L_x_946) ;  /* 0x0000002c00848947 */ /* 0x001ff00003800000 */
.L_x_987:
[----:B------:R-:W1:Y:S01]  /*12f20*/  S2R R11, SR_TID.X ;  /* 0x00000000000b7919 */ /* 0x000e620000002100 */
[----:B------:R-:W-:Y:S01]  /*12f30*/  ULDC.64 UR4, c[0x0][0x300] ;  /* 0x0000c00000047ab9 */ /* 0x000fe20000000a00 */
[----:B------:R-:W-:Y:S01]  /*12f40*/  R2UR UR6, R29 ;  /* 0x000000001d0672ca */ /* 0x000fe200000e0000 */
[----:B------:R-:W-:Y:S01]  /*12f50*/  IMAD R2, R7, UR4, RZ ;  /* 0x0000000407027c24 */ /* 0x000fe2000f8e02ff */
[----:B0-----:R-:W0:Y:S01]  /*12f60*/  S2R R10, SR_TID.X ;  /* 0x00000000000a7919 */ /* 0x001e220000002100 */
[C---:B------:R-:W-:Y:S02]  /*12f70*/  LOP3.LUT P4, RZ, R16.reuse, 0x4, RZ, 0xc0, !PT ;  /* 0x0000000410ff7812 */ /* 0x040fe4000788c0ff */
[C---:B------:R-:W-:Y:S01]  /*12f80*/  IMAD R7, R5.reuse, UR5, R2 ;  /* 0x0000000505077c24 */ /* 0x040fe2000f8e0202 */
[C---:B------:R-:W-:Y:S01]  /*12f90*/  LOP3.LUT P3, RZ, R16.reuse, 0x2, RZ, 0xc0, !PT ;  /* 0x0000000210ff7812 */ /* 0x040fe2000786c0ff */
[----:B------:R-:W-:Y:S01]  /*12fa0*/  IMAD.WIDE.U32 R2, R5, UR4, RZ ;  /* 0x0000000405027c25 */ /* 0x000fe2000f8e00ff */
[----:B------:R-:W-:Y:S01]  /*12fb0*/  ULDC.64 UR4, c[0x0][0x310] ;  /* 0x0000c40000047ab9 */ /* 0x000fe20000000a00 */
[----:B------:R-:W-:-:S02]  /*12fc0*/  LOP3.LUT P2, RZ, R16, 0x1, RZ, 0xc0, !PT ;  /* 0x0000000110ff7812 */ /* 0x000fc4000784c0ff */
[----:B------:R-:W-:Y:S02]  /*12fd0*/  IMAD.IADD R3, R3, 0x1, R7 ;  /* 0x0000000103037824 */ /* 0x000fe400078e0207 */
[----:B------:R-:W-:Y:S02]  /*12fe0*/  IMAD R5, R4, UR4, RZ ;  /* 0x0000000404057c24 */ /* 0x000fe4000f8e02ff */
[----:B------:R-:W-:-:S04]  /*12ff0*/  IMAD.WIDE.U32 R2, R6, UR4, R2 ;  /* 0x0000000406027c25 */ /* 0x000fc8000f8e0002 */
[----:B------:R-:W-:Y:S01]  /*13000*/  IMAD R5, R6, UR5, R5 ;  /* 0x0000000506057c24 */ /* 0x000fe2000f8e0205 */
[----:B------:R-:W-:Y:S01]  /*13010*/  ULDC.64 UR4, c[0x0][0x308] ;  /* 0x0000c20000047ab9 */ /* 0x000fe20000000a00 */
[----:B------:R-:W-:Y:S01]  /*13020*/  IMAD.SHL.U32 R4, R20, 0x8, RZ ;  /* 0x0000000814047824 */ /* 0x000fe200078e00ff */
[----:B------:R-:W-:Y:S01]  /*13030*/  LOP3.LUT R6, R9, 0xc0, RZ, 0xc0, !PT ;  /* 0x000000c009067812 */ /* 0x000fe200078ec0ff */
[----:B------:R-:W-:Y:S02]  /*13040*/  IMAD.IADD R3, R3, 0x1, R5 ;  /* 0x0000000103037824 */ /* 0x000fe400078e0205 */
[----:B------:R-:W-:Y:S01]  /*13050*/  IMAD.MOV.U32 R5, RZ, RZ, -0x80 ;  /* 0xffffff80ff057424 */ /* 0x000fe200078e00ff */
[----:B------:R-:W-:Y:S02]  /*13060*/  LOP3.LUT R4, R4, 0x300, RZ, 0xc0, !PT ;  /* 0x0000030004047812 */ /* 0x000fe400078ec0ff */
[--C-:B------:R-:W-:Y:S01]  /*13070*/  LOP3.LUT R6, R6, 0x18, R9.reuse, 0xf8, !PT ;  /* 0x0000001806067812 */ /* 0x100fe200078ef809 */
[----:B------:R-:W-:Y:S01]  /*13080*/  IMAD R8, R0, R5, UR49 ;  /* 0x0000003100087e24 */ /* 0x000fe2000f8e0205 */
[----:B-1----:R-:W-:Y:S01]  /*13090*/  LOP3.LUT R11, R11, 0x7f, RZ, 0xc0, !PT ;  /* 0x0000007f0b0b7812 */ /* 0x002fe200078ec0ff */
[----:B------:R-:W-:Y:S01]  /*130a0*/  IMAD.U32 R5, RZ, RZ, UR4 ;  /* 0x00000004ff057e24 */ /* 0x000fe2000f8e00ff */
[----:B------:R-:W-:Y:S01]  /*130b0*/  UIMAD UR4, UR6, UR4, URZ ;  /* 0x00000004060472a4 */ /* 0x000fe2000f8e023f */
[----:B------:R-:W-:-:S02]  /*130c0*/  LOP3.LUT R4, R4, 0x20, R9, 0xf8, !PT ;  /* 0x0000002004047812 */ /* 0x000fc400078ef809 */
[----:B------:R-:W-:Y:S01]  /*130d0*/  IMAD.WIDE.U32 R2, R5, UR41, R2 ;  /* 0x0000002905027c25 */ /* 0x000fe2000f8e0002 */
[----:B------:R-:W-:Y:S01]  /*130e0*/  UIMAD UR4, UR41, UR5, UR4 ;  /* 0x00000005290472a4 */ /* 0x000fe2000f8e0204 */
[----:B------:R-:W-:Y:S01]  /*130f0*/  SHF.R.U32.HI R11, RZ, 0x2, R11 ;  /* 0x00000002ff0b7819 */ /* 0x000fe2000001160b */
[----:B------:R-:W-:Y:S01]  /*13100*/  ULDC.64 UR6, c[0x0][0x2e8] ;  /* 0x0000ba0000067ab9 */ /* 0x000fe20000000a00 */
[----:B0-----:R-:W-:Y:S02]  /*13110*/  LOP3.LUT R28, R6, 0x18, R10, 0x78, !PT ;  /* 0x00000018061c7812 */ /* 0x001fe400078e780a */
[----:B------:R-:W-:Y:S01]  /*13120*/  LEA R0, P1, R2, UR6, 0x1 ;  /* 0x0000000602007c11 */ /* 0x000fe2000f8208ff */
[----:B------:R-:W-:Y:S01]  /*13130*/  VIADD R9, R3, UR4 ;  /* 0x0000000403097c36 */ /* 0x000fe20008000000 */
[----:B------:R-:W-:Y:S01]  /*13140*/  UMOV UR4, 0xffffffff ;  /* 0xffffffff00047882 */ /* 0x000fe20000000000 */
[----:B------:R-:W-:Y:S01]  /*13150*/  IMAD.IADD R8, R8, 0x1, -R11 ;  /* 0x0000000108087824 */ /* 0x000fe200078e0a0b */
[----:B------:R-:W-:-:S02]  /*13160*/  LOP3.LUT R28, R4, R28, RZ, 0xfc, !PT ;  /* 0x0000001c041c7212 */ /* 0x000fc400078efcff */
        /* <DEDUP_REMOVED lines=11> */
[----:B------:R-:W-:Y:S01]  /*13220*/  SHFL.IDX PT, R3, R0, 0x2, 0x1c1f ;  /* 0x005c1f0000037f89 */ /* 0x000fe200000e0000 */
[----:B-1----:R-:W-:Y:S02]  /*13230*/  IMAD.MOV.U32 R7, RZ, RZ, R6 ;  /* 0x000000ffff077224 */ /* 0x002fe400078e0006 */
[----:B0-----:R-:W-:Y:S02]  /*13240*/  IMAD.SHL.U32 R11, R2, 0x8, RZ ;  /* 0x00000008020b7824 */ /* 0x001fe400078e00ff */
[----:B------:R-:W0:Y:S01]  /*13250*/  SHFL.IDX PT, R2, R9, 0x2, 0x1c1f ;  /* 0x005c1f0009027f89 */ /* 0x000e2200000e0000 */
[----:B--2---:R-:W-:Y:S02]  /*13260*/  IMAD.MOV.U32 R6, RZ, RZ, R14 ;  /* 0x000000ffff067224 */ /* 0x004fe400078e000e */
[----:B------:R-:W-:Y:S01]  /*13270*/  LOP3.LUT R11, R11, 0x18, RZ, 0xc0, !PT ;  /* 0x000000180b0b7812 */ /* 0x000fe200078ec0ff */
[----:B------:R-:W1:Y:S01]  /*13280*/  SHFL.IDX PT, R9, R9, 0x3, 0x1c1f ;  /* 0x007c1f0009097f89 */ /* 0x000e6200000e0000 */
[----:B---3--:R-:W-:-:S03]  /*13290*/  LOP3.LUT R5, R5, R4, RZ, 0x3c, !PT ;  /* 0x0000000405057212 */ /* 0x008fc600078e3cff */
[----:B------:R-:W-:Y:S01]  /*132a0*/  @P0 IMAD.WIDE.U32 R6, R11, 0x2, R6 ;  /* 0x000000020b060825 */ /* 0x000fe200078e0006 */
[----:B------:R2:W3:Y:S01]  /*132b0*/  SHFL.IDX PT, R14, R0, 0x3, 0x1c1f ;  /* 0x007c1f00000e7f89 */ /* 0x0004e200000e0000 */
[----:B------:R-:W-:-:S03]  /*132c0*/  LOP3.LUT R4, R5, R4, RZ, 0x3c, !PT ;  /* 0x0000000405047212 */ /* 0x000fc600078e3cff */
[----:B------:R2:W-:Y:S01]  /*132d0*/  @P0 LDGSTS.E.BYPASS.LTC128B.128 [R21+0x15400], desc[UR36][R6.64], !P4 ;  /* 0x1540000006150fae */ /* 0x0005e2000e101d64 */
[----:B------:R-:W-:-:S03]  /*132e0*/  LOP3.LUT R5, R5, R4, RZ, 0x3c, !PT ;  /* 0x0000000405057212 */ /* 0x000fc600078e3cff */
[----:B------:R2:W-:Y:S01]  /*132f0*/  @P0 LDGSTS.E.BYPASS.LTC128B.128 [R21+0x17400], desc[UR36][R6.64+0x40], !P3 ;  /* 0x1740004006150fae */ /* 0x0005e2000d901d64 */
[----:B------:R-:W-:-:S03]  /*13300*/  @P1 IMAD.WIDE.U32 R4, R11, 0x2, R4 ;  /* 0x000000020b041825 */ /* 0x000fc600078e0004 */
[----:B------:R2:W-:Y:S01]  /*13310*/  @P0 LDGSTS.E.BYPASS.LTC128B.128 [R21+0x19400], desc[UR36][R6.64+0x80], !P2 ;  /* 0x1940008006150fae */ /* 0x0005e2000d101d64 */
[----:B------:R-:W-:Y:S02]  /*13320*/  ISETP.GE.AND P0, PT, R8, 0x41, PT ;  /* 0x000000410800780c */ /* 0x000fe40003f06270 */
[-C--:B0-----:R-:W-:Y:S01]  /*13330*/  LOP3.LUT R3, R3, R2.reuse, RZ, 0x3c, !PT ;  /* 0x0000000203037212 */ /* 0x081fe200078e3cff */
[----:B------:R2:W-:Y:S03]  /*13340*/  @P1 LDGSTS.E.BYPASS.LTC128B.128 [R25+0x15c00], desc[UR36][R4.64], !P4 ;  /* 0x15c0000004191fae */ /* 0x0005e6000e101d64 */
[C---:B------:R-:W-:Y:S01]  /*13350*/  LOP3.LUT R2, R3.reuse, R2, RZ, 0x3c, !PT ;  /* 0x0000000203027212 */ /* 0x040fe200078e3cff */
[----:B------:R2:W-:Y:S03]  /*13360*/  @P1 LDGSTS.E.BYPASS.LTC128B.128 [R25+0x17c00], desc[UR36][R4.64+0x40], !P3 ;  /* 0x17c0004004191fae */ /* 0x0005e6000d901d64 */
[----:B------:R-:W-:Y:S01]  /*13370*/  LOP3.LUT R3, R3, R2, RZ, 0x3c, !PT ;  /* 0x0000000203037212 */ /* 0x000fe200078e3cff */
[----:B------:R2:W-:Y:S02]  /*13380*/  @P1 LDGSTS.E.BYPASS.LTC128B.128 [R25+0x19c00], desc[UR36][R4.64+0x80], !P2 ;  /* 0x19c0008004191fae */ /* 0x0005e4000d101d64 */
[----:B------:R-:W-:Y:S01]  /*13390*/  @P0 LEA R27, R28, UR47, 0x1 ;  /* 0x0000002f1c1b0c11 */ /* 0x000fe2000f8e08ff */
[----:B------:R-:W-:-:S05]  /*133a0*/  @P0 IMAD.WIDE.U32 R2, R11, 0x2, R2 ;  /* 0x000000020b020825 */ /* 0x000fca00078e0002 */
[----:B------:R2:W-:Y:S04]  /*133b0*/  @P0 LDGSTS.E.BYPASS.LTC128B.128 [R27+0x16400], desc[UR36][R2.64], !P4 ;  /* 0x16400000021b0fae */ /* 0x0005e8000e101d64 */
[----:B------:R2:W-:Y:S04]  /*133c0*/  @P0 LDGSTS.E.BYPASS.LTC128B.128 [R27+0x18400], desc[UR36][R2.64+0x40], !P3 ;  /* 0x18400040021b0fae */ /* 0x0005e8000d901d64 */
[----:B-1-3--:R2:W-:Y:S02]  /*133d0*/  @P0 LDGSTS.E.BYPASS.LTC128B.128 [R27+0x1a400], desc[UR36][R2.64+0x80], !P2 ;  /* 0x1a400080021b0fae */ /* 0x00a5e4000d101d64 */
.L_x_997:
[----:B------:R-:W-:Y:S01]  /*133e0*/  ISETP.GE.AND P0, PT, R8, 0x61, PT ;  /* 0x000000610800780c */ /* 0x000fe20003f06270 */
[----:B--2---:R-:W-:Y:S02]  /*133f0*/  IMAD.SHL.U32 R27, R10, 0x8, RZ ;  /* 0x000000080a1b7824 */ /* 0x004fe400078e00ff */
[----:B------:R-:W-:Y:S02]  /*13400*/  IMAD.MOV.U32 R2, RZ, RZ, R14 ;  /* 0x000000ffff027224 */ /* 0x000fe400078e000e */
[----:B------:R-:W-:Y:S01]  /*13410*/  IMAD.MOV.U32 R3, RZ, RZ, R9 ;  /* 0x000000ffff037224 */ /* 0x000fe200078e0009 */
[----:B------:R-:W-:-:S07]  /*13420*/  LOP3.LUT R27, R27, 0x18, RZ, 0xc0, !PT ;  /* 0x000000181b1b7812 */ /* 0x000fce00078ec0ff */
[----:B------:R-:W-:Y:S01]  /*13430*/  @P0 IMAD.WIDE.U32 R2, R27, 0x2, R2 ;  /* 0x000000021b020825 */ /* 0x000fe200078e0002 */
[----:B------:R-:W-:-:S05]  /*13440*/  @P0 LEA R5, R28, UR47, 0x1 ;  /* 0x0000002f1c050c11 */ /* 0x000fca000f8e08ff */
        /* <DEDUP_REMOVED lines=10> */
[----:B------:R-:W-:-:S13]  /*134f0*/  LOP3.LUT P1, RZ, R16, 0x8, RZ, 0xc0, !PT ;  /* 0x0000000810ff7812 */ /* 0x000fda000782c0ff */
[----:B0-----:R-:W-:Y:S05]  /*13500*/  @!P1 BRA `(.L_x_948) ;  /* 0x0000000000049947 */ /* 0x001fea0003800000 */
[----:B------:R-:W-:Y:S01]  /*13510*/  BPT.TRAP 0x1 ;  /* 0x000000040000795c */ /* 0x000fe20000300000 */
.L_x_948:
        /* <DEDUP_REMOVED lines=30> */
.L_x_949:
[----:B------:R-:W0:Y:S01]  /*13700*/  S2R R13, SR_TID.X ;  /* 0x00000000000d7919 */ /* 0x000e220000002100 */
[----:B------:R-:W-:Y:S01]  /*13710*/  UISETP.NE.AND UP0, UPT, UR50, URZ, UPT ;  /* 0x0000003f3200728c */ /* 0x000fe2000bf05270 */
[----:B------:R-:W-:Y:S01]  /*13720*/  IMAD.U32 R4, RZ, RZ, UR38 ;  /* 0x00000026ff047e24 */ /* 0x000fe2000f8e00ff */
[----:B------:R-:W-:Y:S01]  /*13730*/  ULDC.64 UR4, c[0x0][0x2e0] ;  /* 0x0000b80000047ab9 */ /* 0x000fe20000000a00 */
[----:B------:R-:W-:Y:S01]  /*13740*/  IMAD.U32 R3, RZ, RZ, UR48 ;  /* 0x00000030ff037e24 */ /* 0x000fe2000f8e00ff */
[----:B------:R-:W1:Y:S01]  /*13750*/  LDC R20, c[0x0][0x448] ;  /* 0x00011200ff147b82 */ /* 0x000e620000000800 */
[----:B------:R-:W-:Y:S01]  /*13760*/  IMAD.MOV.U32 R2, RZ, RZ, R4 ;  /* 0x000000ffff027224 */ /* 0x000fe200078e0004 */
[----:B------:R-:W-:Y:S01]  /*13770*/  PLOP3.LUT P1, PT, PT, PT, UP0, 0x80, 0x0 ;  /* 0x000000000000781c */ /* 0x000fe20003f2f008 */
[----:B------:R-:W-:Y:S01]  /*13780*/  IMAD R25, R25, UR4, RZ ;  /* 0x0000000419197c24 */ /* 0x000fe2000f8e02ff */
[----:B------:R-:W-:Y:S01]  /*13790*/  PLOP3.LUT P0, PT, PT, PT, UP0, 0x80, 0x0 ;  /* 0x000000000000781c */ /* 0x000fe20003f0f008 */
[----:B------:R-:W-:-:S02]  /*137a0*/  IMAD.WIDE.U32 R2, R24, UR4, R2 ;  /* 0x0000000418027c25 */ /* 0x000fc4000f8e0002 */
[----:B------:R-:W-:Y:S02]  /*137b0*/  @UP0 ULDC UR4, c[0x0][0x44c] ;  /* 0x0001130000040ab9 */ /* 0x000fe40000000800 */
[----:B------:R-:W-:Y:S02]  /*137c0*/  IMAD.U32 R5, RZ, RZ, UR39 ;  /* 0x00000027ff057e24 */ /* 0x000fe4000f8e00ff */
[----:B------:R-:W-:-:S04]  /*137d0*/  IMAD R25, R24, UR5, R25 ;  /* 0x0000000518197c24 */ /* 0x000fc8000f8e0219 */
[----:B------:R-:W-:Y:S01]  /*137e0*/  IMAD.IADD R3, R3, 0x1, R25 ;  /* 0x0000000103037824 */ /* 0x000fe200078e0219 */
[C---:B0-----:R-:W-:Y:S01]  /*137f0*/  LOP3.LUT R21, R13.reuse, 0x7f, RZ, 0xc0, !PT ;  /* 0x0000007f0d157812 */ /* 0x041fe200078ec0ff */
[----:B------:R-:W-:-:S03]  /*13800*/  IMAD.SHL.U32 R13, R13, 0x8, RZ ;  /* 0x000000080d0d7824 */ /* 0x000fc600078e00ff */
[----:B------:R-:W-:Y:S02]  /*13810*/  SHF.R.U32.HI R21, RZ, 0x2, R21 ;  /* 0x00000002ff157819 */ /* 0x000fe40000011615 */
[----:B------:R-:W-:Y:S02]  /*13820*/  LOP3.LUT R13, R13, 0x18, RZ, 0xc0, !PT ;  /* 0x000000180d0d7812 */ /* 0x000fe400078ec0ff */
[----:B------:R-:W-:Y:S02]  /*13830*/  IADD3 R7, R21, UR42, R23 ;  /* 0x0000002a15077c10 */ /* 0x000fe4000fffe017 */
[C---:B------:R-:W-:Y:S02]  /*13840*/  LOP3.LUT R14, R13.reuse, 0x20, RZ, 0xfc, !PT ;  /* 0x000000200d0e7812 */ /* 0x040fe400078efcff */
[----:B------:R-:W-:Y:S01]  /*13850*/  LOP3.LUT R13, R13, 0x40, RZ, 0xfc, !PT ;  /* 0x000000400d0d7812 */ /* 0x000fe200078efcff */
[----:B------:R-:W-:Y:S01]  /*13860*/  @P1 IMAD.HI.U32 R0, R7, UR4, RZ ;  /* 0x0000000407001c27 */ /* 0x000fe2000f8e00ff */
[----:B------:R-:W-:Y:S01]  /*13870*/  PLOP3.LUT P1, PT, PT, PT, UP0, 0x80, 0x0 ;  /* 0x000000000000781c */ /* 0x000fe20003f2f008 */
[----:B------:R-:W-:-:S02]  /*13880*/  @UP0 ULDC UR4, c[0x0][0x450] ;  /* 0x0001140000040ab9 */ /* 0x000fc40000000800 */
[----:B------:R-:W-:Y:S01]  /*13890*/  IMAD.MOV.U32 R5, RZ, RZ, R7 ;  /* 0x000000ffff057224 */ /* 0x000fe200078e0007 */
[----:B------:R-:W-:Y:S01]  /*138a0*/  @P0 SHF.R.U32.HI R5, RZ, UR4, R0 ;  /* 0x00000004ff050c19 */ /* 0x000fe20008011600 */
[----:B------:R-:W-:Y:S01]  /*138b0*/  VIADD R0, R7, 0x80 ;  /* 0x0000008007007836 */ /* 0x000fe20000000000 */
[----:B------:R-:W-:Y:S01]  /*138c0*/  PLOP3.LUT P0, PT, PT, PT, UP0, 0x80, 0x0 ;  /* 0x000000000000781c */ /* 0x000fe20003f0f008 */
[----:B------:R-:W-:Y:S02]  /*138d0*/  @UP0 ULDC UR4, c[0x0][0x44c] ;  /* 0x0001130000040ab9 */ /* 0x000fe40000000800 */
[----:B------:R-:W-:Y:S02]  /*138e0*/  IMAD.MOV.U32 R10, RZ, RZ, R0 ;  /* 0x000000ffff0a7224 */ /* 0x000fe400078e0000 */
[----:B------:R-:W-:Y:S02]  /*138f0*/  IMAD.MOV R9, RZ, RZ, -R5 ;  /* 0x000000ffff097224 */ /* 0x000fe400078e0a05 */
[----:B------:R-:W-:Y:S01]  /*13900*/  @P1 IMAD.HI.U32 R4, R0, UR4, RZ ;  /* 0x0000000400041c27 */ /* 0x000fe2000f8e00ff */
[----:B------:R-:W-:-:S03]  /*13910*/  @UP0 ULDC UR4, c[0x0][0x450] ;  /* 0x0001140000040ab9 */ /* 0x000fc60000000800 */
[----:B-1----:R-:W-:Y:S02]  /*13920*/  IMAD R9, R20, R9, R7 ;  /* 0x0000000914097224 */ /* 0x002fe400078e0207 */
[----:B------:R-:W-:Y:S01]  /*13930*/  @P0 SHF.R.U32.HI R10, RZ, UR4, R4 ;  /* 0x00000004ff0a0c19 */ /* 0x000fe20008011604 */
[----:B------:R-:W-:Y:S01]  /*13940*/  ULDC.64 UR4, c[0x0][0x2d0] ;  /* 0x0000b40000047ab9 */ /* 0x000fe20000000a00 */
[----:B------:R-:W-:Y:S02]  /*13950*/  SHF.R.S32.HI R4, RZ, 0x1f, R5 ;  /* 0x0000001fff047819 */ /* 0x000fe40000011405 */
[----:B------:R-:W-:Y:S01]  /*13960*/  SHF.R.S32.HI R12, RZ, 0x1f, R10 ;  /* 0x0000001fff0c7819 */ /* 0x000fe2000001140a */
[----:B------:R-:W-:-:S04]  /*13970*/  IMAD.WIDE.U32 R6, R10, UR4, R2 ;  /* 0x000000040a067c25 */ /* 0x000fc8000f8e0002 */
[----:B------:R-:W-:Y:S02]  /*13980*/  IMAD R4, R4, UR4, RZ ;  /* 0x0000000404047c24 */ /* 0x000fe4000f8e02ff */
[----:B------:R-:W-:Y:S02]  /*13990*/  IMAD R12, R12, UR4, RZ ;  /* 0x000000040c0c7c24 */ /* 0x000fe4000f8e02ff */
[C---:B------:R-:W-:Y:S02]  /*139a0*/  IMAD R8, R5.reuse, UR5, R4 ;  /* 0x0000000505087c24 */ /* 0x040fe4000f8e0204 */
[----:B------:R-:W-:Y:S01]  /*139b0*/  IMAD.WIDE.U32 R4, R5, UR4, R2 ;  /* 0x0000000405047c25 */ /* 0x000fe2000f8e0002 */
[----:B------:R-:W-:-:S03]  /*139c0*/  SHF.R.S32.HI R2, RZ, 0x1f, R9 ;  /* 0x0000001fff027819 */ /* 0x000fc60000011409 */
[----:B------:R-:W-:Y:S02]  /*139d0*/  IMAD.MOV R11, RZ, RZ, -R10 ;  /* 0x000000ffff0b7224 */ /* 0x000fe400078e0a0a */
[----:B------:R-:W-:Y:S01]  /*139e0*/  IMAD R10, R10, UR5, R12 ;  /* 0x000000050a0a7c24 */ /* 0x000fe2000f8e020c */
[----:B------:R-:W-:Y:S01]  /*139f0*/  ULDC.64 UR4, c[0x0][0x2c8] ;  /* 0x0000b20000047ab9 */ /* 0x000fe20000000a00 */
[----:B------:R-:W-:Y:S02]  /*13a00*/  IMAD.IADD R3, R5, 0x1, R8 ;  /* 0x0000000105037824 */ /* 0x000fe400078e0208 */
[----:B------:R-:W-:Y:S02]  /*13a10*/  IMAD R8, R2, UR4, RZ ;  /* 0x0000000402087c24 */ /* 0x000fe4000f8e02ff */
[----:B------:R-:W-:Y:S02]  /*13a20*/  IMAD R0, R20, R11, R0 ;  /* 0x0000000b14007224 */ /* 0x000fe400078e0200 */
[----:B------:R-:W-:-:S02]  /*13a30*/  IMAD.MOV.U32 R2, RZ, RZ, R4 ;  /* 0x000000ffff027224 */ /* 0x000fc400078e0004 */
[C---:B------:R-:W-:Y:S02]  /*13a40*/  IMAD R8, R9.reuse, UR5, R8 ;  /* 0x0000000509087c24 */ /* 0x040fe4000f8e0208 */
[----:B------:R-:W-:Y:S01]  /*13a50*/  IMAD.WIDE.U32 R4, R9, UR4, R2 ;  /* 0x0000000409047c25 */ /* 0x000fe2000f8e0002 */
[----:B------:R-:W-:-:S03]  /*13a60*/  SHF.R.S32.HI R2, RZ, 0x1f, R0 ;  /* 0x0000001fff027819 */ /* 0x000fc60000011400 */
[----:B------:R-:W-:Y:S02]  /*13a70*/  IMAD.IADD R3, R7, 0x1, R10 ;  /* 0x0000000107037824 */ /* 0x000fe400078e020a */
[----:B------:R-:W-:Y:S02]  /*13a80*/  IMAD R7, R2, UR4, RZ ;  /* 0x0000000402077c24 */ /* 0x000fe4000f8e02ff */
[----:B------:R-:W-:Y:S02]  /*13a90*/  IMAD.MOV.U32 R2, RZ, RZ, R6 ;  /* 0x000000ffff027224 */ /* 0x000fe400078e0006 */
[C---:B------:R-:W-:Y:S02]  /*13aa0*/  IMAD R6, R0.reuse, UR5, R7 ;  /* 0x0000000500067c24 */ /* 0x040fe4000f8e0207 */
[----:B------:R-:W-:Y:S01]  /*13ab0*/  IMAD.WIDE.U32 R2, R0, UR4, R2 ;  /* 0x0000000400027c25 */ /* 0x000fe2000f8e0002 */
[----:B------:R-:W-:Y:S02]  /*13ac0*/  ULDC.64 UR4, c[0x0][0x280] ;  /* 0x0000a00000047ab9 */ /* 0x000fe40000000a00 */
[----:B------:R-:W-:Y:S01]  /*13ad0*/  LEA R7, P0, R4, UR4, 0x1 ;  /* 0x0000000404077c11 */ /* 0x000fe2000f8008ff */
[----:B------:R-:W-:-:S02]  /*13ae0*/  IMAD.IADD R9, R5, 0x1, R8 ;  /* 0x0000000105097824 */ /* 0x000fc400078e0208 */
[----:B------:R-:W-:-:S03]  /*13af0*/  IMAD.IADD R3, R3, 0x1, R6 ;  /* 0x0000000103037824 */ /* 0x000fc600078e0206 */
[----:B------:R-:W-:Y:S02]  /*13b00*/  LEA.HI.X R9, R4, UR5, R9, 0x1, P0 ;  /* 0x0000000504097c11 */ /* 0x000fe400080f0c09 */
[C---:B------:R-:W-:Y:S01]  /*13b10*/  LEA R10, P0, R2.reuse, UR4, 0x1 ;  /* 0x00000004020a7c11 */ /* 0x040fe2000f8008ff */
[----:B------:R-:W-:Y:S02]  /*13b20*/  ULDC UR4, c[0x0][0x2b8] ;  /* 0x0000ae0000047ab9 */ /* 0x000fe40000000800 */
[----:B------:R-:W-:Y:S02]  /*13b30*/  ISETP.GE.AND P3, PT, R27, UR4, PT ;  /* 0x000000041b007c0c */ /* 0x000fe4000bf66270 */
[----:B------:R-:W-:Y:S01]  /*13b40*/  LEA.HI.X R8, R2, UR5, R3, 0x1, P0 ;  /* 0x0000000502087c11 */ /* 0x000fe200080f0c03 */
[----:B------:R-:W-:Y:S01]  /*13b50*/  UMOV UR5, 0xffffffff ;  /* 0xffffffff00057882 */ /* 0x000fe20000000000 */
[----:B------:R-:W-:Y:S02]  /*13b60*/  ISETP.GE.AND P0, PT, R14, UR4, PT ;  /* 0x000000040e007c0c */ /* 0x000fe4000bf06270 */
[----:B------:R-:W-:Y:S01]  /*13b70*/  ISETP.GE.AND P1, PT, R13, UR4, PT ;  /* 0x000000040d007c0c */ /* 0x000fe2000bf26270 */
[----:B------:R-:W-:-:S12]  /*13b80*/  BRA.DIV UR5, `(.L_x_950) ;  /* 0x0000002605e87947 */ /* 0x000fd8000b800000 */
[----:B------:R-:W0:Y:S01]  /*13b90*/  S2R R3, SR_TID.X ;  /* 0x0000000000037919 */ /* 0x000e220000002100 */
[----:B------:R-:W-:Y:S01]  /*13ba0*/  ULDC UR4, c[0x0][0x288] ;  /* 0x0000a20000047ab9 */ /* 0x000fe20000000800 */
[----:B------:R-:W-:Y:S01]  /*13bb0*/  IMAD.MOV.U32 R24, RZ, RZ, 0x1 ;  /* 0x00000001ff187424 */ /* 0x000fe200078e00ff */
[----:B------:R-:W-:Y:S01]  /*13bc0*/  SHFL.IDX PT, R2, R9, RZ, 0x1c1f ;  /* 0x001c1fff09027589 */ /* 0x000fe200000e0000 */
[----:B------:R-:W-:-:S03]  /*13bd0*/  IMAD R0, R20, UR4, RZ ;  /* 0x0000000414007c24 */ /* 0x000fc6000f8e02ff */
[----:B------:R-:W-:Y:S04]  /*13be0*/  SHFL.IDX PT, R14, R7, RZ, 0x1c1f ;  /* 0x001c1fff070e7589 */ /* 0x000fe800000e0000 */
[----:B------:R-:W1:Y:S01]  /*13bf0*/  SHFL.IDX PT, R4, R9, 0x1, 0x1c1f ;  /* 0x003c1f0009047f89 */ /* 0x000e6200000e0000 */
[----:B0-----:R-:W-:-:S04]  /*13c00*/  LOP3.LUT R3, R3, 0x7f, RZ, 0xc0, !PT ;  /* 0x0000007f03037812 */ /* 0x001fc800078ec0ff */
[----:B------:R-:W-:Y:S01]  /*13c10*/  SHF.R.U32.HI R3, RZ, 0x2, R3 ;  /* 0x00000002ff037819 */ /* 0x000fe20000011603 */
[----:B-1----:R-:W-:-:S04]  /*13c20*/  IMAD.MOV.U32 R5, RZ, RZ, R4 ;  /* 0x000000ffff057224 */ /* 0x002fc800078e0004 */
[----:B------:R-:W-:Y:S02]  /*13c30*/  VIADD R6, R3, UR42 ;  /* 0x0000002a03067c36 */ /* 0x000fe40008000000 */
[----:B------:R-:W-:Y:S02]  /*13c40*/  IMAD.MOV.U32 R3, RZ, RZ, R2 ;  /* 0x000000ffff037224 */ /* 0x000fe400078e0002 */
[----:B------:R-:W-:Y:S01]  /*13c50*/  IMAD.MOV.U32 R2, RZ, RZ, R14 ;  /* 0x000000ffff027224 */ /* 0x000fe200078e000e */
[C---:B------:R-:W-:Y:S01]  /*13c60*/  ISETP.GE.AND P2, PT, R6.reuse, R0, PT ;  /* 0x000000000600720c */ /* 0x040fe20003f46270 */
[----:B------:R-:W0:Y:S01]  /*13c70*/  SHFL.IDX PT, R14, R7, 0x1, 0x1c1f ;  /* 0x003c1f00070e7f89 */ /* 0x000e2200000e0000 */
[----:B------:R-:W-:-:S11]  /*13c80*/  VIADD R11, R6, 0x20 ;  /* 0x00000020060b7836 */ /* 0x000fd60000000000 */
[----:B------:R-:W-:Y:S01]  /*13c90*/  @!P2 IMAD.WIDE.U32 R2, R27, 0x2, R2 ;  /* 0x000000021b02a825 */ /* 0x000fe200078e0002 */
[----:B------:R-:W-:-:S05]  /*13ca0*/  @!P2 LEA R21, R28, UR47, 0x1 ;  /* 0x0000002f1c15ac11 */ /* 0x000fca000f8e08ff */
[----:B------:R-:W-:Y:S04]  /*13cb0*/  @!P2 LDGSTS.E.BYPASS.LTC128B.128 [R21+0xc400], desc[UR36][R2.64], !P3 ;  /* 0x0c4000000215afae */ /* 0x000fe8000d901d64 */
[----:B------:R-:W-:Y:S01]  /*13cc0*/  @!P2 LDGSTS.E.BYPASS.LTC128B.128 [R21+0xf400], desc[UR36][R2.64+0x40], !P0 ;  /* 0x0f4000400215afae */ /* 0x000fe2000c101d64 */
[----:B0-----:R-:W-:-:S03]  /*13cd0*/  IMAD.MOV.U32 R4, RZ, RZ, R14 ;  /* 0x000000ffff047224 */ /* 0x001fc600078e000e */
[----:B------:R0:W-:Y:S01]  /*13ce0*/  @!P2 LDGSTS.E.BYPASS.LTC128B.128 [R21+0x12400], desc[UR36][R2.64+0x80], !P1 ;  /* 0x124000800215afae */ /* 0x0001e2000c901d64 */
[----:B------:R-:W-:Y:S01]  /*13cf0*/  ISETP.GE.AND P2, PT, R11, R0, PT ;  /* 0x000000000b00720c */ /* 0x000fe20003f46270 */
[----:B------:R-:W-:Y:S02]  /*13d00*/  VIADD R11, R6, 0x40 ;  /* 0x00000040060b7836 */ /* 0x000fe40000000000 */
[----:B------:R-:W-:Y:S04]  /*13d10*/  SHFL.IDX PT, R14, R7, 0x2, 0x1c1f ;  /* 0x005c1f00070e7f89 */ /* 0x000fe800000e0000 */
[----:B0-----:R-:W0:Y:S06]  /*13d20*/  SHFL.IDX PT, R2, R9, 0x2, 0x1c1f ;  /* 0x005c1f0009027f89 */ /* 0x001e2c00000e0000 */
[----:B------:R-:W-:Y:S01]  /*13d30*/  @!P2 IMAD.WIDE.U32 R4, R27, 0x2, R4 ;  /* 0x000000021b04a825 */ /* 0x000fe200078e0004 */
[----:B------:R-:W-:-:S05]  /*13d40*/  @!P2 LEA R25, R28, UR47, 0x1 ;  /* 0x0000002f1c19ac11 */ /* 0x000fca000f8e08ff */
[----:B------:R-:W-:Y:S04]  /*13d50*/  @!P2 LDGSTS.E.BYPASS.LTC128B.128 [R25+0xcc00], desc[UR36][R4.64], !P3 ;  /* 0x0cc000000419afae */ /* 0x000fe8000d901d64 */
[----:B------:R-:W-:Y:S04]  /*13d60*/  @!P2 LDGSTS.E.BYPASS.LTC128B.128 [R25+0xfc00], desc[UR36][R4.64+0x40], !P0 ;  /* 0x0fc000400419afae */ /* 0x000fe8000c101d64 */
[----:B------:R1:W-:Y:S01]  /*13d70*/  @!P2 LDGSTS.E.BYPASS.LTC128B.128 [R25+0x12c00], desc[UR36][R4.64+0x80], !P1 ;  /* 0x12c000800419afae */ /* 0x0003e2000c901d64 */
[----:B------:R-:W-:Y:S01]  /*13d80*/  ISETP.GE.AND P2, PT, R11, R0, PT ;  /* 0x000000000b00720c */ /* 0x000fe20003f46270 */
[----:B------:R-:W-:-:S02]  /*13d90*/  VIADD R11, R6, 0x60 ;  /* 0x00000060060b7836 */ /* 0x000fc40000000000 */
[----:B0-----:R-:W-:Y:S02]  /*13da0*/  IMAD.MOV.U32 R3, RZ, RZ, R2 ;  /* 0x000000ffff037224 */ /* 0x001fe400078e0002 */
[----:B------:R-:W-:Y:S01]  /*13db0*/  IMAD.MOV.U32 R2, RZ, RZ, R14 ;  /* 0x000000ffff027224 */ /* 0x000fe200078e000e */
[----:B-1----:R-:W-:Y:S07]  /*13dc0*/  SHFL.IDX PT, R5, R9, 0x3, 0x1c1f ;  /* 0x007c1f0009057f89 */ /* 0x002fee00000e0000 */
[----:B------:R-:W-:Y:S01]  /*13dd0*/  @!P2 IMAD.WIDE.U32 R2, R27, 0x2, R2 ;  /* 0x000000021b02a825 */ /* 0x000fe200078e0002 */
[----:B------:R-:W-:Y:S01]  /*13de0*/  @!P2 LEA R21, R28, UR47, 0x1 ;  /* 0x0000002f1c15ac11 */ /* 0x000fe2000f8e08ff */
[----:B------:R0:W1:Y:S04]  /*13df0*/  SHFL.IDX PT, R4, R7, 0x3, 0x1c1f ;  /* 0x007c1f0007047f89 */ /* 0x00006800000e0000 */
[----:B------:R-:W-:Y:S04]  /*13e00*/  @!P2 LDGSTS.E.BYPASS.LTC128B.128 [R21+0xd400], desc[UR36][R2.64], !P3 ;  /* 0x0d4000000215afae */ /* 0x000fe8000d901d64 */
[----:B------:R-:W-:Y:S01]  /*13e10*/  @!P2 LDGSTS.E.BYPASS.LTC128B.128 [R21+0x10400], desc[UR36][R2.64+0x40], !P0 ;  /* 0x104000400215afae */ /* 0x000fe2000c101d64 */
[----:B0-----:R-:W-:-:S03]  /*13e20*/  VIADD R7, R6, 0x80 ;  /* 0x0000008006077836 */ /* 0x001fc60000000000 */
[----:B------:R0:W-:Y:S01]  /*13e30*/  @!P2 LDGSTS.E.BYPASS.LTC128B.128 [R21+0x13400], desc[UR36][R2.64+0x80], !P1 ;  /* 0x134000800215afae */ /* 0x0001e2000c901d64 */
[----:B------:R-:W-:-:S03]  /*13e40*/  ISETP.GE.AND P2, PT, R11, R0, PT ;  /* 0x000000000b00720c */ /* 0x000fc60003f46270 */
[----:B------:R-:W-:Y:S04]  /*13e50*/  SHFL.IDX PT, R14, R10, 0x1, 0x1c1f ;  /* 0x003c1f000a0e7f89 */ /* 0x000fe800000e0000 */
[----:B0-----:R-:W-:Y:S06]  /*13e60*/  SHFL.IDX PT, R3, R8, RZ, 0x1c1f ;  /* 0x001c1fff08037589 */ /* 0x001fec00000e0000 */
        /* <DEDUP_REMOVED lines=13> */
.L_x_1010:
[----:B------:R-:W-:Y:S01]  /*13f40*/  VIADD R5, R6, 0xa0 ;  /* 0x000000a006057836 */ /* 0x000fe20000000000 */
[----:B------:R-:W-:Y:S01]  /*13f50*/  BSSY B0, `(.L_x_951) ;  /* 0x000000d000007945 */ /* 0x000fe20003800000 */
[----:B-1----:R-:W-:Y:S02]  /*13f60*/  IMAD.MOV.U32 R2, RZ, RZ, R14 ;  /* 0x000000ffff027224 */ /* 0x002fe400078e000e */
[----:B--2---:R-:W-:Y:S01]  /*13f70*/  IMAD.MOV.U32 R3, RZ, RZ, R4 ;  /* 0x000000ffff037224 */ /* 0x004fe200078e0004 */
        /* <DEDUP_REMOVED lines=10> */
.L_x_952:
[----:B------:R-:W-:Y:S05]  /*14020*/  BSYNC B0 ;  /* 0x0000000000007941 */ /* 0x000fea0003800000 */
.L_x_951:
[----:B------:R-:W-:Y:S01]  /*14030*/  NOP ;  /* 0x0000000000007918 */ /* 0x000fe20000000000 */
[----:B------:R-:W-:Y:S01]  /*14040*/  SYNCS.ARRIVE.TRANS64.RED.A0T1 RZ, [UR47+0x2d800], RZ ;  /* 0x02d800ffffff79a7 */ /* 0x000fe2000820042f */
[----:B------:R-:W-:Y:S01]  /*14050*/  IMAD.MOV.U32 R0, RZ, RZ, 0x1 ;  /* 0x00000001ff007424 */ /* 0x000fe200078e00ff */
[----:B------:R-:W-:Y:S04]  /*14060*/  ARRIVES.LDGSTSBAR.64.TRANSCNT [UR47+0x2d800] ;  /* 0x02d80000ff0079b0 */ /* 0x000fe80008000aaf */
[----:B------:R-:W-:Y:S01]  /*14070*/  SHF.L.U32 R0, R0, 0x1f, RZ ;  /* 0x0000001f00007819 */ /* 0x000fe200000006ff */
[----:B------:R-:W-:Y:S01]  /*14080*/  NOP ;  /* 0x0000000000007918 */ /* 0x000fe20000000000 */
[----:B------:R-:W-:Y:S01]  /*14090*/  SYNCS.ARRIVE.TRANS64.A1T0 RZ, [UR47+0x2d800], RZ ;  /* 0x02d800ffffff79a7 */ /* 0x000fe2000810002f */
[----:B------:R-:W-:-:S05]  /*140a0*/  VIADD R19, R19, 0xfffffffe ;  /* 0xfffffffe13137836 */ /* 0x000fca0000000000 */
[----:B------:R-:W-:Y:S01]  /*140b0*/  ISETP.GE.AND P0, PT, R19, UR51, PT ;  /* 0x0000003313007c0c */ /* 0x000fe2000bf06270 */
[----:B------:R-:W1:Y:S02]  /*140c0*/  SYNCS.PHASECHK.TRANS64.TRYWAIT P1, [UR47+0x2d820], R0 ;  /* 0x02d82000ff0075a7 */ /* 0x000e64000802016f */
[----:B-1----:R-:W-:Y:S10]  /*140d0*/  @!P1 BRA `(.L_x_953) ;  /* 0x0000002800849947 */ /* 0x002ff40003800000 */
.L_x_1011:
[----:B------:R-:W-:Y:S01]  /*140e0*/  IMAD.MOV.U32 R21, RZ, RZ, RZ ;  /* 0x000000ffff157224 */ /* 0x000fe200078e00ff */
[----:B------:R-:W-:Y:S06]  /*140f0*/  @!P0 BRA `(.L_x_954) ;  /* 0x0000000c00cc8947 */ /* 0x000fec0003800000 */
[----:B0-----:R-:W0:Y:S01]  /*14100*/  S2R R2, SR_TID.X ;  /* 0x0000000000027919 */ /* 0x001e220000002100 */
[----:B------:R-:W-:Y:S01]  /*14110*/  UIADD3 UR4, UR46, 0x1, URZ ;  /* 0x000000012e047890 */ /* 0x000fe2000fffe03f */
[----:B------:R-:W-:Y:S01]  /*14120*/  LOP3.LUT R3, RZ, UR44, RZ, 0x33, !PT ;  /* 0x0000002cff037c12 */ /* 0x000fe2000f8e33ff */
[----:B------:R-:W-:Y:S01]  /*14130*/  BSSY B0, `(.L_x_954) ;  /* 0x00000ef000007945 */ /* 0x000fe20003800000 */
[----:B------:R-:W1:Y:S01]  /*14140*/  S2R R4, SR_TID.X ;  /* 0x0000000000047919 */ /* 0x000e620000002100 */
[----:B------:R-:W-:Y:S01]  /*14150*/  UIMAD UR4, UR4, UR40, URZ ;  /* 0x00000028040472a4 */ /* 0x000fe2000f8e023f */
[----:B------:R-:W-:Y:S01]  /*14160*/  LOP3.LUT R5, RZ, UR43, RZ, 0x33, !PT ;  /* 0x0000002bff057c12 */ /* 0x000fe2000f8e33ff */
[----:B------:R-:W-:-:S04]  /*14170*/  IMAD.MOV.U32 R20, RZ, RZ, RZ ;  /* 0x000000ffff147224 */ /* 0x000fc800078e00ff */
[----:B------:R-:W-:Y:S01]  /*14180*/  LOP3.LUT R0, RZ, UR4, RZ, 0x33, !PT ;  /* 0x00000004ff007c12 */ /* 0x000fe2000f8e33ff */
[----:B------:R-:W-:-:S03]  /*14190*/  ULDC UR4, c[0x0][0x2f4] ;  /* 0x0000bd0000047ab9 */ /* 0x000fc60000000800 */
[----:B------:R-:W-:-:S04]  /*141a0*/  VIADDMNMX R0, R0, -UR45, R3, !PT ;  /* 0x8000002d00007c46 */ /* 0x000fc8000f800103 */
[----:B------:R-:W-:-:S04]  /*141b0*/  VIMNMX R0, R0, R5, !PT ;  /* 0x0000000500007248 */ /* 0x000fc80007fe0100 */
[----:B------:R-:W-:Y:S02]  /*141c0*/  IADD3 R26, -R0, -0x2, RZ ;  /* 0xfffffffe001a7810 */ /* 0x000fe40007ffe1ff */
[----:B0-----:R-:W-:-:S04]  /*141d0*/  LOP3.LUT R2, R2, 0x7f, RZ, 0xc0, !PT ;  /* 0x0000007f02027812 */ /* 0x001fc800078ec0ff */
[----:B------:R-:W-:-:S04]  /*141e0*/  SHF.R.U32.HI R2, RZ, 0x2, R2 ;  /* 0x00000002ff027819 */ /* 0x000fc80000011602 */
[----:B------:R-:W-:Y:S01]  /*141f0*/  IADD3 R23, R23, R22, R2 ;  /* 0x0000001617177210 */ /* 0x000fe20007ffe002 */
[----:B------:R-:W-:Y:S01]  /*14200*/  IMAD.MOV.U32 R22, RZ, RZ, 0x1 ;  /* 0x00000001ff167424 */ /* 0x000fe200078e00ff */
[----:B------:R-:W-:Y:S01]  /*14210*/  IADD3 R3, -R2, UR49, RZ ;  /* 0x0000003102037c10 */ /* 0x000fe2000fffe1ff */
[C---:B-1----:R-:W-:Y:S02]  /*14220*/  IMAD.SHL.U32 R2, R4.reuse, 0x8, RZ ;  /* 0x0000000804027824 */ /* 0x042fe400078e00ff */
[----:B------:R-:W-:Y:S02]  /*14230*/  IMAD.SHL.U32 R4, R4, 0x8, RZ ;  /* 0x0000000804047824 */ /* 0x000fe400078e00ff */
[----:B------:R-:W-:Y:S01]  /*14240*/  VIADD R23, R23, 0xfffffe80 ;  /* 0xfffffe8017177836 */ /* 0x000fe20000000000 */
[----:B------:R-:W-:Y:S01]  /*14250*/  LOP3.LUT R2, R2, 0x18, RZ, 0xc0, !PT ;  /* 0x0000001802027812 */ /* 0x000fe200078ec0ff */
[----:B------:R-:W-:Y:S01]  /*14260*/  IMAD R3, R0, 0x80, R3 ;  /* 0x0000008000037824 */ /* 0x000fe200078e0203 */
[----:B------:R-:W-:Y:S01]  /*14270*/  LOP3.LUT R4, R4, 0x18, RZ, 0xc0, !PT ;  /* 0x0000001804047812 */ /* 0x000fe200078ec0ff */
[----:B------:R-:W-:Y:S01]  /*14280*/  IMAD R10, R0, -0x80, R23 ;  /* 0xffffff80000a7824 */ /* 0x000fe200078e0217 */
[----:B------:R-:W-:Y:S01]  /*14290*/  ISETP.GE.AND P3, PT, R2, UR4, PT ;  /* 0x0000000402007c0c */ /* 0x000fe2000bf66270 */
[----:B------:R-:W-:Y:S01]  /*142a0*/  VIADD R0, R3, 0x100 ;  /* 0x0000010003007836 */ /* 0x000fe20000000000 */
[----:B------:R-:W-:-:S02]  /*142b0*/  LOP3.LUT R4, R4, 0x20, RZ, 0xfc, !PT ;  /* 0x0000002004047812 */ /* 0x000fc400078efcff */
[----:B------:R-:W-:Y:S02]  /*142c0*/  LOP3.LUT R2, R2, 0x40, RZ, 0xfc, !PT ;  /* 0x0000004002027812 */ /* 0x000fe400078efcff */
[----:B------:R-:W-:Y:S02]  /*142d0*/  ISETP.GE.AND P2, PT, R4, UR4, PT ;  /* 0x0000000404007c0c */ /* 0x000fe4000bf46270 */
[----:B------:R-:W-:-:S13]  /*142e0*/  ISETP.GE.AND P1, PT, R2, UR4, PT ;  /* 0x0000000402007c0c */ /* 0x000fda000bf26270 */
.L_x_967:
        /* <DEDUP_REMOVED lines=15> */
[----:B------:R-:W-:-:S03]  /*143e0*/  ULDC.64 UR4, c[0x0][0x418] ;  /* 0x0001060000047ab9 */ /* 0x000fc60000000a00 */
[----:B------:R-:W-:Y:S01]  /*143f0*/  IMAD.IADD R3, R5, 0x1, R3 ;  /* 0x0000000105037824 */ /* 0x000fe200078e0203 */
[----:B------:R-:W-:-:S04]  /*14400*/  LEA R6, P0, R2, UR4, 0x2 ;  /* 0x0000000402067c11 */ /* 0x000fc8000f8010ff */
[----:B------:R-:W-:-:S05]  /*14410*/  LEA.HI.X R7, R2, UR5, R3, 0x2, P0 ;  /* 0x0000000502077c11 */ /* 0x000fca00080f1403 */
[----:B------:R-:W2:Y:S01]  /*14420*/  LDG.E R6, desc[UR36][R6.64] ;  /* 0x0000002406067981 */ /* 0x000ea2000c1e1900 */
[----:B------:R-:W-:Y:S01]  /*14430*/  LOP3.LUT P4, RZ, R16, 0x8, RZ, 0xc0, !PT ;  /* 0x0000000810ff7812 */ /* 0x000fe2000788c0ff */
[----:B------:R-:W-:-:S05]  /*14440*/  VIADD R21, R20, 0x1 ;  /* 0x0000000114157836 */ /* 0x000fca0000000000 */
[----:B------:R-:W-:-:S04]  /*14450*/  ISETP.NE.AND P0, PT, R21, 0x2, PT ;  /* 0x000000021500780c */ /* 0x000fc80003f05270 */
[----:B------:R-:W-:Y:S02]  /*14460*/  SEL R3, RZ, 0x1, P0 ;  /* 0x00000001ff037807 */ /* 0x000fe40000000000 */
[----:B------:R-:W-:Y:S02]  /*14470*/  SEL R21, R21, RZ, P0 ;  /* 0x000000ff15157207 */ /* 0x000fe40000000000 */
[----:B------:R-:W-:Y:S02]  /*14480*/  LOP3.LUT R24, R22, R3, RZ, 0x3c, !PT ;  /* 0x0000000316187212 */ /* 0x000fe400078e3cff */
[----:B--2---:R-:W-:Y:S01]  /*14490*/  SHF.R.S32.HI R25, RZ, 0x1f, R6 ;  /* 0x0000001fff197819 */ /* 0x004fe20000011406 */
[----:B------:R-:W-:Y:S06]  /*144a0*/  @!P4 BRA `(.L_x_955) ;  /* 0x000000000004c947 */ /* 0x000fec0003800000 */
[----:B------:R-:W-:Y:S01]  /*144b0*/  BPT.TRAP 0x1 ;  /* 0x000000040000795c */ /* 0x000fe20000300000 */
.L_x_955:
[----:B------:R-:W-:Y:S01]  /*144c0*/  LEA R7, R21, UR47, 0x3 ;  /* 0x0000002f15077c11 */ /* 0x000fe2000f8e18ff */
[----:B------:R-:W-:Y:S01]  /*144d0*/  BSSY B1, `(.L_x_956) ;  /* 0x0000004000017945 */ /* 0x000fe20003800000 */
[----:B------:R-:W-:-:S04]  /*144e0*/  SHF.L.U32 R2, R24, 0x1f, RZ ;  /* 0x0000001f18027819 */ /* 0x000fc800000006ff */
[----:B------:R-:W0:Y:S02]  /*144f0*/  SYNCS.PHASECHK.TRANS64.TRYWAIT P0, [R7+URZ+0x2d840], R2 ;  /* 0x02d84002070075a7 */ /* 0x000e24000800017f */
[----:B0-----:R-:W-:Y:S05]  /*14500*/  @!P0 BRA `(.L_x_957) ;  /* 0x0000002400908947 */ /* 0x001fea0003800000 */
.L_x_1012:
[----:B------:R-:W-:Y:S05]  /*14510*/  BSYNC B1 ;  /* 0x0000000000017941 */ /* 0x000fea0003800000 */
.L_x_956:
        /* <DEDUP_REMOVED lines=23> */
[----:B------:R-:W-:Y:S01]  /*14690*/  IMAD R9, R21, 0x3000, R28 ;  /* 0x0000300015097824 */ /* 0x000fe200078e021c */
[----:B------:R-:W-:Y:S01]  /*146a0*/  LEA R8, P0, R2, UR6, 0x1 ;  /* 0x0000000602087c11 */ /* 0x000fe2000f8008ff */
[----:B------:R-:W-:Y:S01]  /*146b0*/  VIADD R19, R3, UR4 ;  /* 0x0000000403137c36 */ /* 0x000fe20008000000 */
[----:B------:R-:W-:-:S04]  /*146c0*/  UMOV UR4, 0xffffffff ;  /* 0xffffffff00047882 */ /* 0x000fc80000000000 */
[----:B------:R-:W-:Y:S01]  /*146d0*/  LEA.HI.X R19, R2, UR7, R19, 0x1, P0 ;  /* 0x0000000702137c11 */ /* 0x000fe200080f0c13 */
[----:B------:R-:W-:Y:S06]  /*146e0*/  BRA.DIV UR4, `(.L_x_958) ;  /* 0x00000026042c7947 */ /* 0x000fec000b800000 */
[----:B------:R-:W0:Y:S01]  /*146f0*/  S2R R3, SR_TID.X ;  /* 0x0000000000037919 */ /* 0x000e220000002100 */
[----:B------:R-:W-:Y:S02]  /*14700*/  LOP3.LUT P6, RZ, R16, 0x4, RZ, 0xc0, !PT ;  /* 0x0000000410ff7812 */ /* 0x000fe400078cc0ff */
[----:B------:R-:W-:Y:S01]  /*14710*/  LEA R9, R9, UR47, 0x1 ;  /* 0x0000002f09097c11 */ /* 0x000fe2000f8e08ff */
        /* <DEDUP_REMOVED lines=26> */
.L_x_1022:
        /* <DEDUP_REMOVED lines=11> */
.L_x_959:
[----:B------:R-:W-:Y:S02]  /*14970*/  PLOP3.LUT P4, PT, P4, P0, PT, 0xa2, 0x0 ;  /* 0x000000000000781c */ /* 0x000fe40002781472 */
[----:B------:R-:W-:-:S08]  /*14980*/  @P0 R2UR P4, UR4, R7 ;  /* 0x00000000070402ca */ /* 0x000fd00000080000 */
[----:B------:R-:W-:-:S05]  /*14990*/  @P0 PLOP3.LUT P0, PT, P4, PT, PT, 0x80, 0x0 ;  /* 0x000000000000081c */ /* 0x000fca000270f070 */
[----:B------:R-:W-:Y:S01]  /*149a0*/  @!P4 SYNCS.ARRIVE.TRANS64.RED.A0T1 RZ, [UR4+0x2d830], RZ ;  /* 0x02d830ffffffc9a7 */ /* 0x000fe20008200404 */
[----:B------:R-:W-:Y:S07]  /*149b0*/  @!P4 ARRIVES.LDGSTSBAR.64.TRANSCNT [UR4+0x2d830] ;  /* 0x02d83000ff00c9b0 */ /* 0x000fee0008000a84 */
[----:B------:R-:W-:Y:S05]  /*149c0*/  @P0 BRA.U.ANY `(.L_x_959) ;  /* 0xfffffffd00e80947 */ /* 0x000fea000393ffff */
[----:B------:R-:W-:Y:S01]  /*149d0*/  NOP ;  /* 0x0000000000007918 */ /* 0x000fe20000000000 */
[----:B------:R-:W-:-:S13]  /*149e0*/  LOP3.LUT P5, RZ, R16, 0x8, RZ, 0xc0, !PT ;  /* 0x0000000810ff7812 */ /* 0x000fda00078ac0ff */
[----:B------:R-:W-:Y:S05]  /*149f0*/  @!P5 BRA `(.L_x_960) ;  /* 0x000000000004d947 */ /* 0x000fea0003800000 */
[----:B------:R-:W-:Y:S01]  /*14a00*/  BPT.TRAP 0x1 ;  /* 0x000000040000795c */ /* 0x000fe20000300000 */
.L_x_960:
[----:B------:R2:W-:Y:S01]  /*14a10*/  SYNCS.ARRIVE.TRANS64.A1T0 RZ, [R7+URZ+0x2d830], RZ ;  /* 0x02d830ff07ff79a7 */ /* 0x0005e2000810003f */
[----:B------:R-:W-:Y:S05]  /*14a20*/  @!P5 BRA `(.L_x_961) ;  /* 0x000000000004d947 */ /* 0x000fea0003800000 */
[----:B------:R-:W-:Y:S01]  /*14a30*/  BPT.TRAP 0x1 ;  /* 0x000000040000795c */ /* 0x000fe20000300000 */
.L_x_961:
[----:B-1----:R-:W-:Y:S01]  /*14a40*/  SHF.L.U32 R2, R22, 0x1f, RZ ;  /* 0x0000001f16027819 */ /* 0x002fe200000006ff */
[----:B------:R-:W-:Y:S01]  /*14a50*/  BSSY B1, `(.L_x_962) ;  /* 0x0000004000017945 */ /* 0x000fe20003800000 */
[----:B--2---:R-:W-:-:S04]  /*14a60*/  LEA R7, R20, UR47, 0x3 ;  /* 0x0000002f14077c11 */ /* 0x004fc8000f8e18ff */
[----:B------:R-:W1:Y:S02]  /*14a70*/  SYNCS.PHASECHK.TRANS64.TRYWAIT P0, [R7+URZ+0x2d860], R2 ;  /* 0x02d86002070075a7 */ /* 0x000e64000800017f */
[----:B-1----:R-:W-:Y:S05]  /*14a80*/  @!P0 BRA `(.L_x_963) ;  /* 0x0000002400988947 */ /* 0x002fea0003800000 */
.L_x_1023:
[----:B------:R-:W-:Y:S05]  /*14a90*/  BSYNC B1 ;  /* 0x0000000000017941 */ /* 0x000fea0003800000 */
.L_x_962:
        /* <DEDUP_REMOVED lines=36> */
.L_x_1033:
        /* <DEDUP_REMOVED lines=18> */
[----:B------:R-:W-:Y:S02]  /*14e00*/  IMAD.IADD R3, R3, 0x1, R9 ;  /* 0x0000000103037824 */ /* 0x000fe400078e0209 */
[----:B------:R-:W-:Y:S02]  /*14e10*/  IMAD R25, R25, UR4, RZ ;  /* 0x0000000419197c24 */ /* 0x000fe4000f8e02ff */
[----:B------:R-:W-:-:S04]  /*14e20*/  IMAD.WIDE.U32 R2, R6, UR4, R2 ;  /* 0x0000000406027c25 */ /* 0x000fc8000f8e0002 */
[----:B------:R-:W-:-:S04]  /*14e30*/  IMAD R25, R6, UR5, R25 ;  /* 0x0000000506197c24 */ /* 0x000fc8000f8e0219 */
[----:B------:R-:W-:-:S07]  /*14e40*/  IMAD.IADD R19, R3, 0x1, R25 ;  /* 0x0000000103137824 */ /* 0x000fce00078e0219 */
.L_x_965:
        /* <DEDUP_REMOVED lines=10> */
.L_x_966:
[----:B------:R-:W-:Y:S01]  /*14ef0*/  R2UR UR6, R29 ;  /* 0x000000001d0672ca */ /* 0x000fe200000e0000 */
[----:B------:R-:W-:Y:S01]  /*14f00*/  ULDC.64 UR4, c[0x0][0x330] ;  /* 0x0000cc0000047ab9 */ /* 0x000fe20000000a00 */
[----:B------:R-:W-:Y:S01]  /*14f10*/  IMAD.MOV.U32 R18, RZ, RZ, R2 ;  /* 0x000000ffff127224 */ /* 0x000fe200078e0002 */
[----:B------:R0:W-:Y:S01]  /*14f20*/  SYNCS.ARRIVE.TRANS64.A1T0 RZ, [R7+URZ+0x2d850], RZ ;  /* 0x02d850ff07ff79a7 */ /* 0x0001e2000810003f */
[----:B------:R-:W-:Y:S02]  /*14f30*/  IMAD.U32 R3, RZ, RZ, UR4 ;  /* 0x00000004ff037e24 */ /* 0x000fe4000f8e00ff */
[----:B------:R-:W-:Y:S02]  /*14f40*/  VIADD R26, R26, 0xffffffff ;  /* 0xffffffff1a1a7836 */ /* 0x000fe40000000000 */
[----:B------:R-:W-:-:S04]  /*14f50*/  IMAD.WIDE.U32 R18, R3, UR41, R18 ;  /* 0x0000002903127c25 */ /* 0x000fc8000f8e0012 */
[----:B------:R-:W-:Y:S01]  /*14f60*/  VIADD R0, R0, 0x80 ;  /* 0x0000008000007836 */ /* 0x000fe20000000000 */
[----:B------:R-:W-:Y:S01]  /*14f70*/  UIMAD UR4, UR6, UR4, URZ ;  /* 0x00000004060472a4 */ /* 0x000fe2000f8e023f */
[----:B------:R-:W-:Y:S02]  /*14f80*/  VIADD R10, R10, 0xffffff80 ;  /* 0xffffff800a0a7836 */ /* 0x000fe40000000000 */
[----:B------:R-:W-:Y:S01]  /*14f90*/  ULDC.64 UR6, c[0x0][0x318] ;  /* 0x0000c60000067ab9 */ /* 0x000fe20000000a00 */
[----:B------:R-:W-:Y:S01]  /*14fa0*/  UIMAD UR4, UR41, UR5, UR4 ;  /* 0x00000005290472a4 */ /* 0x000fe2000f8e0204 */
[----:B------:R-:W-:Y:S01]  /*14fb0*/  LEA R17, P0, R18, UR6, 0x1 ;  /* 0x0000000612117c11 */ /* 0x000fe2000f8008ff */
[----:B------:R-:W-:Y:S02]  /*14fc0*/  IMAD.MOV.U32 R20, RZ, RZ, R21 ;  /* 0x000000ffff147224 */ /* 0x000fe400078e0015 */
[----:B------:R-:W-:Y:S02]  /*14fd0*/  IMAD.MOV.U32 R22, RZ, RZ, R24 ;  /* 0x000000ffff167224 */ /* 0x000fe400078e0018 */
[----:B------:R-:W-:-:S05]  /*14fe0*/  VIADD R3, R19, UR4 ;  /* 0x0000000413037c36 */ /* 0x000fca0008000000 */
[----:B------:R-:W-:Y:S02]  /*14ff0*/  LEA.HI.X R18, R18, UR7, R3, 0x1, P0 ;  /* 0x0000000712127c11 */ /* 0x000fe400080f0c03 */
[----:B------:R-:W-:-:S13]  /*15000*/  ISETP.GT.AND P0, PT, R26, UR51, PT ;  /* 0x000000331a007c0c */ /* 0x000fda000bf04270 */
[----:B0-----:R-:W-:Y:S05]  /*15010*/  @P0 BRA `(.L_x_967) ;  /* 0xfffffff000b40947 */ /* 0x001fea000383ffff */
[----:B------:R-:W-:Y:S05]  /*15020*/  BSYNC B0 ;  /* 0x0000000000007941 */ /* 0x000fea0003800000 */
.L_x_954:
[----:B------:R-:W-:-:S13]  /*15030*/  LOP3.LUT P0, RZ, R16, 0x8, RZ, 0xc0, !PT ;  /* 0x0000000810ff7812 */ /* 0x000fda000780c0ff */
[----:B------:R-:W-:Y:S05]  /*15040*/  @!P0 BRA `(.L_x_968) ;  /* 0x0000000000048947 */ /* 0x000fea0003800000 */
[----:B------:R-:W-:Y:S01]  /*15050*/  BPT.TRAP 0x1 ;  /* 0x000000040000795c */ /* 0x000fe20000300000 */
.L_x_968:
[C---:B0-----:R-:W-:Y:S01]  /*15060*/  LEA R0, R21.reuse, UR47, 0x3 ;  /* 0x0000002f15007c11 */ /* 0x041fe2000f8e18ff */
[----:B------:R-:W0:Y:S01]  /*15070*/  S2R R2, SR_TID.X ;  /* 0x0000000000027919 */ /* 0x000e220000002100 */
[----:B------:R-:W-:Y:S01]  /*15080*/  SHF.L.U32 R3, R24, 0x1f, RZ ;  /* 0x0000001f18037819 */ /* 0x000fe200000006ff */
[----:B------:R-:W-:Y:S01]  /*15090*/  IMAD.MOV.U32 R5, RZ, RZ, -0x80 ;  /* 0xffffff80ff057424 */ /* 0x000fe200078e00ff */
[----:B------:R-:W-:Y:S01]  /*150a0*/  BSSY B0, `(.L_x_969) ;  /* 0x0000008000007945 */ /* 0x000fe20003800000 */
[----:B------:R-:W-:Y:S01]  /*150b0*/  IMAD R4, R21, 0x3000, R28 ;  /* 0x0000300015047824 */ /* 0x000fe200078e021c */
[----:B------:R-:W1:Y:S01]  /*150c0*/  SYNCS.PHASECHK.TRANS64.TRYWAIT P0, [R0+URZ+0x2d860], R3 ;  /* 0x02d86003000075a7 */ /* 0x000e62000800017f */
[----:B------:R-:W-:Y:S01]  /*150d0*/  IMAD R5, R26, R5, UR49 ;  /* 0x000000311a057e24 */ /* 0x000fe2000f8e0205 */
[----:B0-----:R-:W-:-:S04]  /*150e0*/  LOP3.LUT R2, R2, 0x7f, RZ, 0xc0, !PT ;  /* 0x0000007f02027812 */ /* 0x001fc800078ec0ff */
[----:B------:R-:W-:-:S05]  /*150f0*/  SHF.R.U32.HI R2, RZ, 0x2, R2 ;  /* 0x00000002ff027819 */ /* 0x000fca0000011602 */
[----:B------:R-:W-:Y:S01]  /*15100*/  IMAD.IADD R5, R5, 0x1, -R2 ;  /* 0x0000000105057824 */ /* 0x000fe200078e0a02 */
[----:B-1----:R-:W-:Y:S06]  /*15110*/  @!P0 BRA `(.L_x_970) ;  /* 0x00000024005c8947 */ /* 0x002fec0003800000 */
.L_x_1034:
[----:B------:R-:W-:Y:S05]  /*15120*/  BSYNC B0 ;  /* 0x0000000000007941 */ /* 0x000fea0003800000 */
.L_x_969:
[----:B------:R-:W1:Y:S01]  /*15130*/  S2R R10, SR_TID.X ;  /* 0x00000000000a7919 */ /* 0x000e620000002100 */
[----:B------:R-:W-:Y:S01]  /*15140*/  UMOV UR4, 0xffffffff ;  /* 0xffffffff00047882 */ /* 0x000fe20000000000 */
[----:B-1----:R-:W-:-:S05]  /*15150*/  IMAD.SHL.U32 R9, R10, 0x8, RZ ;  /* 0x000000080a097824 */ /* 0x002fca00078e00ff */
[----:B------:R-:W-:Y:S01]  /*15160*/  LOP3.LUT R9, R9, 0x18, RZ, 0xc0, !PT ;  /* 0x0000001809097812 */ /* 0x000fe200078ec0ff */
[----:B------:R-:W-:Y:S06]  /*15170*/  BRA.DIV UR4, `(.L_x_971) ;  /* 0x0000002604587947 */ /* 0x000fec000b800000 */
[----:B------:R-:W-:Y:S01]  /*15180*/  IMAD.SHL.U32 R7, R10, 0x8, RZ ;  /* 0x000000080a077824 */ /* 0x000fe200078e00ff */
[----:B0-----:R-:W-:Y:S01]  /*15190*/  SHFL.IDX PT, R3, R18, RZ, 0x1c1f ;  /* 0x001c1fff12037589 */ /* 0x001fe200000e0000 */
[----:B------:R-:W-:Y:S01]  /*151a0*/  ULDC UR4, c[0x0][0x2f4] ;  /* 0x0000bd0000047ab9 */ /* 0x000fe20000000800 */
[----:B------:R-:W-:Y:S02]  /*151b0*/  LEA R4, R4, UR47, 0x1 ;  /* 0x0000002f04047c11 */ /* 0x000fe4000f8e08ff */
[----:B------:R-:W0:Y:S01]  /*151c0*/  SHFL.IDX PT, R2, R17, RZ, 0x1c1f ;  /* 0x001c1fff11027589 */ /* 0x000e2200000e0000 */
[----:B------:R-:W-:Y:S02]  /*151d0*/  LOP3.LUT R7, R7, 0x18, RZ, 0xc0, !PT ;  /* 0x0000001807077812 */ /* 0x000fe400078ec0ff */
[----:B------:R-:W-:Y:S01]  /*151e0*/  ISETP.GE.AND P2, PT, R9, UR4, PT ;  /* 0x0000000409007c0c */ /* 0x000fe2000bf46270 */
[----:B------:R-:W-:Y:S01]  /*151f0*/  SHFL.IDX PT, R6, R18, 0x1, 0x1c1f ;  /* 0x003c1f0012067f89 */ /* 0x000fe200000e0000 */
[----:B------:R-:W-:-:S02]  /*15200*/  LOP3.LUT R8, R7, 0x20, RZ, 0xfc, !PT ;  /* 0x0000002007087812 */ /* 0x000fc400078efcff */
[----:B------:R-:W-:Y:S01]  /*15210*/  LOP3.LUT R7, R7, 0x40, RZ, 0xfc, !PT ;  /* 0x0000004007077812 */ /* 0x000fe200078efcff */
[----:B------:R-:W1:Y:S01]  /*15220*/  SHFL.IDX PT, R14, R17, 0x1, 0x1c1f ;  /* 0x003c1f00110e7f89 */ /* 0x000e6200000e0000 */
[----:B------:R-:W-:Y:S02]  /*15230*/  ISETP.GE.AND P1, PT, R8, UR4, PT ;  /* 0x0000000408007c0c */ /* 0x000fe4000bf26270 */
[----:B------:R-:W-:Y:S01]  /*15240*/  ISETP.GE.AND P0, PT, R7, UR4, PT ;  /* 0x0000000407007c0c */ /* 0x000fe2000bf06270 */
[----:B------:R-:W2:Y:S01]  /*15250*/  SHFL.IDX PT, R8, R17, 0x2, 0x1c1f ;  /* 0x005c1f0011087f89 */ /* 0x000ea200000e0000 */
[C---:B------:R-:W-:Y:S02]  /*15260*/  ISETP.LT.OR P3, PT, R5.reuse, 0x1, P2 ;  /* 0x000000010500780c */ /* 0x040fe40001761670 */
[C---:B------:R-:W-:Y:S01]  /*15270*/  ISETP.LT.OR P4, PT, R5.reuse, 0x1, P1 ;  /* 0x000000010500780c */ /* 0x040fe20000f81670 */
[----:B------:R-:W3:Y:S01]  /*15280*/  SHFL.IDX PT, R7, R18, 0x2, 0x1c1f ;  /* 0x005c1f0012077f89 */ /* 0x000ee200000e0000 */
[----:B------:R-:W-:-:S03]  /*15290*/  ISETP.LT.OR P5, PT, R5, 0x1, P0 ;  /* 0x000000010500780c */ /* 0x000fc600007a1670 */
[----:B------:R-:W4:Y:S01]  /*152a0*/  SHFL.IDX PT, R18, R18, 0x3, 0x1c1f ;  /* 0x007c1f0012127f89 */ /* 0x000f2200000e0000 */
[----:B0-----:R-:W-:-:S05]  /*152b0*/  IMAD.WIDE.U32 R2, R9, 0x2, R2 ;  /* 0x0000000209027825 */ /* 0x001fca00078e0002 */
[----:B------:R-:W-:Y:S01]  /*152c0*/  LDGSTS.E.BYPASS.LTC128B.128 [R4+0x400], desc[UR36][R2.64], !P3 ;  /* 0x0040000002047fae */ /* 0x000fe2000d901d64 */
[----:B------:R-:W-:-:S03]  /*152d0*/  ISETP.LT.OR P3, PT, R5, 0x21, P2 ;  /* 0x000000210500780c */ /* 0x000fc60001761670 */
[----:B------:R-:W-:Y:S01]  /*152e0*/  LDGSTS.E.BYPASS.LTC128B.128 [R4+0x2400], desc[UR36][R2.64+0x40], !P4 ;  /* 0x0240004002047fae */ /* 0x000fe2000e101d64 */
[----:B------:R-:W-:-:S03]  /*152f0*/  ISETP.LT.OR P4, PT, R5, 0x21, P1 ;  /* 0x000000210500780c */ /* 0x000fc60000f81670 */
[----:B------:R1:W-:Y:S01]  /*15300*/  LDGSTS.E.BYPASS.LTC128B.128 [R4+0x4400], desc[UR36][R2.64+0x80], !P5 ;  /* 0x0440008002047fae */ /* 0x0003e2000e901d64 */
[----:B------:R-:W-:Y:S01]  /*15310*/  ISETP.LT.OR P5, PT, R5, 0x21, P0 ;  /* 0x000000210500780c */ /* 0x000fe200007a1670 */
[----:B-1----:R-:W-:Y:S02]  /*15320*/  IMAD.MOV.U32 R2, RZ, RZ, R14 ;  /* 0x000000ffff027224 */ /* 0x002fe400078e000e */
[----:B------:R-:W-:Y:S01]  /*15330*/  IMAD.MOV.U32 R3, RZ, RZ, R6 ;  /* 0x000000ffff037224 */ /* 0x000fe200078e0006 */
[----:B------:R0:W1:Y:S01]  /*15340*/  SHFL.IDX PT, R14, R17, 0x3, 0x1c1f ;  /* 0x007c1f00110e7f89 */ /* 0x00006200000e0000 */
[----:B------:R-:W-:Y:S02]  /*15350*/  IMAD.MOV.U32 R6, RZ, RZ, RZ ;  /* 0x000000ffff067224 */ /* 0x000fe400078e00ff */
[----:B------:R-:W-:-:S05]  /*15360*/  IMAD.WIDE.U32 R2, R9, 0x2, R2 ;  /* 0x0000000209027825 */ /* 0x000fca00078e0002 */
[----:B------:R-:W-:Y:S01]  /*15370*/  LDGSTS.E.BYPASS.LTC128B.128 [R4+0xc00], desc[UR36][R2.64], !P3 ;  /* 0x00c0000002047fae */ /* 0x000fe2000d901d64 */
[----:B------:R-:W-:-:S03]  /*15380*/  ISETP.LT.OR P3, PT, R5, 0x41, P2 ;  /* 0x000000410500780c */ /* 0x000fc60001761670 */
[----:B------:R-:W-:Y:S01]  /*15390*/  LDGSTS.E.BYPASS.LTC128B.128 [R4+0x2c00], desc[UR36][R2.64+0x40], !P4 ;  /* 0x02c0004002047fae */ /* 0x000fe2000e101d64 */
[----:B------:R-:W-:-:S03]  /*153a0*/  ISETP.LT.OR P4, PT, R5, 0x41, P1 ;  /* 0x000000410500780c */ /* 0x000fc60000f81670 */
[----:B------:R2:W-:Y:S01]  /*153b0*/  LDGSTS.E.BYPASS.LTC128B.128 [R4+0x4c00], desc[UR36][R2.64+0x80], !P5 ;  /* 0x04c0008002047fae */ /* 0x0005e2000e901d64 */
[----:B------:R-:W-:Y:S01]  /*153c0*/  ISETP.LT.OR P5, PT, R5, 0x41, P0 ;  /* 0x000000410500780c */ /* 0x000fe200007a1670 */
[----:B--2---:R-:W-:Y:S02]  /*153d0*/  IMAD.MOV.U32 R2, RZ, RZ, R8 ;  /* 0x000000ffff027224 */ /* 0x004fe400078e0008 */
[----:B---3--:R-:W-:Y:S02]  /*153e0*/  IMAD.MOV.U32 R3, RZ, RZ, R7 ;  /* 0x000000ffff037224 */ /* 0x008fe400078e0007 */
[----:B------:R-:W-:-:S05]  /*153f0*/  IMAD.WIDE.U32 R2, R9, 0x2, R2 ;  /* 0x0000000209027825 */ /* 0x000fca00078e0002 */
[----:B------:R0:W-:Y:S04]  /*15400*/  LDGSTS.E.BYPASS.LTC128B.128 [R4+0x1400], desc[UR36][R2.64], !P3 ;  /* 0x0140000002047fae */ /* 0x0001e8000d901d64 */
[----:B------:R0:W-:Y:S04]  /*15410*/  LDGSTS.E.BYPASS.LTC128B.128 [R4+0x3400], desc[UR36][R2.64+0x40], !P4 ;  /* 0x0340004002047fae */ /* 0x0001e8000e101d64 */
[----:B-1--4-:R0:W-:Y:S02]  /*15420*/  LDGSTS.E.BYPASS.LTC128B.128 [R4+0x5400], desc[UR36][R2.64+0x80], !P5 ;  /* 0x0540008002047fae */ /* 0x0121e4000e901d64 */
.L_x_1044:
[C---:B------:R-:W-:Y:S01]  /*15430*/  ISETP.LT.OR P2, PT, R5.reuse, 0x61, P2 ;  /* 0x000000610500780c */ /* 0x040fe20001741670 */
[----:B0-----:R-:W-:Y:S01]  /*15440*/  IMAD.MOV.U32 R2, RZ, RZ, R14 ;  /* 0x000000ffff027224 */ /* 0x001fe200078e000e */
[C---:B------:R-:W-:Y:S01]  /*15450*/  ISETP.LT.OR P1, PT, R5.reuse, 0x61, P1 ;  /* 0x000000610500780c */ /* 0x040fe20000f21670 */
[----:B------:R-:W-:Y:S01]  /*15460*/  IMAD.MOV.U32 R3, RZ, RZ, R18 ;  /* 0x000000ffff037224 */ /* 0x000fe200078e0012 */
[----:B------:R-:W-:Y:S01]  /*15470*/  ISETP.LT.OR P0, PT, R5, 0x61, P0 ;  /* 0x000000610500780c */ /* 0x000fe20000701670 */
[----:B------:R-:W-:-:S08]  /*15480*/  IMAD.WIDE.U32 R2, R9, 0x2, R2 ;  /* 0x0000000209027825 */ /* 0x000fd000078e0002 */
        /* <DEDUP_REMOVED lines=8> */
.L_x_972:
        /* <DEDUP_REMOVED lines=10> */
.L_x_973:
[----:B0-----:R-:W-:Y:S01]  /*155b0*/  VIADD R2, R21, 0x1 ;  /* 0x0000000115027836 */ /* 0x001fe20000000000 */
[----:B------:R0:W-:Y:S04]  /*155c0*/  SYNCS.ARRIVE.TRANS64.A1T0 RZ, [R0+URZ+0x2d850], RZ ;  /* 0x02d850ff00ff79a7 */ /* 0x0001e8000810003f */
[----:B------:R-:W-:-:S04]  /*155d0*/  ISETP.NE.AND P0, PT, R2, 0x2, PT ;  /* 0x000000020200780c */ /* 0x000fc80003f05270 */
[----:B------:R-:W-:Y:S02]  /*155e0*/  SEL R3, RZ, 0x1, P0 ;  /* 0x00000001ff037807 */ /* 0x000fe40000000000 */
[----:B------:R-:W-:Y:S02]  /*155f0*/  SEL R2, R2, RZ, P0 ;  /* 0x000000ff02027207 */ /* 0x000fe40000000000 */
[----:B0-----:R-:W-:-:S07]  /*15600*/  LOP3.LUT R0, R24, R3, RZ, 0x3c, !PT ;  /* 0x0000000318007212 */ /* 0x001fce00078e3cff */
.L_x_933:
[----:B------:R-:W0:Y:S01]  /*15610*/  S2R R4, SR_CgaCtaId ;  /* 0x0000000000047919 */ /* 0x000e220000008800 */
[----:B------:R-:W-:Y:S02]  /*15620*/  MOV R3, 0x400 ;  /* 0x0000040000037802 */ /* 0x000fe40000000f00 */
[----:B------:R-:W-:Y:S02]  /*15630*/  SHF.L.U32 R6, R6, 0x1f, RZ ;  /* 0x0000001f06067819 */ /* 0x000fe400000006ff */
[----:B0-----:R-:W-:-:S04]  /*15640*/  LEA R7, R4, R3, 0x18 ;  /* 0x0000000304077211 */ /* 0x001fc800078ec0ff */
[----:B------:R-:W0:Y:S02]  /*15650*/  SYNCS.PHASECHK.TRANS64.TRYWAIT P0, [R7+URZ+0x2d820], R6 ;  /* 0x02d82006070075a7 */ /* 0x000e24000800017f */
[----:B0-----:R-:W-:Y:S05]  /*15660*/  @!P0 BRA `(.L_x_974) ;  /* 0x0000002400988947 */ /* 0x001fea0003800000 */
.L_x_1045:
[----:B------:R-:W-:-:S03]  /*15670*/  UMOV UR4, 0xffffffff ;  /* 0xffffffff00047882 */ /* 0x000fc60000000000 */
[----:B------:R-:W-:Y:S05]  /*15680*/  BRA.DIV UR4, `(.L_x_975) ;  /* 0x0000002604a47947 */ /* 0x000fea000b800000 */
[----:B------:R-:W1:Y:S02]  /*15690*/  S2R R3, SR_TID.X ;  /* 0x0000000000037919 */ /* 0x000e640000002100 */
[----:B-1----:R-:W-:-:S04]  /*156a0*/  SHF.R.U32.HI R3, RZ, 0x5, R3 ;  /* 0x00000005ff037819 */ /* 0x002fc80000011603 */
[----:B------:R-:W-:-:S05]  /*156b0*/  LOP3.LUT R3, R3, 0x3, RZ, 0xc0, !PT ;  /* 0x0000000303037812 */ /* 0x000fca00078ec0ff */
[----:B------:R1:W2:Y:S02]  /*156c0*/  SHFL.IDX PT, R14, R3, RZ, 0x1f ;  /* 0x00001fff030e7589 */ /* 0x0002a400000e0000 */
.L_x_1048:
[----:B--2---:R-:W-:-:S13]  /*156d0*/  ISETP.NE.AND P0, PT, R14, RZ, PT ;  /* 0x000000ff0e00720c */ /* 0x004fda0003f05270 */
[----:B------:R-:W-:Y:S05]  /*156e0*/  @P0 BRA `(.L_x_841) ;  /* 0x0000000000900947 */ /* 0x000fea0003800000 */
[----:B------:R-:W-:-:S03]  /*156f0*/  UMOV UR4, 0xffffffff ;  /* 0xffffffff00047882 */ /* 0x000fc60000000000 */
[----:B------:R-:W-:Y:S05]  /*15700*/  BRA.DIV UR4, `(.L_x_976) ;  /* 0x0000002604b87947 */ /* 0x000fea000b800000 */
[----:B------:R-:W-:-:S13]  /*15710*/  ELECT P6, URZ, PT ;  /* 0x00000000003f782f */ /* 0x000fda00038c0000 */
.L_x_1051:
[----:B------:R-:W-:Y:S05]  /*15720*/  @!P6 BRA `(.L_x_841) ;  /* 0x000000000080e947 */ /* 0x000fea0003800000 */
[----:B-1----:R-:W2:Y:S02]  /*15730*/  LDL R3, [R1+0xc] ;  /* 0x00000c0001037983 */ /* 0x002ea40000100800 */
[----:B--2---:R-:W-:-:S13]  /*15740*/  R2UR UR4, R3 ;  /* 0x00000000030472ca */ /* 0x004fda00000e0000 */
[----:B------:R-:W-:-:S06]  /*15750*/  ULOP3.LUT UR4, UR4, 0x2, URZ, 0xfc, !UPT ;  /* 0x0000000204047892 */ /* 0x000fcc000f8efc3f */
[----:B------:R-:W-:-:S05]  /*15760*/  IMAD.U32 R3, RZ, RZ, UR4 ;  /* 0x00000004ff037e24 */ /* 0x000fca000f8e00ff */
[----:B------:R-:W-:-:S13]  /*15770*/  ISETP.NE.AND P0, PT, R3, 0x3, PT ;  /* 0x000000030300780c */ /* 0x000fda0003f05270 */
[----:B------:R-:W-:Y:S05]  /*15780*/  @!P0 BRA `(.L_x_977) ;  /* 0x0000000000048947 */ /* 0x000fea0003800000 */
[----:B------:R-:W-:Y:S01]  /*15790*/  BPT.TRAP 0x1 ;  /* 0x000000040000795c */ /* 0x000fe20000300000 */
.L_x_977:
[----:B------:R-:W-:Y:S01]  /*157a0*/  IMAD R5, R2, 0x8, R7 ;  /* 0x0000000802057824 */ /* 0x000fe200078e0207 */
[----:B------:R-:W-:Y:S01]  /*157b0*/  SHF.L.U32 R4, R0, 0x1f, RZ ;  /* 0x0000001f00047819 */ /* 0x000fe200000006ff */
[----:B------:R-:W-:-:S03]  /*157c0*/  VIADD R2, R2, 0x1 ;  /* 0x0000000102027836 */ /* 0x000fc60000000000 */
[----:B------:R-:W1:Y:S02]  /*157d0*/  SYNCS.PHASECHK.TRANS64.TRYWAIT P1, [R5+URZ+0x2d840], R4 ;  /* 0x02d84004050075a7 */ /* 0x000e64000802017f */
[----:B------:R-:W-:-:S04]  /*157e0*/  ISETP.NE.AND P2, PT, R2, 0x2, PT ;  /* 0x000000020200780c */ /* 0x000fc80003f45270 */
[----:B------:R-:W-:Y:S01]  /*157f0*/  SEL R3, RZ, 0x1, P2 ;  /* 0x00000001ff037807 */ /* 0x000fe20001000000 */
[----:B-1----:R-:W-:Y:S08]  /*15800*/  @!P1 BRA `(.L_x_978) ;  /* 0x0000002400989947 */ /* 0x002ff00003800000 */
.L_x_1052:
[----:B------:R-:W-:Y:S02]  /*15810*/  SEL R2, R2, RZ, P2 ;  /* 0x000000ff02027207 */ /* 0x000fe40001000000 */
[----:B------:R-:W-:Y:S01]  /*15820*/  LOP3.LUT R0, R0, R3, RZ, 0x3c, !PT ;  /* 0x0000000300007212 */ /* 0x000fe200078e3cff */
[----:B------:R-:W-:Y:S06]  /*15830*/  @!P0 BRA `(.L_x_979) ;  /* 0x0000000000048947 */ /* 0x000fec0003800000 */
[----:B------:R-:W-:Y:S01]  /*15840*/  BPT.TRAP 0x1 ;  /* 0x000000040000795c */ /* 0x000fe20000300000 */
.L_x_979:
[----:B------:R-:W-:Y:S01]  /*15850*/  IMAD R3, R2, 0x8, R7 ;  /* 0x0000000802037824 */ /* 0x000fe200078e0207 */
[----:B------:R-:W-:-:S04]  /*15860*/  SHF.L.U32 R0, R0, 0x1f, RZ ;  /* 0x0000001f00007819 */ /* 0x000fc800000006ff */
[----:B------:R-:W2:Y:S02]  /*15870*/  SYNCS.PHASECHK.TRANS64.TRYWAIT P1, [R3+URZ+0x2d840], R0 ;  /* 0x02d84000030075a7 */ /* 0x000ea4000802017f */
[----:B--2---:R-:W-:Y:S05]  /*15880*/  @!P1 BRA `(.L_x_980) ;  /* 0x00000024008c9947 */ /* 0x004fea0003800000 */
.L_x_1053:
[----:B------:R-:W-:Y:S05]  /*15890*/  @!P0 BRA `(.L_x_981) ;  /* 0x0000000000048947 */ /* 0x000fea0003800000 */
[----:B------:R-:W-:Y:S01]  /*158a0*/  BPT.TRAP 0x1 ;  /* 0x000000040000795c */ /* 0x000fe20000300000 */
.L_x_981:
[----:B------:R-:W3:Y:S02]  /*158b0*/  SYNCS.PHASECHK.TRANS64.TRYWAIT P1, [R5+URZ+0x2d860], R4 ;  /* 0x02d86004050075a7 */ /* 0x000ee4000802017f */
[----:B---3--:R-:W-:Y:S05]  /*158c0*/  @!P1 BRA `(.L_x_982) ;  /* 0x0000002400909947 */ /* 0x008fea0003800000 */
.L_x_1054:
[----:B------:R-:W-:Y:S05]  /*158d0*/  @!P0 BRA `(.L_x_983) ;  /* 0x0000000000048947 */ /* 0x000fea0003800000 */
[----:B------:R-:W-:Y:S01]  /*158e0*/  BPT.TRAP 0x1 ;  /* 0x000000040000795c */ /* 0x000fe20000300000 */
.L_x_983:
[----:B----4-:R4:W0:Y:S02]  /*158f0*/  SYNCS.PHASECHK.TRANS64.TRYWAIT P0, [R3+URZ+0x2d860], R0 ;  /* 0x02d86000030075a7 */ /* 0x010824000800017f */
[----:B0-----:R-:W-:Y:S05]  /*15900*/  @!P0 NANOSLEEP.SYNCS 0x989680 ;  /* 0x009896800000895d */ /* 0x001fea0003900000 */
[----:B------:R-:W0:Y:S02]  /*15910*/  @!P0 SYNCS.PHASECHK.TRANS64 P0, [R3+URZ+0x2d860], R0 ;  /* 0x02d86000030085a7 */ /* 0x000e24000800007f */
[----:B0-----:R-:W-:Y:S05]  /*15920*/  @!P0 BRA `(.L_x_983) ;  /* 0xfffffffc00f08947 */ /* 0x001fea000383ffff */
.L_x_841:
[----:B------:R-:W-:Y:S05]  /*15930*/  BSYNC B6 ;  /* 0x0000000000067941 */ /* 0x000fea0003800000 */
.L_x_838:
[----:B------:R-:W-:Y:S05]  /*15940*/  EXIT ;  /* 0x000000000000794d */ /* 0x000fea0003800000 */
.L_x_851:
[----:B0-----:R-:W-:-:S04]  /*15950*/  IMAD.U32 R5, RZ, RZ, UR38 ;  /* 0x00000026ff057e24 */ /* 0x001fc8000f8e00ff */
[----:B------:R0:W1:Y:S03]  /*15960*/  SYNCS.PHASECHK.TRANS64.TRYWAIT P0, [R5+URZ+0x2d800], R6 ;  /* 0x02d80006050075a7 */ /* 0x000066000800017f */
[----:B-1----:R-:W-:Y:S05]  /*15970*/  @!P0 NANOSLEEP.SYNCS 0x989680 ;  /* 0x009896800000895d */ /* 0x002fea0003900000 */
[----:B------:R-:W1:Y:S02]  /*15980*/  @!P0 SYNCS.PHASECHK.TRANS64 P0, [R5+URZ+0x2d800], R6 ;  /* 0x02d80006050085a7 */ /* 0x000e64000800007f */
[----:B-1----:R-:W-:Y:S05]  /*15990*/  @!P0 BRA `(.L_x_851) ;  /* 0xfffffffc00ec8947 */ /* 0x002fea000383ffff */
[----:B------:R-:W-:Y:S05]  /*159a0*/  BRA `(.L_x_984) ;  /* 0xfffffebc00887947 */ /* 0x000fea000383ffff */
.L_x_855:
[----:B-1----:R-:W-:-:S04]  /*159b0*/  IMAD.U32 R3, RZ, RZ, UR38 ;  /* 0x00000026ff037e24 */ /* 0x002fc8000f8e00ff */
[----:B------:R1:W2:Y:S03]  /*159c0*/  SYNCS.PHASECHK.TRANS64.TRYWAIT P1, [R3+URZ+0x2d830], R6 ;  /* 0x02d83006030075a7 */ /* 0x0002a6000802017f */
[----:B--2---:R-:W-:Y:S05]  /*159d0*/  @!P1 NANOSLEEP.SYNCS 0x989680 ;  /* 0x009896800000995d */ /* 0x004fea0003900000 */
[----:B------:R-:W2:Y:S02]  /*159e0*/  @!P1 SYNCS.PHASECHK.TRANS64 P1, [R3+URZ+0x2d830], R6 ;  /* 0x02d83006030095a7 */ /* 0x000ea4000802007f */
[----:B--2---:R-:W-:Y:S05]  /*159f0*/  @!P1 BRA `(.L_x_855) ;  /* 0xfffffffc00ec9947 */ /* 0x004fea000383ffff */
[----:B------:R-:W-:Y:S05]  /*15a00*/  BRA `(.L_x_854) ;  /* 0xfffffebc00c07947 */ /* 0x000fea000383ffff */
.L_x_872:
[----:B-1----:R-:W-:-:S04]  /*15a10*/  IMAD.U32 R14, RZ, RZ, UR4 ;  /* 0x00000004ff0e7e24 */ /* 0x002fc8000f8e00ff */
[----:B------:R1:W2:Y:S03]  /*15a20*/  SYNCS.PHASECHK.TRANS64.TRYWAIT P1, [R14+URZ+0x2d830], R13 ;  /* 0x02d8300d0e0075a7 */ /* 0x0002a6000802017f */
[----:B--2---:R-:W-:Y:S05]  /*15a30*/  @!P1 NANOSLEEP.SYNCS 0x989680 ;  /* 0x009896800000995d */ /* 0x004fea0003900000 */
[----:B------:R-:W2:Y:S02]  /*15a40*/  @!P1 SYNCS.PHASECHK.TRANS64 P1, [R14+URZ+0x2d830], R13 ;  /* 0x02d8300d0e0095a7 */ /* 0x000ea4000802007f */
[----:B--2---:R-:W-:Y:S05]  /*15a50*/  @!P1 BRA `(.L_x_872) ;  /* 0xfffffffc00ec9947 */ /* 0x004fea000383ffff */
[----:B------:R-:W-:Y:S05]  /*15a60*/  BRA `(.L_x_869) ;  /* 0xfffffefc00d87947 */ /* 0x000fea000383ffff */
.L_x_876:
[----:B-1----:R-:W-:-:S04]  /*15a70*/  IMAD.U32 R14, RZ, RZ, UR10 ;  /* 0x0000000aff0e7e24 */ /* 0x002fc8000f8e00ff */
[----:B------:R1:W2:Y:S03]  /*15a80*/  SYNCS.PHASECHK.TRANS64.TRYWAIT P1, [R14+URZ+0x2d850], R13 ;  /* 0x02d8500d0e0075a7 */ /* 0x0002a6000802017f */
[----:B--2---:R-:W-:Y:S05]  /*15a90*/  @!P1 NANOSLEEP.SYNCS 0x989680 ;  /* 0x009896800000995d */ /* 0x004fea0003900000 */
[----:B------:R-:W2:Y:S02]  /*15aa0*/  @!P1 SYNCS.PHASECHK.TRANS64 P1, [R14+URZ+0x2d850], R13 ;  /* 0x02d8500d0e0095a7 */ /* 0x000ea4000802007f */
[----:B--2---:R-:W-:Y:S05]  /*15ab0*/  @!P1 BRA `(.L_x_876) ;  /* 0xfffffffc00ec9947 */ /* 0x004fea000383ffff */
[----:B------:R-:W-:Y:S05]  /*15ac0*/  BRA `(.L_x_873) ;  /* 0xffffff00008c7947 */ /* 0x000fea000383ffff */
.L_x_895:
[----:B-1----:R-:W-:-:S04]  /*15ad0*/  IMAD.U32 R14, RZ, RZ, UR4 ;  /* 0x00000004ff0e7e24 */ /* 0x002fc8000f8e00ff */
[----:B------:R1:W2:Y:S03]  /*15ae0*/  SYNCS.PHASECHK.TRANS64.TRYWAIT P1, [R14+URZ+0x2d830], R13 ;  /* 0x02d8300d0e0075a7 */ /* 0x0002a6000802017f */
[----:B--2---:R-:W-:Y:S05]  /*15af0*/  @!P1 NANOSLEEP.SYNCS 0x989680 ;  /* 0x009896800000995d */ /* 0x004fea0003900000 */
[----:B------:R-:W2:Y:S02]  /*15b00*/  @!P1 SYNCS.PHASECHK.TRANS64 P1, [R14+URZ+0x2d830], R13 ;  /* 0x02d8300d0e0095a7 */ /* 0x000ea4000802007f */
[----:B--2---:R-:W-:Y:S05]  /*15b10*/  @!P1 BRA `(.L_x_895) ;  /* 0xfffffffc00ec9947 */ /* 0x004fea000383ffff */
[----:B------:R-:W-:Y:S05]  /*15b20*/  BRA `(.L_x_892) ;  /* 0xffffff3c00087947 */ /* 0x000fea000383ffff */
.L_x_899:
[----:B-1----:R-:W-:-:S04]  /*15b30*/  IMAD.U32 R14, RZ, RZ, UR14 ;  /* 0x0000000eff0e7e24 */ /* 0x002fc8000f8e00ff */
[----:B------:R1:W2:Y:S03]  /*15b40*/  SYNCS.PHASECHK.TRANS64.TRYWAIT P1, [R14+URZ+0x2d850], R13 ;  /* 0x02d8500d0e0075a7 */ /* 0x0002a6000802017f */
[----:B--2---:R-:W-:Y:S05]  /*15b50*/  @!P1 NANOSLEEP.SYNCS 0x989680 ;  /* 0x009896800000995d */ /* 0x004fea0003900000 */
[----:B------:R-:W2:Y:S02]  /*15b60*/  @!P1 SYNCS.PHASECHK.TRANS64 P1, [R14+URZ+0x2d850], R13 ;  /* 0x02d8500d0e0095a7 */ /* 0x000ea4000802007f */
[----:B--2---:R-:W-:Y:S05]  /*15b70*/  @!P1 BRA `(.L_x_899) ;  /* 0xfffffffc00ec9947 */ /* 0x004fea000383ffff */
[----:B------:R-:W-:Y:S05]  /*15b80*/  BRA `(.L_x_896) ;  /* 0xffffff3c00c87947 */ /* 0x000fea000383ffff */
.L_x_907:
[----:B-1----:R-:W-:-:S04]  /*15b90*/  IMAD.U32 R14, RZ, RZ, UR10 ;  /* 0x0000000aff0e7e24 */ /* 0x002fc8000f8e00ff */
[----:B------:R1:W2:Y:S03]  /*15ba0*/  SYNCS.PHASECHK.TRANS64.TRYWAIT P1, [R14+URZ+0x2d830], R13 ;  /* 0x02d8300d0e0075a7 */ /* 0x0002a6000802017f */
[----:B--2---:R-:W-:Y:S05]  /*15bb0*/  @!P1 NANOSLEEP.SYNCS 0x989680 ;  /* 0x009896800000995d */ /* 0x004fea0003900000 */
[----:B------:R-:W2:Y:S02]  /*15bc0*/  @!P1 SYNCS.PHASECHK.TRANS64 P1, [R14+URZ+0x2d830], R13 ;  /* 0x02d8300d0e0095a7 */ /* 0x000ea4000802007f */
[----:B--2---:R-:W-:Y:S05]  /*15bd0*/  @!P1 BRA `(.L_x_907) ;  /* 0xfffffffc00ec9947 */ /* 0x004fea000383ffff */
[----:B------:R-:W-:Y:S05]  /*15be0*/  BRA `(.L_x_904) ;  /* 0xffffff6400a07947 */ /* 0x000fea000383ffff */
.L_x_911:
[----:B-1----:R-:W-:-:S04]  /*15bf0*/  IMAD.U32 R14, RZ, RZ, UR10 ;  /* 0x0000000aff0e7e24 */ /* 0x002fc8000f8e00ff */
[----:B------:R1:W2:Y:S03]  /*15c00*/  SYNCS.PHASECHK.TRANS64.TRYWAIT P1, [R14+URZ+0x2d850], R13 ;  /* 0x02d8500d0e0075a7 */ /* 0x0002a6000802017f */
[----:B--2---:R-:W-:Y:S05]  /*15c10*/  @!P1 NANOSLEEP.SYNCS 0x989680 ;  /* 0x009896800000995d */ /* 0x004fea0003900000 */
[----:B------:R-:W2:Y:S02]  /*15c20*/  @!P1 SYNCS.PHASECHK.TRANS64 P1, [R14+URZ+0x2d850], R13 ;  /* 0x02d8500d0e0095a7 */ /* 0x000ea4000802007f */
[----:B--2---:R-:W-:Y:S05]  /*15c30*/  @!P1 BRA `(.L_x_911) ;  /* 0xfffffffc00ec9947 */ /* 0x004fea000383ffff */
[----:B------:R-:W-:Y:S05]  /*15c40*/  BRA `(.L_x_908) ;  /* 0xffffff6800407947 */ /* 0x000fea000383ffff */
.L_x_926:
[----:B-1----:R-:W-:-:S04]  /*15c50*/  IMAD.U32 R5, RZ, RZ, UR6 ;  /* 0x00000006ff057e24 */ /* 0x002fc8000f8e00ff */
[----:B------:R1:W3:Y:S03]  /*15c60*/  SYNCS.PHASECHK.TRANS64.TRYWAIT P1, [R5+URZ+0x2d850], R0 ;  /* 0x02d85000050075a7 */ /* 0x0002e6000802017f */
[----:B---3--:R-:W-:Y:S05]  /*15c70*/  @!P1 NANOSLEEP.SYNCS 0x989680 ;  /* 0x009896800000995d */ /* 0x008fea0003900000 */
[----:B------:R-:W3:Y:S02]  /*15c80*/  @!P1 SYNCS.PHASECHK.TRANS64 P1, [R5+URZ+0x2d850], R0 ;  /* 0x02d85000050095a7 */ /* 0x000ee4000802007f */
[----:B---3--:R-:W-:Y:S05]  /*15c90*/  @!P1 BRA `(.L_x_926) ;  /* 0xfffffffc00ec9947 */ /* 0x008fea000383ffff */
[----:B------:R-:W-:Y:S05]  /*15ca0*/  BRA `(.L_x_925) ;  /* 0xffffff9c00b47947 */ /* 0x000fea000383ffff */
.L_x_944:
[----:B------:R-:W-:Y:S02]  /*15cb0*/  IMAD.MOV.U32 R13, RZ, RZ, R18 ;  /* 0x000000ffff0d7224 */ /* 0x000fe400078e0012 */
[----:B------:R-:W-:Y:S02]  /*15cc0*/  IMAD.MOV.U32 R12, RZ, RZ, RZ ;  /* 0x000000ffff0c7224 */ /* 0x000fe400078e00ff */
[----:B------:R-:W-:Y:S02]  /*15cd0*/  IMAD.MOV.U32 R11, RZ, RZ, 0x1f ;  /* 0x0000001fff0b7424 */ /* 0x000fe400078e00ff */
[----:B------:R-:W-:-:S07]  /*15ce0*/  IMAD.MOV.U32 R15, RZ, RZ, -0x1 ;  /* 0xffffffffff0f7424 */ /* 0x000fce00078e00ff */
[----:B-----5:R-:W-:Y:S05]  /*15cf0*/  WARPSYNC.COLLECTIVE R15, `(.L_x_985) ;  /* 0x000000000f087348 */ /* 0x020fea0003c00000 */
[----:B------:R0:W1:Y:S02]  /*15d00*/  SHFL.IDX P6, R14, R13, R12, R11 ;  /* 0x0000000c0d0e7389 */ /* 0x00006400000c000b */
[----:B01---5:R-:W-:Y:S01]  /*15d10*/  ENDCOLLECTIVE ;  /* 0x000000000000791b */ /* 0x023fe20003800000 */
.L_x_985:
[----:B------:R-:W-:Y:S05]  /*15d20*/  BRA `(.L_x_986) ;  /* 0xffffffcc00dc7947 */ /* 0x000fea000383ffff */
.L_x_946:
[----:B0-----:R-:W-:-:S04]  /*15d30*/  IMAD.U32 R3, RZ, RZ, UR47 ;  /* 0x0000002fff037e24 */ /* 0x001fc8000f8e00ff */
[----:B------:R0:W1:Y:S03]  /*15d40*/  SYNCS.PHASECHK.TRANS64.TRYWAIT P0, [R3+URZ+0x2d840], R10 ;  /* 0x02d8400a030075a7 */ /* 0x000066000800017f */
[----:B-1----:R-:W-:Y:S05]  /*15d50*/  @!P0 NANOSLEEP.SYNCS 0x989680 ;  /* 0x009896800000895d */ /* 0x002fea0003900000 */
[----:B------:R-:W1:Y:S02]  /*15d60*/  @!P0 SYNCS.PHASECHK.TRANS64 P0, [R3+URZ+0x2d840], R10 ;  /* 0x02d8400a030085a7 */ /* 0x000e64000800007f */
[----:B-1----:R-:W-:Y:S05]  /*15d70*/  @!P0 BRA `(.L_x_946) ;  /* 0xfffffffc00ec8947 */ /* 0x002fea000383ffff */
[----:B------:R-:W-:Y:S05]  /*15d80*/  BRA `(.L_x_987) ;  /* 0xffffffd000647947 */ /* 0x000fea000383ffff */
.L_x_947:
        /* <DEDUP_REMOVED lines=8> */
.L_x_989:
[----:B------:R-:W-:Y:S05]  /*15e10*/  BSYNC B0 ;  /* 0x0000000000007941 */ /* 0x000fea0003800000 */
.L_x_988:
[----:B------:R-:W-:Y:S01]  /*15e20*/  IMAD.MOV.U32 R13, RZ, RZ, R0 ;  /* 0x000000ffff0d7224 */ /* 0x000fe200078e0000 */
[----:B------:R-:W0:Y:S01]  /*15e30*/  S2R R21, SR_TID.X ;  /* 0x0000000000157919 */ /* 0x000e220000002100 */
[----:B------:R-:W-:Y:S02]  /*15e40*/  IMAD.MOV.U32 R12, RZ, RZ, RZ ;  /* 0x000000ffff0c7224 */ /* 0x000fe400078e00ff */
[----:B------:R-:W-:Y:S02]  /*15e50*/  IMAD.MOV.U32 R11, RZ, RZ, 0x1c1f ;  /* 0x00001c1fff0b7424 */ /* 0x000fe400078e00ff */
[----:B------:R-:W-:Y:S02]  /*15e60*/  IMAD.MOV.U32 R15, RZ, RZ, -0x1 ;  /* 0xffffffffff0f7424 */ /* 0x000fe400078e00ff */
[----:B------:R-:W-:-:S07]  /*15e70*/  IMAD.MOV.U32 R6, RZ, RZ, R14 ;  /* 0x000000ffff067224 */ /* 0x000fce00078e000e */
[----:B0-----:R-:W-:Y:S05]  /*15e80*/  WARPSYNC.COLLECTIVE R15, `(.L_x_990) ;  /* 0x000000000f087348 */ /* 0x001fea0003c00000 */
[----:B------:R1:W2:Y:S02]  /*15e90*/  SHFL.IDX P6, R14, R13, R12, R11 ;  /* 0x0000000c0d0e7389 */ /* 0x0002a400000c000b */
[----:B012---:R-:W-:Y:S01]  /*15ea0*/  ENDCOLLECTIVE ;  /* 0x000000000000791b */ /* 0x007fe20003800000 */
.L_x_990:
[----:B------:R-:W-:Y:S02]  /*15eb0*/  IMAD.MOV.U32 R7, RZ, RZ, R6 ;  /* 0x000000ffff077224 */ /* 0x000fe400078e0006 */
[----:B------:R-:W-:Y:S02]  /*15ec0*/  IMAD.MOV.U32 R13, RZ, RZ, R9 ;  /* 0x000000ffff0d7224 */ /* 0x000fe400078e0009 */
[----:B------:R-:W-:Y:S02]  /*15ed0*/  IMAD.MOV.U32 R12, RZ, RZ, 0x1 ;  /* 0x00000001ff0c7424 */ /* 0x000fe400078e00ff */
[----:B------:R-:W-:Y:S01]  /*15ee0*/  IMAD.SHL.U32 R27, R21, 0x8, RZ ;  /* 0x00000008151b7824 */ /* 0x000fe200078e00ff */
[----:B------:R-:W-:Y:S01]  /*15ef0*/  @P0 LEA R21, R28, UR47, 0x1 ;  /* 0x0000002f1c150c11 */ /* 0x000fe2000f8e08ff */
[----:B------:R-:W-:-:S07]  /*15f00*/  IMAD.MOV.U32 R6, RZ, RZ, R14 ;  /* 0x000000ffff067224 */ /* 0x000fce00078e000e */
[----:B------:R-:W-:Y:S05]  /*15f10*/  WARPSYNC.COLLECTIVE R15, `(.L_x_991) ;  /* 0x000000000f087348 */ /* 0x000fea0003c00000 */
[----:B------:R0:W1:Y:S02]  /*15f20*/  SHFL.IDX P6, R14, R13, R12, R11 ;  /* 0x0000000c0d0e7389 */ /* 0x00006400000c000b */
[----:B01----:R-:W-:Y:S01]  /*15f30*/  ENDCOLLECTIVE ;  /* 0x000000000000791b */ /* 0x003fe20003800000 */
.L_x_991:
[----:B------:R-:W-:-:S05]  /*15f40*/  LOP3.LUT R27, R27, 0x18, RZ, 0xc0, !PT ;  /* 0x000000181b1b7812 */ /* 0x000fca00078ec0ff */
[----:B------:R-:W-:-:S05]  /*15f50*/  @P0 IMAD.WIDE.U32 R6, R27, 0x2, R6 ;  /* 0x000000021b060825 */ /* 0x000fca00078e0006 */
[----:B------:R-:W-:Y:S01]  /*15f60*/  @!PT LDS RZ, [RZ] ;  /* 0x00000000fffff984 */ /* 0x000fe20000000800 */
[----:B------:R-:W-:Y:S01]  /*15f70*/  @!PT LDS RZ, [RZ] ;  /* 0x00000000fffff984 */ /* 0x000fe20000000800 */
[----:B------:R-:W-:Y:S01]  /*15f80*/  @!PT LDS RZ, [RZ] ;  /* 0x00000000fffff984 */ /* 0x000fe20000000800 */
[----:B------:R0:W-:Y:S01]  /*15f90*/  @P0 LDGSTS.E.BYPASS.LTC128B.128 [R21+0x15400], desc[UR36][R6.64], !P4 ;  /* 0x1540000006150fae */ /* 0x0001e2000e101d64 */
[----:B------:R-:W-:-:S03]  /*15fa0*/  IMAD.MOV.U32 R13, RZ, RZ, R0 ;  /* 0x000000ffff0d7224 */ /* 0x000fc600078e0000 */
[----:B------:R0:W-:Y:S04]  /*15fb0*/  @P0 LDGSTS.E.BYPASS.LTC128B.128 [R21+0x17400], desc[UR36][R6.64+0x40], !P3 ;  /* 0x1740004006150fae */ /* 0x0001e8000d901d64 */
[----:B------:R0:W-:Y:S01]  /*15fc0*/  @P0 LDGSTS.E.BYPASS.LTC128B.128 [R21+0x19400], desc[UR36][R6.64+0x80], !P2 ;  /* 0x1940008006150fae */ /* 0x0001e2000d101d64 */
[----:B------:R-:W-:Y:S01]  /*15fd0*/  ISETP.GE.AND P0, PT, R8, 0x21, PT ;  /* 0x000000210800780c */ /* 0x000fe20003f06270 */
[----:B------:R-:W-:-:S12]  /*15fe0*/  IMAD.MOV.U32 R4, RZ, RZ, R14 ;  /* 0x000000ffff047224 */ /* 0x000fd800078e000e */
[----:B0-----:R-:W-:Y:S05]  /*15ff0*/  WARPSYNC.COLLECTIVE R15, `(.L_x_992) ;  /* 0x000000000f087348 */ /* 0x001fea0003c00000 */
[----:B------:R1:W2:Y:S02]  /*16000*/  SHFL.IDX P6, R14, R13, R12, R11 ;  /* 0x0000000c0d0e7389 */ /* 0x0002a400000c000b */
[----:B012---:R-:W-:Y:S01]  /*16010*/  ENDCOLLECTIVE ;  /* 0x000000000000791b */ /* 0x007fe20003800000 */
.L_x_992:
[----:B------:R-:W-:Y:S01]  /*16020*/  @P0 LEA R25, R28, UR47, 0x1 ;  /* 0x0000002f1c190c11 */ /* 0x000fe2000f8e08ff */
[----:B------:R-:W-:Y:S02]  /*16030*/  IMAD.MOV.U32 R13, RZ, RZ, R9 ;  /* 0x000000ffff0d7224 */ /* 0x000fe400078e0009 */
[----:B------:R-:W-:Y:S02]  /*16040*/  IMAD.MOV.U32 R12, RZ, RZ, 0x2 ;  /* 0x00000002ff0c7424 */ /* 0x000fe400078e00ff */
[----:B------:R-:W-:-:S07]  /*16050*/  IMAD.MOV.U32 R5, RZ, RZ, R14 ;  /* 0x000000ffff057224 */ /* 0x000fce00078e000e */
[----:B------:R-:W-:Y:S05]  /*16060*/  WARPSYNC.COLLECTIVE R15, `(.L_x_993) ;  /* 0x000000000f087348 */ /* 0x000fea0003c00000 */
[----:B------:R0:W1:Y:S02]  /*16070*/  SHFL.IDX P6, R14, R13, R12, R11 ;  /* 0x0000000c0d0e7389 */ /* 0x00006400000c000b */
[----:B01----:R-:W-:Y:S01]  /*16080*/  ENDCOLLECTIVE ;  /* 0x000000000000791b */ /* 0x003fe20003800000 */
.L_x_993:
        /* <DEDUP_REMOVED lines=14> */
.L_x_994:
[----:B------:R-:W-:Y:S01]  /*16170*/  @!PT LDS RZ, [RZ] ;  /* 0x00000000fffff984 */ /* 0x000fe20000000800 */
[----:B------:R-:W-:Y:S01]  /*16180*/  @!PT LDS RZ, [RZ] ;  /* 0x00000000fffff984 */ /* 0x000fe20000000800 */
[----:B------:R-:W-:Y:S01]  /*16190*/  @!PT LDS RZ, [RZ] ;  /* 0x00000000fffff984 */ /* 0x000fe20000000800 */
[----:B------:R0:W-:Y:S01]  /*161a0*/  @P0 LDGSTS.E.BYPASS.LTC128B.128 [R25+0x19c00], desc[UR36][R4.64+0x80], !P2 ;  /* 0x19c0008004190fae */ /* 0x0001e2000d101d64 */
[----:B------:R-:W-:Y:S01]  /*161b0*/  ISETP.GE.AND P0, PT, R8, 0x41, PT ;  /* 0x000000410800780c */ /* 0x000fe20003f06270 */
[----:B------:R-:W-:Y:S02]  /*161c0*/  IMAD.MOV.U32 R13, RZ, RZ, R9 ;  /* 0x000000ffff0d7224 */ /* 0x000fe400078e0009 */
[----:B------:R-:W-:Y:S02]  /*161d0*/  IMAD.MOV.U32 R12, RZ, RZ, 0x3 ;  /* 0x00000003ff0c7424 */ /* 0x000fe400078e00ff */
[----:B------:R-:W-:-:S08]  /*161e0*/  IMAD.MOV.U32 R3, RZ, RZ, R14 ;  /* 0x000000ffff037224 */ /* 0x000fd000078e000e */
[----:B0-----:R-:W-:Y:S05]  /*161f0*/  WARPSYNC.COLLECTIVE R15, `(.L_x_995) ;  /* 0x000000000f087348 */ /* 0x001fea0003c00000 */
[----:B------:R1:W2:Y:S02]  /*16200*/  SHFL.IDX P6, R14, R13, R12, R11 ;  /* 0x0000000c0d0e7389 */ /* 0x0002a400000c000b */
[----:B012---:R-:W-:Y:S01]  /*16210*/  ENDCOLLECTIVE ;  /* 0x000000000000791b */ /* 0x007fe20003800000 */
.L_x_995:
[----:B------:R-:W-:-:S04]  /*16220*/  LOP3.LUT R3, R3, R2, RZ, 0x3c, !PT ;  /* 0x0000000203037212 */ /* 0x000fc800078e3cff */
[----:B------:R-:W-:-:S04]  /*16230*/  LOP3.LUT R2, R3, R2, RZ, 0x3c, !PT ;  /* 0x0000000203027212 */ /* 0x000fc800078e3cff */
[----:B------:R-:W-:Y:S01]  /*16240*/  LOP3.LUT R3, R3, R2, RZ, 0x3c, !PT ;  /* 0x0000000203037212 */ /* 0x000fe200078e3cff */
[----:B------:R-:W-:Y:S02]  /*16250*/  IMAD.MOV.U32 R13, RZ, RZ, R0 ;  /* 0x000000ffff0d7224 */ /* 0x000fe400078e0000 */
[----:B------:R-:W-:Y:S01]  /*16260*/  @P0 IMAD.WIDE.U32 R2, R27, 0x2, R2 ;  /* 0x000000021b020825 */ /* 0x000fe200078e0002 */
[----:B------:R-:W-:-:S05]  /*16270*/  @P0 LEA R27, R28, UR47, 0x1 ;  /* 0x0000002f1c1b0c11 */ /* 0x000fca000f8e08ff */
[----:B------:R-:W-:Y:S01]  /*16280*/  @!PT LDS RZ, [RZ] ;  /* 0x00000000fffff984 */ /* 0x000fe20000000800 */
[----:B------:R-:W-:Y:S01]  /*16290*/  @!PT LDS RZ, [RZ] ;  /* 0x00000000fffff984 */ /* 0x000fe20000000800 */
[----:B------:R-:W-:Y:S01]  /*162a0*/  @!PT LDS RZ, [RZ] ;  /* 0x00000000fffff984 */ /* 0x000fe20000000800 */
[----:B------:R0:W-:Y:S01]  /*162b0*/  @P0 LDGSTS.E.BYPASS.LTC128B.128 [R27+0x16400], desc[UR36][R2.64], !P4 ;  /* 0x16400000021b0fae */ /* 0x0001e2000e101d64 */
[----:B------:R-:W-:-:S03]  /*162c0*/  IMAD.MOV.U32 R9, RZ, RZ, R14 ;  /* 0x000000ffff097224 */ /* 0x000fc600078e000e */
[----:B------:R0:W-:Y:S04]  /*162d0*/  @P0 LDGSTS.E.BYPASS.LTC128B.128 [R27+0x18400], desc[UR36][R2.64+0x40], !P3 ;  /* 0x18400040021b0fae */ /* 0x0001e8000d901d64 */
[----:B------:R0:W-:Y:S02]  /*162e0*/  @P0 LDGSTS.E.BYPASS.LTC128B.128 [R27+0x1a400], desc[UR36][R2.64+0x80], !P2 ;  /* 0x1a400080021b0fae */ /* 0x0001e4000d101d64 */
[----:B0-----:R-:W-:Y:S05]  /*162f0*/  WARPSYNC.COLLECTIVE R15, `(.L_x_996) ;  /* 0x000000000f087348 */ /* 0x001fea0003c00000 */
[----:B------:R1:W2:Y:S02]  /*16300*/  SHFL.IDX P6, R14, R13, R12, R11 ;  /* 0x0000000c0d0e7389 */ /* 0x0002a400000c000b */
[----:B012---:R-:W-:Y:S01]  /*16310*/  ENDCOLLECTIVE ;  /* 0x000000000000791b */ /* 0x007fe20003800000 */
.L_x_996:
[----:B------:R-:W-:Y:S05]  /*16320*/  BRA `(.L_x_997) ;  /* 0xffffffd0002c7947 */ /* 0x000fea000383ffff */
.L_x_950:
[----:B------:R-:W-:Y:S02]  /*16330*/  IMAD.MOV.U32 R13, RZ, RZ, R9 ;  /* 0x000000ffff0d7224 */ /* 0x000fe400078e0009 */
[----:B------:R-:W-:Y:S02]  /*16340*/  IMAD.MOV.U32 R12, RZ, RZ, RZ ;  /* 0x000000ffff0c7224 */ /* 0x000fe400078e00ff */
[----:B------:R-:W-:Y:S02]  /*16350*/  IMAD.MOV.U32 R11, RZ, RZ, 0x1c1f ;  /* 0x00001c1fff0b7424 */ /* 0x000fe400078e00ff */
[----:B------:R-:W-:Y:S02]  /*16360*/  IMAD.MOV.U32 R15, RZ, RZ, -0x1 ;  /* 0xffffffffff0f7424 */ /* 0x000fe400078e00ff */
[----:B------:R-:W-:Y:S02]  /*16370*/  VIADD R6, R21, UR42 ;  /* 0x0000002a15067c36 */ /* 0x000fe40008000000 */
[----:B------:R-:W-:-:S07]  /*16380*/  IMAD.MOV.U32 R24, RZ, RZ, 0x1 ;  /* 0x00000001ff187424 */ /* 0x000fce00078e00ff */
[----:B------:R-:W-:Y:S05]  /*16390*/  WARPSYNC.COLLECTIVE R15, `(.L_x_998) ;  /* 0x000000000f087348 */ /* 0x000fea0003c00000 */
[----:B------:R0:W1:Y:S02]  /*163a0*/  SHFL.IDX P6, R14, R13, R12, R11 ;  /* 0x0000000c0d0e7389 */ /* 0x00006400000c000b */
[----:B01----:R-:W-:Y:S01]  /*163b0*/  ENDCOLLECTIVE ;  /* 0x000000000000791b */ /* 0x003fe20003800000 */
.L_x_998:
[----:B------:R-:W-:Y:S02]  /*163c0*/  VIADD R5, R6, 0x20 ;  /* 0x0000002006057836 */ /* 0x000fe40000000000 */
[----:B------:R-:W-:Y:S02]  /*163d0*/  IMAD.MOV.U32 R13, RZ, RZ, R7 ;  /* 0x000000ffff0d7224 */ /* 0x000fe400078e0007 */
[----:B------:R-:W-:-:S07]  /*163e0*/  IMAD.MOV.U32 R2, RZ, RZ, R14 ;  /* 0x000000ffff027224 */ /* 0x000fce00078e000e */
[----:B------:R-:W-:Y:S05]  /*163f0*/  WARPSYNC.COLLECTIVE R15, `(.L_x_999) ;  /* 0x000000000f087348 */ /* 0x000fea0003c00000 */
[----:B------:R0:W1:Y:S02]  /*16400*/  SHFL.IDX P6, R14, R13, R12, R11 ;  /* 0x0000000c0d0e7389 */ /* 0x00006400000c000b */
[----:B01----:R-:W-:Y:S01]  /*16410*/  ENDCOLLECTIVE ;  /* 0x000000000000791b */ /* 0x003fe20003800000 */
.L_x_999:
[----:B------:R-:W-:Y:S01]  /*16420*/  ULDC UR4, c[0x0][0x288] ;  /* 0x0000a20000047ab9 */ /* 0x000fe20000000800 */
[----:B------:R-:W-:Y:S02]  /*16430*/  IMAD.MOV.U32 R3, RZ, RZ, R2 ;  /* 0x000000ffff037224 */ /* 0x000fe400078e0002 */
[----:B------:R-:W-:-:S05]  /*16440*/  IMAD R0, R20, UR4, RZ ;  /* 0x0000000414007c24 */ /* 0x000fca000f8e02ff */
[----:B------:R-:W-:Y:S01]  /*16450*/  ISETP.GE.AND P2, PT, R6, R0, PT ;  /* 0x000000000600720c */ /* 0x000fe20003f46270 */
[----:B------:R-:W-:Y:S02]  /*16460*/  IMAD.MOV.U32 R13, RZ, RZ, R9 ;  /* 0x000000ffff0d7224 */ /* 0x000fe400078e0009 */
[----:B------:R-:W-:-:S10]  /*16470*/  IMAD.MOV.U32 R12, RZ, RZ, 0x1 ;  /* 0x00000001ff0c7424 */ /* 0x000fd400078e00ff */
[----:B------:R-:W-:Y:S01]  /*16480*/  @!P2 LEA R21, R28, UR47, 0x1 ;  /* 0x0000002f1c15ac11 */ /* 0x000fe2000f8e08ff */
[----:B------:R-:W-:-:S07]  /*16490*/  IMAD.MOV.U32 R2, RZ, RZ, R14 ;  /* 0x000000ffff027224 */ /* 0x000fce00078e000e */
[----:B------:R-:W-:Y:S05]  /*164a0*/  WARPSYNC.COLLECTIVE R15, `(.L_x_1000) ;  /* 0x000000000f087348 */ /* 0x000fea0003c00000 */
[----:B------:R0:W1:Y:S02]  /*164b0*/  SHFL.IDX P6, R14, R13, R12, R11 ;  /* 0x0000000c0d0e7389 */ /* 0x00006400000c000b */
[----:B01----:R-:W-:Y:S01]  /*164c0*/  ENDCOLLECTIVE ;  /* 0x000000000000791b */ /* 0x003fe20003800000 */
.L_x_1000:
        /* <DEDUP_REMOVED lines=13> */
.L_x_1001:
[----:B------:R-:W-:Y:S02]  /*165a0*/  VIADD R3, R6, 0x40 ;  /* 0x0000004006037836 */ /* 0x000fe40000000000 */
[----:B------:R-:W-:Y:S01]  /*165b0*/  IMAD.MOV.U32 R5, RZ, RZ, R4 ;  /* 0x000000ffff057224 */ /* 0x000fe200078e0004 */
[----:B------:R-:W-:Y:S01]  /*165c0*/  @!P2 LEA R25, R28, UR47, 0x1 ;  /* 0x0000002f1c19ac11 */ /* 0x000fe2000f8e08ff */
[----:B------:R-:W-:Y:S02]  /*165d0*/  IMAD.MOV.U32 R13, RZ, RZ, R9 ;  /* 0x000000ffff0d7224 */ /* 0x000fe400078e0009 */
[----:B------:R-:W-:Y:S02]  /*165e0*/  IMAD.MOV.U32 R12, RZ, RZ, 0x2 ;  /* 0x00000002ff0c7424 */ /* 0x000fe400078e00ff */
[----:B------:R-:W-:-:S07]  /*165f0*/  IMAD.MOV.U32 R4, RZ, RZ, R14 ;  /* 0x000000ffff047224 */ /* 0x000fce00078e000e */
[----:B------:R-:W-:Y:S05]  /*16600*/  WARPSYNC.COLLECTIVE R15, `(.L_x_1002) ;  /* 0x000000000f087348 */ /* 0x000fea0003c00000 */
[----:B------:R0:W1:Y:S02]  /*16610*/  SHFL.IDX P6, R14, R13, R12, R11 ;  /* 0x0000000c0d0e7389 */ /* 0x00006400000c000b */
[----:B01----:R-:W-:Y:S01]  /*16620*/  ENDCOLLECTIVE ;  /* 0x000000000000791b */ /* 0x003fe20003800000 */
.L_x_1002:
        /* <DEDUP_REMOVED lines=13> */
.L_x_1003:
        /* <DEDUP_REMOVED lines=8> */
.L_x_1004:
        /* <DEDUP_REMOVED lines=8> */
[----:B------:R-:W-:-:S07]  /*16800*/  IMAD.MOV.U32 R5, RZ, RZ, R14 ;  /* 0x000000ffff057224 */ /* 0x000fce00078e000e */
[----:B0-----:R-:W-:Y:S05]  /*16810*/  WARPSYNC.COLLECTIVE R15, `(.L_x_1005) ;  /* 0x000000000f087348 */ /* 0x001fea0003c00000 */
[----:B------:R1:W2:Y:S02]  /*16820*/  SHFL.IDX P6, R14, R13, R12, R11 ;  /* 0x0000000c0d0e7389 */ /* 0x0002a400000c000b */
[----:B012---:R-:W-:Y:S01]  /*16830*/  ENDCOLLECTIVE ;  /* 0x000000000000791b */ /* 0x007fe20003800000 */
.L_x_1005:
[----:B------:R-:W-:-:S05]  /*16840*/  VIADD R3, R6, 0x60 ;  /* 0x0000006006037836 */ /* 0x000fca0000000000 */
[----:B------:R-:W-:Y:S01]  /*16850*/  ISETP.GE.AND P2, PT, R3, R0, PT ;  /* 0x000000000300720c */ /* 0x000fe20003f46270 */
[----:B------:R-:W-:Y:S02]  /*16860*/  VIADD R3, R6, 0x80 ;  /* 0x0000008006037836 */ /* 0x000fe40000000000 */
[----:B------:R-:W-:Y:S02]  /*16870*/  IMAD.MOV.U32 R13, RZ, RZ, R8 ;  /* 0x000000ffff0d7224 */ /* 0x000fe400078e0008 */
[----:B------:R-:W-:-:S08]  /*16880*/  IMAD.MOV.U32 R12, RZ, RZ, RZ ;  /* 0x000000ffff0c7224 */ /* 0x000fd000078e00ff */
[----:B------:R-:W-:Y:S01]  /*16890*/  @!P2 LEA R25, R28, UR47, 0x1 ;  /* 0x0000002f1c19ac11 */ /* 0x000fe2000f8e08ff */
[----:B------:R-:W-:-:S07]  /*168a0*/  IMAD.MOV.U32 R4, RZ, RZ, R14 ;  /* 0x000000ffff047224 */ /* 0x000fce00078e000e */
[----:B------:R-:W-:Y:S05]  /*168b0*/  WARPSYNC.COLLECTIVE R15, `(.L_x_1006) ;  /* 0x000000000f087348 */ /* 0x000fea0003c00000 */
[----:B------:R0:W1:Y:S02]  /*168c0*/  SHFL.IDX P6, R14, R13, R12, R11 ;  /* 0x0000000c0d0e7389 */ /* 0x00006400000c000b */
[----:B01----:R-:W-:Y:S01]  /*168d0*/  ENDCOLLECTIVE ;  /* 0x000000000000791b */ /* 0x003fe20003800000 */
.L_x_1006:
        /* <DEDUP_REMOVED lines=13> */
.L_x_1007:
[----:B------:R-:W-:Y:S01]  /*169b0*/  @!P2 LEA R7, R28, UR47, 0x1 ;  /* 0x0000002f1c07ac11 */ /* 0x000fe2000f8e08ff */
[----:B------:R-:W-:Y:S02]  /*169c0*/  IMAD.MOV.U32 R13, RZ, RZ, R8 ;  /* 0x000000ffff0d7224 */ /* 0x000fe400078e0008 */
[----:B------:R-:W-:Y:S02]  /*169d0*/  IMAD.MOV.U32 R12, RZ, RZ, 0x1 ;  /* 0x00000001ff0c7424 */ /* 0x000fe400078e00ff */
[----:B------:R-:W-:-:S07]  /*169e0*/  IMAD.MOV.U32 R2, RZ, RZ, R14 ;  /* 0x000000ffff027224 */ /* 0x000fce00078e000e */
[----:B------:R-:W-:Y:S05]  /*169f0*/  WARPSYNC.COLLECTIVE R15, `(.L_x_1008) ;  /* 0x000000000f087348 */ /* 0x000fea0003c00000 */
[----:B------:R0:W1:Y:S02]  /*16a00*/  SHFL.IDX P6, R14, R13, R12, R11 ;  /* 0x0000000c0d0e7389 */ /* 0x00006400000c000b */
[----:B01----:R-:W-:Y:S01]  /*16a10*/  ENDCOLLECTIVE ;  /* 0x000000000000791b */ /* 0x003fe20003800000 */
.L_x_1008:
        /* <DEDUP_REMOVED lines=12> */
.L_x_1009:
[----:B------:R-:W-:Y:S05]  /*16ae0*/  BRA `(.L_x_1010) ;  /* 0xffffffd400147947 */ /* 0x000fea000383ffff */
.L_x_953:
[----:B0-----:R-:W-:-:S04]  /*16af0*/  IMAD.U32 R3, RZ, RZ, UR47 ;  /* 0x0000002fff037e24 */ /* 0x001fc8000f8e00ff */
[----:B------:R0:W1:Y:S03]  /*16b00*/  SYNCS.PHASECHK.TRANS64.TRYWAIT P1, [R3+URZ+0x2d820], R0 ;  /* 0x02d82000030075a7 */ /* 0x000066000802017f */
[----:B-1----:R-:W-:Y:S05]  /*16b10*/  @!P1 NANOSLEEP.SYNCS 0x989680 ;  /* 0x009896800000995d */ /* 0x002fea0003900000 */
[----:B------:R-:W1:Y:S02]  /*16b20*/  @!P1 SYNCS.PHASECHK.TRANS64 P1, [R3+URZ+0x2d820], R0 ;  /* 0x02d82000030095a7 */ /* 0x000e64000802007f */
[----:B-1----:R-:W-:Y:S05]  /*16b30*/  @!P1 BRA `(.L_x_953) ;  /* 0xfffffffc00ec9947 */ /* 0x002fea000383ffff */
[----:B------:R-:W-:Y:S05]  /*16b40*/  BRA `(.L_x_1011) ;  /* 0xffffffd400647947 */ /* 0x000fea000383ffff */
.L_x_957:
[----:B0-----:R0:W1:Y:S02]  /*16b50*/  SYNCS.PHASECHK.TRANS64.TRYWAIT P0, [R7+URZ+0x2d840], R2 ;  /* 0x02d84002070075a7 */ /* 0x001064000800017f */
[----:B-1----:R-:W-:Y:S05]  /*16b60*/  @!P0 NANOSLEEP.SYNCS 0x989680 ;  /* 0x009896800000895d */ /* 0x002fea0003900000 */
[----:B------:R-:W1:Y:S02]  /*16b70*/  @!P0 SYNCS.PHASECHK.TRANS64 P0, [R7+URZ+0x2d840], R2 ;  /* 0x02d84002070085a7 */ /* 0x000e64000800007f */
[----:B-1----:R-:W-:Y:S05]  /*16b80*/  @!P0 BRA `(.L_x_957) ;  /* 0xfffffffc00f08947 */ /* 0x002fea000383ffff */
[----:B------:R-:W-:Y:S05]  /*16b90*/  BRA `(.L_x_1012) ;  /* 0xffffffd8005c7947 */ /* 0x000fea000383ffff */
.L_x_958:
        /* <DEDUP_REMOVED lines=8> */
.L_x_1014:
[----:B------:R-:W-:Y:S05]  /*16c20*/  BSYNC B1 ;  /* 0x0000000000017941 */ /* 0x000fea0003800000 */
.L_x_1013:
[----:B------:R-:W0:Y:S01]  /*16c30*/  S2R R27, SR_TID.X ;  /* 0x00000000001b7919 */ /* 0x000e220000002100 */
[----:B------:R-:W-:Y:S01]  /*16c40*/  IMAD.MOV.U32 R13, RZ, RZ, R8 ;  /* 0x000000ffff0d7224 */ /* 0x000fe200078e0008 */
[----:B------:R-:W-:Y:S01]  /*16c50*/  LOP3.LUT R16, R16, 0xf7ffffff, RZ, 0xc0, !PT ;  /* 0xf7ffffff10107812 */ /* 0x000fe200078ec0ff */
[----:B------:R-:W-:Y:S01]  /*16c60*/  IMAD.MOV.U32 R12, RZ, RZ, RZ ;  /* 0x000000ffff0c7224 */ /* 0x000fe200078e00ff */
[----:B------:R-:W-:Y:S01]  /*16c70*/  LEA R9, R9, UR47, 0x1 ;  /* 0x0000002f09097c11 */ /* 0x000fe2000f8e08ff */
[----:B------:R-:W-:Y:S01]  /*16c80*/  IMAD.MOV.U32 R11, RZ, RZ, 0x1c1f ;  /* 0x00001c1fff0b7424 */ /* 0x000fe200078e00ff */
[----:B------:R-:W-:Y:S01]  /*16c90*/  @P1 LOP3.LUT R16, R16, 0x8000000, RZ, 0xfc, !PT ;  /* 0x0800000010101812 */ /* 0x000fe200078efcff */
[----:B------:R-:W-:Y:S02]  /*16ca0*/  IMAD.MOV.U32 R15, RZ, RZ, -0x1 ;  /* 0xffffffffff0f7424 */ /* 0x000fe400078e00ff */
[----:B------:R-:W-:Y:S01]  /*16cb0*/  IMAD.MOV.U32 R3, RZ, RZ, R14 ;  /* 0x000000ffff037224 */ /* 0x000fe200078e000e */
[----:B------:R-:W-:-:S13]  /*16cc0*/  LOP3.LUT P1, RZ, R16, 0x4, RZ, 0xc0, !PT ;  /* 0x0000000410ff7812 */ /* 0x000fda000782c0ff */
[----:B0-----:R-:W-:Y:S05]  /*16cd0*/  WARPSYNC.COLLECTIVE R15, `(.L_x_1015) ;  /* 0x000000000f087348 */ /* 0x001fea0003c00000 */
[----:B------:R1:W2:Y:S02]  /*16ce0*/  SHFL.IDX P6, R14, R13, R12, R11 ;  /* 0x0000000c0d0e7389 */ /* 0x0002a400000c000b */
[----:B012---:R-:W-:Y:S01]  /*16cf0*/  ENDCOLLECTIVE ;  /* 0x000000000000791b */ /* 0x007fe20003800000 */
.L_x_1015:
        /* <DEDUP_REMOVED lines=8> */
.L_x_1016:
        /* <DEDUP_REMOVED lines=14> */
.L_x_1017:
[----:B------:R-:W-:Y:S02]  /*16e60*/  IMAD.MOV.U32 R13, RZ, RZ, R19 ;  /* 0x000000ffff0d7224 */ /* 0x000fe400078e0013 */
[----:B------:R-:W-:Y:S02]  /*16e70*/  IMAD.MOV.U32 R12, RZ, RZ, 0x2 ;  /* 0x00000002ff0c7424 */ /* 0x000fe400078e00ff */
[----:B------:R-:W-:-:S07]  /*16e80*/  IMAD.MOV.U32 R2, RZ, RZ, R14 ;  /* 0x000000ffff027224 */ /* 0x000fce00078e000e */
[----:B------:R-:W-:Y:S05]  /*16e90*/  WARPSYNC.COLLECTIVE R15, `(.L_x_1018) ;  /* 0x000000000f087348 */ /* 0x000fea0003c00000 */
[----:B------:R0:W1:Y:S02]  /*16ea0*/  SHFL.IDX P6, R14, R13, R12, R11 ;  /* 0x0000000c0d0e7389 */ /* 0x00006400000c000b */
[----:B01----:R-:W-:Y:S01]  /*16eb0*/  ENDCOLLECTIVE ;  /* 0x000000000000791b */ /* 0x003fe20003800000 */
.L_x_1018:
        /* <DEDUP_REMOVED lines=13> */
.L_x_1019:
[----:B------:R-:W-:Y:S02]  /*16f90*/  IMAD.MOV.U32 R13, RZ, RZ, R19 ;  /* 0x000000ffff0d7224 */ /* 0x000fe400078e0013 */
[----:B------:R-:W-:Y:S02]  /*16fa0*/  IMAD.MOV.U32 R12, RZ, RZ, 0x3 ;  /* 0x00000003ff0c7424 */ /* 0x000fe400078e00ff */
[----:B------:R-:W-:-:S07]  /*16fb0*/  IMAD.MOV.U32 R2, RZ, RZ, R14 ;  /* 0x000000ffff027224 */ /* 0x000fce00078e000e */
[----:B------:R-:W-:Y:S05]  /*16fc0*/  WARPSYNC.COLLECTIVE R15, `(.L_x_1020) ;  /* 0x000000000f087348 */ /* 0x000fea0003c00000 */
[----:B------:R0:W1:Y:S02]  /*16fd0*/  SHFL.IDX P6, R14, R13, R12, R11 ;  /* 0x0000000c0d0e7389 */ /* 0x00006400000c000b */
[----:B01----:R-:W-:Y:S01]  /*16fe0*/  ENDCOLLECTIVE ;  /* 0x000000000000791b */ /* 0x003fe20003800000 */
.L_x_1020:
        /* <DEDUP_REMOVED lines=14> */
.L_x_1021:
[----:B------:R-:W-:Y:S01]  /*170d0*/  IMAD.MOV.U32 R2, RZ, RZ, R14 ;  /* 0x000000ffff027224 */ /* 0x000fe200078e000e */
[----:B------:R-:W-:Y:S06]  /*170e0*/  BRA `(.L_x_1022) ;  /* 0xffffffd400f47947 */ /* 0x000fec000383ffff */
.L_x_963:
[----:B-1----:R1:W2:Y:S02]  /*170f0*/  SYNCS.PHASECHK.TRANS64.TRYWAIT P0, [R7+URZ+0x2d860], R2 ;  /* 0x02d86002070075a7 */ /* 0x0022a4000800017f */
[----:B--2---:R-:W-:Y:S05]  /*17100*/  @!P0 NANOSLEEP.SYNCS 0x989680 ;  /* 0x009896800000895d */ /* 0x004fea0003900000 */
[----:B------:R-:W2:Y:S02]  /*17110*/  @!P0 SYNCS.PHASECHK.TRANS64 P0, [R7+URZ+0x2d860], R2 ;  /* 0x02d86002070085a7 */ /* 0x000ea4000800007f */
[----:B--2---:R-:W-:Y:S05]  /*17120*/  @!P0 BRA `(.L_x_963) ;  /* 0xfffffffc00f08947 */ /* 0x004fea000383ffff */
[----:B------:R-:W-:Y:S05]  /*17130*/  BRA `(.L_x_1023) ;  /* 0xffffffd800547947 */ /* 0x000fea000383ffff */
.L_x_964:
        /* <DEDUP_REMOVED lines=8> */
.L_x_1025:
[----:B------:R-:W-:Y:S05]  /*171c0*/  BSYNC B1 ;  /* 0x0000000000017941 */ /* 0x000fea0003800000 */
.L_x_1024:
[----:B------:R-:W-:Y:S01]  /*171d0*/  IMAD.MOV.U32 R13, RZ, RZ, R17 ;  /* 0x000000ffff0d7224 */ /* 0x000fe200078e0011 */
[----:B------:R-:W-:Y:S01]  /*171e0*/  LEA R8, R8, UR47, 0x1 ;  /* 0x0000002f08087c11 */ /* 0x000fe2000f8e08ff */
[----:B------:R-:W-:Y:S02]  /*171f0*/  IMAD.MOV.U32 R12, RZ, RZ, RZ ;  /* 0x000000ffff0c7224 */ /* 0x000fe400078e00ff */
[----:B------:R-:W-:Y:S02]  /*17200*/  IMAD.MOV.U32 R11, RZ, RZ, 0x1c1f ;  /* 0x00001c1fff0b7424 */ /* 0x000fe400078e00ff */
[----:B------:R-:W-:Y:S02]  /*17210*/  IMAD.MOV.U32 R15, RZ, RZ, -0x1 ;  /* 0xffffffffff0f7424 */ /* 0x000fe400078e00ff */
[----:B------:R-:W-:-:S07]  /*17220*/  IMAD.MOV.U32 R3, RZ, RZ, R14 ;  /* 0x000000ffff037224 */ /* 0x000fce00078e000e */
[----:B------:R-:W-:Y:S05]  /*17230*/  WARPSYNC.COLLECTIVE R15, `(.L_x_1026) ;  /* 0x000000000f087348 */ /* 0x000fea0003c00000 */
[----:B------:R0:W1:Y:S02]  /*17240*/  SHFL.IDX P6, R14, R13, R12, R11 ;  /* 0x0000000c0d0e7389 */ /* 0x00006400000c000b */
[----:B01----:R-:W-:Y:S01]  /*17250*/  ENDCOLLECTIVE ;  /* 0x000000000000791b */ /* 0x003fe20003800000 */
.L_x_1026:
[----:B------:R-:W-:Y:S02]  /*17260*/  IMAD.MOV.U32 R13, RZ, RZ, R18 ;  /* 0x000000ffff0d7224 */ /* 0x000fe400078e0012 */
[----:B------:R-:W-:Y:S01]  /*17270*/  IMAD.MOV.U32 R12, RZ, RZ, 0x1 ;  /* 0x00000001ff0c7424 */ /* 0x000fe200078e00ff */
[----:B------:R-:W-:-:S13]  /*17280*/  IADD3 R2, P0, R14, R4, RZ ;  /* 0x000000040e027210 */ /* 0x000fda0007f1e0ff */
[----:B------:R-:W-:Y:S05]  /*17290*/  WARPSYNC.COLLECTIVE R15, `(.L_x_1027) ;  /* 0x000000000f087348 */ /* 0x000fea0003c00000 */
[----:B------:R0:W1:Y:S02]  /*172a0*/  SHFL.IDX P6, R14, R13, R12, R11 ;  /* 0x0000000c0d0e7389 */ /* 0x00006400000c000b */
[----:B01----:R-:W-:Y:S01]  /*172b0*/  ENDCOLLECTIVE ;  /* 0x000000000000791b */ /* 0x003fe20003800000 */
.L_x_1027:
        /* <DEDUP_REMOVED lines=15> */
.L_x_1028:
[----:B------:R-:W-:Y:S02]  /*173b0*/  IMAD.MOV.U32 R13, RZ, RZ, R18 ;  /* 0x000000ffff0d7224 */ /* 0x000fe400078e0012 */
[----:B------:R-:W-:Y:S01]  /*173c0*/  IMAD.MOV.U32 R12, RZ, RZ, 0x2 ;  /* 0x00000002ff0c7424 */ /* 0x000fe200078e00ff */
[----:B------:R-:W-:-:S13]  /*173d0*/  IADD3 R2, P0, R14, R4, RZ ;  /* 0x000000040e027210 */ /* 0x000fda0007f1e0ff */
[----:B------:R-:W-:Y:S05]  /*173e0*/  WARPSYNC.COLLECTIVE R15, `(.L_x_1029) ;  /* 0x000000000f087348 */ /* 0x000fea0003c00000 */
[----:B------:R0:W1:Y:S02]  /*173f0*/  SHFL.IDX P6, R14, R13, R12, R11 ;  /* 0x0000000c0d0e7389 */ /* 0x00006400000c000b */
[----:B01----:R-:W-:Y:S01]  /*17400*/  ENDCOLLECTIVE ;  /* 0x000000000000791b */ /* 0x003fe20003800000 */
.L_x_1029:
        /* <DEDUP_REMOVED lines=15> */
.L_x_1030:
[----:B------:R-:W-:Y:S02]  /*17500*/  IMAD.MOV.U32 R13, RZ, RZ, R18 ;  /* 0x000000ffff0d7224 */ /* 0x000fe400078e0012 */
[----:B------:R-:W-:Y:S01]  /*17510*/  IMAD.MOV.U32 R12, RZ, RZ, 0x3 ;  /* 0x00000003ff0c7424 */ /* 0x000fe200078e00ff */
[----:B------:R-:W-:-:S13]  /*17520*/  IADD3 R2, P0, R14, R4, RZ ;  /* 0x000000040e027210 */ /* 0x000fda0007f1e0ff */
[----:B------:R-:W-:Y:S05]  /*17530*/  WARPSYNC.COLLECTIVE R15, `(.L_x_1031) ;  /* 0x000000000f087348 */ /* 0x000fea0003c00000 */
[----:B------:R0:W1:Y:S02]  /*17540*/  SHFL.IDX P6, R14, R13, R12, R11 ;  /* 0x0000000c0d0e7389 */ /* 0x00006400000c000b */
[----:B01----:R-:W-:Y:S01]  /*17550*/  ENDCOLLECTIVE ;  /* 0x000000000000791b */ /* 0x003fe20003800000 */
.L_x_1031:
        /* <DEDUP_REMOVED lines=12> */
.L_x_1032:
[----:B------:R-:W-:Y:S01]  /*17620*/  @!PT LDS RZ, [RZ] ;  /* 0x00000000fffff984 */ /* 0x000fe20000000800 */
[----:B------:R-:W-:Y:S01]  /*17630*/  @!PT LDS RZ, [RZ] ;  /* 0x00000000fffff984 */ /* 0x000fe20000000800 */
[----:B------:R-:W-:Y:S01]  /*17640*/  @!PT LDS RZ, [RZ] ;  /* 0x00000000fffff984 */ /* 0x000fe20000000800 */
[----:B------:R0:W-:Y:S01]  /*17650*/  LDGSTS.E.BYPASS.LTC128B.128 [R8+0x3400], desc[UR36][R2.64+0x40], !P0 ;  /* 0x0340004002087fae */ /* 0x0001e2000c101d64 */
[----:B------:R-:W-:-:S13]  /*17660*/  ISETP.LT.OR P0, PT, R0, 0x41, P1 ;  /* 0x000000410000780c */ /* 0x000fda0000f01670 */
[----:B------:R0:W-:Y:S01]  /*17670*/  LDGSTS.E.BYPASS.LTC128B.128 [R8+0x5400], desc[UR36][R2.64+0x80], !P0 ;  /* 0x0540008002087fae */ /* 0x0001e2000c101d64 */
[----:B------:R-:W-:Y:S05]  /*17680*/  BRA `(.L_x_1033) ;  /* 0xffffffd400947947 */ /* 0x000fea000383ffff */
.L_x_970:
[----:B0-----:R0:W1:Y:S02]  /*17690*/  SYNCS.PHASECHK.TRANS64.TRYWAIT P0, [R0+URZ+0x2d860], R3 ;  /* 0x02d86003000075a7 */ /* 0x001064000800017f */
[----:B-1----:R-:W-:Y:S05]  /*176a0*/  @!P0 NANOSLEEP.SYNCS 0x989680 ;  /* 0x009896800000895d */ /* 0x002fea0003900000 */
[----:B------:R-:W1:Y:S02]  /*176b0*/  @!P0 SYNCS.PHASECHK.TRANS64 P0, [R0+URZ+0x2d860], R3 ;  /* 0x02d86003000085a7 */ /* 0x000e64000800007f */
[----:B-1----:R-:W-:Y:S05]  /*176c0*/  @!P0 BRA `(.L_x_970) ;  /* 0xfffffffc00f08947 */ /* 0x002fea000383ffff */
[----:B------:R-:W-:Y:S05]  /*176d0*/  BRA `(.L_x_1034) ;  /* 0xffffffd800907947 */ /* 0x000fea000383ffff */
.L_x_971:
        /* <DEDUP_REMOVED lines=8> */
.L_x_1036:
[----:B------:R-:W-:Y:S05]  /*17760*/  BSYNC B0 ;  /* 0x0000000000007941 */ /* 0x000fea0003800000 */
.L_x_1035:
[----:B------:R-:W0:Y:S01]  /*17770*/  S2R R2, SR_TID.X ;  /* 0x0000000000027919 */ /* 0x000e220000002100 */
[----:B------:R-:W-:Y:S01]  /*17780*/  IMAD.MOV.U32 R13, RZ, RZ, R17 ;  /* 0x000000ffff0d7224 */ /* 0x000fe200078e0011 */
[----:B------:R-:W-:Y:S01]  /*17790*/  LEA R4, R4, UR47, 0x1 ;  /* 0x0000002f04047c11 */ /* 0x000fe2000f8e08ff */
[----:B------:R-:W-:Y:S02]  /*177a0*/  IMAD.MOV.U32 R12, RZ, RZ, RZ ;  /* 0x000000ffff0c7224 */ /* 0x000fe400078e00ff */
[----:B------:R-:W-:Y:S02]  /*177b0*/  IMAD.MOV.U32 R11, RZ, RZ, 0x1c1f ;  /* 0x00001c1fff0b7424 */ /* 0x000fe400078e00ff */
[----:B------:R-:W-:Y:S02]  /*177c0*/  IMAD.MOV.U32 R15, RZ, RZ, -0x1 ;  /* 0xffffffffff0f7424 */ /* 0x000fe400078e00ff */
[----:B------:R-:W-:-:S07]  /*177d0*/  IMAD.MOV.U32 R3, RZ, RZ, R14 ;  /* 0x000000ffff037224 */ /* 0x000fce00078e000e */
[----:B0-----:R-:W-:Y:S05]  /*177e0*/  WARPSYNC.COLLECTIVE R15, `(.L_x_1037) ;  /* 0x000000000f087348 */ /* 0x001fea0003c00000 */
[----:B------:R1:W2:Y:S02]  /*177f0*/  SHFL.IDX P6, R14, R13, R12, R11 ;  /* 0x0000000c0d0e7389 */ /* 0x0002a400000c000b */
[----:B012---:R-:W-:Y:S01]  /*17800*/  ENDCOLLECTIVE ;  /* 0x000000000000791b */ /* 0x007fe20003800000 */
.L_x_1037:
[----:B------:R-:W-:Y:S02]  /*17810*/  ULDC UR4, c[0x0][0x2f4] ;  /* 0x0000bd0000047ab9 */ /* 0x000fe40000000800 */
[----:B------:R-:W-:-:S04]  /*17820*/  ISETP.GE.AND P2, PT, R9, UR4, PT ;  /* 0x0000000409007c0c */ /* 0x000fc8000bf46270 */
[----:B------:R-:W-:Y:S01]  /*17830*/  ISETP.LT.OR P3, PT, R5, 0x1, P2 ;  /* 0x000000010500780c */ /* 0x000fe20001761670 */
[----:B------:R-:W-:Y:S02]  /*17840*/  IMAD.MOV.U32 R13, RZ, RZ, R18 ;  /* 0x000000ffff0d7224 */ /* 0x000fe400078e0012 */
        /* <DEDUP_REMOVED lines=11> */
.L_x_1038:
[----:B------:R-:W-:Y:S01]  /*17900*/  ISETP.LT.OR P4, PT, R5, 0x1, P1 ;  /* 0x000000010500780c */ /* 0x000fe20000f81670 */
[----:B------:R-:W-:Y:S01]  /*17910*/  IMAD.WIDE.U32 R2, R9, 0x2, R2 ;  /* 0x0000000209027825 */ /* 0x000fe200078e0002 */
[----:B------:R-:W-:-:S04]  /*17920*/  ISETP.LT.OR P5, PT, R5, 0x1, P0 ;  /* 0x000000010500780c */ /* 0x000fc800007a1670 */
[----:B------:R-:W-:Y:S01]  /*17930*/  @!PT LDS RZ, [RZ] ;  /* 0x00000000fffff984 */ /* 0x000fe20000000800 */
[----:B------:R-:W-:Y:S01]  /*17940*/  @!PT LDS RZ, [RZ] ;  /* 0x00000000fffff984 */ /* 0x000fe20000000800 */
[----:B------:R-:W-:Y:S01]  /*17950*/  @!PT LDS RZ, [RZ] ;  /* 0x00000000fffff984 */ /* 0x000fe20000000800 */
[----:B------:R0:W-:Y:S01]  /*17960*/  LDGSTS.E.BYPASS.LTC128B.128 [R4+0x400], desc[UR36][R2.64], !P3 ;  /* 0x0040000002047fae */ /* 0x0001e2000d901d64 */
[----:B------:R-:W-:Y:S01]  /*17970*/  ISETP.LT.OR P3, PT, R5, 0x21, P2 ;  /* 0x000000210500780c */ /* 0x000fe20001761670 */
[----:B------:R-:W-:-:S05]  /*17980*/  IMAD.MOV.U32 R13, RZ, RZ, R17 ;  /* 0x000000ffff0d7224 */ /* 0x000fca00078e0011 */
        /* <DEDUP_REMOVED lines=8> */
.L_x_1039:
[----:B------:R-:W-:Y:S02]  /*17a10*/  IMAD.MOV.U32 R3, RZ, RZ, R6 ;  /* 0x000000ffff037224 */ /* 0x000fe400078e0006 */
[----:B------:R-:W-:Y:S02]  /*17a20*/  IMAD.MOV.U32 R6, RZ, RZ, RZ ;  /* 0x000000ffff067224 */ /* 0x000fe400078e00ff */
[----:B------:R-:W-:Y:S02]  /*17a30*/  IMAD.MOV.U32 R13, RZ, RZ, R18 ;  /* 0x000000ffff0d7224 */ /* 0x000fe400078e0012 */
[----:B------:R-:W-:Y:S02]  /*17a40*/  IMAD.MOV.U32 R12, RZ, RZ, 0x2 ;  /* 0x00000002ff0c7424 */ /* 0x000fe400078e00ff */
[----:B------:R-:W-:-:S07]  /*17a50*/  IMAD.MOV.U32 R2, RZ, RZ, R14 ;  /* 0x000000ffff027224 */ /* 0x000fce00078e000e */
[----:B------:R-:W-:Y:S05]  /*17a60*/  WARPSYNC.COLLECTIVE R15, `(.L_x_1040) ;  /* 0x000000000f087348 */ /* 0x000fea0003c00000 */
[----:B------:R0:W1:Y:S02]  /*17a70*/  SHFL.IDX P6, R14, R13, R12, R11 ;  /* 0x0000000c0d0e7389 */ /* 0x00006400000c000b */
[----:B01----:R-:W-:Y:S01]  /*17a80*/  ENDCOLLECTIVE ;  /* 0x000000000000791b */ /* 0x003fe20003800000 */
.L_x_1040:
[----:B------:R-:W-:-:S05]  /*17a90*/  IMAD.WIDE.U32 R2, R9, 0x2, R2 ;  /* 0x0000000209027825 */ /* 0x000fca00078e0002 */
[----:B------:R-:W-:Y:S01]  /*17aa0*/  @!PT LDS RZ, [RZ] ;  /* 0x00000000fffff984 */ /* 0x000fe20000000800 */
[----:B------:R-:W-:Y:S01]  /*17ab0*/  @!PT LDS RZ, [RZ] ;  /* 0x00000000fffff984 */ /* 0x000fe20000000800 */
[----:B------:R-:W-:Y:S01]  /*17ac0*/  @!PT LDS RZ, [RZ] ;  /* 0x00000000fffff984 */ /* 0x000fe20000000800 */
[----:B------:R0:W-:Y:S01]  /*17ad0*/  LDGSTS.E.BYPASS.LTC128B.128 [R4+0xc00], desc[UR36][R2.64], !P3 ;  /* 0x00c0000002047fae */ /* 0x0001e2000d901d64 */
[----:B------:R-:W-:-:S03]  /*17ae0*/  ISETP.LT.OR P3, PT, R5, 0x41, P2 ;  /* 0x000000410500780c */ /* 0x000fc60001761670 */
[----:B------:R0:W-:Y:S01]  /*17af0*/  LDGSTS.E.BYPASS.LTC128B.128 [R4+0x2c00], desc[UR36][R2.64+0x40], !P4 ;  /* 0x02c0004002047fae */ /* 0x0001e2000e101d64 */
[C---:B------:R-:W-:Y:S01]  /*17b00*/  ISETP.LT.OR P4, PT, R5.reuse, 0x41, P1 ;  /* 0x000000410500780c */ /* 0x040fe20000f81670 */
[----:B------:R-:W-:Y:S02]  /*17b10*/  IMAD.MOV.U32 R13, RZ, RZ, R17 ;  /* 0x000000ffff0d7224 */ /* 0x000fe400078e0011 */
[----:B------:R0:W-:Y:S01]  /*17b20*/  LDGSTS.E.BYPASS.LTC128B.128 [R4+0x4c00], desc[UR36][R2.64+0x80], !P5 ;  /* 0x04c0008002047fae */ /* 0x0001e2000e901d64 */
[----:B------:R-:W-:Y:S01]  /*17b30*/  ISETP.LT.OR P5, PT, R5, 0x41, P0 ;  /* 0x000000410500780c */ /* 0x000fe200007a1670 */
[----:B------:R-:W-:-:S12]  /*17b40*/  IMAD.MOV.U32 R7, RZ, RZ, R14 ;  /* 0x000000ffff077224 */ /* 0x000fd800078e000e */
[----:B0-----:R-:W-:Y:S05]  /*17b50*/  WARPSYNC.COLLECTIVE R15, `(.L_x_1041) ;  /* 0x000000000f087348 */ /* 0x001fea0003c00000 */
[----:B------:R1:W2:Y:S02]  /*17b60*/  SHFL.IDX P6, R14, R13, R12, R11 ;  /* 0x0000000c0d0e7389 */ /* 0x0002a400000c000b */
[----:B012---:R-:W-:Y:S01]  /*17b70*/  ENDCOLLECTIVE ;  /* 0x000000000000791b */ /* 0x007fe20003800000 */
.L_x_1041:
[----:B------:R-:W-:Y:S02]  /*17b80*/  IMAD.MOV.U32 R3, RZ, RZ, R7 ;  /* 0x000000ffff037224 */ /* 0x000fe400078e0007 */
[----:B------:R-:W-:Y:S02]  /*17b90*/  IMAD.MOV.U32 R13, RZ, RZ, R18 ;  /* 0x000000ffff0d7224 */ /* 0x000fe400078e0012 */
[----:B------:R-:W-:Y:S02]  /*17ba0*/  IMAD.MOV.U32 R12, RZ, RZ, 0x3 ;  /* 0x00000003ff0c7424 */ /* 0x000fe400078e00ff */
[----:B------:R-:W-:-:S07]  /*17bb0*/  IMAD.MOV.U32 R8, RZ, RZ, R14 ;  /* 0x000000ffff087224 */ /* 0x000fce00078e000e */
[----:B------:R-:W-:Y:S05]  /*17bc0*/  WARPSYNC.COLLECTIVE R15, `(.L_x_1042) ;  /* 0x000000000f087348 */ /* 0x000fea0003c00000 */
[----:B------:R0:W1:Y:S02]  /*17bd0*/  SHFL.IDX P6, R14, R13, R12, R11 ;  /* 0x0000000c0d0e7389 */ /* 0x00006400000c000b */
[----:B01----:R-:W-:Y:S01]  /*17be0*/  ENDCOLLECTIVE ;  /* 0x000000000000791b */ /* 0x003fe20003800000 */
.L_x_1042:
        /* <DEDUP_REMOVED lines=13> */
.L_x_1043:
[----:B------:R-:W-:Y:S05]  /*17cc0*/  BRA `(.L_x_1044) ;  /* 0xffffffd400d87947 */ /* 0x000fea000383ffff */
.L_x_974:
[----:B0-----:R0:W1:Y:S02]  /*17cd0*/  SYNCS.PHASECHK.TRANS64.TRYWAIT P0, [R7+URZ+0x2d820], R6 ;  /* 0x02d82006070075a7 */ /* 0x001064000800017f */
[----:B-1----:R-:W-:Y:S05]  /*17ce0*/  @!P0 NANOSLEEP.SYNCS 0x989680 ;  /* 0x009896800000895d */ /* 0x002fea0003900000 */
[----:B------:R-:W1:Y:S02]  /*17cf0*/  @!P0 SYNCS.PHASECHK.TRANS64 P0, [R7+URZ+0x2d820], R6 ;  /* 0x02d82006070085a7 */ /* 0x000e64000800007f */
[----:B-1----:R-:W-:Y:S05]  /*17d00*/  @!P0 BRA `(.L_x_974) ;  /* 0xfffffffc00f08947 */ /* 0x002fea000383ffff */
[----:B------:R-:W-:Y:S05]  /*17d10*/  BRA `(.L_x_1045) ;  /* 0xffffffd800547947 */ /* 0x000fea000383ffff */
.L_x_975:
        /* <DEDUP_REMOVED lines=8> */
[----:B0----5:R-:W-:Y:S05]  /*17da0*/  WARPSYNC.COLLECTIVE R15, `(.L_x_1047) ;  /* 0x000000000f087348 */ /* 0x021fea0003c00000 */
[----:B------:R1:W2:Y:S02]  /*17db0*/  SHFL.IDX P6, R14, R13, R12, R11 ;  /* 0x0000000c0d0e7389 */ /* 0x0002a400000c000b */
[----:B012--5:R-:W-:Y:S01]  /*17dc0*/  ENDCOLLECTIVE ;  /* 0x000000000000791b */ /* 0x027fe20003800000 */
.L_x_1047:
[----:B------:R-:W-:Y:S05]  /*17dd0*/  BSYNC B0 ;  /* 0x0000000000007941 */ /* 0x000fea0003800000 */
.L_x_1046:
[----:B------:R-:W-:Y:S05]  /*17de0*/  BRA `(.L_x_1048) ;  /* 0xffffffd800387947 */ /* 0x000fea000383ffff */
.L_x_976:
[----:B------:R-:W-:Y:S01]  /*17df0*/  BSSY B0, `(.L_x_1049) ;  /* 0x0000006000007945 */ /* 0x000fe20003800000 */
[----:B------:R-:W-:-:S07]  /*17e00*/  IMAD.MOV.U32 R15, RZ, RZ, -0x1 ;  /* 0xffffffffff0f7424 */ /* 0x000fce00078e00ff */
[----:B01---5:R-:W-:Y:S05]  /*17e10*/  WARPSYNC.COLLECTIVE R15, `(.L_x_1050) ;  /* 0x000000000f0c7348 */ /* 0x023fea0003c00000 */
[----:B------:R-:W-:Y:S02]  /*17e20*/  ELECT P6, UR62, PT ;  /* 0x00000000003e782f */ /* 0x000fe400038c0000 */
[----:B------:R-:W-:Y:S01]  /*17e30*/  MOV R14, UR62 ;  /* 0x0000003e000e7c02 */ /* 0x000fe20008000f00 */
[----:B01---5:R-:W-:Y:S10]  /*17e40*/  ENDCOLLECTIVE ;  /* 0x000000000000791b */ /* 0x023ff40003800000 */
.L_x_1050:
[----:B------:R-:W-:Y:S05]  /*17e50*/  BSYNC B0 ;  /* 0x0000000000007941 */ /* 0x000fea0003800000 */
.L_x_1049:
[----:B------:R-:W-:Y:S05]  /*17e60*/  BRA `(.L_x_1051) ;  /* 0xffffffd8002c7947 */ /* 0x000fea000383ffff */
.L_x_978:
[----:B-1----:R1:W2:Y:S02]  /*17e70*/  SYNCS.PHASECHK.TRANS64.TRYWAIT P1, [R5+URZ+0x2d840], R4 ;  /* 0x02d84004050075a7 */ /* 0x0022a4000802017f */
[----:B--2---:R-:W-:Y:S05]  /*17e80*/  @!P1 NANOSLEEP.SYNCS 0x989680 ;  /* 0x009896800000995d */ /* 0x004fea0003900000 */
[----:B------:R-:W2:Y:S02]  /*17e90*/  @!P1 SYNCS.PHASECHK.TRANS64 P1, [R5+URZ+0x2d840], R4 ;  /* 0x02d84004050095a7 */ /* 0x000ea4000802007f */
[----:B--2---:R-:W-:Y:S05]  /*17ea0*/  @!P1 BRA `(.L_x_978) ;  /* 0xfffffffc00f09947 */ /* 0x004fea000383ffff */
[----:B------:R-:W-:Y:S05]  /*17eb0*/  BRA `(.L_x_1052) ;  /* 0xffffffd800547947 */ /* 0x000fea000383ffff */
.L_x_980:
[----:B--2---:R2:W3:Y:S02]  /*17ec0*/  SYNCS.PHASECHK.TRANS64.TRYWAIT P1, [R3+URZ+0x2d840], R0 ;  /* 0x02d84000030075a7 */ /* 0x0044e4000802017f */
[----:B---3--:R-:W-:Y:S05]  /*17ed0*/  @!P1 NANOSLEEP.SYNCS 0x989680 ;  /* 0x009896800000995d */ /* 0x008fea0003900000 */
[----:B------:R-:W3:Y:S02]  /*17ee0*/  @!P1 SYNCS.PHASECHK.TRANS64 P1, [R3+URZ+0x2d840], R0 ;  /* 0x02d84000030095a7 */ /* 0x000ee4000802007f */
[----:B---3--:R-:W-:Y:S05]  /*17ef0*/  @!P1 BRA `(.L_x_980) ;  /* 0xfffffffc00f09947 */ /* 0x008fea000383ffff */
[----:B------:R-:W-:Y:S05]  /*17f00*/  BRA `(.L_x_1053) ;  /* 0xffffffd800607947 */ /* 0x000fea000383ffff */
.L_x_982:
[----:B---3--:R3:W4:Y:S02]  /*17f10*/  SYNCS.PHASECHK.TRANS64.TRYWAIT P1, [R5+URZ+0x2d860], R4 ;  /* 0x02d86004050075a7 */ /* 0x008724000802017f */
[----:B----4-:R-:W-:Y:S05]  /*17f20*/  @!P1 NANOSLEEP.SYNCS 0x989680 ;  /* 0x009896800000995d */ /* 0x010fea0003900000 */
[----:B------:R-:W4:Y:S02]  /*17f30*/  @!P1 SYNCS.PHASECHK.TRANS64 P1, [R5+URZ+0x2d860], R4 ;  /* 0x02d86004050095a7 */ /* 0x000f24000802007f */
[----:B----4-:R-:W-:Y:S05]  /*17f40*/  @!P1 BRA `(.L_x_982) ;  /* 0xfffffffc00f09947 */ /* 0x010fea000383ffff */
[----:B------:R-:W-:Y:S05]  /*17f50*/  BRA `(.L_x_1054) ;  /* 0xffffffd8005c7947 */ /* 0x000fea000383ffff */
.L_x_1055:
        /* <DEDUP_REMOVED lines=10> */
.L_x_2783:


//--------------------- .text._ZN7cutlass13device_kernelIN5flash11enable_sm90INS1_16FlashAttnFwdSm90INS1_25CollectiveMainloopFwdSm90ILi2EN4cute5tupleIJNS5_1CILi1EEES8_S8_EEENS6_IJNS7_ILi192EEENS7_ILi128EEENS7_ILi96EEEEEELi96ENS_10bfloat16_tEfNS_4arch4Sm90ELb0ELb1ELb1ELb1ELb1ELb0ELb0ELb0ELb1ELb1ELb1ELb0EEENS1_21CollectiveEpilogueFwdINS6_IJSA_SC_SB_EEES9_SE_SG_Li384ELb1ELb1ELb1ELb0EEENS1_36VarlenDynamicPersistentTileSchedulerILi192ELi128ELi384ELi128ELb1ELb1ELb1ELb1ELb0ELb1EEEEEEEEEvNT_6ParamsE --------------------------
	.section	.text._ZN7cutlass13device_kernelIN5flash11enable_sm90INS1_16FlashAttnFwdSm90INS1_25CollectiveMainloopFwdSm90ILi2EN4cute5tupleIJNS5_1CILi1EEES8_S8_EEENS6_IJNS7_ILi192EEENS7_ILi128EEENS7_ILi96EEEEEELi96ENS_10bfloat16_tEfNS_4arch4Sm90ELb0ELb1ELb1ELb1ELb1ELb0ELb0ELb0ELb1ELb1ELb1ELb0EEENS1_21CollectiveEpilogueFwdINS6_IJSA_SC_SB_EEES9_SE_SG_Li384ELb1ELb1ELb1ELb0EEENS1_36VarlenDynamicPersistentTileSchedulerILi192ELi128ELi384ELi128ELb1ELb1ELb1ELb1ELb0ELb1EEEEEEEEEvNT_6ParamsE,"ax",@progbits
	.align	128
.text._ZN7cutlass13device_kernelIN5flash11enable_sm90INS1_16FlashAttnFwdSm90INS1_25CollectiveMainloopFwdSm90ILi2EN4cute5tupleIJNS5_1CILi1EEES8_S8_EEENS6_IJNS7_ILi192EEENS7_ILi128EEENS7_ILi96EEEEEELi96ENS_10bfloat16_tEfNS_4arch4Sm90ELb0ELb1ELb1ELb1ELb1ELb0ELb0ELb0ELb1ELb1ELb1ELb0EEENS1_21CollectiveEpilogueFwdINS6_IJSA_SC_SB_EEES9_SE_SG_Li384ELb1ELb1ELb1ELb0EEENS1_36VarlenDynamicPersistentTileSchedulerILi192ELi128ELi384ELi128ELb1ELb1ELb1ELb1ELb0ELb1EEEEEEEEEvNT_6ParamsE:
        .type           _ZN7cutlass13device_kernelIN5flash11enable_sm90INS1_16FlashAttnFwdSm90INS1_25CollectiveMainloopFwdSm90ILi2EN4cute5tupleIJNS5_1CILi1EEES8_S8_EEENS6_IJNS7_ILi192EEENS7_ILi128EEENS7_ILi96EEEEEELi96ENS_10bfloat16_tEfNS_4arch4Sm90ELb0ELb1ELb1ELb1ELb1ELb0ELb0ELb0ELb1ELb1ELb1ELb0EEENS1_21CollectiveEpilogueFwdINS6_IJSA_SC_SB_EEES9_SE_SG_Li384ELb1ELb1ELb1ELb0EEENS1_36VarlenDynamicPersistentTileSchedulerILi192ELi128ELi384ELi128ELb1ELb1ELb1ELb1ELb0ELb1EEEEEEEEEvNT_6ParamsE,@function
        .size           _ZN7cutlass13device_kernelIN5flash11enable_sm90INS1_16FlashAttnFwdSm90INS1_25CollectiveMainloopFwdSm90ILi2EN4cute5tupleIJNS5_1CILi1EEES8_S8_EEENS6_IJNS7_ILi192EEENS7_ILi128EEENS7_ILi96EEEEEELi96ENS_10bfloat16_tEfNS_4arch4Sm90ELb0ELb1ELb1ELb1ELb1ELb0ELb0ELb0ELb1ELb1ELb1ELb0EEENS1_21CollectiveEpilogueFwdINS6_IJSA_SC_SB_EEES9_SE_SG_Li384ELb1ELb1ELb1ELb0EEENS1_36VarlenDynamicPersistentTileSchedulerILi192ELi128ELi384ELi128ELb1ELb1ELb1ELb1ELb0ELb1EEEEEEEEEvNT_6ParamsE,(.L_x_2784 - _ZN7cutlass13device_kernelIN5flash11enable_sm90INS1_16FlashAttnFwdSm90INS1_25CollectiveMainloopFwdSm90ILi2EN4cute5tupleIJNS5_1CILi1EEES8_S8_EEENS6_IJNS7_ILi192EEENS7_ILi128EEENS7_ILi96EEEEEELi96ENS_10bfloat16_tEfNS_4arch4Sm90ELb0ELb1ELb1ELb1ELb1ELb0ELb0ELb0ELb1ELb1ELb1ELb0EEENS1_21CollectiveEpilogueFwdINS6_IJSA_SC_SB_EEES9_SE_SG_Li384ELb1ELb1ELb1ELb0EEENS1_36VarlenDynamicPersistentTileSchedulerILi192ELi128ELi384ELi128ELb1ELb1ELb1ELb1ELb0ELb1EEEEEEEEEvNT_6ParamsE)
        .other          _ZN7cutlass13device_kernelIN5flash11enable_sm90INS1_16FlashAttnFwdSm90INS1_25CollectiveMainloopFwdSm90ILi2EN4cute5tupleIJNS5_1CILi1EEES8_S8_EEENS6_IJNS7_ILi192EEENS7_ILi128EEENS7_ILi96EEEEEELi96ENS_10bfloat16_tEfNS_4arch4Sm90ELb0ELb1ELb1ELb1ELb1ELb0ELb0ELb0ELb1ELb1ELb1ELb0EEENS1_21CollectiveEpilogueFwdINS6_IJSA_SC_SB_EEES9_SE_SG_Li384ELb1ELb1ELb1ELb0EEENS1_36VarlenDynamicPersistentTileSchedulerILi192ELi128ELi384ELi128ELb1ELb1ELb1ELb1ELb0ELb1EEEEEEEEEvNT_6ParamsE,@"STO_CUDA_ENTRY STV_DEFAULT"
_ZN7cutlass13device_kernelIN5flash11enable_sm90INS1_16FlashAttnFwdSm90INS1_25CollectiveMainloopFwdSm90ILi2EN4cute5tupleIJNS5_1CILi1EEES8_S8_EEENS6_IJNS7_ILi192EEENS7_ILi128EEENS7_ILi96EEEEEELi96ENS_10bfloat16_tEfNS_4arch4Sm90ELb0ELb1ELb1ELb1ELb1ELb0ELb0ELb0ELb1ELb1ELb1ELb0EEENS1_21CollectiveEpilogueFwdINS6_IJSA_SC_SB_EEES9_SE_SG_Li384ELb1ELb1ELb1ELb0EEENS1_36VarlenDynamicPersistentTileSchedulerILi192ELi128ELi384ELi128ELb1ELb1ELb1ELb1ELb0ELb1EEEEEEEEEvNT_6ParamsE:
        /* <DEDUP_REMOVED lines=45> */
.L_x_1056:
        /* <DEDUP_REMOVED lines=22> */
.L_x_1057:
        /* <DEDUP_REMOVED lines=18> */
.L_x_1058:
        /* <DEDUP_REMOVED lines=22> */
.L_x_1059:
        /* <DEDUP_REMOVED lines=23> */
.L_x_1060:
[----:B------:R-:W-:Y:S01]  /*0820*/  UISETP.NE.AND UP0, UPT, UR9, URZ, UPT ;  /* 0x0000003f0900728c */ /* 0x000fe2000bf05270 */
[----:B------:R-:W-:Y:S01]  /*0830*/  NOP ;  /* 0x0000000000007918 */ /* 0x000fe20000000000 */
[----:B------:R-:W-:Y:S01]  /*0840*/  UMOV UR44, 0x1 ;  /* 0x00000001002c7882 */ /* 0x000fe20000000000 */
[----:B------:R-:W-:Y:S01]  /*0850*/  ULDC.64 UR56, c[0x0][0x208] ;  /* 0x0000820000387ab9 */ /* 0x000fe20000000a00 */
[----:B------:R-:W-:Y:S01]  /*0860*/  USEL UR44, UR44, 0x2, !UP0 ;  /* 0x000000022c2c7887 */ /* 0x000fe2000c000000 */
[----:B01234-:R-:W-:Y:S01]  /*0870*/  BAR.SYNC.DEFER_BLOCKING 0x0 ;  /* 0x0000000000007b1d */ /* 0x01ffe20000010000 */
[----:B------:R-:W-:-:S13]  /*0880*/  PLOP3.LUT P0, PT, PT, PT, UP0, 0x80, 0x0 ;  /* 0x000000000000781c */ /* 0x000fda0003f0f008 */
[----:B------:R-:W-:Y:S05]  /*0890*/  @!P0 BRA `(.L_x_1061) ;  /* 0x0000012c00048947 */ /* 0x000fea0003800000 */
.L_x_1062:
        /* <DEDUP_REMOVED lines=18> */
[----:B------:R-:W-:Y:S01]  /*09c0*/  VIADD R13, R2, 0xffffff80 ;  /* 0xffffff80020d7836 */ /* 0x000fe20000000000 */
[----:B------:R-:W-:Y:S01]  /*09d0*/  R2UR UR6, R9 ;  /* 0x00000000090672ca */ /* 0x000fe200000e0000 */
[----:B------:R-:W-:Y:S01]  /*09e0*/  IMAD.MOV.U32 R19, RZ, RZ, 0x40 ;  /* 0x00000040ff137424 */ /* 0x000fe200078e00ff */
[----:B------:R-:W-:Y:S01]  /*09f0*/  R2UR UR5, R10 ;  /* 0x000000000a0572ca */ /* 0x000fe200000e0000 */
[----:B------:R-:W-:Y:S01]  /*0a00*/  ULOP3.LUT UR52, UR44, 0x1, URZ, 0xfc, !UPT ;  /* 0x000000012c347892 */ /* 0x000fe2000f8efc3f */
[----:B------:R-:W-:Y:S01]  /*0a10*/  SHF.R.S32.HI R0, RZ, 0x1f, R13 ;  /* 0x0000001fff007819 */ /* 0x000fe2000001140d */
[----:B------:R-:W-:Y:S01]  /*0a20*/  UMOV UR51, URZ ;  /* 0x0000003f00337c82 */ /* 0x000fe20008000000 */
[----:B------:R-:W-:Y:S01]  /*0a30*/  R2UR UR7, R11 ;  /* 0x000000000b0772ca */ /* 0x000fe200000e0000 */
[----:B------:R-:W-:Y:S01]  /*0a40*/  UMOV UR50, URZ ;  /* 0x0000003f00327c82 */ /* 0x000fe20008000000 */
[CC--:B------:R-:W-:Y:S01]  /*0a50*/  LEA.HI R3, R0.reuse, R13.reuse, RZ, 0x4 ;  /* 0x0000000d00037211 */ /* 0x0c0fe200078f20ff */
[----:B------:R-:W-:Y:S01]  /*0a60*/  UMOV UR49, URZ ;  /* 0x0000003f00317c82 */ /* 0x000fe20008000000 */
[----:B------:R-:W-:-:S02]  /*0a70*/  LEA.HI R2, R0, R13, RZ, 0x7 ;  /* 0x0000000d00027211 */ /* 0x000fc400078f38ff */
[----:B------:R-:W-:Y:S02]  /*0a80*/  LOP3.LUT R4, R3, 0xfffffff0, RZ, 0xc0, !PT ;  /* 0xfffffff003047812 */ /* 0x000fe400078ec0ff */
[----:B------:R-:W-:Y:S02]  /*0a90*/  SHF.R.S32.HI R6, RZ, 0x4, R3 ;  /* 0x00000004ff067819 */ /* 0x000fe40000011403 */
[----:B------:R-:W-:Y:S01]  /*0aa0*/  LOP3.LUT R153, R2, 0xffffff80, RZ, 0xc0, !PT ;  /* 0xffffff8002997812 */ /* 0x000fe200078ec0ff */
[----:B------:R-:W-:Y:S01]  /*0ab0*/  IMAD.IADD R4, R13, 0x1, -R4 ;  /* 0x000000010d047824 */ /* 0x000fe200078e0a04 */
[----:B------:R-:W-:Y:S02]  /*0ac0*/  LEA.HI R3, R3, R6, RZ, 0x1 ;  /* 0x0000000603037211 */ /* 0x000fe400078f08ff */
[----:B------:R-:W-:Y:S01]  /*0ad0*/  LEA.HI R7, R0, R13, RZ, 0x5 ;  /* 0x0000000d00077211 */ /* 0x000fe200078f28ff */
[----:B------:R-:W-:Y:S01]  /*0ae0*/  IMAD.IADD R153, R13, 0x1, -R153 ;  /* 0x000000010d997824 */ /* 0x000fe200078e0a99 */
[----:B------:R-:W-:-:S02]  /*0af0*/  LOP3.LUT R5, R3, 0x1ffffffe, RZ, 0xc0, !PT ;  /* 0x1ffffffe03057812 */ /* 0x000fc400078ec0ff */
[----:B------:R-:W-:Y:S02]  /*0b00*/  SHF.R.S32.HI R3, RZ, 0x1f, R4 ;  /* 0x0000001fff037819 */ /* 0x000fe40000011404 */
[----:B------:R-:W-:Y:S01]  /*0b10*/  SHF.R.S32.HI R8, RZ, 0x1f, R153 ;  /* 0x0000001fff087819 */ /* 0x000fe20000011499 */
[----:B------:R-:W-:Y:S01]  /*0b20*/  IMAD.IADD R5, R6, 0x1, -R5 ;  /* 0x0000000106057824 */ /* 0x000fe200078e0a05 */
[----:B------:R-:W-:Y:S02]  /*0b30*/  LEA.HI R3, R3, R4, RZ, 0x3 ;  /* 0x0000000403037211 */ /* 0x000fe400078f18ff */
[----:B------:R-:W-:Y:S01]  /*0b40*/  LEA.HI R9, R8, R153, RZ, 0x2 ;  /* 0x0000009908097211 */ /* 0x000fe200078f10ff */
[----:B------:R-:W-:Y:S01]  /*0b50*/  IMAD.SHL.U32 R5, R5, 0x8, RZ ;  /* 0x0000000805057824 */ /* 0x000fe200078e00ff */
[----:B------:R-:W-:Y:S01]  /*0b60*/  SHF.R.S32.HI R7, RZ, 0x5, R7 ;  /* 0x00000005ff077819 */ /* 0x000fe20000011407 */
[----:B------:R-:W-:Y:S01]  /*0b70*/  IMAD.SHL.U32 R6, R3, 0x40, RZ ;  /* 0x0000004003067824 */ /* 0x000fe200078e00ff */
[----:B------:R-:W-:-:S02]  /*0b80*/  SHF.R.S32.HI R10, RZ, 0x2, R9 ;  /* 0x00000002ff0a7819 */ /* 0x000fc40000011409 */
[----:B------:R-:W-:Y:S01]  /*0b90*/  SHF.R.S32.HI R11, RZ, 0x1f, R9 ;  /* 0x0000001fff0b7819 */ /* 0x000fe20000011409 */
[----:B------:R-:W-:Y:S01]  /*0ba0*/  IMAD R12, R7, 0x10, R4 ;  /* 0x00000010070c7824 */ /* 0x000fe200078e0204 */
[----:B------:R-:W-:Y:S02]  /*0bb0*/  LOP3.LUT R3, R3, 0xfffffff8, RZ, 0xc0, !PT ;  /* 0xfffffff803037812 */ /* 0x000fe400078ec0ff */
[----:B------:R-:W-:Y:S02]  /*0bc0*/  SHF.R.S32.HI R14, RZ, 0x7, R2 ;  /* 0x00000007ff0e7819 */ /* 0x000fe40000011402 */
[----:B------:R-:W-:Y:S01]  /*0bd0*/  LEA.HI R11, R11, R10, RZ, 0x3 ;  /* 0x0000000a0b0b7211 */ /* 0x000fe200078f18ff */
[----:B------:R-:W-:Y:S01]  /*0be0*/  IMAD.IADD R3, R4, 0x1, -R3 ;  /* 0x0000000104037824 */ /* 0x000fe200078e0a03 */
[----:B------:R-:W-:Y:S01]  /*0bf0*/  LEA.HI R8, R8, R153, RZ, 0x5 ;  /* 0x0000009908087211 */ /* 0x000fe200078f28ff */
[----:B------:R-:W-:Y:S01]  /*0c00*/  IMAD.HI R4, R14, 0x55555556, RZ ;  /* 0x555555560e047827 */ /* 0x000fe200078e02ff */
[----:B------:R-:W-:-:S02]  /*0c10*/  LOP3.LUT R11, R11, 0xfffffff8, RZ, 0xc0, !PT ;  /* 0xfffffff80b0b7812 */ /* 0x000fc400078ec0ff */
[----:B------:R-:W-:Y:S01]  /*0c20*/  LOP3.LUT R6, R6, 0x7ffffe00, RZ, 0xc0, !PT ;  /* 0x7ffffe0006067812 */ /* 0x000fe200078ec0ff */
[----:B------:R-:W-:Y:S01]  /*0c30*/  IMAD.SHL.U32 R2, R3, 0x40, RZ ;  /* 0x0000004003027824 */ /* 0x000fe200078e00ff */
[----:B------:R-:W-:Y:S01]  /*0c40*/  LEA.HI R4, R4, R4, RZ, 0x1 ;  /* 0x0000000404047211 */ /* 0x000fe200078f08ff */
[----:B------:R-:W-:Y:S01]  /*0c50*/  IMAD.IADD R11, R10, 0x1, -R11 ;  /* 0x000000010a0b7824 */ /* 0x000fe200078e0a0b */
[----:B------:R-:W-:Y:S01]  /*0c60*/  SHF.R.S32.HI R8, RZ, 0x5, R8 ;  /* 0x00000005ff087819 */ /* 0x000fe20000011408 */
[----:B------:R-:W-:Y:S01]  /*0c70*/  IMAD R6, R7, 0x400, R6 ;  /* 0x0000040007067824 */ /* 0x000fe200078e0206 */
[----:B------:R-:W-:Y:S01]  /*0c80*/  LOP3.LUT R2, R2, 0x1c0, RZ, 0xc0, !PT ;  /* 0x000001c002027812 */ /* 0x000fe200078ec0ff */
[--C-:B------:R-:W-:Y:S01]  /*0c90*/  IMAD.U32 R7, R12, 0x20, R5.reuse ;  /* 0x000000200c077824 */ /* 0x100fe200078e0005 */
[----:B------:R-:W-:Y:S01]  /*0ca0*/  LEA.HI R0, R0, R13, RZ, 0x2 ;  /* 0x0000000d00007211 */ /* 0x000fe200078f10ff */
[----:B------:R-:W-:Y:S01]  /*0cb0*/  IMAD R4, R4, -0x3, R14 ;  /* 0xfffffffd04047824 */ /* 0x000fe200078e020e */
[----:B------:R-:W-:Y:S01]  /*0cc0*/  LOP3.LUT R5, R2, 0x8, R5, 0xf8, !PT ;  /* 0x0000000802057812 */ /* 0x000fe200078ef805 */
[----:B------:R-:W-:Y:S01]  /*0cd0*/  IMAD R11, R8, 0x10, R11 ;  /* 0x00000010080b7824 */ /* 0x000fe200078e020b */
[----:B------:R-:W-:Y:S01]  /*0ce0*/  SHF.R.U32.HI R2, RZ, 0x3, R2 ;  /* 0x00000003ff027819 */ /* 0x000fe20000011602 */
[----:B------:R0:W-:Y:S01]  /*0cf0*/  STL [R1+0x14], R7 ;  /* 0x0000140701007387 */ /* 0x0001e20000100800 */
[----:B------:R-:W-:-:S02]  /*0d00*/  LOP3.LUT R151, R0, 0xfffffffc, RZ, 0xc0, !PT ;  /* 0xfffffffc00977812 */ /* 0x000fc400078ec0ff */
[----:B------:R-:W-:Y:S02]  /*0d10*/  LOP3.LUT R5, R5, R2, RZ, 0x3c, !PT ;  /* 0x0000000205057212 */ /* 0x000fe400078e3cff */
[----:B------:R-:W-:Y:S01]  /*0d20*/  R2P PR, R3, 0x6 ;  /* 0x0000000603007804 */ /* 0x000fe20000000000 */
[----:B------:R-:W-:Y:S01]  /*0d30*/  IMAD.IADD R151, R13, 0x1, -R151 ;  /* 0x000000010d977824 */ /* 0x000fe200078e0a97 */
[----:B------:R-:W-:Y:S01]  /*0d40*/  SHF.R.S32.HI R152, RZ, 0x2, R0 ;  /* 0x00000002ff987819 */ /* 0x000fe20000011400 */
[----:B------:R-:W-:Y:S02]  /*0d50*/  IMAD.IADD R5, R6, 0x1, R5 ;  /* 0x0000000106057824 */ /* 0x000fe400078e0205 */
[----:B0-----:R-:W-:Y:S01]  /*0d60*/  IMAD R7, R4, 0x40, R11 ;  /* 0x0000004004077824 */ /* 0x001fe200078e020b */
[----:B------:R-:W-:Y:S01]  /*0d70*/  LOP3.LUT R4, R9, 0x7ffffffc, RZ, 0xc0, !PT ;  /* 0x7ffffffc09047812 */ /* 0x000fe200078ec0ff */
[C---:B------:R-:W-:Y:S01]  /*0d80*/  IMAD.SHL.U32 R138, R151.reuse, 0x8, RZ ;  /* 0x00000008978a7824 */ /* 0x040fe200078e00ff */
[----:B------:R-:W-:-:S02]  /*0d90*/  LEA.HI R2, R151, R151, RZ, 0x1 ;  /* 0x0000009797027211 */ /* 0x000fc400078f08ff */
[----:B------:R0:W-:Y:S01]  /*0da0*/  STL [R1+0x10], R7 ;  /* 0x0000100701007387 */ /* 0x0001e20000100800 */
[----:B------:R-:W-:Y:S01]  /*0db0*/  IMAD.IADD R4, R153, 0x1, -R4 ;  /* 0x0000000199047824 */ /* 0x000fe200078e0a04 */
[----:B------:R-:W-:Y:S01]  /*0dc0*/  LEA R18, R5, UR41, 0x1 ;  /* 0x0000002905127c11 */ /* 0x000fe2000f8e08ff */
[----:B------:R-:W-:Y:S01]  /*0dd0*/  VIADD R139, R138, 0x20 ;  /* 0x000000208a8b7836 */ /* 0x000fe20000000000 */
[----:B------:R-:W-:Y:S01]  /*0de0*/  LOP3.LUT R2, R2, 0x1ffffffe, RZ, 0xc0, !PT ;  /* 0x1ffffffe02027812 */ /* 0x000fe200078ec0ff */
[----:B------:R-:W-:Y:S01]  /*0df0*/  IMAD.SHL.U32 R17, R4, 0x2, RZ ;  /* 0x0000000204117824 */ /* 0x000fe200078e00ff */
[----:B------:R-:W-:Y:S01]  /*0e00*/  SEL R19, R19, 0xffffffc0, !P2 ;  /* 0xffffffc013137807 */ /* 0x000fe20005000000 */
[----:B------:R-:W-:Y:S01]  /*0e10*/  VIADD R22, R18, 0x21800 ;  /* 0x0002180012167836 */ /* 0x000fe20000000000 */
[----:B------:R-:W-:Y:S01]  /*0e20*/  SHF.R.S32.HI R3, RZ, 0x1f, R139 ;  /* 0x0000001fff037819 */ /* 0x000fe2000001148b */
[----:B------:R-:W-:Y:S02]  /*0e30*/  VIADD R141, R138, 0x40 ;  /* 0x000000408a8d7836 */ /* 0x000fe40000000000 */
[----:B------:R-:W-:-:S02]  /*0e40*/  VIADD R150, R17, 0x18 ;  /* 0x0000001811967836 */ /* 0x000fc40000000000 */
[C---:B------:R-:W-:Y:S01]  /*0e50*/  VIADD R149, R17.reuse, 0x20 ;  /* 0x0000002011957836 */ /* 0x040fe20000000000 */
[----:B------:R-:W-:Y:S01]  /*0e60*/  SHF.R.S32.HI R0, RZ, 0x1f, R141 ;  /* 0x0000001fff007819 */ /* 0x000fe2000001148d */
        /* <DEDUP_REMOVED lines=12> */
[----:B------:R-:W-:Y:S01]  /*0f30*/  VIADD R142, R17, 0x58 ;  /* 0x00000058118e7836 */ /* 0x000fe20000000000 */
[----:B------:R-:W-:Y:S01]  /*0f40*/  SHF.R.S32.HI R156, RZ, 0x1f, R144 ;  /* 0x0000001fff9c7819 */ /* 0x000fe20000011490 */
[----:B------:R-:W-:Y:S01]  /*0f50*/  VIADD R23, R18, 0x21820 ;  /* 0x0002182012177836 */ /* 0x000fe20000000000 */
[----:B------:R-:W-:Y:S01]  /*0f60*/  SHF.R.S32.HI R155, RZ, 0x1f, R143 ;  /* 0x0000001fff9b7819 */ /* 0x000fe2000001148f */
[----:B------:R-:W-:Y:S01]  /*0f70*/  IMAD.IADD R2, R151, 0x1, -R2 ;  /* 0x0000000197027824 */ /* 0x000fe200078e0a02 */
[----:B------:R-:W-:Y:S01]  /*0f80*/  SHF.R.S32.HI R154, RZ, 0x1f, R142 ;  /* 0x0000001fff9a7819 */ /* 0x000fe2000001148e */
[----:B------:R-:W-:-:S02]  /*0f90*/  @P1 VIADD R23, R22, 0xffffffe0 ;  /* 0xffffffe016171836 */ /* 0x000fc40000000000 */
[----:B------:R-:W-:Y:S02]  /*0fa0*/  IMAD.IADD R22, R22, 0x1, R19 ;  /* 0x0000000116167824 */ /* 0x000fe400078e0213 */
[----:B------:R-:W-:Y:S02]  /*0fb0*/  VIADD R140, R17, 0x10 ;  /* 0x00000010118c7836 */ /* 0x000fe40000000000 */
[----:B------:R-:W-:Y:S02]  /*0fc0*/  IMAD R137, R2, 0x8, R7 ;  /* 0x0000000802897824 */ /* 0x000fe400078e0207 */
[----:B------:R-:W-:Y:S02]  /*0fd0*/  IMAD.IADD R19, R19, 0x1, R23 ;  /* 0x0000000113137824 */ /* 0x000fe400078e0217 */
[----:B0-----:R-:W-:-:S07]  /*0fe0*/  VIADD R136, R23, 0x6000 ;  /* 0x0000600017887836 */ /* 0x001fce0000000000 */
.L_x_1166:
[----:B------:R-:W-:Y:S01]  /*0ff0*/  ULDC.64 UR8, c[0x0][0xa28] ;  /* 0x00028a0000087ab9 */ /* 0x000fe20000000a00 */
[----:B------:R-:W-:Y:S01]  /*1000*/  ULDC UR4, c[0x0][0x424] ;  /* 0x0001090000047ab9 */ /* 0x000fe20000000800 */
[----:B------:R-:W-:-:S04]  /*1010*/  UISETP.NE.U32.AND UP0, UPT, UR8, URZ, UPT ;  /* 0x0000003f0800728c */ /* 0x000fc8000bf05070 */
[----:B------:R-:W-:-:S03]  /*1020*/  UISETP.NE.AND.EX UP0, UPT, UR9, URZ, UPT, UP0 ;  /* 0x0000003f0900728c */ /* 0x000fc6000bf05300 */
[----:B------:R-:W-:Y:S02]  /*1030*/  ULDC.64 UR8, c[0x0][0xa18] ;  /* 0x0002860000087ab9 */ /* 0x000fe40000000a00 */
[----:B------:R-:W-:Y:S01]  /*1040*/  UISETP.NE.U32.AND UP1, UPT, UR8, URZ, UPT ;  /* 0x0000003f0800728c */ /* 0x000fe2000bf25070 */
[----:B------:R-:W-:-:S03]  /*1050*/  PLOP3.LUT P0, PT, PT, PT, UP0, 0x80, 0x0 ;  /* 0x000000000000781c */ /* 0x000fc60003f0f008 */
[----:B------:R-:W-:-:S03]  /*1060*/  UISETP.NE.AND.EX UP1, UPT, UR9, URZ, UPT, UP1 ;  /* 0x0000003f0900728c */ /* 0x000fc6000bf25310 */
[----:B------:R-:W-:Y:S02]  /*1070*/  @UP0 ULDC.64 UR8, c[0x0][0xa28] ;  /* 0x00028a0000080ab9 */ /* 0x000fe40000000a00 */
[----:B------:R-:W-:Y:S01]  /*1080*/  @UP0 UIMAD.WIDE UR8, UR7, 0x4, UR8 ;  /* 0x00000004070808a5 */ /* 0x000fe2000f8e0208 */
[----:B------:R-:W-:-:S05]  /*1090*/  PLOP3.LUT P2, PT, PT, PT, UP1, 0x80, 0x0 ;  /* 0x000000000000781c */ /* 0x000fca0003f4f018 */
[----:B01-3--:R-:W-:Y:S02]  /*10a0*/  IMAD.U32 R2, RZ, RZ, UR8 ;  /* 0x00000008ff027e24 */ /* 0x00bfe4000f8e00ff */
[----:B----4-:R-:W-:Y:S01]  /*10b0*/  IMAD.U32 R3, RZ, RZ, UR9 ;  /* 0x00000009ff037e24 */ /* 0x010fe2000f8e00ff */
[----:B------:R-:W-:Y:S02]  /*10c0*/  @UP1 ULDC.64 UR8, c[0x0][0xa18] ;  /* 0x0002860000081ab9 */ /* 0x000fe40000000a00 */
[----:B------:R-:W-:Y:S02]  /*10d0*/  @UP1 UIMAD.WIDE UR8, UR7, 0x4, UR8 ;  /* 0x00000004070818a5 */ /* 0x000fe4000f8e0208 */
[----:B--2---:R-:W2:Y:S04]  /*10e0*/  @P0 LDG.E R2, desc[UR56][R2.64] ;  /* 0x0000003802020981 */ /* 0x004ea8000c1e1900 */
[----:B------:R-:W-:-:S02]  /*10f0*/  IMAD.U32 R4, RZ, RZ, UR8 ;  /* 0x00000008ff047e24 */ /* 0x000fc4000f8e00ff */
[----:B------:R-:W-:Y:S01]  /*1100*/  IMAD.U32 R5, RZ, RZ, UR9 ;  /* 0x00000009ff057e24 */ /* 0x000fe2000f8e00ff */
[----:B------:R-:W-:-:S04]  /*1110*/  ULDC.64 UR8, c[0x0][0x418] ;  /* 0x0001060000087ab9 */ /* 0x000fc80000000a00 */
[----:B------:R-:W3:Y:S01]  /*1120*/  @P2 LDG.E R4, desc[UR56][R4.64] ;  /* 0x0000003804042981 */ /* 0x000ee2000c1e1900 */
[----:B------:R-:W-:Y:S01]  /*1130*/  UISETP.NE.U32.AND UP0, UPT, UR8, URZ, UPT ;  /* 0x0000003f0800728c */ /* 0x000fe2000bf05070 */
[----:B------:R-:W-:Y:S01]  /*1140*/  UMOV UR38, URZ ;  /* 0x0000003f00267c82 */ /* 0x000fe20008000000 */
[----:B------:R-:W-:Y:S02]  /*1150*/  ULOP3.LUT UR40, UR5, 0xffff, URZ, 0xc0, !UPT ;  /* 0x0000ffff05287892 */ /* 0x000fe4000f8ec03f */
[----:B------:R-:W-:-:S03]  /*1160*/  UISETP.NE.AND.EX UP0, UPT, UR9, URZ, UPT, UP0 ;  /* 0x0000003f0900728c */ /* 0x000fc6000bf05300 */
[----:B------:R-:W-:Y:S01]  /*1170*/  ULDC.64 UR8, c[0x0][0xa20] ;  /* 0x0002880000087ab9 */ /* 0x000fe20000000a00 */
[----:B------:R-:W-:Y:S01]  /*1180*/  USEL UR4, UR4, 0x1, UP0 ;  /* 0x0000000104047887 */ /* 0x000fe20008000000 */
[----:B------:R-:W-:Y:S01]  /*1190*/  ISETP.NE.U32.AND P1, PT, RZ, UR8, PT ;  /* 0x00000008ff007c0c */ /* 0x000fe2000bf25070 */
[----:B------:R-:W-:Y:S02]  /*11a0*/  ULDC UR8, c[0x0][0x2f0] ;  /* 0x0000bc0000087ab9 */ /* 0x000fe40000000800 */
[----:B------:R-:W-:Y:S01]  /*11b0*/  UIMAD UR4, UR4, UR8, URZ ;  /* 0x00000008040472a4 */ /* 0x000fe2000f8e023f */
[----:B------:R-:W-:Y:S02]  /*11c0*/  ISETP.NE.AND.EX P1, PT, RZ, UR9, PT, P1 ;  /* 0x00000009ff007c0c */ /* 0x000fe4000bf25310 */
[----:B--2---:R-:W-:Y:S02]  /*11d0*/  @P0 R2UR UR38, R2 ;  /* 0x00000000022602ca */ /* 0x004fe400000e0000 */
[----:B---3--:R-:W-:Y:S01]  /*11e0*/  @P2 R2UR UR48, R4 ;  /* 0x00000000043022ca */ /* 0x008fe200000e0000 */
[----:B-----5:R-:W-:-:S14]  /*11f0*/  @P2 BRA `(.L_x_1063) ;  /* 0x0000000000382947 */ /* 0x020fdc0003800000 */
[----:B------:R-:W-:Y:S01]  /*1200*/  ULDC.64 UR8, c[0x0][0xa00] ;  /* 0x0002800000087ab9 */ /* 0x000fe20000000a00 */
[----:B------:R-:W-:Y:S01]  /*1210*/  ULDC UR48, c[0x0][0x288] ;  /* 0x0000a20000307ab9 */ /* 0x000fe20000000800 */
[----:B------:R-:W-:-:S04]  /*1220*/  ISETP.NE.U32.AND P0, PT, RZ, UR8, PT ;  /* 0x00000008ff007c0c */ /* 0x000fc8000bf05070 */
[----:B------:R-:W-:-:S13]  /*1230*/  ISETP.NE.AND.EX P0, PT, RZ, UR9, PT, P0 ;  /* 0x00000009ff007c0c */ /* 0x000fda000bf05300 */
[----:B------:R-:W-:Y:S05]  /*1240*/  @!P0 BRA `(.L_x_1063) ;  /* 0x0000000000248947 */ /* 0x000fea0003800000 */
[----:B------:R-:W-:Y:S02]  /*1250*/  ULDC.64 UR8, c[0x0][0xa00] ;  /* 0x0002800000087ab9 */ /* 0x000fe40000000a00 */
[----:B------:R-:W-:-:S06]  /*1260*/  UIMAD.WIDE UR8, UR7, 0x4, UR8 ;  /* 0x00000004070878a5 */ /* 0x000fcc000f8e0208 */
[----:B------:R-:W-:Y:S02]  /*1270*/  IMAD.U32 R2, RZ, RZ, UR8 ;  /* 0x00000008ff027e24 */ /* 0x000fe4000f8e00ff */
[----:B------:R-:W-:-:S05]  /*1280*/  IMAD.U32 R3, RZ, RZ, UR9 ;  /* 0x00000009ff037e24 */ /* 0x000fca000f8e00ff */
[----:B------:R-:W2:Y:S04]  /*1290*/  LDG.E R4, desc[UR56][R2.64] ;  /* 0x0000003802047981 */ /* 0x000ea8000c1e1900 */
[----:B------:R-:W3:Y:S01]  /*12a0*/  LDG.E R0, desc[UR56][R2.64+0x4] ;  /* 0x0000043802007981 */ /* 0x000ee2000c1e1900 */
[----:B--2---:R-:W-:Y:S02]  /*12b0*/  R2UR UR48, R4 ;  /* 0x00000000043072ca */ /* 0x004fe400000e0000 */
[----:B---3--:R-:W-:-:S13]  /*12c0*/  R2UR UR8, R0 ;  /* 0x00000000000872ca */ /* 0x008fda00000e0000 */
[----:B------:R-:W-:-:S12]  /*12d0*/  UIADD3 UR48, -UR48, UR8, URZ ;  /* 0x0000000830307290 */ /* 0x000fd8000fffe13f */
.L_x_1063:
[----:B------:R-:W-:Y:S01]  /*12e0*/  UMOV UR43, UR7 ;  /* 0x00000007002b7c82 */ /* 0x000fe20008000000 */
[----:B------:R-:W-:Y:S05]  /*12f0*/  @!P1 BRA `(.L_x_1064) ;  /* 0x00000000001c9947 */ /* 0x000fea0003800000 */
[----:B------:R-:W-:Y:S02]  /*1300*/  ULDC.64 UR8, c[0x0][0xa20] ;  /* 0x0002880000087ab9 */ /* 0x000fe40000000a00 */
[----:B------:R-:W-:-:S06]  /*1310*/  UIMAD.WIDE UR8, UR7, 0x4, UR8 ;  /* 0x00000004070878a5 */ /* 0x000fcc000f8e0208 */
[----:B------:R-:W-:Y:S02]  /*1320*/  IMAD.U32 R2, RZ, RZ, UR8 ;  /* 0x00000008ff027e24 */ /* 0x000fe4000f8e00ff */
[----:B------:R-:W-:-:S05]  /*1330*/  IMAD.U32 R3, RZ, RZ, UR9 ;  /* 0x00000009ff037e24 */ /* 0x000fca000f8e00ff */
[----:B------:R-:W2:Y:S02]  /*1340*/  LDG.E R2, desc[UR56][R2.64] ;  /* 0x0000003802027981 */ /* 0x000ea4000c1e1900 */
[----:B--2---:R-:W-:Y:S01]  /*1350*/  R2UR UR4, R2 ;  /* 0x00000000020472ca */ /* 0x004fe200000e0000 */
[----:B------:R-:W-:-:S14]  /*1360*/  BRA `(.L_x_1065) ;  /* 0x0000000000347947 */ /* 0x000fdc0003800000 */
.L_x_1064:
[----:B------:R-:W-:Y:S02]  /*1370*/  ULDC.64 UR8, c[0x0][0xa08] ;  /* 0x0002820000087ab9 */ /* 0x000fe40000000a00 */
        /* <DEDUP_REMOVED lines=12> */
.L_x_1065:
[----:B------:R-:W-:Y:S01]  /*1440*/  ULDC UR7, c[0x0][0x448] ;  /* 0x0001120000077ab9 */ /* 0x000fe20000000800 */
[----:B------:R-:W-:Y:S02]  /*1450*/  UIMAD UR39, UR6, 0xc0, URZ ;  /* 0x000000c0062778a4 */ /* 0x000fe4000f8e023f */
[----:B------:R-:W-:Y:S02]  /*1460*/  UISETP.NE.AND UP0, UPT, UR7, 0x1, UPT ;  /* 0x000000010700788c */ /* 0x000fe4000bf05270 */
[----:B------:R-:W-:Y:S01]  /*1470*/  UIADD3 UR10, UR39, 0xbf, URZ ;  /* 0x000000bf270a7890 */ /* 0x000fe2000fffe03f */
[----:B------:R-:W-:Y:S01]  /*1480*/  ULDC.64 UR6, c[0x0][0x9e0] ;  /* 0x0002780000067ab9 */ /* 0x000fe20000000a00 */
[----:B------:R-:W-:Y:S02]  /*1490*/  UP2UR UR54, UPR, URZ, 0x1 ;  /* 0x000000013f367883 */ /* 0x000fe40008000000 */
[----:B------:R-:W-:-:S05]  /*14a0*/  UIADD3 UR38, -UR38, UR4, URZ ;  /* 0x0000000426267290 */ /* 0x000fca000fffe13f */
[----:B------:R-:W-:Y:S01]  /*14b0*/  @UP0 ULDC UR8, c[0x0][0x44c] ;  /* 0x0001130000080ab9 */ /* 0x000fe20000000800 */
[----:B------:R-:W-:Y:S01]  /*14c0*/  @UP0 ULDC UR11, c[0x0][0x450] ;  /* 0x00011400000b0ab9 */ /* 0x000fe20000000800 */
[----:B------:R-:W-:Y:S02]  /*14d0*/  UIMAD.WIDE.U32 UR8, UR10, UR8, URZ ;  /* 0x000000080a0872a5 */ /* 0x000fe4000f8e003f */
[----:B------:R-:W-:Y:S02]  /*14e0*/  UIADD3 UR4, UR38, 0x1, -UR48 ;  /* 0x0000000126047890 */ /* 0x000fe4000fffe830 */
[----:B------:R-:W-:Y:S02]  /*14f0*/  @UP0 USHF.R.U32.HI UR10, URZ, UR11, UR9 ;  /* 0x0000000b3f0a0299 */ /* 0x000fe40008011609 */
[----:B------:R-:W-:Y:S02]  /*1500*/  UISETP.GE.AND UP0, UPT, UR7, 0x1, UPT ;  /* 0x000000010700788c */ /* 0x000fe4000bf06270 */
[----:B------:R-:W-:-:S02]  /*1510*/  UIADD3 UR10, UR4, UR10, URZ ;  /* 0x0000000a040a7290 */ /* 0x000fc4000fffe03f */
[----:B------:R-:W-:Y:S02]  /*1520*/  UP2UR UR53, UPR, URZ, 0x1 ;  /* 0x000000013f357883 */ /* 0x000fe40008000000 */
[----:B------:R-:W-:Y:S01]  /*1530*/  PLOP3.LUT P0, PT, PT, PT, UP0, 0x40, 0x0 ;  /* 0x000000000000781c */ /* 0x000fe20003f0e808 */
[----:B------:R-:W-:-:S12]  /*1540*/  UIADD3 UR6, UR10, UR6, URZ ;  /* 0x000000060a067290 */ /* 0x000fd8000fffe03f */
[----:B------:R-:W-:Y:S05]  /*1550*/  @P0 BRA `(.L_x_1066) ;  /* 0x0000000000440947 */ /* 0x000fea0003800000 */
        /* <DEDUP_REMOVED lines=10> */
.L_x_1067:
[----:B------:R-:W-:-:S11]  /*1600*/  UISETP.NE.AND UP0, UPT, UR7, 0x1, UPT ;  /* 0x000000010700788c */ /* 0x000fd6000bf05270 */
[----:B------:R-:W-:Y:S02]  /*1610*/  @UP0 ULDC.64 UR10, c[0x0][0x9e8] ;  /* 0x00027a00000a0ab9 */ /* 0x000fe40000000a00 */
[----:B------:R-:W-:-:S04]  /*1620*/  UIMAD.WIDE.U32 UR8, UR4, UR10, URZ ;  /* 0x0000000a040872a5 */ /* 0x000fc8000f8e003f */
[----:B------:R-:W-:-:S12]  /*1630*/  @UP0 USHF.R.U32.HI UR4, URZ, UR11, UR9 ;  /* 0x0000000b3f040299 */ /* 0x000fd80008011609 */
.L_x_1068:
[----:B------:R-:W-:-:S04]  /*1640*/  UIMAD UR4, UR4, UR7, UR7 ;  /* 0x00000007040472a4 */ /* 0x000fc8000f8e0207 */
[----:B------:R-:W-:-:S04]  /*1650*/  UISETP.LT.AND UP0, UPT, UR6, UR4, UPT ;  /* 0x000000040600728c */ /* 0x000fc8000bf01270 */
[----:B------:R-:W-:-:S12]  /*1660*/  USEL UR6, UR6, UR4, UP0 ;  /* 0x0000000406067287 */ /* 0x000fd80008000000 */
.L_x_1066:
[----:B------:R-:W-:Y:S02]  /*1670*/  UISETP.NE.AND UP0, UPT, UR54, URZ, UPT ;  /* 0x0000003f3600728c */ /* 0x000fe4000bf05270 */
[----:B------:R-:W-:Y:S02]  /*1680*/  UIADD3 UR4, UR38, 0x7f, URZ ;  /* 0x0000007f26047890 */ /* 0x000fe4000fffe03f */
[----:B------:R-:W-:Y:S02]  /*1690*/  UIADD3 UR10, UR6, 0x7f, URZ ;  /* 0x0000007f060a7890 */ /* 0x000fe4000fffe03f */
[----:B------:R-:W-:Y:S02]  /*16a0*/  UISETP.GE.AND UP1, UPT, UR7, 0x1, UPT ;  /* 0x000000010700788c */ /* 0x000fe4000bf26270 */
[----:B------:R-:W-:Y:S02]  /*16b0*/  USHF.R.S32.HI UR6, URZ, 0x1f, UR4 ;  /* 0x0000001f3f067899 */ /* 0x000fe40008011404 */
[----:B------:R-:W-:Y:S01]  /*16c0*/  USHF.R.S32.HI UR11, URZ, 0x1f, UR10 ;  /* 0x0000001f3f0b7899 */ /* 0x000fe2000801140a */
[----:B------:R-:W-:Y:S01]  /*16d0*/  @UP0 ULDC UR8, c[0x0][0x44c] ;  /* 0x0001130000080ab9 */ /* 0x000fe20000000800 */
[----:B------:R-:W-:Y:S01]  /*16e0*/  ULEA.HI UR6, UR6, UR4, URZ, 0x7 ;  /* 0x0000000406067291 */ /* 0x000fe2000f8f383f */
[----:B------:R-:W-:Y:S01]  /*16f0*/  PLOP3.LUT P0, PT, PT, PT, UP1, 0x40, 0x0 ;  /* 0x000000000000781c */ /* 0x000fe20003f0e818 */
[----:B------:R-:W-:-:S02]  /*1700*/  UIMAD.WIDE.U32 UR8, UR39, UR8, URZ ;  /* 0x00000008270872a5 */ /* 0x000fc4000f8e003f */
[----:B------:R-:W-:Y:S01]  /*1710*/  ULEA.HI UR11, UR11, UR10, URZ, 0x7 ;  /* 0x0000000a0b0b7291 */ /* 0x000fe2000f8f383f */
[----:B------:R-:W-:Y:S01]  /*1720*/  @UP0 ULDC UR13, c[0x0][0x450] ;  /* 0x00011400000d0ab9 */ /* 0x000fe20000000800 */
[----:B------:R-:W-:Y:S01]  /*1730*/  UMOV UR12, UR39 ;  /* 0x00000027000c7c82 */ /* 0x000fe20008000000 */
[----:B------:R-:W-:Y:S02]  /*1740*/  UIADD3 UR58, UR38, -UR48, URZ ;  /* 0x80000030263a7290 */ /* 0x000fe4000fffe03f */
[----:B------:R-:W-:Y:S02]  /*1750*/  USHF.R.S32.HI UR6, URZ, 0x7, UR6 ;  /* 0x000000073f067899 */ /* 0x000fe40008011406 */
[----:B------:R-:W-:Y:S02]  /*1760*/  USHF.R.S32.HI UR11, URZ, 0x7, UR11 ;  /* 0x000000073f0b7899 */ /* 0x000fe4000801140b */
[----:B------:R-:W-:Y:S02]  /*1770*/  @UP0 USHF.R.U32.HI UR12, URZ, UR13, UR9 ;  /* 0x0000000d3f0c0299 */ /* 0x000fe40008011609 */
[----:B------:R-:W-:-:S02]  /*1780*/  UISETP.LT.AND UP0, UPT, UR6, UR11, UPT ;  /* 0x0000000b0600728c */ /* 0x000fc4000bf01270 */
[----:B------:R-:W-:Y:S01]  /*1790*/  UIADD3 UR4, UR58, UR12, URZ ;  /* 0x0000000c3a047290 */ /* 0x000fe2000fffe03f */
[----:B------:R-:W-:Y:S01]  /*17a0*/  ULDC UR10, c[0x0][0x9dc] ;  /* 0x00027700000a7ab9 */ /* 0x000fe20000000800 */
[----:B------:R-:W-:Y:S02]  /*17b0*/  USEL UR6, UR6, UR11, UP0 ;  /* 0x0000000b06067287 */ /* 0x000fe40008000000 */
[----:B------:R-:W-:Y:S01]  /*17c0*/  UIADD3 UR10, UR4, -UR10, URZ ;  /* 0x8000000a040a7290 */ /* 0x000fe2000fffe03f */
[----:B------:R-:W-:Y:S11]  /*17d0*/  @P0 BRA `(.L_x_1069) ;  /* 0x0000000000440947 */ /* 0x000ff60003800000 */
        /* <DEDUP_REMOVED lines=10> */
.L_x_1070:
[----:B------:R-:W-:-:S11]  /*1880*/  UISETP.NE.AND UP0, UPT, UR7, 0x1, UPT ;  /* 0x000000010700788c */ /* 0x000fd6000bf05270 */
[----:B------:R-:W-:Y:S02]  /*1890*/  @UP0 ULDC.64 UR12, c[0x0][0x9e8] ;  /* 0x00027a00000c0ab9 */ /* 0x000fe40000000a00 */
[----:B------:R-:W-:-:S04]  /*18a0*/  UIMAD.WIDE.U32 UR8, UR4, UR12, URZ ;  /* 0x0000000c040872a5 */ /* 0x000fc8000f8e003f */
[----:B------:R-:W-:-:S12]  /*18b0*/  @UP0 USHF.R.U32.HI UR4, URZ, UR13, UR9 ;  /* 0x0000000d3f040299 */ /* 0x000fd80008011609 */
.L_x_1071:
[----:B------:R-:W-:-:S04]  /*18c0*/  UIMAD UR4, UR4, UR7, URZ ;  /* 0x00000007040472a4 */ /* 0x000fc8000f8e023f */
[----:B------:R-:W-:-:S04]  /*18d0*/  UISETP.LT.AND UP0, UPT, UR10, UR4, UPT ;  /* 0x000000040a00728c */ /* 0x000fc8000bf01270 */
[----:B------:R-:W-:-:S12]  /*18e0*/  USEL UR10, UR10, UR4, !UP0 ;  /* 0x000000040a0a7287 */ /* 0x000fd8000c000000 */
.L_x_1069:
[----:B------:R-:W-:-:S04]  /*18f0*/  USHF.R.S32.HI UR4, URZ, 0x1f, UR10 ;  /* 0x0000001f3f047899 */ /* 0x000fc8000801140a */
[----:B------:R-:W-:-:S04]  /*1900*/  ULEA.HI UR4, UR4, UR10, URZ, 0x7 ;  /* 0x0000000a04047291 */ /* 0x000fc8000f8f383f */
[----:B------:R-:W-:Y:S02]  /*1910*/  USHF.R.S32.HI UR7, URZ, 0x7, UR4 ;  /* 0x000000073f077899 */ /* 0x000fe40008011404 */
[----:B------:R-:W-:Y:S02]  /*1920*/  ULOP3.LUT UR4, UR5, 0xff000000, URZ, 0xc0, !UPT ;  /* 0xff00000005047892 */ /* 0x000fe4000f8ec03f */
[----:B------:R-:W-:Y:S02]  /*1930*/  UISETP.LT.AND UP0, UPT, URZ, UR7, UPT ;  /* 0x000000073f00728c */ /* 0x000fe4000bf01270 */
[----:B------:R-:W-:Y:S02]  /*1940*/  ULOP3.LUT UR5, UR5, 0xff0000, URZ, 0xc0, !UPT ;  /* 0x00ff000005057892 */ /* 0x000fe4000f8ec03f */
[----:B------:R-:W-:Y:S02]  /*1950*/  USEL UR36, URZ, UR7, !UP0 ;  /* 0x000000073f247287 */ /* 0x000fe4000c000000 */
[----:B------:R-:W-:-:S02]  /*1960*/  USHF.R.U32.HI UR4, URZ, 0x8, UR4 ;  /* 0x000000083f047899 */ /* 0x000fc40008011604 */
[----:B------:R-:W-:Y:S02]  /*1970*/  UISETP.GT.AND UP0, UPT, UR6, UR36, UPT ;  /* 0x000000240600728c */ /* 0x000fe4000bf04270 */
[----:B------:R-:W-:-:S03]  /*1980*/  ULEA.HI UR5, UR5, UR4, URZ, 0x10 ;  /* 0x0000000405057291 */ /* 0x000fc6000f8f803f */
[----:B------:R-:W-:Y:S01]  /*1990*/  UMOV UR4, URZ ;  /* 0x0000003f00047c82 */ /* 0x000fe20008000000 */
[----:B------:R-:W-:Y:S01]  /*19a0*/  PLOP3.LUT P0, PT, PT, PT, UP0, 0x80, 0x0 ;  /* 0x000000000000781c */ /* 0x000fe20003f0f008 */
[----:B------:R-:W-:Y:S02]  /*19b0*/  ULOP3.LUT UR37, UR5, 0xff, URZ, 0xc0, !UPT ;  /* 0x000000ff05257892 */ /* 0x000fe4000f8ec03f */
[----:B------:R-:W-:-:S10]  /*19c0*/  USHF.R.U32.HI UR47, URZ, 0x10, UR5 ;  /* 0x000000103f2f7899 */ /* 0x000fd40008011605 */
[----:B------:R-:W-:Y:S05]  /*19d0*/  @!P0 BRA `(.L_x_1072) ;  /* 0x0000000000948947 */ /* 0x000fea0003800000 */
[----:B------:R-:W-:Y:S01]  /*19e0*/  UISETP.NE.AND UP0, UPT, UR47, URZ, UPT ;  /* 0x0000003f2f00728c */ /* 0x000fe2000bf05270 */
[----:B------:R-:W-:-:S03]  /*19f0*/  ULDC UR4, c[0x0][0x9f0] ;  /* 0x00027c0000047ab9 */ /* 0x000fc60000000800 */
[----:B------:R-:W-:-:S04]  /*1a00*/  USEL UR10, UR47, UR4, UP0 ;  /* 0x000000042f0a7287 */ /* 0x000fc80008000000 */
[----:B------:R-:W-:Y:S02]  /*1a10*/  UIADD3 UR4, UR10, -0x1, UR6 ;  /* 0xffffffff0a047890 */ /* 0x000fe4000fffe006 */
[----:B------:R-:W-:Y:S02]  /*1a20*/  IMAD.U32 R3, RZ, RZ, UR10 ;  /* 0x0000000aff037e24 */ /* 0x000fe4000f8e00ff */
[----:B------:R-:W-:-:S03]  /*1a30*/  UIADD3 UR7, -UR36, UR4, URZ ;  /* 0x0000000424077290 */ /* 0x000fc6000fffe13f */
[-C--:B------:R-:W-:Y:S01]  /*1a40*/  IABS R0, R3.reuse ;  /* 0x0000000300007213 */ /* 0x080fe20000000000 */
[----:B------:R-:W-:Y:S01]  /*1a50*/  UMOV UR4, URZ ;  /* 0x0000003f00047c82 */ /* 0x000fe20008000000 */
[----:B------:R-:W-:Y:S01]  /*1a60*/  IABS R5, R3 ;  /* 0x0000000300057213 */ /* 0x000fe20000000000 */
[----:B------:R-:W-:Y:S01]  /*1a70*/  IMAD.U32 R4, RZ, RZ, UR7 ;  /* 0x00000007ff047e24 */ /* 0x000fe2000f8e00ff */
[----:B------:R-:W-:Y:S01]  /*1a80*/  R2UR UR11, R0 ;  /* 0x00000000000b72ca */ /* 0x000fe200000e0000 */
[----:B------:R-:W-:-:S03]  /*1a90*/  ULOP3.LUT UR7, UR7, UR10, URZ, 0x3c, !UPT ;  /* 0x0000000a07077292 */ /* 0x000fc6000f8e3c3f */
[----:B------:R-:W-:-:S05]  /*1aa0*/  IABS R4, R4 ;  /* 0x0000000400047213 */ /* 0x000fca0000000000 */
[----:B------:R-:W-:-:S04]  /*1ab0*/  IMAD.MOV.U32 R3, RZ, RZ, R4 ;  /* 0x000000ffff037224 */ /* 0x000fc800078e0004 */
[----:B------:R-:W0:Y:S01]  /*1ac0*/  I2F.RP R0, UR11 ;  /* 0x0000000b00007d06 */ /* 0x000e220008209400 */
[----:B------:R-:W-:-:S07]  /*1ad0*/  R2UR UR9, R3 ;  /* 0x00000000030972ca */ /* 0x000fce00000e0000 */
[----:B0-----:R-:W0:Y:S02]  /*1ae0*/  MUFU.RCP R0, R0 ;  /* 0x0000000000007308 */ /* 0x001e240000001000 */
[----:B0-----:R-:W-:Y:S02]  /*1af0*/  VIADD R2, R0, 0xffffffe ;  /* 0x0ffffffe00027836 */ /* 0x001fe40000000000 */
        /* <DEDUP_REMOVED lines=19> */
.L_x_1072:
[----:B------:R-:W-:Y:S01]  /*1c30*/  UIMAD UR36, UR37, UR4, UR36 ;  /* 0x00000004252472a4 */ /* 0x000fe2000f8e0224 */
[----:B------:R-:W-:Y:S01]  /*1c40*/  IMAD.U32 R88, RZ, RZ, UR6 ;  /* 0x00000006ff587e24 */ /* 0x000fe2000f8e00ff */
[----:B------:R-:W-:Y:S01]  /*1c50*/  PLOP3.LUT P0, PT, PT, PT, PT, 0x80, 0x0 ;  /* 0x000000000000781c */ /* 0x000fe20003f0f070 */
[----:B------:R-:W-:Y:S01]  /*1c60*/  IMAD.U32 R3, RZ, RZ, UR4 ;  /* 0x00000004ff037e24 */ /* 0x000fe2000f8e00ff */
[----:B------:R-:W-:Y:S01]  /*1c70*/  CS2R R134, SRZ ;  /* 0x0000000000867805 */ /* 0x000fe2000001ff00 */
[----:B------:R-:W-:Y:S01]  /*1c80*/  IMAD.MOV.U32 R2, RZ, RZ, RZ ;  /* 0x000000ffff027224 */ /* 0x000fe200078e00ff */
[----:B------:R-:W-:Y:S01]  /*1c90*/  CS2R R132, SRZ ;  /* 0x0000000000847805 */ /* 0x000fe2000001ff00 */
[----:B------:R-:W-:Y:S01]  /*1ca0*/  IMAD.MOV.U32 R0, RZ, RZ, RZ ;  /* 0x000000ffff007224 */ /* 0x000fe200078e00ff */
[----:B------:R-:W-:Y:S02]  /*1cb0*/  VIADDMNMX R88, R3, UR36, R88, PT ;  /* 0x0000002403587c46 */ /* 0x000fe4000b800158 */
[----:B------:R-:W-:-:S02]  /*1cc0*/  CS2R R130, SRZ ;  /* 0x0000000000827805 */ /* 0x000fc4000001ff00 */
[----:B------:R-:W-:Y:S02]  /*1cd0*/  CS2R R128, SRZ ;  /* 0x0000000000807805 */ /* 0x000fe4000001ff00 */
[----:B------:R-:W-:Y:S02]  /*1ce0*/  CS2R R126, SRZ ;  /* 0x00000000007e7805 */ /* 0x000fe4000001ff00 */
[----:B------:R-:W-:Y:S02]  /*1cf0*/  ISETP.GT.AND P1, PT, R88, UR36, PT ;  /* 0x0000002458007c0c */ /* 0x000fe4000bf24270 */
        /* <DEDUP_REMOVED lines=20> */
[----:B------:R-:W0:Y:S02]  /*1e40*/  S2R R4, SR_TID.X ;  /* 0x0000000000047919 */ /* 0x000e240000002100 */
[----:B0-----:R-:W-:-:S05]  /*1e50*/  VIADD R5, R4, 0xffffff80 ;  /* 0xffffff8004057836 */ /* 0x001fca0000000000 */
[----:B------:R-:W-:-:S04]  /*1e60*/  SHF.R.S32.HI R4, RZ, 0x1f, R5 ;  /* 0x0000001fff047819 */ /* 0x000fc80000011405 */
[----:B------:R-:W-:-:S04]  /*1e70*/  LEA.HI R4, R4, R5, RZ, 0x7 ;  /* 0x0000000504047211 */ /* 0x000fc800078f38ff */
[----:B------:R-:W-:-:S05]  /*1e80*/  SHF.R.S32.HI R4, RZ, 0x7, R4 ;  /* 0x00000007ff047819 */ /* 0x000fca0000011404 */
[----:B------:R-:W0:Y:S02]  /*1e90*/  SHFL.IDX PT, R0, R4, RZ, 0x1f ;  /* 0x00001fff04007589 */ /* 0x000e2400000e0000 */
[----:B0-----:R-:W-:-:S13]  /*1ea0*/  R2UR UR46, R0 ;  /* 0x00000000002e72ca */ /* 0x001fda00000e0000 */
[----:B------:R-:W-:-:S04]  /*1eb0*/  UIMAD.WIDE UR4, UR46, 0x55555556, URZ ;  /* 0x555555562e0478a5 */ /* 0x000fc8000f8e023f */
[----:B------:R-:W-:Y:S02]  /*1ec0*/  ULEA.HI UR55, UR5, UR5, URZ, 0x1 ;  /* 0x0000000505377291 */ /* 0x000fe4000f8f083f */
[----:B------:R-:W-:Y:S02]  /*1ed0*/  UIADD3 UR5, UR41, 0x21800, URZ ;  /* 0x0002180029057890 */ /* 0x000fe4000fffe03f */
[----:B------:R-:W-:Y:S02]  /*1ee0*/  UIMAD UR55, UR55, -0x3, UR46 ;  /* 0xfffffffd373778a4 */ /* 0x000fe4000f8e022e */
[----:B------:R-:W-:Y:S02]  /*1ef0*/  ULOP3.LUT UP0, URZ, UR5, 0x3ff, URZ, 0xc0, !UPT ;  /* 0x000003ff053f7892 */ /* 0x000fe4000f80c03f */
[----:B------:R-:W-:Y:S02]  /*1f00*/  ULEA UR4, UR55, UR41, 0xc ;  /* 0x0000002937047291 */ /* 0x000fe4000f8e603f */
[----:B------:R-:W-:-:S02]  /*1f10*/  ULEA UR5, UR55, UR5, 0xd ;  /* 0x0000000537057291 */ /* 0x000fc4000f8e683f */
[----:B------:R-:W-:Y:S01]  /*1f20*/  PLOP3.LUT P0, PT, PT, PT, UP0, 0x80, 0x0 ;  /* 0x000000000000781c */ /* 0x000fe20003f0f008 */
[----:B------:R-:W-:Y:S02]  /*1f30*/  UIADD3 UR4, UR4, 0xc400, URZ ;  /* 0x0000c40004047890 */ /* 0x000fe4000fffe03f */
[----:B------:R-:W-:Y:S02]  /*1f40*/  USHF.R.U32.HI UR5, URZ, 0x4, UR5 ;  /* 0x000000043f057899 */ /* 0x000fe40008011605 */
[----:B------:R-:W-:Y:S02]  /*1f50*/  USHF.R.U32.HI UR4, URZ, 0x4, UR4 ;  /* 0x000000043f047899 */ /* 0x000fe40008011604 */
[----:B------:R-:W-:Y:S02]  /*1f60*/  ULOP3.LUT UR45, UR5, 0x3fff, URZ, 0xc0, !UPT ;  /* 0x00003fff052d7892 */ /* 0x000fe4000f8ec03f */
[----:B------:R-:W-:-:S04]  /*1f70*/  ULOP3.LUT UR59, UR4, 0x3fff, URZ, 0xc0, !UPT ;  /* 0x00003fff043b7892 */ /* 0x000fc8000f8ec03f */
[----:B------:R-:W-:Y:S08]  /*1f80*/  @!P0 BRA `(.L_x_1074) ;  /* 0x0000000000408947 */ /* 0x000ff00003800000 */
        /* <DEDUP_REMOVED lines=16> */
.L_x_1074:
[----:B------:R-:W-:Y:S01]  /*2090*/  ULEA.HI UR4, UR51, UR51, URZ, 0x1 ;  /* 0x0000003333047291 */ /* 0x000fe2000f8f083f */
[----:B------:R-:W-:-:S03]  /*20a0*/  IMAD.U32 R2, RZ, RZ, UR52 ;  /* 0x00000034ff027e24 */ /* 0x000fc6000f8e00ff */
[----:B------:R-:W-:Y:S02]  /*20b0*/  ULOP3.LUT UR4, UR4, 0xfffffffe, URZ, 0xc0, !UPT ;  /* 0xfffffffe04047892 */ /* 0x000fe4000f8ec03f */
[----:B------:R-:W-:Y:S02]  /*20c0*/  ISETP.NE.AND P0, PT, R2, 0x3, PT ;  /* 0x000000030200780c */ /* 0x000fe40003f05270 */
[----:B------:R-:W-:-:S06]  /*20d0*/  UIADD3 UR4, UR51, -UR4, URZ ;  /* 0x8000000433047290 */ /* 0x000fcc000fffe03f */
[----:B------:R-:W-:-:S05]  /*20e0*/  IMAD.U32 R0, RZ, RZ, UR4 ;  /* 0x00000004ff007e24 */ /* 0x000fca000f8e00ff */
[----:B------:R-:W-:-:S04]  /*20f0*/  SHF.L.U32 R0, R0, 0x1f, RZ ;  /* 0x0000001f00007819 */ /* 0x000fc800000006ff */
[----:B------:R-:W0:Y:S02]  /*2100*/  SYNCS.PHASECHK.TRANS64.TRYWAIT P1, [UR41+0x2d800], R0 ;  /* 0x02d80000ff0075a7 */ /* 0x000e240008020169 */
[----:B0-----:R-:W-:Y:S05]  /*2110*/  @!P1 BRA `(.L_x_1075) ;  /* 0x0000017800149947 */ /* 0x001fea0003800000 */
.L_x_1261:
[----:B------:R-:W-:Y:S05]  /*2120*/  @!P0 BRA `(.L_x_1076) ;  /* 0x0000000000048947 */ /* 0x000fea0003800000 */
[----:B------:R-:W-:Y:S01]  /*2130*/  BPT.TRAP 0x1 ;  /* 0x000000040000795c */ /* 0x000fe20000300000 */
.L_x_1076:
[----:B------:R-:W-:Y:S02]  /*2140*/  IMAD.U32 R2, RZ, RZ, UR49 ;  /* 0x00000031ff027e24 */ /* 0x000fe4000f8e00ff */
[----:B0-----:R-:W-:-:S03]  /*2150*/  IMAD.U32 R3, RZ, RZ, UR50 ;  /* 0x00000032ff037e24 */ /* 0x001fc6000f8e00ff */
[----:B------:R-:W-:Y:S02]  /*2160*/  LEA R2, R2, UR41, 0x3 ;  /* 0x0000002902027c11 */ /* 0x000fe4000f8e18ff */
[----:B------:R-:W-:-:S04]  /*2170*/  SHF.L.U32 R3, R3, 0x1f, RZ ;  /* 0x0000001f03037819 */ /* 0x000fc800000006ff */
[----:B------:R0:W1:Y:S01]  /*2180*/  SYNCS.PHASECHK.TRANS64.TRYWAIT P1, [R2+URZ+0x2d830], R3 ;  /* 0x02d83003020075a7 */ /* 0x000062000802017f */
[----:B------:R-:W-:Y:S05]  /*2190*/  @!P0 BRA `(.L_x_1077) ;  /* 0x0000000000048947 */ /* 0x000fea0003800000 */
[----:B------:R-:W-:Y:S01]  /*21a0*/  BPT.TRAP 0x1 ;  /* 0x000000040000795c */ /* 0x000fe20000300000 */
.L_x_1077:
[----:B-1----:R-:W-:Y:S05]  /*21b0*/  @P1 BRA `(.L_x_1078) ;  /* 0x0000000000081947 */ /* 0x002fea0003800000 */
[----:B------:R-:W1:Y:S02]  /*21c0*/  SYNCS.PHASECHK.TRANS64.TRYWAIT P1, [R2+URZ+0x2d830], R3 ;  /* 0x02d83003020075a7 */ /* 0x000e64000802017f */
[----:B-1----:R-:W-:Y:S05]  /*21d0*/  @!P1 BRA `(.L_x_1079) ;  /* 0x0000017400fc9947 */ /* 0x002fea0003800000 */
.L_x_1078:
[----:B------:R-:W-:Y:S05]  /*21e0*/  WARPSYNC.ALL ;  /* 0x0000000000007948 */ /* 0x000fea0003800000 */
[----:B------:R-:W-:Y:S01]  /*21f0*/  UIADD3 UR4, UR41, 0x15400, URZ ;  /* 0x0001540029047890 */ /* 0x000fe2000fffe03f */
[----:B------:R-:W-:Y:S01]  /*2200*/  WARPGROUP.ARRIVE ;  /* 0x00000000000079c5 */ /* 0x000fe20000000000 */
[----:B------:R-:W-:Y:S01]  /*2210*/  UMOV UR5, 0x80000020 ;  /* 0x8000002000057882 */ /* 0x000fe20000000000 */
[----:B------:R-:W-:Y:S01]  /*2220*/  UMOV UR7, 0x80000020 ;  /* 0x8000002000077882 */ /* 0x000fe20000000000 */
[----:B------:R-:W-:Y:S01]  /*2230*/  USHF.R.U32.HI UR4, URZ, 0x4, UR4 ;  /* 0x000000043f047899 */ /* 0x000fe20008011604 */
[----:B------:R-:W-:Y:S01]  /*2240*/  UMOV UR9, 0x80000020 ;  /* 0x8000002000097882 */ /* 0x000fe20000000000 */
[----:B------:R-:W-:-:S02]  /*2250*/  UMOV UR11, 0x80000020 ;  /* 0x80000020000b7882 */ /* 0x000fc40000000000 */
[----:B------:R-:W-:Y:S01]  /*2260*/  ULOP3.LUT UR4, UR4, 0x3fff, URZ, 0xc0, !UPT ;  /* 0x00003fff04047892 */ /* 0x000fe2000f8ec03f */
[----:B------:R-:W-:Y:S01]  /*2270*/  UMOV UR13, 0x80000020 ;  /* 0x80000020000d7882 */ /* 0x000fe20000000000 */
[----:B------:R-:W-:Y:S02]  /*2280*/  UMOV UR15, 0x80000020 ;  /* 0x80000020000f7882 */ /* 0x000fe40000000000 */
[----:B------:R-:W-:Y:S02]  /*2290*/  ULOP3.LUT UR32, UR4, 0x10000, URZ, 0xfc, !UPT ;  /* 0x0001000004207892 */ /* 0x000fe4000f8efc3f */
[----:B------:R-:W-:Y:S02]  /*22a0*/  ULOP3.LUT UR4, UR59, 0x10000, URZ, 0xfc, !UPT ;  /* 0x000100003b047892 */ /* 0x000fe4000f8efc3f */
[----:B------:R-:W-:Y:S02]  /*22b0*/  UIMAD UR6, UR49, 0x600, UR32 ;  /* 0x00000600310678a4 */ /* 0x000fe4000f8e0220 */
[----:B------:R-:W-:-:S02]  /*22c0*/  UIADD3 UR8, UR4, 0x2, URZ ;  /* 0x0000000204087890 */ /* 0x000fc4000fffe03f */
[----:B------:R-:W-:Y:S02]  /*22d0*/  UIADD3 UR10, UR6, 0x2, URZ ;  /* 0x00000002060a7890 */ /* 0x000fe4000fffe03f */
[----:B------:R-:W-:Y:S02]  /*22e0*/  UIADD3 UR12, UR4, 0x300, URZ ;  /* 0x00000300040c7890 */ /* 0x000fe4000fffe03f */
[----:B------:R-:W-:Y:S02]  /*22f0*/  UIADD3 UR14, UR6, 0x200, URZ ;  /* 0x00000200060e7890 */ /* 0x000fe4000fffe03f */
[----:B------:R-:W-:Y:S01]  /*2300*/  HGMMA.64x128x16.F32.BF16 R24, gdesc[UR4], RZ, !UPT, gsb0 ;  /* 0x01e00000041879f0 */ /* 0x000fe2000c0018ff */
        /* <DEDUP_REMOVED lines=30> */
.L_x_1080:
[----:B------:R-:W-:Y:S01]  /*24f0*/  UISETP.NE.AND UP1, UPT, UR54, URZ, UPT ;  /* 0x0000003f3600728c */ /* 0x000fe2000bf25270 */
[----:B------:R-:W-:Y:S01]  /*2500*/  R2UR UR6, R2 ;  /* 0x00000000020672ca */ /* 0x000fe200000e0000 */
[----:B------:R-:W-:Y:S01]  /*2510*/  ULDC UR7, c[0x0][0x9d8] ;  /* 0x0002760000077ab9 */ /* 0x000fe20000000800 */
[----:B01----:R-:W-:Y:S02]  /*2520*/  IMAD.MOV.U32 R3, RZ, RZ, -0x80 ;  /* 0xffffff80ff037424 */ /* 0x003fe400078e00ff */
[----:B------:R-:W-:Y:S01]  /*2530*/  FMUL.FTZ R8, R35, UR7 ;  /* 0x0000000723087c20 */ /* 0x000fe20008410000 */
[----:B------:R-:W-:Y:S01]  /*2540*/  FMUL.FTZ R35, R75, UR7 ;  /* 0x000000074b237c20 */ /* 0x000fe20008410000 */
[----:B------:R-:W-:Y:S01]  /*2550*/  PLOP3.LUT P1, PT, PT, PT, UP1, 0x80, 0x0 ;  /* 0x000000000000781c */ /* 0x000fe20003f2f018 */
[----:B------:R-:W-:Y:S01]  /*2560*/  VIADD R75, R137, UR39 ;  /* 0x00000027894b7c36 */ /* 0x000fe20008000000 */
[----:B------:R-:W-:Y:S01]  /*2570*/  PLOP3.LUT P2, PT, PT, PT, UP1, 0x80, 0x0 ;  /* 0x000000000000781c */ /* 0x000fe20003f4f018 */
[----:B------:R-:W-:Y:S01]  /*2580*/  FMUL.FTZ R7, R24, UR7 ;  /* 0x0000000718077c20 */ /* 0x000fe20008410000 */
[----:B------:R-:W-:Y:S01]  /*2590*/  FMUL.FTZ R24, R54, UR7 ;  /* 0x0000000736187c20 */ /* 0x000fe20008410000 */
[----:B------:R-:W-:Y:S01]  /*25a0*/  @UP1 ULDC UR10, c[0x0][0x44c] ;  /* 0x00011300000a1ab9 */ /* 0x000fe20000000800 */
[----:B------:R-:W-:Y:S01]  /*25b0*/  FMUL.FTZ R93, R32, UR7 ;  /* 0x00000007205d7c20 */ /* 0x000fe20008410000 */
[----:B------:R-:W-:Y:S01]  /*25c0*/  FMUL.FTZ R5, R31, UR7 ;  /* 0x000000071f057c20 */ /* 0x000fe20008410000 */
[----:B------:R-:W-:Y:S01]  /*25d0*/  UIADD3 UR6, UR6, 0x2d840, URZ ;  /* 0x0002d84006067890 */ /* 0x000fe2000fffe03f */
[----:B------:R-:W-:Y:S01]  /*25e0*/  FMUL.FTZ R32, R70, UR7 ;  /* 0x0000000746207c20 */ /* 0x000fe20008410000 */
[----:B------:R-:W-:Y:S01]  /*25f0*/  UISETP.NE.AND UP0, UPT, UR53, URZ, UPT ;  /* 0x0000003f3500728c */ /* 0x000fe2000bf05270 */
        /* <DEDUP_REMOVED lines=17> */
[----:B------:R-:W-:Y:S01]  /*2710*/  UPRMT UR6, UR42, 0x654, UR6 ;  /* 0x000006542a067896 */ /* 0x000fe20008000006 */
        /* <DEDUP_REMOVED lines=21> */
[----:B------:R-:W-:-:S02]  /*2870*/  IMAD R80, R88, R3, 0x80 ;  /* 0x0000008058507424 */ /* 0x000fc400078e0203 */
        /* <DEDUP_REMOVED lines=23> */
[----:B------:R-:W-:Y:S01]  /*29f0*/  IMAD.U32 R3, RZ, RZ, UR48 ;  /* 0x00000030ff037e24 */ /* 0x000fe2000f8e00ff */
[----:B------:R-:W-:Y:S01]  /*2a00*/  PLOP3.LUT P1, PT, PT, PT, UP0, 0x40, 0x0 ;  /* 0x000000000000781c */ /* 0x000fe20003f2e808 */
[----:B------:R-:W1:Y:S01]  /*2a10*/  MUFU.TANH R7, R7 ;  /* 0x0000000700077308 */ /* 0x000e620000002400 */
[----:B------:R-:W-:Y:S01]  /*2a20*/  IADD3 R2, -R17, 0x1, R80 ;  /* 0x0000000111027810 */ /* 0x000fe20007ffe150 */
[----:B------:R-:W-:Y:S01]  /*2a30*/  ULDC UR35, c[0x0][0x9dc] ;  /* 0x0002770000237ab9 */ /* 0x000fe20000000800 */
[----:B------:R-:W-:Y:S01]  /*2a40*/  SYNCS.ARRIVE.TRANS64.RED.A1T0 RZ, [UR6], RZ ;  /* 0x000000ffffff79a7 */ /* 0x000fe20008100406 */
[----:B------:R-:W-:Y:S01]  /*2a50*/  ULOP3.LUT UR6, URZ, UR35, URZ, 0x33, !UPT ;  /* 0x000000233f067292 */ /* 0x000fe2000f8e333f */
[----:B------:R-:W-:Y:S01]  /*2a60*/  IADD3 R2, -R3, UR38, R2 ;  /* 0x0000002603027c10 */ /* 0x000fe2000fffe102 */
[----:B------:R-:W-:Y:S01]  /*2a70*/  ULDC UR14, c[0x0][0x9e0] ;  /* 0x00027800000e7ab9 */ /* 0x000fe20000000800 */
[----:B------:R-:W-:Y:S01]  /*2a80*/  IADD3 R79, -R17, UR38, R80 ;  /* 0x00000026114f7c10 */ /* 0x000fe2000fffe150 */
[----:B------:R-:W2:Y:S01]  /*2a90*/  MUFU.TANH R89, R89 ;  /* 0x0000005900597308 */ /* 0x000ea20000002400 */
[----:B------:R-:W-:Y:S01]  /*2aa0*/  LEA R77, R88, 0xffffff80, 0x7 ;  /* 0xffffff80584d7811 */ /* 0x000fe200078e38ff */
[----:B------:R-:W-:-:S02]  /*2ab0*/  VIADD R82, R2, UR14 ;  /* 0x0000000e02527c36 */ /* 0x000fc40008000000 */
[----:B------:R-:W-:-:S03]  /*2ac0*/  VIADD R81, R2, UR6 ;  /* 0x0000000602517c36 */ /* 0x000fc60008000000 */
[----:B0-----:R-:W-:Y:S01]  /*2ad0*/  VIADDMNMX R83, R54, R82, R79, PT ;  /* 0x0000005236537246 */ /* 0x001fe2000380014f */
[----:B------:R-:W0:Y:S01]  /*2ae0*/  MUFU.TANH R0, R0 ;  /* 0x0000000000007308 */ /* 0x000e220000002400 */
[----:B------:R-:W-:-:S07]  /*2af0*/  IMAD.IADD R84, R81, 0x1, R54 ;  /* 0x0000000151547824 */ /* 0x000fce00078e0236 */
[----:B------:R-:W3:Y:S08]  /*2b00*/  MUFU.TANH R4, R4 ;  /* 0x0000000400047308 */ /* 0x000ef00000002400 */
        /* <DEDUP_REMOVED lines=61> */
[----:B------:R-:W-:Y:S01]  /*2ee0*/  IMAD.U32 R53, RZ, RZ, UR48 ;  /* 0x00000030ff357e24 */ /* 0x000fe2000f8e00ff */
[----:B------:R-:W-:Y:S04]  /*2ef0*/  BSSY B0, `(.L_x_1082) ;  /* 0x0000013000007945 */ /* 0x000fe80003800000 */
[----:B------:R-:W-:-:S04]  /*2f00*/  IADD3 R53, -R53, UR38, R54 ;  /* 0x0000002635357c10 */ /* 0x000fc8000fffe136 */
        /* <DEDUP_REMOVED lines=11> */
.L_x_1083:
[----:B------:R-:W-:Y:S02]  /*2fc0*/  ULDC UR6, c[0x0][0x9e4] ;  /* 0x0002790000067ab9 */ /* 0x000fe40000000800 */
[----:B------:R-:W-:-:S05]  /*2fd0*/  IMAD.U32 R54, RZ, RZ, UR6 ;  /* 0x00000006ff367e24 */ /* 0x000fca000f8e00ff */
[----:B------:R-:W-:-:S13]  /*2fe0*/  ISETP.NE.AND P1, PT, R54, 0x1, PT ;  /* 0x000000013600780c */ /* 0x000fda0003f25270 */
[----:B------:R-:W1:Y:S02]  /*2ff0*/  @P1 LDC.64 R2, c[0x0][0x9e8] ;  /* 0x00027a00ff021b82 */ /* 0x000e640000000a00 */
[----:B-1----:R-:W-:-:S05]  /*3000*/  @P1 IMAD.HI.U32 R2, R53, R2, RZ ;  /* 0x0000000235021227 */ /* 0x002fca00078e00ff */
[----:B------:R-:W-:-:S07]  /*3010*/  @P1 SHF.R.U32.HI R53, RZ, R3, R2 ;  /* 0x00000003ff351219 */ /* 0x000fce0000011602 */
.L_x_1084:
[----:B------:R-:W-:Y:S05]  /*3020*/  BSYNC B0 ;  /* 0x0000000000007941 */ /* 0x000fea0003800000 */
.L_x_1082:
[----:B------:R-:W-:-:S04]  /*3030*/  IMAD R2, R53, R54, -R77 ;  /* 0x0000003635027224 */ /* 0x000fc800078e0a4d */
[----:B------:R-:W-:-:S05]  /*3040*/  IMAD.IADD R2, R2, 0x1, -R17 ;  /* 0x0000000102027824 */ /* 0x000fca00078e0a11 */
[----:B------:R-:W-:Y:S02]  /*3050*/  VIADDMNMX R83, R2, R54, R83, PT ;  /* 0x0000003602537246 */ /* 0x000fe40003800153 */
[----:B------:R-:W-:-:S07]  /*3060*/  VIMNMX R84, R84, R2, !PT ;  /* 0x0000000254547248 */ /* 0x000fce0007fe0100 */
.L_x_1081:
        /* <DEDUP_REMOVED lines=138> */
[----:B------:R-:W-:Y:S02]  /*3910*/  ISETP.GT.AND P3, PT, R84, 0x60, !P4 ;  /* 0x000000605400780c */ /* 0x000fe40006764270 */
[----:B-1----:R-:W-:-:S02]  /*3920*/  VIADDMNMX R67, R2, R82, R79, PT ;  /* 0x0000005202437246 */ /* 0x002fc4000380014f */
        /* <DEDUP_REMOVED lines=30> */
[----:B------:R-:W-:-:S04]  /*3b10*/  ISETP.GE.AND P5, PT, R80, 0x79, PT ;  /* 0x000000795000780c */ /* 0x000fc80003fa6270 */
[----:B------:R-:W-:-:S04]  /*3b20*/  ISETP.GT.AND P6, PT, R84, 0x78, !P5 ;  /* 0x000000785400780c */ /* 0x000fc80006fc4270 */
[----:B------:R-:W-:-:S04]  /*3b30*/  ISETP.LT.OR P6, PT, R83, 0x79, P6 ;  /* 0x000000795300780c */ /* 0x000fc800037c1670 */
[----:B------:R-:W-:Y:S01]  /*3b40*/  FSEL R42, R76, -INF , !P6 ;  /* 0xff8000004c2a7808 */ /* 0x000fe20007000000 */
[----:B------:R-:W-:Y:S01]  /*3b50*/  IMAD.IADD R76, R81, 0x1, R2 ;  /* 0x00000001514c7824 */ /* 0x000fe200078e0202 */
        /* <DEDUP_REMOVED lines=9> */
[----:B------:R-:W-:-:S04]  /*3bf0*/  ISETP.LT.OR P6, PT, R83, 0x7a, P6 ;  /* 0x0000007a5300780c */ /* 0x000fc800037c1670 */
[----:B------:R-:W-:Y:S02]  /*3c00*/  FSEL R7, R78, -INF , !P6 ;  /* 0xff8000004e077808 */ /* 0x000fe40007000000 */
[----:B------:R-:W-:-:S13]  /*3c10*/  PLOP3.LUT P6, PT, PT, PT, UP0, 0x40, 0x0 ;  /* 0x000000000000781c */ /* 0x000fda0003fce808 */
[----:B------:R-:W-:Y:S05]  /*3c20*/  @P6 BRA `(.L_x_1085) ;  /* 0x0000000000646947 */ /* 0x000fea0003800000 */
        /* <DEDUP_REMOVED lines=14> */
.L_x_1087:
[----:B------:R-:W-:Y:S02]  /*3d10*/  ULDC UR6, c[0x0][0x9e4] ;  /* 0x0002790000067ab9 */ /* 0x000fe40000000800 */
[----:B------:R-:W-:-:S05]  /*3d20*/  IMAD.U32 R70, RZ, RZ, UR6 ;  /* 0x00000006ff467e24 */ /* 0x000fca000f8e00ff */
[----:B------:R-:W-:-:S13]  /*3d30*/  ISETP.NE.AND P6, PT, R70, 0x1, PT ;  /* 0x000000014600780c */ /* 0x000fda0003fc5270 */
[----:B------:R-:W0:Y:S02]  /*3d40*/  @P6 LDC.64 R2, c[0x0][0x9e8] ;  /* 0x00027a00ff026b82 */ /* 0x000e240000000a00 */
[----:B0-----:R-:W-:-:S05]  /*3d50*/  @P6 IMAD.HI.U32 R2, R69, R2, RZ ;  /* 0x0000000245026227 */ /* 0x001fca00078e00ff */
[----:B------:R-:W-:-:S07]  /*3d60*/  @P6 SHF.R.U32.HI R69, RZ, R3, R2 ;  /* 0x00000003ff456219 */ /* 0x000fce0000011602 */
.L_x_1088:
[----:B------:R-:W-:Y:S05]  /*3d70*/  BSYNC B0 ;  /* 0x0000000000007941 */ /* 0x000fea0003800000 */
.L_x_1086:
[----:B------:R-:W-:-:S04]  /*3d80*/  IMAD R2, R69, R70, -R77 ;  /* 0x0000004645027224 */ /* 0x000fc800078e0a4d */
[----:B------:R-:W-:-:S05]  /*3d90*/  IMAD.IADD R2, R2, 0x1, -R17 ;  /* 0x0000000102027824 */ /* 0x000fca00078e0a11 */
[----:B------:R-:W-:Y:S02]  /*3da0*/  VIADDMNMX R67, R2, R70, R67, PT ;  /* 0x0000004602437246 */ /* 0x000fe40003800143 */
[----:B------:R-:W-:-:S07]  /*3db0*/  VIMNMX R76, R76, R2, !PT ;  /* 0x000000024c4c7248 */ /* 0x000fce0007fe0100 */
.L_x_1085:
[----:B------:R-:W-:Y:S01]  /*3dc0*/  ISETP.GT.AND P1, PT, R76, 0x1, !P1 ;  /* 0x000000014c00780c */ /* 0x000fe20004f24270 */
[----:B------:R-:W-:Y:S01]  /*3dd0*/  ULDC UR33, c[0x0][0x988] ;  /* 0x0002620000217ab9 */ /* 0x000fe20000000800 */
[----:B------:R-:W-:Y:S01]  /*3de0*/  LOP3.LUT P6, RZ, R16, 0x4, RZ, 0xc0, !PT ;  /* 0x0000000410ff7812 */ /* 0x000fe200078cc0ff */
[----:B------:R-:W-:Y:S01]  /*3df0*/  UISETP.NE.AND UP1, UPT, UR54, URZ, UPT ;  /* 0x0000003f3600728c */ /* 0x000fe2000bf25270 */
[----:B------:R-:W-:Y:S01]  /*3e00*/  ISETP.LT.OR P1, PT, R67, 0x2, P1 ;  /* 0x000000024300780c */ /* 0x000fe20000f21670 */
[----:B------:R-:W-:Y:S01]  /*3e10*/  UISETP.NE.AND UP0, UPT, UR53, URZ, UPT ;  /* 0x0000003f3500728c */ /* 0x000fe2000bf05270 */
[----:B------:R-:W-:Y:S01]  /*3e20*/  ISETP.GT.AND P2, PT, R76, 0x8, !P2 ;  /* 0x000000084c00780c */ /* 0x000fe20005744270 */
[----:B------:R-:W-:Y:S01]  /*3e30*/  UMOV UR10, UR39 ;  /* 0x00000027000a7c82 */ /* 0x000fe20008000000 */
[----:B------:R-:W-:Y:S02]  /*3e40*/  FSEL R4, R4, -INF , !P1 ;  /* 0xff80000004047808 */ /* 0x000fe40004800000 */
[----:B------:R-:W-:-:S02]  /*3e50*/  ISETP.GT.AND P1, PT, R76, 0x9, !P6 ;  /* 0x000000094c00780c */ /* 0x000fc40007724270 */
[C---:B------:R-:W-:Y:S02]  /*3e60*/  ISETP.LT.OR P2, PT, R67.reuse, 0x9, P2 ;  /* 0x000000094300780c */ /* 0x040fe40001741670 */
[----:B------:R-:W-:Y:S01]  /*3e70*/  ISETP.LT.OR P1, PT, R67, 0xa, P1 ;  /* 0x0000000a4300780c */ /* 0x000fe20000f21670 */
[----:B------:R-:W-:Y:S01]  /*3e80*/  @UP1 ULDC UR6, c[0x0][0x44c] ;  /* 0x0001130000061ab9 */ /* 0x000fe20000000800 */
[----:B------:R-:W-:Y:S01]  /*3e90*/  FSEL R6, R6, -INF , !P2 ;  /* 0xff80000006067808 */ /* 0x000fe20005000000 */
[----:B------:R-:W-:Y:S01]  /*3ea0*/  UIMAD.WIDE.U32 UR6, UR39, UR6, URZ ;  /* 0x00000006270672a5 */ /* 0x000fe2000f8e003f */
[----:B------:R-:W-:Y:S01]  /*3eb0*/  FSEL R5, R5, -INF , !P1 ;  /* 0xff80000005057808 */ /* 0x000fe20004800000 */
[----:B------:R-:W-:Y:S01]  /*3ec0*/  @UP1 ULDC UR11, c[0x0][0x450] ;  /* 0x00011400000b1ab9 */ /* 0x000fe20000000800 */
[C---:B------:R-:W-:Y:S01]  /*3ed0*/  LOP3.LUT P1, RZ, R16.reuse, 0x8, RZ, 0xc0, !PT ;  /* 0x0000000810ff7812 */ /* 0x040fe2000782c0ff */
[----:B------:R-:W-:Y:S01]  /*3ee0*/  @UP1 USHF.R.U32.HI UR10, URZ, UR11, UR7 ;  /* 0x0000000b3f0a1299 */ /* 0x000fe20008011607 */
[----:B------:R-:W-:-:S02]  /*3ef0*/  LOP3.LUT P2, RZ, R16, 0x40000, RZ, 0xc0, !PT ;  /* 0x0004000010ff7812 */ /* 0x000fc4000784c0ff */
[----:B------:R-:W-:Y:S01]  /*3f00*/  ISETP.GT.AND P1, PT, R76, 0x10, !P1 ;  /* 0x000000104c00780c */ /* 0x000fe20004f24270 */
[----:B------:R-:W-:Y:S01]  /*3f10*/  UIADD3 UR58, UR58, UR10, URZ ;  /* 0x0000000a3a3a7290 */ /* 0x000fe2000fffe03f */
[----:B------:R-:W-:Y:S02]  /*3f20*/  LOP3.LUT P6, RZ, R16, 0x20000, RZ, 0xc0, !PT ;  /* 0x0002000010ff7812 */ /* 0x000fe400078cc0ff */
[----:B------:R-:W-:Y:S01]  /*3f30*/  ISETP.LT.OR P1, PT, R67, 0x11, P1 ;  /* 0x000000114300780c */ /* 0x000fe20000f21670 */
[----:B------:R-:W-:Y:S01]  /*3f40*/  UIADD3 UR14, UR58, UR14, URZ ;  /* 0x0000000e3a0e7290 */ /* 0x000fe2000fffe03f */
[----:B------:R-:W-:Y:S02]  /*3f50*/  ISETP.GT.AND P3, PT, R76, 0x70, !P3 ;  /* 0x000000704c00780c */ /* 0x000fe40005f64270 */
[----:B------:R-:W-:Y:S02]  /*3f60*/  FSEL R9, R9, -INF , !P1 ;  /* 0xff80000009097808 */ /* 0x000fe40004800000 */
[----:B------:R-:W-:-:S02]  /*3f70*/  LOP3.LUT P1, RZ, R16, 0x10, RZ, 0xc0, !PT ;  /* 0x0000001010ff7812 */ /* 0x000fc4000782c0ff */
[C---:B------:R-:W-:Y:S02]  /*3f80*/  ISETP.GT.AND P4, PT, R76.reuse, 0x71, !P4 ;  /* 0x000000714c00780c */ /* 0x040fe40006784270 */
[C---:B------:R-:W-:Y:S02]  /*3f90*/  ISETP.GT.AND P1, PT, R76.reuse, 0x11, !P1 ;  /* 0x000000114c00780c */ /* 0x040fe40004f24270 */
[----:B------:R-:W-:Y:S02]  /*3fa0*/  ISETP.GT.AND P5, PT, R76, 0x78, !P5 ;  /* 0x000000784c00780c */ /* 0x000fe40006fa4270 */
[C---:B------:R-:W-:Y:S02]  /*3fb0*/  ISETP.LT.OR P1, PT, R67.reuse, 0x12, P1 ;  /* 0x000000124300780c */ /* 0x040fe40000f21670 */
[----:B------:R-:W-:Y:S02]  /*3fc0*/  ISETP.LT.OR P3, PT, R67, 0x71, P3 ;  /* 0x000000714300780c */ /* 0x000fe40001f61670 */
[----:B------:R-:W-:-:S02]  /*3fd0*/  FSEL R8, R8, -INF , !P1 ;  /* 0xff80000008087808 */ /* 0x000fc40004800000 */
[----:B------:R-:W-:Y:S02]  /*3fe0*/  LOP3.LUT P1, RZ, R16, 0x2000000, RZ, 0xc0, !PT ;  /* 0x0200000010ff7812 */ /* 0x000fe4000782c0ff */
[C---:B------:R-:W-:Y:S02]  /*3ff0*/  ISETP.LT.OR P4, PT, R67.reuse, 0x72, P4 ;  /* 0x000000724300780c */ /* 0x040fe40002781670 */
[----:B------:R-:W-:Y:S02]  /*4000*/  ISETP.GT.AND P1, PT, R76, 0x18, !P1 ;  /* 0x000000184c00780c */ /* 0x000fe40004f24270 */
[C---:B------:R-:W-:Y:S02]  /*4010*/  ISETP.LT.OR P5, PT, R67.reuse, 0x79, P5 ;  /* 0x000000794300780c */ /* 0x040fe40002fa1670 */
[----:B------:R-:W-:Y:S02]  /*4020*/  ISETP.LT.OR P1, PT, R67, 0x19, P1 ;  /* 0x000000194300780c */ /* 0x000fe40000f21670 */
[----:B------:R-:W-:-:S02]  /*4030*/  FSEL R81, R39, -INF , !P4 ;  /* 0xff80000027517808 */ /* 0x000fc40006000000 */
[----:B------:R-:W-:Y:S02]  /*4040*/  FSEL R11, R11, -INF , !P1 ;  /* 0xff8000000b0b7808 */ /* 0x000fe40004800000 */
[----:B------:R-:W-:-:S04]  /*4050*/  LOP3.LUT P1, RZ, R16, 0x1000000, RZ, 0xc0, !PT ;  /* 0x0100000010ff7812 */ /* 0x000fc8000782c0ff */
[----:B------:R-:W-:-:S04]  /*4060*/  ISETP.GT.AND P1, PT, R76, 0x19, !P1 ;  /* 0x000000194c00780c */ /* 0x000fc80004f24270 */
[----:B------:R-:W-:-:S04]  /*4070*/  ISETP.LT.OR P1, PT, R67, 0x1a, P1 ;  /* 0x0000001a4300780c */ /* 0x000fc80000f21670 */
        /* <DEDUP_REMOVED lines=23> */
[----:B------:R-:W-:-:S04]  /*41f0*/  ISETP.LT.OR P1, PT, R67, 0x32, P1 ;  /* 0x000000324300780c */ /* 0x000fc80000f21670 */
[----:B------:R-:W-:Y:S02]  /*4200*/  FSEL R21, R21, -INF , !P1 ;  /* 0xff80000015157808 */ /* 0x000fe40004800000 */
[----:B------:R-:W-:Y:S02]  /*4210*/  ISETP.GT.AND P1, PT, R76, 0x38, !P6 ;  /* 0x000000384c00780c */ /* 0x000fe40007724270 */
[----:B------:R-:W-:Y:S02]  /*4220*/  LOP3.LUT P6, RZ, R16, 0x40, RZ, 0xc0, !PT ;  /* 0x0000004010ff7812 */ /* 0x000fe400078cc0ff */
[----:B------:R-:W-:-:S04]  /*4230*/  ISETP.LT.OR P1, PT, R67, 0x39, P1 ;  /* 0x000000394300780c */ /* 0x000fc80000f21670 */
[----:B------:R-:W-:Y:S02]  /*4240*/  FSEL R2, R24, -INF , !P1 ;  /* 0xff80000018027808 */ /* 0x000fe40004800000 */
[----:B------:R-:W-:Y:S02]  /*4250*/  LOP3.LUT P1, RZ, R16, 0x10000, RZ, 0xc0, !PT ;  /* 0x0001000010ff7812 */ /* 0x000fe4000782c0ff */
[----:B------:R-:W-:Y:S02]  /*4260*/  FMNMX.FTZ R24, R68, R89, !PT ;  /* 0x0000005944187209 */ /* 0x000fe40007810000 */
[----:B------:R-:W-:-:S04]  /*4270*/  ISETP.GT.AND P1, PT, R76, 0x39, !P1 ;  /* 0x000000394c00780c */ /* 0x000fc80004f24270 */
[----:B------:R-:W-:-:S04]  /*4280*/  ISETP.LT.OR P1, PT, R67, 0x3a, P1 ;  /* 0x0000003a4300780c */ /* 0x000fc80000f21670 */
[----:B------:R-:W-:Y:S02]  /*4290*/  FSEL R3, R25, -INF , !P1 ;  /* 0xff80000019037808 */ /* 0x000fe40004800000 */
[----:B------:R-:W-:Y:S02]  /*42a0*/  FMNMX.FTZ R25, R91, R24, !PT ;  /* 0x000000185b197209 */ /* 0x000fe40007810000 */
[----:B------:R-:W-:Y:S02]  /*42b0*/  LOP3.LUT P1, RZ, R16, 0x8000, RZ, 0xc0, !PT ;  /* 0x0000800010ff7812 */ /* 0x000fe4000782c0ff */
[----:B------:R-:W-:Y:S02]  /*42c0*/  FMNMX.FTZ R24, R90, R25, !PT ;  /* 0x000000195a187209 */ /* 0x000fe40007810000 */
[----:B------:R-:W-:Y:S02]  /*42d0*/  ISETP.GT.AND P1, PT, R76, 0x40, !P1 ;  /* 0x000000404c00780c */ /* 0x000fe40004f24270 */
[----:B------:R-:W-:-:S02]  /*42e0*/  FMNMX.FTZ R25, R93, R24, !PT ;  /* 0x000000185d197209 */ /* 0x000fc40007810000 */
[----:B------:R-:W-:Y:S02]  /*42f0*/  ISETP.LT.OR P1, PT, R67, 0x41, P1 ;  /* 0x000000414300780c */ /* 0x000fe40000f21670 */
[----:B------:R-:W-:Y:S02]  /*4300*/  FMNMX.FTZ R24, R92, R25, !PT ;  /* 0x000000195c187209 */ /* 0x000fe40007810000 */
[----:B------:R-:W-:Y:S02]  /*4310*/  FSEL R26, R26, -INF , !P1 ;  /* 0xff8000001a1a7808 */ /* 0x000fe40004800000 */
[----:B------:R-:W-:Y:S02]  /*4320*/  FMNMX.FTZ R25, R53, R24, !PT ;  /* 0x0000001835197209 */ /* 0x000fe40007810000 */
[----:B------:R-:W-:Y:S02]  /*4330*/  LOP3.LUT P1, RZ, R16, 0x4000, RZ, 0xc0, !PT ;  /* 0x0000400010ff7812 */ /* 0x000fe4000782c0ff */
[----:B------:R-:W-:-:S02]  /*4340*/  FMNMX.FTZ R24, R54, R25, !PT ;  /* 0x0000001936187209 */ /* 0x000fc40007810000 */
[----:B------:R-:W-:Y:S02]  /*4350*/  ISETP.GT.AND P1, PT, R76, 0x41, !P1 ;  /* 0x000000414c00780c */ /* 0x000fe40004f24270 */
[----:B------:R-:W-:Y:S02]  /*4360*/  FMNMX.FTZ R25, R55, R24, !PT ;  /* 0x0000001837197209 */ /* 0x000fe40007810000 */
[----:B------:R-:W-:Y:S02]  /*4370*/  ISETP.LT.OR P1, PT, R67, 0x42, P1 ;  /* 0x000000424300780c */ /* 0x000fe40000f21670 */
[----:B------:R-:W-:Y:S02]  /*4380*/  FMNMX.FTZ R24, R56, R25, !PT ;  /* 0x0000001938187209 */ /* 0x000fe40007810000 */
[----:B------:R-:W-:Y:S02]  /*4390*/  FSEL R27, R27, -INF , !P1 ;  /* 0xff8000001b1b7808 */ /* 0x000fe40004800000 */
[----:B------:R-:W-:-:S02]  /*43a0*/  FMNMX.FTZ R25, R57, R24, !PT ;  /* 0x0000001839197209 */ /* 0x000fc40007810000 */
[----:B------:R-:W-:Y:S02]  /*43b0*/  LOP3.LUT P1, RZ, R16, 0x2000, RZ, 0xc0, !PT ;  /* 0x0000200010ff7812 */ /* 0x000fe4000782c0ff */
[----:B------:R-:W-:Y:S02]  /*43c0*/  FMNMX.FTZ R24, R58, R25, !PT ;  /* 0x000000193a187209 */ /* 0x000fe40007810000 */
[----:B------:R-:W-:Y:S02]  /*43d0*/  ISETP.GT.AND P1, PT, R76, 0x48, !P1 ;  /* 0x000000484c00780c */ /* 0x000fe40004f24270 */
[----:B------:R-:W-:Y:S02]  /*43e0*/  FMNMX.FTZ R25, R59, R24, !PT ;  /* 0x000000183b197209 */ /* 0x000fe40007810000 */
[----:B------:R-:W-:Y:S02]  /*43f0*/  ISETP.LT.OR P1, PT, R67, 0x49, P1 ;  /* 0x000000494300780c */ /* 0x000fe40000f21670 */
[----:B------:R-:W-:-:S02]  /*4400*/  FMNMX.FTZ R24, R60, R25, !PT ;  /* 0x000000193c187209 */ /* 0x000fc40007810000 */
        /* <DEDUP_REMOVED lines=36> */
[----:B------:R-:W-:-:S03]  /*4650*/  ISETP.GT.AND P1, PT, R76, 0x59, !P1 ;  /* 0x000000594c00780c */ /* 0x000fc60004f24270 */
[----:B------:R-:W0:Y:S01]  /*4660*/  SHFL.BFLY PT, R24, R25, 0x2, 0x1f ;  /* 0x0c401f0019187f89 */ /* 0x000e2200000e0000 */
        /* <DEDUP_REMOVED lines=11> */
[----:B0-----:R-:W-:Y:S02]  /*4720*/  FMNMX.FTZ R69, R25, R24, !PT ;  /* 0x0000001819457209 */ /* 0x001fe40007810000 */
[----:B------:R-:W-:-:S02]  /*4730*/  FSEL R35, R35, -INF , !P1 ;  /* 0xff80000023237808 */ /* 0x000fc40004800000 */
[----:B------:R-:W-:Y:S01]  /*4740*/  FSEL R80, R37, -INF , !P2 ;  /* 0xff80000025507808 */ /* 0x000fe20005000000 */
[----:B------:R-:W0:Y:S02]  /*4750*/  SHFL.BFLY PT, R24, R69, 0x1, 0x1f ;  /* 0x0c201f0045187f89 */ /* 0x000e2400000e0000 */
[----:B0-----:R-:W-:-:S04]  /*4760*/  FMNMX.FTZ R24, R69, R24, !PT ;  /* 0x0000001845187209 */ /* 0x001fc80007810000 */
[C---:B------:R-:W-:Y:S01]  /*4770*/  FSETP.NEU.FTZ.AND P1, PT, R24.reuse, -INF , PT ;  /* 0xff8000001800780b */ /* 0x040fe20003f3d000 */
[----:B------:R-:W-:-:S05]  /*4780*/  FMUL.FTZ R78, R24, UR33 ;  /* 0x00000021184e7c20 */ /* 0x000fca0008410000 */
[----:B------:R-:W-:Y:S02]  /*4790*/  FSEL R78, R78, RZ, P1 ;  /* 0x000000ff4e4e7208 */ /* 0x000fe40000800000 */
[----:B------:R-:W-:Y:S02]  /*47a0*/  ISETP.GT.AND P1, PT, R76, RZ, !P6 ;  /* 0x000000ff4c00720c */ /* 0x000fe40007724270 */
[----:B------:R-:W-:Y:S01]  /*47b0*/  LOP3.LUT P6, RZ, R16, 0x1, RZ, 0xc0, !PT ;  /* 0x0000000110ff7812 */ /* 0x000fe200078cc0ff */
[--C-:B------:R-:W-:Y:S01]  /*47c0*/  FFMA.FTZ R75, R54, UR33, -R78.reuse ;  /* 0x00000021364b7c23 */ /* 0x100fe2000801084e */
[----:B------:R-:W-:Y:S01]  /*47d0*/  ISETP.LT.OR P1, PT, R67, 0x1, P1 ;  /* 0x000000014300780c */ /* 0x000fe20000f21670 */
[--C-:B------:R-:W-:Y:S01]  /*47e0*/  FFMA.FTZ R77, R56, UR33, -R78.reuse ;  /* 0x00000021384d7c23 */ /* 0x100fe2000801084e */
[--C-:B------:R-:W-:Y:S01]  /*47f0*/  FFMA.FTZ R56, R57, UR33, -R78.reuse ;  /* 0x0000002139387c23 */ /* 0x100fe2000801084e */
[--C-:B------:R-:W-:Y:S01]  /*4800*/  FFMA.FTZ R57, R58, UR33, -R78.reuse ;  /* 0x000000213a397c23 */ /* 0x100fe2000801084e */
[----:B------:R-:W-:Y:S01]  /*4810*/  FSEL R79, R0, -INF , !P1 ;  /* 0xff800000004f7808 */ /* 0x000fe20004800000 */
[--C-:B------:R-:W-:Y:S01]  /*4820*/  FFMA.FTZ R53, R53, UR33, -R78.reuse ;  /* 0x0000002135357c23 */ /* 0x100fe2000801084e */
[----:B------:R-:W-:Y:S01]  /*4830*/  LOP3.LUT P1, RZ, R16, 0x4000000, RZ, 0xc0, !PT ;  /* 0x0400000010ff7812 */ /* 0x000fe2000782c0ff */
[--C-:B------:R-:W-:Y:S01]  /*4840*/  FFMA.FTZ R0, R68, UR33, -R78.reuse ;  /* 0x0000002144007c23 */ /* 0x100fe2000801084e */
[----:B------:R-:W-:Y:S01]  /*4850*/  FMNMX.FTZ R25, R79, R4, !PT ;  /* 0x000000044f197209 */ /* 0x000fe20007810000 */
[--C-:B------:R-:W-:Y:S01]  /*4860*/  FFMA.FTZ R73, R89, UR33, -R78.reuse ;  /* 0x0000002159497c23 */ /* 0x100fe2000801084e */
[----:B------:R-:W-:Y:S01]  /*4870*/  ISETP.GT.AND P1, PT, R76, 0x68, !P1 ;  /* 0x000000684c00780c */ /* 0x000fe20004f24270 */
[--C-:B------:R-:W-:Y:S01]  /*4880*/  FFMA.FTZ R69, R91, UR33, -R78.reuse ;  /* 0x000000215b457c23 */ /* 0x100fe2000801084e */
[----:B------:R-:W-:Y:S01]  /*4890*/  FMNMX.FTZ R70, R6, R25, !PT ;  /* 0x0000001906467209 */ /* 0x000fe20007810000 */
[----:B------:R-:W-:Y:S01]  /*48a0*/  MUFU.EX2 R0, R0 ;  /* 0x0000000000007308 */ /* 0x000fe20000000800 */
[----:B------:R-:W-:Y:S01]  /*48b0*/  ISETP.LT.OR P1, PT, R67, 0x69, P1 ;  /* 0x000000694300780c */ /* 0x000fe20000f21670 */
[--C-:B------:R-:W-:Y:S01]  /*48c0*/  FFMA.FTZ R72, R90, UR33, -R78.reuse ;  /* 0x000000215a487c23 */ /* 0x100fe2000801084e */
[----:B------:R-:W-:Y:S01]  /*48d0*/  FMNMX.FTZ R70, R5, R70, !PT ;  /* 0x0000004605467209 */ /* 0x000fe20007810000 */
[--C-:B------:R-:W-:Y:S01]  /*48e0*/  FFMA.FTZ R68, R93, UR33, -R78.reuse ;  /* 0x000000215d447c23 */ /* 0x100fe2000801084e */
[----:B------:R-:W-:Y:S01]  /*48f0*/  ISETP.GT.AND P6, PT, R76, 0x79, !P6 ;  /* 0x000000794c00780c */ /* 0x000fe200077c4270 */
[--C-:B------:R-:W-:Y:S01]  /*4900*/  FFMA.FTZ R71, R92, UR33, -R78.reuse ;  /* 0x000000215c477c23 */ /* 0x100fe2000801084e */
[----:B------:R-:W-:Y:S01]  /*4910*/  FMNMX.FTZ R25, R9, R70, !PT ;  /* 0x0000004609197209 */ /* 0x000fe20007810000 */
[----:B------:R-:W0:Y:S01]  /*4920*/  MUFU.EX2 R73, R73 ;  /* 0x0000004900497308 */ /* 0x000e220000000800 */
[----:B------:R-:W-:Y:S01]  /*4930*/  FSEL R76, R36, -INF , !P1 ;  /* 0xff800000244c7808 */ /* 0x000fe20004800000 */
[--C-:B------:R-:W-:Y:S01]  /*4940*/  FFMA.FTZ R39, R7, UR33, -R78.reuse ;  /* 0x0000002107277c23 */ /* 0x100fe2000801084e */
[----:B------:R-:W-:Y:S01]  /*4950*/  FMNMX.FTZ R70, R8, R25, !PT ;  /* 0x0000001908467209 */ /* 0x000fe20007810000 */
[--C-:B------:R-:W-:Y:S01]  /*4960*/  FFMA.FTZ R74, R55, UR33, -R78.reuse ;  /* 0x00000021374a7c23 */ /* 0x100fe2000801084e */
[----:B------:R-:W-:Y:S01]  /*4970*/  ISETP.LT.OR P6, PT, R67, 0x7a, P6 ;  /* 0x0000007a4300780c */ /* 0x000fe200037c1670 */
[--C-:B------:R-:W-:Y:S01]  /*4980*/  FFMA.FTZ R55, R61, UR33, -R78.reuse ;  /* 0x000000213d377c23 */ /* 0x100fe2000801084e */
[----:B------:R-:W-:Y:S01]  /*4990*/  FMNMX.FTZ R25, R11, R70, !PT ;  /* 0x000000460b197209 */ /* 0x000fe20007810000 */
[----:B------:R-:W-:Y:S01]  /*49a0*/  MUFU.EX2 R69, R69 ;  /* 0x0000004500457308 */ /* 0x000fe20000000800 */
[----:B------:R-:W-:Y:S01]  /*49b0*/  FSEL R67, R41, -INF , !P6 ;  /* 0xff80000029437808 */ /* 0x000fe20007000000 */
[--C-:B------:R-:W-:Y:S01]  /*49c0*/  FFMA.FTZ R41, R46, UR33, -R78.reuse ;  /* 0x000000212e297c23 */ /* 0x100fe2000801084e */
[----:B------:R-:W-:Y:S01]  /*49d0*/  FMNMX.FTZ R25, R10, R25, !PT ;  /* 0x000000190a197209 */ /* 0x000fe20007810000 */
[--C-:B------:R-:W-:Y:S01]  /*49e0*/  FFMA.FTZ R61, R65, UR33, -R78.reuse ;  /* 0x00000021413d7c23 */ /* 0x100fe2000801084e */
[--C-:B------:R-:W-:Y:S01]  /*49f0*/  FFMA.FTZ R52, R52, UR33, -R78.reuse ;  /* 0x0000002134347c23 */ /* 0x100fe2000801084e */
[--C-:B------:R-:W-:Y:S01]  /*4a00*/  FFMA.FTZ R51, R51, UR33, -R78.reuse ;  /* 0x0000002133337c23 */ /* 0x100fe2000801084e */
[----:B------:R-:W-:Y:S01]  /*4a10*/  FMNMX.FTZ R54, R12, R25, !PT ;  /* 0x000000190c367209 */ /* 0x000fe20007810000 */
[----:B------:R1:W-:Y:S01]  /*4a20*/  MUFU.EX2 R70, R53 ;  /* 0x0000003500467308 */ /* 0x0003e20000000800 */
[--C-:B------:R-:W-:Y:S01]  /*4a30*/  FFMA.FTZ R49, R49, UR33, -R78.reuse ;  /* 0x0000002131317c23 */ /* 0x100fe2000801084e */
[--C-:B------:R-:W-:Y:S01]  /*4a40*/  FFMA.FTZ R50, R50, UR33, -R78.reuse ;  /* 0x0000002132327c23 */ /* 0x100fe2000801084e */
[----:B------:R-:W-:Y:S01]  /*4a50*/  FMNMX.FTZ R25, R13, R54, !PT ;  /* 0x000000360d197209 */ /* 0x000fe20007810000 */
[--C-:B------:R-:W-:Y:S01]  /*4a60*/  FFMA.FTZ R47, R47, UR33, -R78.reuse ;  /* 0x000000212f2f7c23 */ /* 0x100fe2000801084e */
[--C-:B------:R-:W-:Y:S01]  /*4a70*/  FFMA.FTZ R46, R45, UR33, -R78.reuse ;  /* 0x000000212d2e7c23 */ /* 0x100fe2000801084e */
[--C-:B------:R-:W-:Y:S01]  /*4a80*/  FFMA.FTZ R37, R43, UR33, -R78.reuse ;  /* 0x000000212b257c23 */ /* 0x100fe2000801084e */
[----:B------:R-:W-:Y:S01]  /*4a90*/  FMNMX.FTZ R54, R14, R25, !PT ;  /* 0x000000190e367209 */ /* 0x000fe20007810000 */
[----:B------:R-:W-:Y:S01]  /*4aa0*/  MUFU.EX2 R72, R72 ;  /* 0x0000004800487308 */ /* 0x000fe20000000800 */
[--C-:B-1----:R-:W-:Y:S01]  /*4ab0*/  FFMA.FTZ R53, R59, UR33, -R78.reuse ;  /* 0x000000213b357c23 */ /* 0x102fe2000801084e */
[----:B------:R-:W-:Y:S01]  /*4ac0*/  FFMA.FTZ R59, R63, UR33, -R78 ;  /* 0x000000213f3b7c23 */ /* 0x000fe2000801084e */
[----:B------:R-:W-:-:S02]  /*4ad0*/  FMNMX.FTZ R25, R15, R54, !PT ;  /* 0x000000360f197209 */ /* 0x000fc40007810000 */
[----:B------:R-:W-:Y:S02]  /*4ae0*/  FSEL R63, R38, -INF , !P3 ;  /* 0xff800000263f7808 */ /* 0x000fe40005800000 */
        /* <DEDUP_REMOVED lines=11> */
[----:B------:R-:W-:Y:S01]  /*4ba0*/  FMNMX.FTZ R25, R29, R54, !PT ;  /* 0x000000361d197209 */ /* 0x000fe20007810000 */
[----:B------:R-:W-:-:S03]  /*4bb0*/  FFMA.FTZ R54, R60, UR33, -R78 ;  /* 0x000000213c367c23 */ /* 0x000fc6000801084e */
[----:B------:R-:W-:Y:S01]  /*4bc0*/  FMNMX.FTZ R58, R30, R25, !PT ;  /* 0x000000191e3a7209 */ /* 0x000fe20007810000 */
[----:B------:R-:W-:Y:S03]  /*4bd0*/  MUFU.EX2 R77, R77 ;  /* 0x0000004d004d7308 */ /* 0x000fe60000000800 */
[----:B------:R-:W-:-:S04]  /*4be0*/  FMNMX.FTZ R25, R31, R58, !PT ;  /* 0x0000003a1f197209 */ /* 0x000fc80007810000 */
[----:B------:R-:W-:Y:S01]  /*4bf0*/  FMNMX.FTZ R58, R32, R25, !PT ;  /* 0x00000019203a7209 */ /* 0x000fe20007810000 */
[----:B------:R-:W-:Y:S03]  /*4c00*/  MUFU.EX2 R56, R56 ;  /* 0x0000003800387308 */ /* 0x000fe60000000800 */
[----:B------:R-:W-:Y:S01]  /*4c10*/  FMNMX.FTZ R25, R33, R58, !PT ;  /* 0x0000003a21197209 */ /* 0x000fe20007810000 */
[--C-:B------:R-:W-:Y:S01]  /*4c20*/  FFMA.FTZ R58, R62, UR33, -R78.reuse ;  /* 0x000000213e3a7c23 */ /* 0x100fe2000801084e */
[--C-:B------:R-:W-:Y:S02]  /*4c30*/  FFMA.FTZ R62, R66, UR33, -R78.reuse ;  /* 0x00000021423e7c23 */ /* 0x100fe4000801084e */
[----:B------:R-:W-:Y:S01]  /*4c40*/  FMNMX.FTZ R60, R34, R25, !PT ;  /* 0x00000019223c7209 */ /* 0x000fe20007810000 */
[----:B------:R-:W-:Y:S03]  /*4c50*/  MUFU.EX2 R57, R57 ;  /* 0x0000003900397308 */ /* 0x000fe60000000800 */
[----:B------:R-:W-:Y:S01]  /*4c60*/  FMNMX.FTZ R25, R35, R60, !PT ;  /* 0x0000003c23197209 */ /* 0x000fe20007810000 */
[--C-:B------:R-:W-:Y:S01]  /*4c70*/  FFMA.FTZ R60, R64, UR33, -R78.reuse ;  /* 0x00000021403c7c23 */ /* 0x100fe2000801084e */
[----:B------:R-:W-:Y:S01]  /*4c80*/  FSEL R64, R40, -INF , !P5 ;  /* 0xff80000028407808 */ /* 0x000fe20006800000 */
[----:B------:R-:W-:Y:S01]  /*4c90*/  FFMA.FTZ R40, R48, UR33, -R78 ;  /* 0x0000002130287c23 */ /* 0x000fe2000801084e */
        /* <DEDUP_REMOVED lines=8> */
[----:B------:R-:W-:-:S05]  /*4d20*/  FMNMX.FTZ R36, R67, R36, !PT ;  /* 0x0000002443247209 */ /* 0x000fca0007810000 */
[----:B------:R-:W1:Y:S01]  /*4d30*/  SHFL.BFLY PT, R25, R36, 0x2, 0x1f ;  /* 0x0c401f0024197f89 */ /* 0x000e6200000e0000 */
[----:B------:R-:W-:Y:S08]  /*4d40*/  MUFU.EX2 R58, R58 ;  /* 0x0000003a003a7308 */ /* 0x000ff00000000800 */
[----:B------:R-:W-:Y:S08]  /*4d50*/  MUFU.EX2 R59, R59 ;  /* 0x0000003b003b7308 */ /* 0x000ff00000000800 */
[----:B------:R-:W-:Y:S01]  /*4d60*/  MUFU.EX2 R60, R60 ;  /* 0x0000003c003c7308 */ /* 0x000fe20000000800 */
[----:B-1----:R-:W-:Y:S01]  /*4d70*/  FMNMX.FTZ R38, R36, R25, !PT ;  /* 0x0000001924267209 */ /* 0x002fe20007810000 */
[----:B------:R-:W-:-:S06]  /*4d80*/  FFMA.FTZ R36, R44, UR33, -R78 ;  /* 0x000000212c247c23 */ /* 0x000fcc000801084e */
[----:B------:R-:W-:Y:S01]  /*4d90*/  MUFU.EX2 R61, R61 ;  /* 0x0000003d003d7308 */ /* 0x000fe20000000800 */
[----:B------:R-:W1:Y:S07]  /*4da0*/  SHFL.BFLY PT, R25, R38, 0x1, 0x1f ;  /* 0x0c201f0026197f89 */ /* 0x000e6e00000e0000 */
[----:B------:R-:W-:Y:S08]  /*4db0*/  MUFU.EX2 R62, R62 ;  /* 0x0000003e003e7308 */ /* 0x000ff00000000800 */
[----:B------:R-:W-:Y:S08]  /*4dc0*/  MUFU.EX2 R52, R52 ;  /* 0x0000003400347308 */ /* 0x000ff00000000800 */
[----:B------:R-:W-:Y:S01]  /*4dd0*/  MUFU.EX2 R51, R51 ;  /* 0x0000003300337308 */ /* 0x000fe20000000800 */
[----:B-1----:R-:W-:Y:S01]  /*4de0*/  FMNMX.FTZ R25, R38, R25, !PT ;  /* 0x0000001926197209 */ /* 0x002fe20007810000 */
[----:B------:R-:W-:-:S03]  /*4df0*/  FFMA.FTZ R38, R42, UR33, -R78 ;  /* 0x000000212a267c23 */ /* 0x000fc6000801084e */
        /* <DEDUP_REMOVED lines=21> */
[----:B------:R0:W1:Y:S01]  /*4f50*/  MUFU.EX2 R66, R4 ;  /* 0x0000000400427308 */ /* 0x0000620000000800 */
[--C-:B------:R-:W-:Y:S01]  /*4f60*/  FFMA.FTZ R15, R26, UR33, -R42.reuse ;  /* 0x000000211a0f7c23 */ /* 0x100fe2000801082a */
[--C-:B------:R-:W-:Y:S01]  /*4f70*/  FFMA.FTZ R12, R12, UR33, -R42.reuse ;  /* 0x000000210c0c7c23 */ /* 0x100fe2000801082a */
[--C-:B------:R-:W-:Y:S01]  /*4f80*/  FFMA.FTZ R26, R27, UR33, -R42.reuse ;  /* 0x000000211b1a7c23 */ /* 0x100fe2000801082a */
[--C-:B------:R-:W-:Y:S01]  /*4f90*/  FFMA.FTZ R27, R31, UR33, -R42.reuse ;  /* 0x000000211f1b7c23 */ /* 0x100fe2000801082a */
[--C-:B------:R-:W-:Y:S01]  /*4fa0*/  FFMA.FTZ R14, R14, UR33, -R42.reuse ;  /* 0x000000210e0e7c23 */ /* 0x100fe2000801082a */
[--C-:B------:R-:W-:Y:S01]  /*4fb0*/  FFMA.FTZ R2, R2, UR33, -R42.reuse ;  /* 0x0000002102027c23 */ /* 0x100fe2000801082a */
[--C-:B------:R-:W-:Y:S01]  /*4fc0*/  FFMA.FTZ R3, R3, UR33, -R42.reuse ;  /* 0x0000002103037c23 */ /* 0x100fe2000801082a */
[----:B------:R2:W3:Y:S01]  /*4fd0*/  MUFU.EX2 R7, R6 ;  /* 0x0000000600077308 */ /* 0x0004e20000000800 */
[----:B0-----:R-:W-:Y:S01]  /*4fe0*/  FADD.FTZ R4, R0, R73 ;  /* 0x0000004900047221 */ /* 0x001fe20000010000 */
[--C-:B------:R-:W-:Y:S01]  /*4ff0*/  FFMA.FTZ R35, R35, UR33, -R42.reuse ;  /* 0x0000002123237c23 */ /* 0x100fe2000801082a */
[--C-:B------:R-:W-:Y:S01]  /*5000*/  FFMA.FTZ R76, R76, UR33, -R42.reuse ;  /* 0x000000214c4c7c23 */ /* 0x100fe2000801082a */
[--C-:B------:R-:W-:Y:S01]  /*5010*/  FFMA.FTZ R63, R63, UR33, -R42.reuse ;  /* 0x000000213f3f7c23 */ /* 0x100fe2000801082a */
[--C-:B------:R-:W-:Y:S01]  /*5020*/  FFMA.FTZ R64, R64, UR33, -R42.reuse ;  /* 0x0000002140407c23 */ /* 0x100fe2000801082a */
[--C-:B------:R-:W-:Y:S01]  /*5030*/  FFMA.FTZ R80, R80, UR33, -R42.reuse ;  /* 0x0000002150507c23 */ /* 0x100fe2000801082a */
[----:B------:R-:W-:Y:S01]  /*5040*/  FFMA.FTZ R81, R81, UR33, -R42 ;  /* 0x0000002151517c23 */ /* 0x000fe2000801082a */
[----:B------:R0:W4:Y:S01]  /*5050*/  MUFU.EX2 R78, R5 ;  /* 0x00000005004e7308 */ /* 0x0001220000000800 */
[----:B-1----:R-:W-:Y:S01]  /*5060*/  FADD.FTZ R8, R79, R66 ;  /* 0x000000424f087221 */ /* 0x002fe20000010000 */
[----:B--2---:R-:W-:-:S06]  /*5070*/  F2FP.BF16.F32.PACK_AB R6, R72, R69 ;  /* 0x000000454806723e */ /* 0x004fcc00000010ff */
[----:B------:R-:W1:Y:S01]  /*5080*/  MUFU.EX2 R9, R9 ;  /* 0x0000000900097308 */ /* 0x000e620000000800 */
[----:B0-----:R-:W-:Y:S01]  /*5090*/  FADD.FTZ R5, R69, R4 ;  /* 0x0000000445057221 */ /* 0x001fe20000010000 */
[----:B---3--:R-:W-:Y:S01]  /*50a0*/  FADD.FTZ R29, R7, R8 ;  /* 0x00000008071d7221 */ /* 0x008fe20000010000 */
[----:B------:R-:W-:Y:S01]  /*50b0*/  F2FP.BF16.F32.PACK_AB R4, R73, R0 ;  /* 0x000000004904723e */ /* 0x000fe200000010ff */
[--C-:B------:R-:W-:Y:S01]  /*50c0*/  FFMA.FTZ R0, R30, UR33, -R42.reuse ;  /* 0x000000211e007c23 */ /* 0x100fe2000801082a */
[----:B------:R-:W-:Y:S01]  /*50d0*/  FADD.FTZ R5, R72, R5 ;  /* 0x0000000548057221 */ /* 0x000fe20000010000 */
[--C-:B------:R-:W-:Y:S02]  /*50e0*/  FFMA.FTZ R30, R33, UR33, -R42.reuse ;  /* 0x00000021211e7c23 */ /* 0x100fe4000801082a */
[----:B------:R-:W0:Y:S01]  /*50f0*/  MUFU.EX2 R44, R44 ;  /* 0x0000002c002c7308 */ /* 0x000e220000000800 */
[----:B------:R-:W-:Y:S01]  /*5100*/  FADD.FTZ R10, R68, R5 ;  /* 0x00000005440a7221 */ /* 0x000fe20000010000 */
[----:B----4-:R-:W-:Y:S01]  /*5110*/  FADD.FTZ R8, R78, R29 ;  /* 0x0000001d4e087221 */ /* 0x010fe20000010000 */
[----:B------:R-:W-:Y:S01]  /*5120*/  F2FP.BF16.F32.PACK_AB R5, R66, R79 ;  /* 0x0000004f4205723e */ /* 0x000fe200000010ff */
[----:B------:R-:W-:Y:S01]  /*5130*/  FFMA.FTZ R29, R32, UR33, -R42 ;  /* 0x00000021201d7c23 */ /* 0x000fe2000801082a */
[----:B------:R-:W-:Y:S01]  /*5140*/  FADD.FTZ R31, R71, R10 ;  /* 0x0000000a471f7221 */ /* 0x000fe20000010000 */
[----:B------:R-:W-:-:S02]  /*5150*/  F2FP.BF16.F32.PACK_AB R7, R78, R7 ;  /* 0x000000074e07723e */ /* 0x000fc400000010ff */
[----:B------:R-:W2:Y:S01]  /*5160*/  MUFU.EX2 R11, R11 ;  /* 0x0000000b000b7308 */ /* 0x000ea20000000800 */
[----:B------:R-:W-:Y:S01]  /*5170*/  FADD.FTZ R10, R70, R31 ;  /* 0x0000001f460a7221 */ /* 0x000fe20000010000 */
[----:B-1----:R-:W-:Y:S01]  /*5180*/  FADD.FTZ R65, R9, R8 ;  /* 0x0000000809417221 */ /* 0x002fe20000010000 */
[----:B------:R-:W-:Y:S01]  /*5190*/  FFMA.FTZ R31, R34, UR33, -R42 ;  /* 0x00000021221f7c23 */ /* 0x000fe2000801082a */
[----:B------:R1:W-:Y:S01]  /*51a0*/  STSM.16.M88.4 [R18+0x21800], R4 ;  /* 0x0218000412007844 */ /* 0x0003e20000000200 */
[----:B------:R-:W-:Y:S01]  /*51b0*/  FADD.FTZ R33, R75, R10 ;  /* 0x0000000a4b217221 */ /* 0x000fe20000010000 */
[----:B------:R-:W-:Y:S02]  /*51c0*/  FFMA.FTZ R42, R67, UR33, -R42 ;  /* 0x00000021432a7c23 */ /* 0x000fe4000801082a */
[----:B------:R-:W3:Y:S01]  /*51d0*/  MUFU.EX2 R48, R48 ;  /* 0x0000003000307308 */ /* 0x000ee20000000800 */
[----:B0-----:R-:W-:Y:S01]  /*51e0*/  FADD.FTZ R8, R44, R65 ;  /* 0x000000412c087221 */ /* 0x001fe20000010000 */
[----:B------:R-:W-:-:S04]  /*51f0*/  FADD.FTZ R10, R74, R33 ;  /* 0x000000214a0a7221 */ /* 0x000fc80000010000 */
[----:B------:R-:W-:Y:S02]  /*5200*/  FADD.FTZ R65, R77, R10 ;  /* 0x0000000a4d417221 */ /* 0x000fe40000010000 */
[----:B------:R-:W0:Y:S01]  /*5210*/  MUFU.EX2 R12, R12 ;  /* 0x0000000c000c7308 */ /* 0x000e220000000800 */
[----:B--2---:R-:W-:Y:S01]  /*5220*/  FADD.FTZ R33, R11, R8 ;  /* 0x000000080b217221 */ /* 0x004fe20000010000 */
[----:B------:R-:W-:Y:S01]  /*5230*/  FADD.FTZ R10, R56, R65 ;  /* 0x00000041380a7221 */ /* 0x000fe20000010000 */
[----:B-1----:R-:W-:-:S03]  /*5240*/  F2FP.BF16.F32.PACK_AB R5, R44, R9 ;  /* 0x000000092c05723e */ /* 0x002fc600000010ff */
[----:B------:R-:W-:Y:S01]  /*5250*/  FADD.FTZ R10, R57, R10 ;  /* 0x0000000a390a7221 */ /* 0x000fe20000010000 */
[----:B------:R-:W-:Y:S01]  /*5260*/  F2FP.BF16.F32.PACK_AB R4, R71, R68 ;  /* 0x000000444704723e */ /* 0x000fe200000010ff */
[----:B------:R-:W1:Y:S01]  /*5270*/  MUFU.EX2 R43, R43 ;  /* 0x0000002b002b7308 */ /* 0x000e620000000800 */
[C---:B---3--:R-:W-:Y:S01]  /*5280*/  FADD.FTZ R33, R48.reuse, R33 ;  /* 0x0000002130217221 */ /* 0x048fe20000010000 */
[----:B------:R-:W-:Y:S01]  /*5290*/  FADD.FTZ R65, R53, R10 ;  /* 0x0000000a35417221 */ /* 0x000fe20000010000 */
[----:B------:R-:W-:Y:S02]  /*52a0*/  F2FP.BF16.F32.PACK_AB R7, R48, R11 ;  /* 0x0000000b3007723e */ /* 0x000fe400000010ff */
[----:B------:R-:W-:Y:S01]  /*52b0*/  F2FP.BF16.F32.PACK_AB R6, R75, R70 ;  /* 0x000000464b06723e */ /* 0x000fe200000010ff */
[----:B------:R-:W-:Y:S02]  /*52c0*/  FADD.FTZ R10, R54, R65 ;  /* 0x00000041360a7221 */ /* 0x000fe40000010000 */
[----:B------:R-:W2:Y:S01]  /*52d0*/  MUFU.EX2 R14, R14 ;  /* 0x0000000e000e7308 */ /* 0x000ea20000000800 */
[----:B0-----:R-:W-:Y:S01]  /*52e0*/  FADD.FTZ R8, R12, R33 ;  /* 0x000000210c087221 */ /* 0x001fe20000010000 */
[----:B------:R-:W-:Y:S01]  /*52f0*/  FADD.FTZ R65, R55, R10 ;  /* 0x0000000a37417221 */ /* 0x000fe20000010000 */
[----:B------:R0:W-:Y:S01]  /*5300*/  STSM.16.M88.4 [R23], R4 ;  /* 0x0000000417007844 */ /* 0x0001e20000000200 */
[----:B------:R-:W-:-:S02]  /*5310*/  F2FP.BF16.F32.PACK_AB R10, R57, R56 ;  /* 0x00000038390a723e */ /* 0x000fc400000010ff */
[----:B------:R-:W-:Y:S02]  /*5320*/  FADD.FTZ R34, R58, R65 ;  /* 0x000000413a227221 */ /* 0x000fe40000010000 */
[----:B------:R-:W3:Y:S01]  /*5330*/  MUFU.EX2 R45, R45 ;  /* 0x0000002d002d7308 */ /* 0x000ee20000000800 */
[----:B-1----:R-:W-:Y:S01]  /*5340*/  FADD.FTZ R33, R43, R8 ;  /* 0x000000082b217221 */ /* 0x002fe20000010000 */
[----:B------:R-:W-:-:S04]  /*5350*/  FADD.FTZ R9, R59, R34 ;  /* 0x000000223b097221 */ /* 0x000fc80000010000 */
[----:B------:R-:W-:Y:S01]  /*5360*/  FADD.FTZ R44, R60, R9 ;  /* 0x000000093c2c7221 */ /* 0x000fe20000010000 */
[----:B------:R-:W-:Y:S01]  /*5370*/  F2FP.BF16.F32.PACK_AB R9, R43, R12 ;  /* 0x0000000c2b09723e */ /* 0x000fe200000010ff */
[----:B------:R-:W1:Y:S01]  /*5380*/  MUFU.EX2 R13, R13 ;  /* 0x0000000d000d7308 */ /* 0x000e620000000800 */
[----:B--2---:R-:W-:Y:S01]  /*5390*/  FADD.FTZ R8, R14, R33 ;  /* 0x000000210e087221 */ /* 0x004fe20000010000 */
[----:B------:R-:W-:Y:S01]  /*53a0*/  FADD.FTZ R43, R61, R44 ;  /* 0x0000002c3d2b7221 */ /* 0x000fe20000010000 */
[----:B0-----:R-:W-:Y:S02]  /*53b0*/  F2FP.BF16.F32.PACK_AB R4, R54, R53 ;  /* 0x000000353604723e */ /* 0x001fe400000010ff */
[----:B------:R-:W-:Y:S01]  /*53c0*/  F2FP.BF16.F32.PACK_AB R6, R58, R55 ;  /* 0x000000373a06723e */ /* 0x000fe200000010ff */
[----:B------:R-:W-:Y:S02]  /*53d0*/  FADD.FTZ R43, R62, R43 ;  /* 0x0000002b3e2b7221 */ /* 0x000fe40000010000 */
[----:B------:R-:W0:Y:S01]  /*53e0*/  MUFU.EX2 R20, R20 ;  /* 0x0000001400147308 */ /* 0x000e220000000800 */
[C---:B---3--:R-:W-:Y:S01]  /*53f0*/  FADD.FTZ R8, R45.reuse, R8 ;  /* 0x000000082d087221 */ /* 0x048fe20000010000 */
[----:B------:R-:W-:Y:S01]  /*5400*/  F2FP.BF16.F32.PACK_AB R11, R45, R14 ;  /* 0x0000000e2d0b723e */ /* 0x000fe200000010ff */
[----:B------:R-:W-:-:S04]  /*5410*/  FADD.FTZ R14, R52, R43 ;  /* 0x0000002b340e7221 */ /* 0x000fc80000010000 */
[----:B------:R-:W-:Y:S01]  /*5420*/  FADD.FTZ R14, R51, R14 ;  /* 0x0000000e330e7221 */ /* 0x000fe20000010000 */
[----:B------:R-:W2:Y:S01]  /*5430*/  MUFU.EX2 R2, R2 ;  /* 0x0000000200027308 */ /* 0x000ea20000000800 */
[----:B-1----:R-:W-:Y:S01]  /*5440*/  FADD.FTZ R33, R13, R8 ;  /* 0x000000080d217221 */ /* 0x002fe20000010000 */
[----:B------:R-:W-:Y:S01]  /*5450*/  F2FP.BF16.F32.PACK_AB R8, R77, R74 ;  /* 0x0000004a4d08723e */ /* 0x000fe200000010ff */
[----:B------:R-:W-:Y:S01]  /*5460*/  FADD.FTZ R5, R49, R14 ;  /* 0x0000000e31057221 */ /* 0x000fe20000010000 */
[----:B------:R-:W-:-:S03]  /*5470*/  F2FP.BF16.F32.PACK_AB R14, R50, R49 ;  /* 0x00000031320e723e */ /* 0x000fc600000010ff */
[----:B------:R1:W-:Y:S01]  /*5480*/  STSM.16.M88.4 [R22], R8 ;  /* 0x0000000816007844 */ /* 0x0003e20000000200 */
[----:B------:R-:W3:Y:S01]  /*5490*/  MUFU.EX2 R3, R3 ;  /* 0x0000000300037308 */ /* 0x000ee20000000800 */
[----:B0-----:R-:W-:-:S07]  /*54a0*/  FADD.FTZ R33, R20, R33 ;  /* 0x0000002114217221 */ /* 0x001fce0000010000 */
[----:B------:R-:W-:Y:S01]  /*54b0*/  MUFU.EX2 R15, R15 ;  /* 0x0000000f000f7308 */ /* 0x000fe20000000800 */
[----:B--2---:R-:W-:Y:S01]  /*54c0*/  FADD.FTZ R34, R2, R33 ;  /* 0x0000002102227221 */ /* 0x004fe20000010000 */
[----:B-1----:R-:W-:-:S06]  /*54d0*/  F2FP.BF16.F32.PACK_AB R8, R60, R59 ;  /* 0x0000003b3c08723e */ /* 0x002fcc00000010ff */
[----:B------:R-:W0:Y:S01]  /*54e0*/  MUFU.EX2 R26, R26 ;  /* 0x0000001a001a7308 */ /* 0x000e220000000800 */
[C---:B---3--:R-:W-:Y:S01]  /*54f0*/  FADD.FTZ R34, R3.reuse, R34 ;  /* 0x0000002203227221 */ /* 0x048fe20000010000 */
[----:B------:R-:W-:Y:S02]  /*5500*/  F2FP.BF16.F32.PACK_AB R7, R3, R2 ;  /* 0x000000020307723e */ /* 0x000fe400000010ff */
[----:B------:R-:W-:-:S04]  /*5510*/  F2FP.BF16.F32.PACK_AB R10, R62, R61 ;  /* 0x0000003d3e0a723e */ /* 0x000fc800000010ff */
[----:B------:R-:W-:Y:S08]  /*5520*/  MUFU.EX2 R21, R21 ;  /* 0x0000001500157308 */ /* 0x000ff00000000800 */
[----:B------:R-:W1:Y:S01]  /*5530*/  MUFU.EX2 R28, R28 ;  /* 0x0000001c001c7308 */ /* 0x000e620000000800 */
[----:B0-----:R-:W-:-:S07]  /*5540*/  F2FP.BF16.F32.PACK_AB R9, R26, R15 ;  /* 0x0000000f1a09723e */ /* 0x001fce00000010ff */
[----:B------:R-:W0:Y:S08]  /*5550*/  MUFU.EX2 R0, R0 ;  /* 0x0000000000007308 */ /* 0x000e300000000800 */
[----:B------:R2:W-:Y:S01]  /*5560*/  MUFU.EX2 R32, R35 ;  /* 0x0000002300207308 */ /* 0x0005e20000000800 */
[----:B-1----:R-:W-:-:S07]  /*5570*/  F2FP.BF16.F32.PACK_AB R11, R28, R21 ;  /* 0x000000151c0b723e */ /* 0x002fce00000010ff */
[----:B------:R-:W1:Y:S01]  /*5580*/  MUFU.EX2 R27, R27 ;  /* 0x0000001b001b7308 */ /* 0x000e620000000800 */
[----:B--2---:R-:W-:-:S04]  /*5590*/  FADD.FTZ R35, R15, R34 ;  /* 0x000000220f237221 */ /* 0x004fc80000010000 */
[----:B------:R-:W-:-:S03]  /*55a0*/  FADD.FTZ R12, R26, R35 ;  /* 0x000000231a0c7221 */ /* 0x000fc60000010000 */
[----:B------:R-:W2:Y:S01]  /*55b0*/  MUFU.EX2 R29, R29 ;  /* 0x0000001d001d7308 */ /* 0x000ea20000000800 */
[----:B------:R-:W-:Y:S01]  /*55c0*/  FADD.FTZ R35, R21, R12 ;  /* 0x0000000c15237221 */ /* 0x000fe20000010000 */
[----:B------:R-:W-:-:S03]  /*55d0*/  F2FP.BF16.F32.PACK_AB R12, R51, R52 ;  /* 0x00000034330c723e */ /* 0x000fc600000010ff */
[----:B------:R-:W-:-:S03]  /*55e0*/  FADD.FTZ R35, R28, R35 ;  /* 0x000000231c237221 */ /* 0x000fc60000010000 */
[----:B------:R-:W3:Y:S01]  /*55f0*/  MUFU.EX2 R30, R30 ;  /* 0x0000001e001e7308 */ /* 0x000ee20000000800 */
[----:B0-----:R-:W-:Y:S01]  /*5600*/  FADD.FTZ R44, R0, R35 ;  /* 0x00000023002c7221 */ /* 0x001fe20000010000 */
[----:B------:R-:W-:Y:S01]  /*5610*/  FADD.FTZ R35, R50, R5 ;  /* 0x0000000532237221 */ /* 0x000fe20000010000 */
[----:B------:R-:W-:Y:S02]  /*5620*/  F2FP.BF16.F32.PACK_AB R5, R20, R13 ;  /* 0x0000000d1405723e */ /* 0x000fe400000010ff */
[C---:B-1----:R-:W-:Y:S01]  /*5630*/  FADD.FTZ R44, R27.reuse, R44 ;  /* 0x0000002c1b2c7221 */ /* 0x042fe20000010000 */
[----:B------:R-:W-:Y:S02]  /*5640*/  F2FP.BF16.F32.PACK_AB R13, R27, R0 ;  /* 0x000000001b0d723e */ /* 0x000fe400000010ff */
[----:B------:R-:W0:Y:S01]  /*5650*/  MUFU.EX2 R31, R31 ;  /* 0x0000001f001f7308 */ /* 0x000e220000000800 */
[----:B--2---:R-:W-:Y:S01]  /*5660*/  FADD.FTZ R3, R29, R44 ;  /* 0x0000002c1d037221 */ /* 0x004fe20000010000 */
[----:B------:R1:W-:Y:S04]  /*5670*/  STSM.16.M88.4 [R19], R4 ;  /* 0x0000000413007844 */ /* 0x0003e80000000200 */
[----:B------:R-:W-:Y:S02]  /*5680*/  STSM.16.M88.4 [R18+0x27800], R8 ;  /* 0x0278000812007844 */ /* 0x000fe40000000200 */
[----:B------:R-:W2:Y:S01]  /*5690*/  MUFU.EX2 R40, R40 ;  /* 0x0000002800287308 */ /* 0x000ea20000000800 */
[C---:B---3--:R-:W-:Y:S01]  /*56a0*/  FADD.FTZ R0, R30.reuse, R3 ;  /* 0x000000031e007221 */ /* 0x048fe20000010000 */
[----:B------:R-:W-:-:S05]  /*56b0*/  F2FP.BF16.F32.PACK_AB R15, R30, R29 ;  /* 0x0000001d1e0f723e */ /* 0x000fca00000010ff */
[----:B------:R-:W-:Y:S01]  /*56c0*/  STSM.16.M88.4 [R136], R12 ;  /* 0x0000000c88007844 */ /* 0x000fe20000000200 */
[----:B------:R-:W3:Y:S01]  /*56d0*/  MUFU.EX2 R47, R47 ;  /* 0x0000002f002f7308 */ /* 0x000ee20000000800 */
[----:B0-----:R-:W-:Y:S01]  /*56e0*/  FADD.FTZ R21, R31, R0 ;  /* 0x000000001f157221 */ /* 0x001fe20000010000 */
[----:B------:R-:W-:-:S03]  /*56f0*/  F2FP.BF16.F32.PACK_AB R29, R32, R31 ;  /* 0x0000001f201d723e */ /* 0x000fc600000010ff */
[----:B------:R-:W-:-:S03]  /*5700*/  FADD.FTZ R21, R32, R21 ;  /* 0x0000001520157221 */ /* 0x000fc60000010000 */
[----:B------:R-:W0:Y:S01]  /*5710*/  MUFU.EX2 R41, R41 ;  /* 0x0000002900297308 */ /* 0x000e220000000800 */
[----:B--2---:R-:W-:-:S07]  /*5720*/  FADD.FTZ R2, R40, R35 ;  /* 0x0000002328027221 */ /* 0x004fce0000010000 */
[----:B------:R-:W2:Y:S01]  /*5730*/  MUFU.EX2 R46, R46 ;  /* 0x0000002e002e7308 */ /* 0x000ea20000000800 */
[C---:B---3--:R-:W-:Y:S01]  /*5740*/  F2FP.BF16.F32.PACK_AB R28, R47.reuse, R40 ;  /* 0x000000282f1c723e */ /* 0x048fe200000010ff */
[----:B------:R-:W-:-:S06]  /*5750*/  FADD.FTZ R2, R47, R2 ;  /* 0x000000022f027221 */ /* 0x000fcc0000010000 */
[----:B------:R-:W3:Y:S01]  /*5760*/  MUFU.EX2 R76, R76 ;  /* 0x0000004c004c7308 */ /* 0x000ee20000000800 */
[----:B0-----:R-:W-:-:S07]  /*5770*/  FADD.FTZ R27, R41, R2 ;  /* 0x00000002291b7221 */ /* 0x001fce0000010000 */
[----:B------:R-:W0:Y:S01]  /*5780*/  MUFU.EX2 R33, R80 ;  /* 0x0000005000217308 */ /* 0x000e220000000800 */
[C---:B--2---:R-:W-:Y:S01]  /*5790*/  F2FP.BF16.F32.PACK_AB R30, R46.reuse, R41 ;  /* 0x000000292e1e723e */ /* 0x044fe200000010ff */
[----:B------:R-:W-:-:S06]  /*57a0*/  FADD.FTZ R27, R46, R27 ;  /* 0x0000001b2e1b7221 */ /* 0x000fcc0000010000 */
[----:B------:R-:W-:Y:S01]  /*57b0*/  MUFU.EX2 R36, R36 ;  /* 0x0000002400247308 */ /* 0x000fe20000000800 */
[----:B---3--:R-:W-:-:S07]  /*57c0*/  FADD.FTZ R0, R76, R21 ;  /* 0x000000154c007221 */ /* 0x008fce0000010000 */
[----:B------:R-:W1:Y:S01]  /*57d0*/  MUFU.EX2 R37, R37 ;  /* 0x0000002500257308 */ /* 0x000e620000000800 */
[C---:B0-----:R-:W-:Y:S01]  /*57e0*/  F2FP.BF16.F32.PACK_AB R31, R33.reuse, R76 ;  /* 0x0000004c211f723e */ /* 0x041fe200000010ff */
[----:B------:R-:W-:-:S04]  /*57f0*/  FADD.FTZ R0, R33, R0 ;  /* 0x0000000021007221 */ /* 0x000fc80000010000 */
[----:B------:R-:W-:Y:S02]  /*5800*/  STSM.16.M88.4 [R22+0x6000], R28 ;  /* 0x0060001c16007844 */ /* 0x000fe40000000200 */
[----:B------:R-:W0:Y:S08]  /*5810*/  MUFU.EX2 R38, R38 ;  /* 0x0000002600267308 */ /* 0x000e300000000800 */
[----:B------:R-:W2:Y:S01]  /*5820*/  MUFU.EX2 R39, R39 ;  /* 0x0000002700277308 */ /* 0x000ea20000000800 */
[----:B-1----:R-:W-:Y:S01]  /*5830*/  F2FP.BF16.F32.PACK_AB R4, R37, R36 ;  /* 0x000000242504723e */ /* 0x002fe200000010ff */
[----:B------:R-:W-:-:S04]  /*5840*/  FADD.FTZ R36, R36, R27 ;  /* 0x0000001b24247221 */ /* 0x000fc80000010000 */
[----:B------:R-:W-:Y:S02]  /*5850*/  FADD.FTZ R37, R37, R36 ;  /* 0x0000002425257221 */ /* 0x000fe40000010000 */
[----:B------:R-:W-:Y:S02]  /*5860*/  MUFU.EX2 R63, R63 ;  /* 0x0000003f003f7308 */ /* 0x000fe40000000800 */
[----:B0-----:R-:W-:-:S06]  /*5870*/  FADD.FTZ R2, R38, R37 ;  /* 0x0000002526027221 */ /* 0x001fcc0000010000 */
[----:B------:R-:W0:Y:S01]  /*5880*/  MUFU.EX2 R34, R81 ;  /* 0x0000005100227308 */ /* 0x000e220000000800 */
[C---:B--2---:R-:W-:Y:S01]  /*5890*/  F2FP.BF16.F32.PACK_AB R6, R39.reuse, R38 ;  /* 0x000000262706723e */ /* 0x044fe200000010ff */
[----:B------:R-:W-:-:S06]  /*58a0*/  FADD.FTZ R2, R39, R2 ;  /* 0x0000000227027221 */ /* 0x000fcc0000010000 */
[----:B------:R-:W1:Y:S08]  /*58b0*/  MUFU.EX2 R64, R64 ;  /* 0x0000004000407308 */ /* 0x000e700000000800 */
[----:B------:R-:W2:Y:S01]  /*58c0*/  MUFU.EX2 R3, R42 ;  /* 0x0000002a00037308 */ /* 0x000ea20000000800 */
[----:B0-----:R-:W-:Y:S01]  /*58d0*/  F2FP.BF16.F32.PACK_AB R5, R34, R63 ;  /* 0x0000003f2205723e */ /* 0x001fe200000010ff */
[----:B------:R-:W-:-:S04]  /*58e0*/  FADD.FTZ R63, R63, R0 ;  /* 0x000000003f3f7221 */ /* 0x000fc80000010000 */
[----:B------:R-:W-:-:S04]  /*58f0*/  FADD.FTZ R63, R34, R63 ;  /* 0x0000003f223f7221 */ /* 0x000fc80000010000 */
[----:B-1----:R-:W-:Y:S01]  /*5900*/  FADD.FTZ R0, R64, R63 ;  /* 0x0000003f40007221 */ /* 0x002fe20000010000 */
[----:B--2---:R-:W-:-:S03]  /*5910*/  F2FP.BF16.F32.PACK_AB R7, R3, R64 ;  /* 0x000000400307723e */ /* 0x004fc600000010ff */
[----:B------:R-:W-:Y:S02]  /*5920*/  FADD.FTZ R0, R3, R0 ;  /* 0x0000000003007221 */ /* 0x000fe40000010000 */
[----:B------:R0:W-:Y:S01]  /*5930*/  STSM.16.M88.4 [R19+0x6000], R4 ;  /* 0x0060000413007844 */ /* 0x0001e20000000200 */
[----:B------:R1:W-:Y:S06]  /*5940*/  MEMBAR.ALL.CTA ;  /* 0x0000000000007992 */ /* 0x0003ec0000008000 */
[----:B-1----:R-:W1:Y:S01]  /*5950*/  FENCE.VIEW.ASYNC.S ;  /* 0x00000000000073c6 */ /* 0x002e620000000000 */
[----:B0-----:R-:W-:Y:S01]  /*5960*/  VIADD R6, R88, 0xfffffffe ;  /* 0xfffffffe58067836 */ /* 0x001fe20000000000 */
[----:B-1----:R-:W-:Y:S01]  /*5970*/  NOP ;  /* 0x0000000000007918 */ /* 0x002fe20000000000 */
        /* <DEDUP_REMOVED lines=12> */
.L_x_1090:
[----:B------:R-:W-:Y:S02]  /*5a40*/  ULDC UR18, c[0x0][0x9e4] ;  /* 0x0002790000127ab9 */ /* 0x000fe40000000800 */
[----:B------:R-:W-:-:S11]  /*5a50*/  UISETP.NE.AND UP0, UPT, UR18, 0x1, UPT ;  /* 0x000000011200788c */ /* 0x000fd6000bf05270 */
[----:B------:R-:W-:Y:S02]  /*5a60*/  @UP0 ULDC.64 UR6, c[0x0][0x9e8] ;  /* 0x00027a0000060ab9 */ /* 0x000fe40000000a00 */
[----:B------:R-:W-:-:S04]  /*5a70*/  UIMAD.WIDE.U32 UR10, UR15, UR6, URZ ;  /* 0x000000060f0a72a5 */ /* 0x000fc8000f8e003f */
[----:B------:R-:W-:-:S12]  /*5a80*/  @UP0 USHF.R.U32.HI UR15, URZ, UR7, UR11 ;  /* 0x000000073f0f0299 */ /* 0x000fd8000801160b */
.L_x_1091:
[----:B------:R-:W-:-:S04]  /*5a90*/  UIMAD UR15, UR15, UR18, UR18 ;  /* 0x000000120f0f72a4 */ /* 0x000fc8000f8e0212 */
[----:B------:R-:W-:-:S04]  /*5aa0*/  UISETP.LT.AND UP0, UPT, UR14, UR15, UPT ;  /* 0x0000000f0e00728c */ /* 0x000fc8000bf01270 */
[----:B------:R-:W-:-:S12]  /*5ab0*/  USEL UR14, UR14, UR15, UP0 ;  /* 0x0000000f0e0e7287 */ /* 0x000fd80008000000 */
.L_x_1089:
[----:B------:R-:W-:Y:S01]  /*5ac0*/  USHF.R.S32.HI UR6, URZ, 0x1f, UR14 ;  /* 0x0000001f3f067899 */ /* 0x000fe2000801140e */
[----:B------:R-:W-:Y:S02]  /*5ad0*/  CS2R R134, SRZ ;  /* 0x0000000000867805 */ /* 0x000fe4000001ff00 */
[----:B------:R-:W-:Y:S02]  /*5ae0*/  CS2R R132, SRZ ;  /* 0x0000000000847805 */ /* 0x000fe4000001ff00 */
[----:B------:R-:W-:Y:S01]  /*5af0*/  CS2R R130, SRZ ;  /* 0x0000000000827805 */ /* 0x000fe2000001ff00 */
[----:B------:R-:W-:Y:S01]  /*5b00*/  ULEA.HI UR6, UR6, UR14, URZ, 0x7 ;  /* 0x0000000e06067291 */ /* 0x000fe2000f8f383f */
[----:B------:R-:W-:Y:S02]  /*5b10*/  CS2R R128, SRZ ;  /* 0x0000000000807805 */ /* 0x000fe4000001ff00 */
[----:B------:R-:W-:Y:S02]  /*5b20*/  CS2R R126, SRZ ;  /* 0x00000000007e7805 */ /* 0x000fe4000001ff00 */
[----:B------:R-:W-:Y:S01]  /*5b30*/  CS2R R124, SRZ ;  /* 0x00000000007c7805 */ /* 0x000fe2000001ff00 */
[----:B------:R-:W-:Y:S01]  /*5b40*/  USHF.R.S32.HI UR6, URZ, 0x7, UR6 ;  /* 0x000000073f067899 */ /* 0x000fe20008011406 */
[----:B------:R-:W-:-:S02]  /*5b50*/  CS2R R122, SRZ ;  /* 0x00000000007a7805 */ /* 0x000fc4000001ff00 */
[----:B------:R-:W-:Y:S02]  /*5b60*/  CS2R R120, SRZ ;  /* 0x0000000000787805 */ /* 0x000fe4000001ff00 */
[----:B------:R-:W-:Y:S01]  /*5b70*/  CS2R R118, SRZ ;  /* 0x0000000000767805 */ /* 0x000fe2000001ff00 */
[----:B------:R-:W-:Y:S01]  /*5b80*/  UISETP.LT.AND UP0, UPT, UR36, UR6, UPT ;  /* 0x000000062400728c */ /* 0x000fe2000bf01270 */
[----:B------:R-:W-:Y:S02]  /*5b90*/  CS2R R116, SRZ ;  /* 0x0000000000747805 */ /* 0x000fe4000001ff00 */
[----:B------:R-:W-:Y:S02]  /*5ba0*/  CS2R R114, SRZ ;  /* 0x0000000000727805 */ /* 0x000fe4000001ff00 */
[----:B------:R-:W-:Y:S01]  /*5bb0*/  CS2R R112, SRZ ;  /* 0x0000000000707805 */ /* 0x000fe2000001ff00 */
[----:B------:R-:W-:Y:S01]  /*5bc0*/  USEL UR60, UR36, UR6, !UP0 ;  /* 0x00000006243c7287 */ /* 0x000fe2000c000000 */
[----:B------:R-:W-:-:S02]  /*5bd0*/  CS2R R110, SRZ ;  /* 0x00000000006e7805 */ /* 0x000fc4000001ff00 */
[----:B------:R-:W-:Y:S02]  /*5be0*/  CS2R R108, SRZ ;  /* 0x00000000006c7805 */ /* 0x000fe4000001ff00 */
[----:B------:R-:W-:Y:S02]  /*5bf0*/  CS2R R106, SRZ ;  /* 0x00000000006a7805 */ /* 0x000fe4000001ff00 */
[----:B------:R-:W-:Y:S02]  /*5c00*/  CS2R R104, SRZ ;  /* 0x0000000000687805 */ /* 0x000fe4000001ff00 */
        /* <DEDUP_REMOVED lines=8> */
[----:B------:R-:W-:Y:S01]  /*5c90*/  CS2R R88, SRZ ;  /* 0x0000000000587805 */ /* 0x000fe2000001ff00 */
[----:B------:R-:W-:Y:S06]  /*5ca0*/  @!P1 BRA `(.L_x_1092) ;  /* 0x0000003c003c9947 */ /* 0x000fec0003800000 */
[----:B------:R-:W-:Y:S01]  /*5cb0*/  IMAD.MOV.U32 R5, RZ, RZ, R25 ;  /* 0x000000ffff057224 */ /* 0x000fe200078e0019 */
[----:B------:R-:W-:Y:S01]  /*5cc0*/  UMOV UR28, UR50 ;  /* 0x00000032001c7c82 */ /* 0x000fe20008000000 */
[----:B------:R-:W-:Y:S01]  /*5cd0*/  IMAD.MOV.U32 R4, RZ, RZ, R24 ;  /* 0x000000ffff047224 */ /* 0x000fe200078e0018 */
[----:B------:R-:W-:Y:S01]  /*5ce0*/  UMOV UR61, UR49 ;  /* 0x00000031003d7c82 */ /* 0x000fe20008000000 */
[----:B------:R-:W-:Y:S01]  /*5cf0*/  IMAD.MOV.U32 R3, RZ, RZ, R6 ;  /* 0x000000ffff037224 */ /* 0x000fe200078e0006 */
[----:B------:R-:W-:Y:S01]  /*5d00*/  ULDC UR34, c[0x0][0x9e4] ;  /* 0x0002790000227ab9 */ /* 0x000fe20000000800 */
[----:B------:R-:W-:Y:S01]  /*5d10*/  IMAD.MOV.U32 R135, RZ, RZ, RZ ;  /* 0x000000ffff877224 */ /* 0x000fe200078e00ff */
[----:B------:R-:W-:Y:S01]  /*5d20*/  ULDC UR35, c[0x0][0x9dc] ;  /* 0x0002770000237ab9 */ /* 0x000fe20000000800 */
[----:B------:R-:W-:Y:S01]  /*5d30*/  ULDC UR59, c[0x0][0x9d8] ;  /* 0x00027600003b7ab9 */ /* 0x000fe20000000800 */
[----:B------:R-:W-:Y:S01]  /*5d40*/  ULDC UR33, c[0x0][0x988] ;  /* 0x0002620000217ab9 */ /* 0x000fe20000000800 */
[----:B------:R-:W-:-:S05]  /*5d50*/  ULDC UR58, c[0x0][0x9e0] ;  /* 0x00027800003a7ab9 */ /* 0x000fca0000000800 */
.L_x_1111:
[----:B------:R-:W-:Y:S01]  /*5d60*/  ISETP.NE.AND P2, PT, RZ, UR46, PT ;  /* 0x0000002eff007c0c */ /* 0x000fe2000bf45270 */
[----:B------:R-:W-:-:S04]  /*5d70*/  UISETP.NE.AND UP0, UPT, UR61, 0x1, UPT ;  /* 0x000000013d00788c */ /* 0x000fc8000bf05270 */
[----:B------:R-:W-:-:S04]  /*5d80*/  USEL UR50, URZ, 0x1, UP0 ;  /* 0x000000013f327887 */ /* 0x000fc80008000000 */
[----:B------:R-:W-:-:S04]  /*5d90*/  ULOP3.LUT UR50, UR28, UR50, URZ, 0x3c, !UPT ;  /* 0x000000321c327292 */ /* 0x000fc8000f8e3c3f */
[----:B------:R-:W-:Y:S08]  /*5da0*/  @P2 BRA `(.L_x_1093) ;  /* 0x0000000000382947 */ /* 0x000ff00003800000 */
[----:B------:R-:W-:Y:S05]  /*5db0*/  @!P0 BRA `(.L_x_1094) ;  /* 0x0000000000048947 */ /* 0x000fea0003800000 */
[----:B------:R-:W-:Y:S01]  /*5dc0*/  BPT.TRAP 0x1 ;  /* 0x000000040000795c */ /* 0x000fe20000300000 */
.L_x_1094:
        /* <DEDUP_REMOVED lines=9> */
.L_x_1095:
[----:B-1----:R-:W-:Y:S05]  /*5e60*/  @P1 BRA `(.L_x_1093) ;  /* 0x0000000000081947 */ /* 0x002fea0003800000 */
[----:B------:R-:W1:Y:S02]  /*5e70*/  SYNCS.PHASECHK.TRANS64.TRYWAIT P1, [UR6+0x2d830], R6 ;  /* 0x02d83006ff0075a7 */ /* 0x000e640008020146 */
[----:B-1----:R-:W-:Y:S05]  /*5e80*/  @!P1 BRA `(.L_x_1096) ;  /* 0x0000013800e49947 */ /* 0x002fea0003800000 */
.L_x_1093:
[----:B-1----:R-:W1:Y:S01]  /*5e90*/  S2R R7, SR_TID.X ;  /* 0x0000000000077919 */ /* 0x002e620000002100 */
[----:B------:R-:W-:Y:S01]  /*5ea0*/  UIADD3 UR49, UR61, 0x1, URZ ;  /* 0x000000013d317890 */ /* 0x000fe2000fffe03f */
[----:B------:R-:W-:Y:S01]  /*5eb0*/  UMOV UR7, 0x80000020 ;  /* 0x8000002000077882 */ /* 0x000fe20000000000 */
[----:B------:R-:W-:Y:S02]  /*5ec0*/  UMOV UR11, 0x80000020 ;  /* 0x80000020000b7882 */ /* 0x000fe40000000000 */
        /* <DEDUP_REMOVED lines=36> */
.L_x_1098:
[----:B------:R-:W-:Y:S01]  /*6110*/  ULEA UR6, UR61, UR41, 0x3 ;  /* 0x000000293d067291 */ /* 0x000fe2000f8e183f */
[----:B------:R-:W-:-:S05]  /*6120*/  IMAD.U32 R6, RZ, RZ, UR28 ;  /* 0x0000001cff067e24 */ /* 0x000fca000f8e00ff */
[----:B------:R-:W-:-:S04]  /*6130*/  SHF.L.U32 R6, R6, 0x1f, RZ ;  /* 0x0000001f06067819 */ /* 0x000fc800000006ff */
[----:B------:R0:W1:Y:S01]  /*6140*/  SYNCS.PHASECHK.TRANS64.TRYWAIT P1, [UR6+0x2d850], R6 ;  /* 0x02d85006ff0075a7 */ /* 0x0000620008020146 */
[----:B------:R-:W-:Y:S05]  /*6150*/  @!P0 BRA `(.L_x_1099) ;  /* 0x0000000000048947 */ /* 0x000fea0003800000 */
[----:B------:R-:W-:Y:S01]  /*6160*/  BPT.TRAP 0x1 ;  /* 0x000000040000795c */ /* 0x000fe20000300000 */
.L_x_1099:
[----:B-1----:R-:W-:Y:S05]  /*6170*/  @P1 BRA `(.L_x_1097) ;  /* 0x0000000000081947 */ /* 0x002fea0003800000 */
[----:B------:R-:W1:Y:S02]  /*6180*/  SYNCS.PHASECHK.TRANS64.TRYWAIT P1, [UR6+0x2d850], R6 ;  /* 0x02d85006ff0075a7 */ /* 0x000e640008020146 */
[----:B-1----:R-:W-:Y:S05]  /*6190*/  @!P1 BRA `(.L_x_1100) ;  /* 0x0000013800389947 */ /* 0x002fea0003800000 */
.L_x_1097:
[----:B------:R-:W-:Y:S01]  /*61a0*/  UIADD3 UR6, UR41, 0x400, URZ ;  /* 0x0000040029067890 */ /* 0x000fe2000fffe03f */
[----:B------:R-:W-:Y:S01]  /*61b0*/  WARPGROUP.ARRIVE ;  /* 0x00000000000079c5 */ /* 0x000fe20000000000 */
[----:B------:R-:W-:-:S05]  /*61c0*/  ULEA UR7, UR55, UR41, 0xd ;  /* 0x0000002937077291 */ /* 0x000fca000f8e683f */
[----:B------:R-:W1:Y:S01]  /*61d0*/  S2R R8, SR_TID.X ;  /* 0x0000000000087919 */ /* 0x000e620000002100 */
[----:B------:R-:W-:Y:S02]  /*61e0*/  USHF.R.U32.HI UR6, URZ, 0x4, UR6 ;  /* 0x000000043f067899 */ /* 0x000fe40008011606 */
[----:B------:R-:W-:Y:S02]  /*61f0*/  UIADD3 UR7, UR7, 0x21800, URZ ;  /* 0x0002180007077890 */ /* 0x000fe4000fffe03f */
[----:B------:R-:W-:Y:S02]  /*6200*/  ULOP3.LUT UR6, UR6, 0x3fff, URZ, 0xc0, !UPT ;  /* 0x00003fff06067892 */ /* 0x000fe4000f8ec03f */
[----:B------:R-:W-:Y:S02]  /*6210*/  USHF.R.U32.HI UR7, URZ, 0x4, UR7 ;  /* 0x000000043f077899 */ /* 0x000fe40008011607 */
[----:B------:R-:W-:Y:S02]  /*6220*/  ULOP3.LUT UR10, UR6, 0x2000000, URZ, 0xfc, !UPT ;  /* 0x02000000060a7892 */ /* 0x000fe4000f8efc3f */
[----:B------:R-:W-:-:S02]  /*6230*/  ULOP3.LUT UR6, UR7, 0x3fff, URZ, 0xc0, !UPT ;  /* 0x00003fff07067892 */ /* 0x000fc4000f8ec03f */
[----:B------:R-:W-:Y:S02]  /*6240*/  UIMAD UR7, UR61, 0x600, UR10 ;  /* 0x000006003d0778a4 */ /* 0x000fe4000f8e020a */
[----:B------:R-:W-:Y:S01]  /*6250*/  ULOP3.LUT UR6, UR6, 0x10000, URZ, 0xfc, !UPT ;  /* 0x0001000006067892 */ /* 0x000fe2000f8efc3f */
[----:B------:R-:W-:Y:S01]  /*6260*/  UMOV UR31, 0x80000020 ;  /* 0x80000020001f7882 */ /* 0x000fe20000000000 */
[----:B------:R-:W-:-:S03]  /*6270*/  UMOV UR29, 0x40000040 ;  /* 0x40000040001d7882 */ /* 0x000fc60000000000 */
        /* <DEDUP_REMOVED lines=60> */
.L_x_1101:
[----:B------:R-:W-:Y:S01]  /*6640*/  UISETP.NE.AND UP1, UPT, UR54, URZ, UPT ;  /* 0x0000003f3600728c */ /* 0x000fe2000bf25270 */
[----:B------:R-:W-:Y:S01]  /*6650*/  FMUL.FTZ R9, R27, UR59 ;  /* 0x0000003b1b097c20 */ /* 0x000fe20008410000 */
[----:B------:R-:W-:Y:S01]  /*6660*/  FMUL.FTZ R27, R39, UR59 ;  /* 0x0000003b271b7c20 */ /* 0x000fe20008410000 */
[----:B------:R-:W-:Y:S01]  /*6670*/  FMUL.FTZ R39, R51, UR59 ;  /* 0x0000003b33277c20 */ /* 0x000fe20008410000 */
[----:B------:R-:W-:Y:S02]  /*6680*/  VIADD R51, R137, UR39 ;  /* 0x0000002789337c36 */ /* 0x000fe40008000000 */
        /* <DEDUP_REMOVED lines=13> */
[----:B------:R-:W-:-:S02]  /*6760*/  IMAD.MOV.U32 R83, RZ, RZ, R51 ;  /* 0x000000ffff537224 */ /* 0x000fc400078e0033 */
[----:B------:R-:W-:Y:S01]  /*6770*/  FMUL.FTZ R32, R44, UR59 ;  /* 0x0000003b2c207c20 */ /* 0x000fe20008410000 */
[----:B------:R-:W-:Y:S01]  /*6780*/  @P1 IMAD.HI.U32 R50, R51, UR6, RZ ;  /* 0x0000000633321c27 */ /* 0x000fe2000f8e00ff */
[----:B------:R-:W-:-:S03]  /*6790*/  @UP1 ULDC UR6, c[0x0][0x450] ;  /* 0x0001140000061ab9 */ /* 0x000fc60000000800 */
[----:B------:R-:W-:Y:S01]  /*67a0*/  FMUL.FTZ R44, R56, UR59 ;  /* 0x0000003b382c7c20 */ /* 0x000fe20008410000 */
[----:B------:R-:W-:Y:S01]  /*67b0*/  FMUL.FTZ R56, R66, UR59 ;  /* 0x0000003b42387c20 */ /* 0x000fe20008410000 */
[----:B------:R-:W-:Y:S01]  /*67c0*/  FMUL.FTZ R66, R76, UR59 ;  /* 0x0000003b4c427c20 */ /* 0x000fe20008410000 */
[----:B------:R-:W-:Y:S01]  /*67d0*/  @P2 SHF.R.U32.HI R83, RZ, UR6, R50 ;  /* 0x00000006ff532c19 */ /* 0x000fe20008011632 */
[----:B------:R-:W-:Y:S01]  /*67e0*/  ULEA UR6, UR49, UR41, 0x3 ;  /* 0x0000002931067291 */ /* 0x000fe2000f8e183f */
[----:B------:R-:W-:Y:S01]  /*67f0*/  FMUL.FTZ R76, R84, UR59 ;  /* 0x0000003b544c7c20 */ /* 0x000fe20008410000 */
[----:B------:R-:W-:Y:S01]  /*6800*/  FMUL.FTZ R12, R30, UR59 ;  /* 0x0000003b1e0c7c20 */ /* 0x000fe20008410000 */
[----:B0-----:R-:W-:Y:S01]  /*6810*/  FMUL.FTZ R6, R24, UR59 ;  /* 0x0000003b18067c20 */ /* 0x001fe20008410000 */
[----:B------:R-:W-:Y:S01]  /*6820*/  UIADD3 UR6, UR6, 0x2d840, URZ ;  /* 0x0002d84006067890 */ /* 0x000fe2000fffe03f */
[----:B------:R-:W0:Y:S01]  /*6830*/  SHFL.IDX PT, R84, R83, RZ, 0x1c1f ;  /* 0x001c1fff53547589 */ /* 0x000e2200000e0000 */
        /* <DEDUP_REMOVED lines=39> */
[----:B------:R-:W-:-:S02]  /*6ab0*/  IMAD.SHL.U32 R74, R3, 0x80, RZ ;  /* 0x00000080034a7824 */ /* 0x000fc400078e00ff */
        /* <DEDUP_REMOVED lines=10> */
[----:B------:R-:W-:Y:S01]  /*6b60*/  IADD3 R50, -R17, 0x1, -R74 ;  /* 0x0000000111327810 */ /* 0x000fe20007ffe94a */
[----:B------:R-:W-:Y:S01]  /*6b70*/  SYNCS.ARRIVE.TRANS64.RED.A1T0 RZ, [UR6], RZ ;  /* 0x000000ffffff79a7 */ /* 0x000fe20008100406 */
[----:B------:R-:W-:-:S02]  /*6b80*/  ULOP3.LUT UR6, URZ, UR35, URZ, 0x33, !UPT ;  /* 0x000000233f067292 */ /* 0x000fc4000f8e333f */
[----:B------:R-:W-:-:S03]  /*6b90*/  IADD3 R81, -R81, UR38, R50 ;  /* 0x0000002651517c10 */ /* 0x000fc6000fffe132 */
[----:B------:R-:W2:Y:S02]  /*6ba0*/  MUFU.TANH R7, R7 ;  /* 0x0000000700077308 */ /* 0x000ea40000002400 */
[C---:B------:R-:W-:Y:S02]  /*6bb0*/  VIADD R82, R81.reuse, UR58 ;  /* 0x0000003a51527c36 */ /* 0x040fe40008000000 */
[----:B------:R-:W-:Y:S02]  /*6bc0*/  VIADD R81, R81, UR6 ;  /* 0x0000000651517c36 */ /* 0x000fe40008000000 */
[----:B0-----:R-:W-:Y:S02]  /*6bd0*/  IMAD.IADD R80, R82, 0x1, R84 ;  /* 0x0000000152507824 */ /* 0x001fe400078e0254 */
        /* <DEDUP_REMOVED lines=77> */
.L_x_1104:
[----:B------:R-:W-:-:S05]  /*70b0*/  IMAD.U32 R85, RZ, RZ, UR34 ;  /* 0x00000022ff557e24 */ /* 0x000fca000f8e00ff */
[----:B------:R-:W-:-:S13]  /*70c0*/  ISETP.NE.AND P1, PT, R85, 0x1, PT ;  /* 0x000000015500780c */ /* 0x000fda0003f25270 */
[----:B------:R-:W1:Y:S02]  /*70d0*/  @P1 LDC.64 R50, c[0x0][0x9e8] ;  /* 0x00027a00ff321b82 */ /* 0x000e640000000a00 */
[----:B-1----:R-:W-:-:S05]  /*70e0*/  @P1 IMAD.HI.U32 R50, R84, R50, RZ ;  /* 0x0000003254321227 */ /* 0x002fca00078e00ff */
[----:B------:R-:W-:-:S07]  /*70f0*/  @P1 SHF.R.U32.HI R84, RZ, R51, R50 ;  /* 0x00000033ff541219 */ /* 0x000fce0000011632 */
.L_x_1105:
[----:B------:R-:W-:Y:S05]  /*7100*/  BSYNC B0 ;  /* 0x0000000000007941 */ /* 0x000fea0003800000 */
.L_x_1103:
[----:B------:R-:W-:-:S04]  /*7110*/  IMAD R84, R84, R85, -R74 ;  /* 0x0000005554547224 */ /* 0x000fc800078e0a4a */
[----:B------:R-:W-:-:S05]  /*7120*/  IMAD.IADD R84, R84, 0x1, -R17 ;  /* 0x0000000154547824 */ /* 0x000fca00078e0a11 */
[----:B------:R-:W-:Y:S02]  /*7130*/  VIMNMX R79, R79, R84, !PT ;  /* 0x000000544f4f7248 */ /* 0x000fe40007fe0100 */
[----:B------:R-:W-:-:S07]  /*7140*/  VIADDMNMX R80, R84, R85, R80, PT ;  /* 0x0000005554507246 */ /* 0x000fce0003800150 */
.L_x_1102:
        /* <DEDUP_REMOVED lines=116> */
.L_x_1108:
[----:B------:R-:W-:-:S05]  /*7890*/  IMAD.U32 R79, RZ, RZ, UR34 ;  /* 0x00000022ff4f7e24 */ /* 0x000fca000f8e00ff */
[----:B------:R-:W-:-:S13]  /*78a0*/  ISETP.NE.AND P2, PT, R79, 0x1, PT ;  /* 0x000000014f00780c */ /* 0x000fda0003f45270 */
[----:B------:R-:W0:Y:S02]  /*78b0*/  @P2 LDC.64 R24, c[0x0][0x9e8] ;  /* 0x00027a00ff182b82 */ /* 0x000e240000000a00 */
[----:B0-----:R-:W-:-:S05]  /*78c0*/  @P2 IMAD.HI.U32 R24, R50, R24, RZ ;  /* 0x0000001832182227 */ /* 0x001fca00078e00ff */
[----:B------:R-:W-:-:S07]  /*78d0*/  @P2 SHF.R.U32.HI R50, RZ, R25, R24 ;  /* 0x00000019ff322219 */ /* 0x000fce0000011618 */
.L_x_1109:
[----:B------:R-:W-:Y:S05]  /*78e0*/  BSYNC B0 ;  /* 0x0000000000007941 */ /* 0x000fea0003800000 */
.L_x_1107:
[----:B------:R-:W-:-:S04]  /*78f0*/  IMAD R50, R50, R79, -R74 ;  /* 0x0000004f32327224 */ /* 0x000fc800078e0a4a */
[----:B------:R-:W-:-:S05]  /*7900*/  IMAD.IADD R50, R50, 0x1, -R17 ;  /* 0x0000000132327824 */ /* 0x000fca00078e0a11 */
[----:B------:R-:W-:Y:S02]  /*7910*/  VIMNMX R81, R81, R50, !PT ;  /* 0x0000003251517248 */ /* 0x000fe40007fe0100 */
[----:B------:R-:W-:-:S07]  /*7920*/  VIADDMNMX R82, R50, R79, R82, PT ;  /* 0x0000004f32527246 */ /* 0x000fce0003800152 */
.L_x_1106:
[----:B------:R-:W-:Y:S02]  /*7930*/  FMNMX.FTZ R24, R6, R4, !PT ;  /* 0x0000000406187209 */ /* 0x000fe40007810000 */
[----:B------:R-:W-:Y:S02]  /*7940*/  LOP3.LUT R16, R16, 0xf7ffffff, RZ, 0xc0, !PT ;  /* 0xf7ffffff10107812 */ /* 0x000fe400078ec0ff */
[----:B------:R-:W-:Y:S02]  /*7950*/  FMNMX.FTZ R24, R7, R24, !PT ;  /* 0x0000001807187209 */ /* 0x000fe40007810000 */
[----:B------:R-:W-:Y:S02]  /*7960*/  @P0 LOP3.LUT R16, R16, 0x8000000, RZ, 0xfc, !PT ;  /* 0x0800000010100812 */ /* 0x000fe400078efcff */
[----:B------:R-:W-:Y:S02]  /*7970*/  FMNMX.FTZ R24, R10, R24, !PT ;  /* 0x000000180a187209 */ /* 0x000fe40007810000 */
[----:B------:R-:W-:-:S02]  /*7980*/  ISETP.GT.AND P0, PT, R81, 0x59, P1 ;  /* 0x000000595100780c */ /* 0x000fc40000f04270 */
[----:B------:R-:W-:Y:S02]  /*7990*/  FMNMX.FTZ R24, R11, R24, !PT ;  /* 0x000000180b187209 */ /* 0x000fe40007810000 */
[C---:B------:R-:W-:Y:S02]  /*79a0*/  ISETP.GT.AND P4, PT, R81.reuse, 0x1, P1 ;  /* 0x000000015100780c */ /* 0x040fe40000f84270 */
[----:B------:R-:W-:Y:S02]  /*79b0*/  FMNMX.FTZ R24, R14, R24, !PT ;  /* 0x000000180e187209 */ /* 0x000fe40007810000 */
[----:B------:R-:W-:Y:S02]  /*79c0*/  ISETP.GT.AND P5, PT, R81, 0x8, P1 ;  /* 0x000000085100780c */ /* 0x000fe40000fa4270 */
[----:B------:R-:W-:Y:S02]  /*79d0*/  FMNMX.FTZ R24, R15, R24, !PT ;  /* 0x000000180f187209 */ /* 0x000fe40007810000 */
[----:B------:R-:W-:-:S02]  /*79e0*/  LOP3.LUT R16, R16, 0xbfffffff, RZ, 0xc0, !PT ;  /* 0xbfffffff10107812 */ /* 0x000fc400078ec0ff */
[----:B------:R-:W-:Y:S02]  /*79f0*/  FMNMX.FTZ R24, R51, R24, !PT ;  /* 0x0000001833187209 */ /* 0x000fe40007810000 */
[C---:B------:R-:W-:Y:S02]  /*7a00*/  ISETP.LT.OR P4, PT, R82.reuse, 0x2, P4 ;  /* 0x000000025200780c */ /* 0x040fe40002781670 */
[----:B------:R-:W-:Y:S02]  /*7a10*/  FMNMX.FTZ R24, R83, R24, !PT ;  /* 0x0000001853187209 */ /* 0x000fe40007810000 */
[----:B------:R-:W-:Y:S02]  /*7a20*/  ISETP.LT.OR P5, PT, R82, 0x9, P5 ;  /* 0x000000095200780c */ /* 0x000fe40002fa1670 */
[----:B------:R-:W-:Y:S02]  /*7a30*/  FMNMX.FTZ R24, R28, R24, !PT ;  /* 0x000000181c187209 */ /* 0x000fe40007810000 */
[----:B------:R-:W-:-:S02]  /*7a40*/  @P0 LOP3.LUT R16, R16, 0x40000000, RZ, 0xfc, !PT ;  /* 0x4000000010100812 */ /* 0x000fc400078efcff */
[----:B------:R-:W-:Y:S02]  /*7a50*/  FMNMX.FTZ R24, R29, R24, !PT ;  /* 0x000000181d187209 */ /* 0x000fe40007810000 */
[----:B------:R-:W-:Y:S02]  /*7a60*/  ISETP.GT.AND P0, PT, R81, 0x71, P1 ;  /* 0x000000715100780c */ /* 0x000fe40000f04270 */
[----:B------:R-:W-:Y:S02]  /*7a70*/  FMNMX.FTZ R24, R32, R24, !PT ;  /* 0x0000001820187209 */ /* 0x000fe40007810000 */
[----:B------:R-:W-:Y:S02]  /*7a80*/  FSEL R9, R9, -INF , !P4 ;  /* 0xff80000009097808 */ /* 0x000fe40006000000 */
[----:B------:R-:W-:Y:S02]  /*7a90*/  FMNMX.FTZ R24, R33, R24, !PT ;  /* 0x0000001821187209 */ /* 0x000fe40007810000 */
[----:B------:R-:W-:-:S02]  /*7aa0*/  FSEL R12, R12, -INF , !P5 ;  /* 0xff8000000c0c7808 */ /* 0x000fc40006800000 */
[----:B------:R-:W-:Y:S02]  /*7ab0*/  FMNMX.FTZ R24, R36, R24, !PT ;  /* 0x0000001824187209 */ /* 0x000fe40007810000 */
[----:B------:R-:W-:Y:S02]  /*7ac0*/  ISETP.GT.AND P6, PT, R81, 0x9, P1 ;  /* 0x000000095100780c */ /* 0x000fe40000fc4270 */
[----:B------:R-:W-:Y:S02]  /*7ad0*/  FMNMX.FTZ R24, R37, R24, !PT ;  /* 0x0000001825187209 */ /* 0x000fe40007810000 */
[C---:B------:R-:W-:Y:S02]  /*7ae0*/  ISETP.GT.AND P2, PT, R81.reuse, 0x10, P1 ;  /* 0x000000105100780c */ /* 0x040fe40000f44270 */
[----:B------:R-:W-:Y:S02]  /*7af0*/  FMNMX.FTZ R24, R40, R24, !PT ;  /* 0x0000001828187209 */ /* 0x000fe40007810000 */
[----:B------:R-:W-:-:S02]  /*7b00*/  ISETP.GT.AND P3, PT, R81, 0x11, P1 ;  /* 0x000000115100780c */ /* 0x000fc40000f64270 */
[----:B------:R-:W-:Y:S02]  /*7b10*/  FMNMX.FTZ R24, R41, R24, !PT ;  /* 0x0000001829187209 */ /* 0x000fe40007810000 */
[C---:B------:R-:W-:Y:S02]  /*7b20*/  ISETP.GT.AND P4, PT, R81.reuse, 0x18, P1 ;  /* 0x000000185100780c */ /* 0x040fe40000f84270 */
[----:B------:R-:W-:Y:S02]  /*7b30*/  FMNMX.FTZ R24, R44, R24, !PT ;  /* 0x000000182c187209 */ /* 0x000fe40007810000 */
[----:B------:R-:W-:Y:S02]  /*7b40*/  ISETP.GT.AND P5, PT, R81, 0x19, P1 ;  /* 0x000000195100780c */ /* 0x000fe40000fa4270 */
[----:B------:R-:W-:Y:S02]  /*7b50*/  FMNMX.FTZ R24, R45, R24, !PT ;  /* 0x000000182d187209 */ /* 0x000fe40007810000 */
[----:B------:R-:W-:-:S02]  /*7b60*/  ISETP.LT.OR P6, PT, R82, 0xa, P6 ;  /* 0x0000000a5200780c */ /* 0x000fc400037c1670 */
[----:B------:R-:W-:Y:S02]  /*7b70*/  FMNMX.FTZ R24, R48, R24, !PT ;  /* 0x0000001830187209 */ /* 0x000fe40007810000 */
[C---:B------:R-:W-:Y:S02]  /*7b80*/  ISETP.LT.OR P2, PT, R82.reuse, 0x11, P2 ;  /* 0x000000115200780c */ /* 0x040fe40001741670 */
[----:B------:R-:W-:Y:S02]  /*7b90*/  FMNMX.FTZ R24, R49, R24, !PT ;  /* 0x0000001831187209 */ /* 0x000fe40007810000 */
[----:B------:R-:W-:Y:S02]  /*7ba0*/  ISETP.LT.OR P3, PT, R82, 0x12, P3 ;  /* 0x000000125200780c */ /* 0x000fe40001f61670 */
[----:B------:R-:W-:Y:S02]  /*7bb0*/  FMNMX.FTZ R24, R54, R24, !PT ;  /* 0x0000001836187209 */ /* 0x000fe40007810000 */
[----:B------:R-:W-:-:S02]  /*7bc0*/  ISETP.LT.OR P4, PT, R82, 0x19, P4 ;  /* 0x000000195200780c */ /* 0x000fc40002781670 */
[----:B------:R-:W-:Y:S02]  /*7bd0*/  FMNMX.FTZ R24, R55, R24, !PT ;  /* 0x0000001837187209 */ /* 0x000fe40007810000 */
[----:B------:R-:W-:Y:S02]  /*7be0*/  ISETP.LT.OR P5, PT, R82, 0x1a, P5 ;  /* 0x0000001a5200780c */ /* 0x000fe40002fa1670 */
[----:B------:R-:W-:Y:S02]  /*7bf0*/  FMNMX.FTZ R24, R58, R24, !PT ;  /* 0x000000183a187209 */ /* 0x000fe40007810000 */
[----:B------:R-:W-:Y:S02]  /*7c00*/  LOP3.LUT R16, R16, 0xfffffffd, RZ, 0xc0, !PT ;  /* 0xfffffffd10107812 */ /* 0x000fe400078ec0ff */
[----:B------:R-:W-:Y:S02]  /*7c10*/  FSEL R13, R13, -INF , !P6 ;  /* 0xff8000000d0d7808 */ /* 0x000fe40007000000 */
[----:B------:R-:W-:-:S02]  /*7c20*/  FSEL R20, R20, -INF , !P2 ;  /* 0xff80000014147808 */ /* 0x000fc40005000000 */
[----:B------:R-:W-:Y:S02]  /*7c30*/  FSEL R21, R21, -INF , !P3 ;  /* 0xff80000015157808 */ /* 0x000fe40005800000 */
[----:B------:R-:W-:Y:S02]  /*7c40*/  FSEL R26, R26, -INF , !P4 ;  /* 0xff8000001a1a7808 */ /* 0x000fe40006000000 */
[----:B------:R-:W-:Y:S02]  /*7c50*/  FSEL R27, R27, -INF , !P5 ;  /* 0xff8000001b1b7808 */ /* 0x000fe40006800000 */
[C---:B------:R-:W-:Y:S02]  /*7c60*/  ISETP.GT.AND P6, PT, R81.reuse, 0x20, P1 ;  /* 0x000000205100780c */ /* 0x040fe40000fc4270 */
[C---:B------:R-:W-:Y:S02]  /*7c70*/  ISETP.GT.AND P2, PT, R81.reuse, 0x21, P1 ;  /* 0x000000215100780c */ /* 0x040fe40000f44270 */
[----:B------:R-:W-:-:S02]  /*7c80*/  ISETP.GT.AND P3, PT, R81, 0x28, P1 ;  /* 0x000000285100780c */ /* 0x000fc40000f64270 */
[C---:B------:R-:W-:Y:S02]  /*7c90*/  ISETP.GT.AND P4, PT, R81.reuse, 0x29, P1 ;  /* 0x000000295100780c */ /* 0x040fe40000f84270 */
[----:B------:R-:W-:Y:S02]  /*7ca0*/  ISETP.GT.AND P5, PT, R81, 0x30, P1 ;  /* 0x000000305100780c */ /* 0x000fe40000fa4270 */
[----:B------:R-:W-:Y:S02]  /*7cb0*/  FMNMX.FTZ R24, R59, R24, !PT ;  /* 0x000000183b187209 */ /* 0x000fe40007810000 */
[----:B------:R-:W-:Y:S02]  /*7cc0*/  @P0 LOP3.LUT R16, R16, 0x2, RZ, 0xfc, !PT ;  /* 0x0000000210100812 */ /* 0x000fe400078efcff */
[----:B------:R-:W-:Y:S02]  /*7cd0*/  ISETP.GT.AND P0, PT, R81, 0x78, P1 ;  /* 0x000000785100780c */ /* 0x000fe40000f04270 */
[----:B------:R-:W-:-:S02]  /*7ce0*/  ISETP.LT.OR P6, PT, R82, 0x21, P6 ;  /* 0x000000215200780c */ /* 0x000fc400037c1670 */
[C---:B------:R-:W-:Y:S02]  /*7cf0*/  ISETP.LT.OR P2, PT, R82.reuse, 0x22, P2 ;  /* 0x000000225200780c */ /* 0x040fe40001741670 */
[C---:B------:R-:W-:Y:S02]  /*7d00*/  ISETP.LT.OR P3, PT, R82.reuse, 0x29, P3 ;  /* 0x000000295200780c */ /* 0x040fe40001f61670 */
[C---:B------:R-:W-:Y:S02]  /*7d10*/  ISETP.LT.OR P4, PT, R82.reuse, 0x2a, P4 ;  /* 0x0000002a5200780c */ /* 0x040fe40002781670 */
[----:B------:R-:W-:Y:S02]  /*7d20*/  ISETP.LT.OR P5, PT, R82, 0x31, P5 ;  /* 0x000000315200780c */ /* 0x000fe40002fa1670 */
[----:B------:R-:W-:Y:S02]  /*7d30*/  FMNMX.FTZ R24, R62, R24, !PT ;  /* 0x000000183e187209 */ /* 0x000fe40007810000 */
[----:B------:R-:W-:-:S02]  /*7d40*/  FSEL R30, R30, -INF , !P6 ;  /* 0xff8000001e1e7808 */ /* 0x000fc40007000000 */
[----:B------:R-:W-:Y:S02]  /*7d50*/  FSEL R31, R31, -INF , !P2 ;  /* 0xff8000001f1f7808 */ /* 0x000fe40005000000 */
[----:B------:R-:W-:Y:S02]  /*7d60*/  FSEL R34, R34, -INF , !P3 ;  /* 0xff80000022227808 */ /* 0x000fe40005800000 */
[----:B------:R-:W-:Y:S02]  /*7d70*/  FSEL R35, R35, -INF , !P4 ;  /* 0xff80000023237808 */ /* 0x000fe40006000000 */
[----:B------:R-:W-:Y:S02]  /*7d80*/  FSEL R38, R38, -INF , !P5 ;  /* 0xff80000026267808 */ /* 0x000fe40006800000 */
[----:B------:R-:W-:Y:S02]  /*7d90*/  FMNMX.FTZ R24, R63, R24, !PT ;  /* 0x000000183f187209 */ /* 0x000fe40007810000 */
[----:B------:R-:W-:-:S02]  /*7da0*/  ISETP.GT.AND P6, PT, R81, 0x31, P1 ;  /* 0x000000315100780c */ /* 0x000fc40000fc4270 */
[C---:B------:R-:W-:Y:S02]  /*7db0*/  ISETP.GT.AND P2, PT, R81.reuse, 0x38, P1 ;  /* 0x000000385100780c */ /* 0x040fe40000f44270 */
[C---:B------:R-:W-:Y:S02]  /*7dc0*/  ISETP.GT.AND P3, PT, R81.reuse, 0x39, P1 ;  /* 0x000000395100780c */ /* 0x040fe40000f64270 */
[C---:B------:R-:W-:Y:S02]  /*7dd0*/  ISETP.GT.AND P4, PT, R81.reuse, 0x40, P1 ;  /* 0x000000405100780c */ /* 0x040fe40000f84270 */
[----:B------:R-:W-:Y:S02]  /*7de0*/  ISETP.GT.AND P5, PT, R81, 0x41, P1 ;  /* 0x000000415100780c */ /* 0x000fe40000fa4270 */
[----:B------:R-:W-:Y:S02]  /*7df0*/  LOP3.LUT R16, R16, 0xfffffff7, RZ, 0xc0, !PT ;  /* 0xfffffff710107812 */ /* 0x000fe400078ec0ff */
[----:B------:R-:W-:-:S02]  /*7e00*/  FMNMX.FTZ R24, R66, R24, !PT ;  /* 0x0000001842187209 */ /* 0x000fc40007810000 */
[C---:B------:R-:W-:Y:S02]  /*7e10*/  ISETP.LT.OR P6, PT, R82.reuse, 0x32, P6 ;  /* 0x000000325200780c */ /* 0x040fe400037c1670 */
[C---:B------:R-:W-:Y:S02]  /*7e20*/  ISETP.LT.OR P2, PT, R82.reuse, 0x39, P2 ;  /* 0x000000395200780c */ /* 0x040fe40001741670 */
[C---:B------:R-:W-:Y:S02]  /*7e30*/  ISETP.LT.OR P3, PT, R82.reuse, 0x3a, P3 ;  /* 0x0000003a5200780c */ /* 0x040fe40001f61670 */
[C---:B------:R-:W-:Y:S02]  /*7e40*/  ISETP.LT.OR P4, PT, R82.reuse, 0x41, P4 ;  /* 0x000000415200780c */ /* 0x040fe40002781670 */
[----:B------:R-:W-:Y:S02]  /*7e50*/  ISETP.LT.OR P5, PT, R82, 0x42, P5 ;  /* 0x000000425200780c */ /* 0x000fe40002fa1670 */
[----:B------:R-:W-:-:S02]  /*7e60*/  @P0 LOP3.LUT R16, R16, 0x8, RZ, 0xfc, !PT ;  /* 0x0000000810100812 */ /* 0x000fc400078efcff */
[----:B------:R-:W-:Y:S02]  /*7e70*/  ISETP.GT.AND P0, PT, R81, RZ, P1 ;  /* 0x000000ff5100720c */ /* 0x000fe40000f04270 */
[----:B------:R-:W-:Y:S02]  /*7e80*/  FMNMX.FTZ R24, R67, R24, !PT ;  /* 0x0000001843187209 */ /* 0x000fe40007810000 */
[----:B------:R-:W-:Y:S02]  /*7e90*/  FSEL R39, R39, -INF , !P6 ;  /* 0xff80000027277808 */ /* 0x000fe40007000000 */
[----:B------:R-:W-:Y:S02]  /*7ea0*/  FSEL R42, R42, -INF , !P2 ;  /* 0xff8000002a2a7808 */ /* 0x000fe40005000000 */
[----:B------:R-:W-:Y:S02]  /*7eb0*/  FSEL R43, R43, -INF , !P3 ;  /* 0xff8000002b2b7808 */ /* 0x000fe40005800000 */
[----:B------:R-:W-:-:S02]  /*7ec0*/  FSEL R46, R46, -INF , !P4 ;  /* 0xff8000002e2e7808 */ /* 0x000fc40006000000 */
[----:B------:R-:W-:Y:S02]  /*7ed0*/  FSEL R47, R47, -INF , !P5 ;  /* 0xff8000002f2f7808 */ /* 0x000fe40006800000 */
[C---:B------:R-:W-:Y:S02]  /*7ee0*/  ISETP.GT.AND P6, PT, R81.reuse, 0x48, P1 ;  /* 0x000000485100780c */ /* 0x040fe40000fc4270 */
[C---:B------:R-:W-:Y:S02]  /*7ef0*/  ISETP.GT.AND P2, PT, R81.reuse, 0x49, P1 ;  /* 0x000000495100780c */ /* 0x040fe40000f44270 */
[C---:B------:R-:W-:Y:S02]  /*7f00*/  ISETP.GT.AND P3, PT, R81.reuse, 0x50, P1 ;  /* 0x000000505100780c */ /* 0x040fe40000f64270 */
[C---:B------:R-:W-:Y:S02]  /*7f10*/  ISETP.GT.AND P4, PT, R81.reuse, 0x51, P1 ;  /* 0x000000515100780c */ /* 0x040fe40000f84270 */
[----:B------:R-:W-:-:S02]  /*7f20*/  ISETP.GT.AND P5, PT, R81, 0x58, P1 ;  /* 0x000000585100780c */ /* 0x000fc40000fa4270 */
[----:B------:R-:W-:Y:S02]  /*7f30*/  FMNMX.FTZ R24, R70, R24, !PT ;  /* 0x0000001846187209 */ /* 0x000fe40007810000 */
[C---:B------:R-:W-:Y:S02]  /*7f40*/  ISETP.LT.OR P6, PT, R82.reuse, 0x49, P6 ;  /* 0x000000495200780c */ /* 0x040fe400037c1670 */
[C---:B------:R-:W-:Y:S02]  /*7f50*/  ISETP.LT.OR P2, PT, R82.reuse, 0x4a, P2 ;  /* 0x0000004a5200780c */ /* 0x040fe40001741670 */
[C---:B------:R-:W-:Y:S02]  /*7f60*/  ISETP.LT.OR P3, PT, R82.reuse, 0x51, P3 ;  /* 0x000000515200780c */ /* 0x040fe40001f61670 */
[C---:B------:R-:W-:Y:S02]  /*7f70*/  ISETP.LT.OR P4, PT, R82.reuse, 0x52, P4 ;  /* 0x000000525200780c */ /* 0x040fe40002781670 */
[----:B------:R-:W-:-:S02]  /*7f80*/  ISETP.LT.OR P5, PT, R82, 0x59, P5 ;  /* 0x000000595200780c */ /* 0x000fc40002fa1670 */
[----:B------:R-:W-:Y:S02]  /*7f90*/  FMNMX.FTZ R24, R71, R24, !PT ;  /* 0x0000001847187209 */ /* 0x000fe40007810000 */
[----:B------:R-:W-:Y:S02]  /*7fa0*/  LOP3.LUT R16, R16, 0xffffff7f, RZ, 0xc0, !PT ;  /* 0xffffff7f10107812 */ /* 0x000fe400078ec0ff */
        /* <DEDUP_REMOVED lines=10> */
[----:B------:R-:W-:Y:S02]  /*8050*/  ISETP.GT.AND P1, PT, R81, 0x79, P1 ;  /* 0x000000795100780c */ /* 0x000fe40000f24270 */
[----:B------:R-:W-:Y:S02]  /*8060*/  FMNMX.FTZ R24, R76, R24, !PT ;  /* 0x000000184c187209 */ /* 0x000fe40007810000 */
[----:B------:R-:W-:Y:S02]  /*8070*/  @P0 LOP3.LUT R16, R16, 0x80, RZ, 0xfc, !PT ;  /* 0x0000008010100812 */ /* 0x000fe400078efcff */
[----:B------:R-:W-:Y:S02]  /*8080*/  FMNMX.FTZ R24, R75, R24, !PT ;  /* 0x000000184b187209 */ /* 0x000fe40007810000 */
[C---:B------:R-:W-:Y:S02]  /*8090*/  LOP3.LUT P0, RZ, R16.reuse, 0x40000000, RZ, 0xc0, !PT ;  /* 0x4000000010ff7812 */ /* 0x040fe4000780c0ff */
[----:B------:R-:W-:Y:S01]  /*80a0*/  LOP3.LUT R16, R16, 0xffffffdf, RZ, 0xc0, !PT ;  /* 0xffffffdf10107812 */ /* 0x000fe200078ec0ff */
[----:B------:R-:W0:Y:S01]  /*80b0*/  SHFL.BFLY PT, R25, R24, 0x2, 0x1f ;  /* 0x0c401f0018197f89 */ /* 0x000e2200000e0000 */
[----:B------:R-:W-:-:S02]  /*80c0*/  ISETP.LT.OR P0, PT, R82, 0x5a, P0 ;  /* 0x0000005a5200780c */ /* 0x000fc40000701670 */
[----:B------:R-:W-:Y:S02]  /*80d0*/  @P1 LOP3.LUT R16, R16, 0x20, RZ, 0xfc, !PT ;  /* 0x0000002010101812 */ /* 0x000fe400078efcff */
[----:B------:R-:W-:Y:S02]  /*80e0*/  ISETP.LT.OR P6, PT, R82, 0x71, P6 ;  /* 0x000000715200780c */ /* 0x000fe400037c1670 */
[C---:B------:R-:W-:Y:S02]  /*80f0*/  LOP3.LUT P1, RZ, R16.reuse, 0x2, RZ, 0xc0, !PT ;  /* 0x0000000210ff7812 */ /* 0x040fe4000782c0ff */
[----:B------:R-:W-:Y:S02]  /*8100*/  LOP3.LUT R16, R16, 0xfffffeff, RZ, 0xc0, !PT ;  /* 0xfffffeff10107812 */ /* 0x000fe400078ec0ff */
[----:B------:R-:W-:-:S03]  /*8110*/  ISETP.LT.OR P1, PT, R82, 0x72, P1 ;  /* 0x000000725200780c */ /* 0x000fc60000f21670 */
[----:B------:R-:W-:Y:S02]  /*8120*/  @P0 LOP3.LUT R16, R16, 0x100, RZ, 0xfc, !PT ;  /* 0x0000010010100812 */ /* 0x000fe400078efcff */
[----:B------:R-:W-:Y:S02]  /*8130*/  ISETP.LT.OR P0, PT, R82, 0x61, P2 ;  /* 0x000000615200780c */ /* 0x000fe40001701670 */
[C---:B------:R-:W-:Y:S02]  /*8140*/  LOP3.LUT P2, RZ, R16.reuse, 0x8, RZ, 0xc0, !PT ;  /* 0x0000000810ff7812 */ /* 0x040fe4000784c0ff */
[----:B------:R-:W-:Y:S02]  /*8150*/  LOP3.LUT R16, R16, 0xffffffbf, RZ, 0xc0, !PT ;  /* 0xffffffbf10107812 */ /* 0x000fe400078ec0ff */
[----:B------:R-:W-:Y:S02]  /*8160*/  ISETP.LT.OR P2, PT, R82, 0x79, P2 ;  /* 0x000000795200780c */ /* 0x000fe40001741670 */
[----:B0-----:R-:W-:-:S02]  /*8170*/  FMNMX.FTZ R24, R24, R25, !PT ;  /* 0x0000001918187209 */ /* 0x001fc40007810000 */
[----:B------:R-:W-:Y:S02]  /*8180*/  FSEL R73, R73, -INF , !P1 ;  /* 0xff80000049497808 */ /* 0x000fe40004800000 */
[----:B------:R-:W-:Y:S01]  /*8190*/  FSEL R77, R77, -INF , !P2 ;  /* 0xff8000004d4d7808 */ /* 0x000fe20005000000 */
[----:B------:R-:W0:Y:S01]  /*81a0*/  SHFL.BFLY PT, R25, R24, 0x1, 0x1f ;  /* 0x0c201f0018197f89 */ /* 0x000e2200000e0000 */
[----:B------:R-:W-:Y:S02]  /*81b0*/  @P0 LOP3.LUT R16, R16, 0x40, RZ, 0xfc, !PT ;  /* 0x0000004010100812 */ /* 0x000fe400078efcff */
[----:B------:R-:W-:Y:S02]  /*81c0*/  ISETP.LT.OR P0, PT, R82, 0x62, P3 ;  /* 0x000000625200780c */ /* 0x000fe40001f01670 */
[C---:B------:R-:W-:Y:S02]  /*81d0*/  LOP3.LUT P3, RZ, R16.reuse, 0x80, RZ, 0xc0, !PT ;  /* 0x0000008010ff7812 */ /* 0x040fe4000786c0ff */
[----:B------:R-:W-:-:S02]  /*81e0*/  LOP3.LUT R16, R16, 0xffffffef, RZ, 0xc0, !PT ;  /* 0xffffffef10107812 */ /* 0x000fc400078ec0ff */
[----:B------:R-:W-:-:S04]  /*81f0*/  ISETP.LT.OR P3, PT, R82, 0x1, P3 ;  /* 0x000000015200780c */ /* 0x000fc80001f61670 */
[----:B------:R-:W-:-:S03]  /*8200*/  FSEL R8, R8, -INF , !P3 ;  /* 0xff80000008087808 */ /* 0x000fc60005800000 */
[----:B------:R-:W-:Y:S02]  /*8210*/  @P0 LOP3.LUT R16, R16, 0x10, RZ, 0xfc, !PT ;  /* 0x0000001010100812 */ /* 0x000fe400078efcff */
[----:B------:R-:W-:Y:S02]  /*8220*/  ISETP.LT.OR P0, PT, R82, 0x69, P4 ;  /* 0x000000695200780c */ /* 0x000fe40002701670 */
[C---:B------:R-:W-:Y:S02]  /*8230*/  LOP3.LUT P4, RZ, R16.reuse, 0x20, RZ, 0xc0, !PT ;  /* 0x0000002010ff7812 */ /* 0x040fe4000788c0ff */
[----:B------:R-:W-:Y:S02]  /*8240*/  LOP3.LUT R16, R16, 0xfffffffb, RZ, 0xc0, !PT ;  /* 0xfffffffb10107812 */ /* 0x000fe400078ec0ff */
[----:B0-----:R-:W-:Y:S02]  /*8250*/  FMNMX.FTZ R24, R24, R25, !PT ;  /* 0x0000001918187209 */ /* 0x001fe40007810000 */
[----:B------:R-:W-:-:S03]  /*8260*/  ISETP.LT.OR P4, PT, R82, 0x7a, P4 ;  /* 0x0000007a5200780c */ /* 0x000fc60002781670 */
[----:B------:R-:W-:Y:S01]  /*8270*/  FMUL.FTZ R50, R24, UR33 ;  /* 0x0000002118327c20 */ /* 0x000fe20008410000 */
[----:B------:R-:W-:Y:S02]  /*8280*/  FSEL R78, R78, -INF , !P4 ;  /* 0xff8000004e4e7808 */ /* 0x000fe40006000000 */
[----:B------:R-:W-:Y:S02]  /*8290*/  @P0 LOP3.LUT R16, R16, 0x4, RZ, 0xfc, !PT ;  /* 0x0000000410100812 */ /* 0x000fe400078efcff */
[----:B------:R-:W-:Y:S02]  /*82a0*/  ISETP.LT.OR P0, PT, R82, 0x6a, P5 ;  /* 0x0000006a5200780c */ /* 0x000fe40002f01670 */
[----:B------:R-:W-:Y:S02]  /*82b0*/  FSETP.NEU.FTZ.AND P5, PT, R24, -INF , PT ;  /* 0xff8000001800780b */ /* 0x000fe40003fbd000 */
[----:B------:R-:W-:Y:S02]  /*82c0*/  LOP3.LUT R16, R16, 0xefffffff, RZ, 0xc0, !PT ;  /* 0xefffffff10107812 */ /* 0x000fe400078ec0ff */
[----:B------:R-:W-:-:S02]  /*82d0*/  FSEL R25, R24, RZ, P5 ;  /* 0x000000ff18197208 */ /* 0x000fc40002800000 */
[----:B------:R-:W-:-:S03]  /*82e0*/  FSEL R50, R50, RZ, P5 ;  /* 0x000000ff32327208 */ /* 0x000fc60002800000 */
[----:B------:R-:W-:Y:S01]  /*82f0*/  FADD.FTZ R4, -R25, R4 ;  /* 0x0000000419047221 */ /* 0x000fe20000010100 */
[----:B------:R-:W-:Y:S01]  /*8300*/  FMNMX.FTZ R25, R8, R5, !PT ;  /* 0x0000000508197209 */ /* 0x000fe20007810000 */
[--C-:B------:R-:W-:Y:S01]  /*8310*/  FFMA.FTZ R6, R6, UR33, -R50.reuse ;  /* 0x0000002106067c23 */ /* 0x100fe20008010832 */
[----:B------:R-:W-:Y:S01]  /*8320*/  @P0 LOP3.LUT R16, R16, 0x10000000, RZ, 0xfc, !PT ;  /* 0x1000000010100812 */ /* 0x000fe200078efcff */
[--C-:B------:R-:W-:Y:S01]  /*8330*/  FFMA.FTZ R7, R7, UR33, -R50.reuse ;  /* 0x0000002107077c23 */ /* 0x100fe20008010832 */
[----:B------:R-:W-:Y:S01]  /*8340*/  FMNMX.FTZ R25, R9, R25, !PT ;  /* 0x0000001909197209 */ /* 0x000fe20007810000 */
[--C-:B------:R-:W-:Y:S01]  /*8350*/  FFMA.FTZ R10, R10, UR33, -R50.reuse ;  /* 0x000000210a0a7c23 */ /* 0x100fe20008010832 */
[----:B------:R-:W-:Y:S01]  /*8360*/  LOP3.LUT R16, R16, 0xdfffffff, RZ, 0xc0, !PT ;  /* 0xdfffffff10107812 */ /* 0x000fe200078ec0ff */
[--C-:B------:R-:W-:Y:S01]  /*8370*/  FFMA.FTZ R11, R11, UR33, -R50.reuse ;  /* 0x000000210b0b7c23 */ /* 0x100fe20008010832 */
[----:B------:R-:W-:Y:S01]  /*8380*/  FMNMX.FTZ R25, R12, R25, !PT ;  /* 0x000000190c197209 */ /* 0x000fe20007810000 */
[--C-:B------:R-:W-:Y:S01]  /*8390*/  FFMA.FTZ R14, R14, UR33, -R50.reuse ;  /* 0x000000210e0e7c23 */ /* 0x100fe20008010832 */
[----:B------:R-:W-:Y:S01]  /*83a0*/  @P6 LOP3.LUT R16, R16, 0x20000000, RZ, 0xfc, !PT ;  /* 0x2000000010106812 */ /* 0x000fe200078efcff */
[--C-:B------:R-:W-:Y:S01]  /*83b0*/  FFMA.FTZ R15, R15, UR33, -R50.reuse ;  /* 0x000000210f0f7c23 */ /* 0x100fe20008010832 */
[----:B------:R-:W-:Y:S01]  /*83c0*/  FMNMX.FTZ R25, R13, R25, !PT ;  /* 0x000000190d197209 */ /* 0x000fe20007810000 */
[--C-:B------:R-:W-:Y:S01]  /*83d0*/  FFMA.FTZ R51, R51, UR33, -R50.reuse ;  /* 0x0000002133337c23 */ /* 0x100fe20008010832 */
[----:B------:R-:W-:Y:S01]  /*83e0*/  LOP3.LUT P6, RZ, R16, 0x100, RZ, 0xc0, !PT ;  /* 0x0000010010ff7812 */ /* 0x000fe200078cc0ff */
[--C-:B------:R-:W-:Y:S01]  /*83f0*/  FFMA.FTZ R83, R83, UR33, -R50.reuse ;  /* 0x0000002153537c23 */ /* 0x100fe20008010832 */
[----:B------:R-:W-:Y:S01]  /*8400*/  FMNMX.FTZ R25, R20, R25, !PT ;  /* 0x0000001914197209 */ /* 0x000fe20007810000 */
[--C-:B------:R-:W-:Y:S01]  /*8410*/  FFMA.FTZ R28, R28, UR33, -R50.reuse ;  /* 0x000000211c1c7c23 */ /* 0x100fe20008010832 */
[----:B------:R-:W-:Y:S01]  /*8420*/  LOP3.LUT P0, RZ, R16, 0x40, RZ, 0xc0, !PT ;  /* 0x0000004010ff7812 */ /* 0x000fe2000780c0ff */
[--C-:B------:R-:W-:Y:S01]  /*8430*/  FFMA.FTZ R29, R29, UR33, -R50.reuse ;  /* 0x000000211d1d7c23 */ /* 0x100fe20008010832 */
[----:B------:R-:W-:Y:S01]  /*8440*/  FMNMX.FTZ R25, R21, R25, !PT ;  /* 0x0000001915197209 */ /* 0x000fe20007810000 */
[--C-:B------:R-:W-:Y:S01]  /*8450*/  FFMA.FTZ R32, R32, UR33, -R50.reuse ;  /* 0x0000002120207c23 */ /* 0x100fe20008010832 */
[----:B------:R-:W-:Y:S01]  /*8460*/  FSEL R61, R61, -INF , !P6 ;  /* 0xff8000003d3d7808 */ /* 0x000fe20007000000 */
        /* <DEDUP_REMOVED lines=39> */
[----:B------:R-:W-:Y:S01]  /*86e0*/  FFMA.FTZ R50, R75, UR33, -R50 ;  /* 0x000000214b327c23 */ /* 0x000fe20008010832 */
[----:B------:R-:W-:Y:S01]  /*86f0*/  FMUL.FTZ R75, R4, UR33 ;  /* 0x00000021044b7c20 */ /* 0x000fe20008410000 */
[----:B------:R-:W-:Y:S01]  /*8700*/  FMNMX.FTZ R25, R46, R25, !PT ;  /* 0x000000192e197209 */ /* 0x000fe20007810000 */
[----:B------:R-:W-:Y:S01]  /*8710*/  MUFU.EX2 R6, R6 ;  /* 0x0000000600067308 */ /* 0x000fe20000000800 */
[----:B------:R-:W-:-:S02]  /*8720*/  LOP3.LUT P0, RZ, R16, 0x8000000, RZ, 0xc0, !PT ;  /* 0x0800000010ff7812 */ /* 0x000fc4000780c0ff */
        /* <DEDUP_REMOVED lines=22> */
[----:B------:R-:W0:Y:S01]  /*8890*/  SHFL.BFLY PT, R74, R25, 0x2, 0x1f ;  /* 0x0c401f00194a7f89 */ /* 0x000e2200000e0000 */
[----:B------:R-:W-:Y:S08]  /*88a0*/  MUFU.EX2 R28, R28 ;  /* 0x0000001c001c7308 */ /* 0x000ff00000000800 */
[----:B------:R-:W-:Y:S08]  /*88b0*/  MUFU.EX2 R29, R29 ;  /* 0x0000001d001d7308 */ /* 0x000ff00000000800 */
[----:B------:R-:W-:Y:S01]  /*88c0*/  MUFU.EX2 R32, R32 ;  /* 0x0000002000207308 */ /* 0x000fe20000000800 */
[----:B0-----:R-:W-:-:S07]  /*88d0*/  FMNMX.FTZ R25, R25, R74, !PT ;  /* 0x0000004a19197209 */ /* 0x001fce0007810000 */
[----:B------:R-:W-:Y:S01]  /*88e0*/  MUFU.EX2 R33, R33 ;  /* 0x0000002100217308 */ /* 0x000fe20000000800 */
[----:B------:R-:W0:Y:S07]  /*88f0*/  SHFL.BFLY PT, R74, R25, 0x1, 0x1f ;  /* 0x0c201f00194a7f89 */ /* 0x000e2e00000e0000 */
[----:B------:R-:W-:Y:S08]  /*8900*/  MUFU.EX2 R36, R36 ;  /* 0x0000002400247308 */ /* 0x000ff00000000800 */
[----:B------:R-:W-:Y:S08]  /*8910*/  MUFU.EX2 R37, R37 ;  /* 0x0000002500257308 */ /* 0x000ff00000000800 */
[----:B------:R-:W-:Y:S01]  /*8920*/  MUFU.EX2 R40, R40 ;  /* 0x0000002800287308 */ /* 0x000fe20000000800 */
[----:B0-----:R-:W-:-:S04]  /*8930*/  FMNMX.FTZ R25, R25, R74, !PT ;  /* 0x0000004a19197209 */ /* 0x001fc80007810000 */
[----:B------:R-:W-:-:S03]  /*8940*/  FSETP.NEU.FTZ.AND P1, PT, R25, -INF , PT ;  /* 0xff8000001900780b */ /* 0x000fc60003f3d000 */
[----:B------:R-:W-:Y:S01]  /*8950*/  MUFU.EX2 R41, R41 ;  /* 0x0000002900297308 */ /* 0x000fe20000000800 */
[----:B------:R-:W-:-:S05]  /*8960*/  FSEL R74, R25, RZ, P1 ;  /* 0x000000ff194a7208 */ /* 0x000fca0000800000 */
[----:B------:R-:W-:Y:S01]  /*8970*/  FADD.FTZ R5, -R74, R5 ;  /* 0x000000054a057221 */ /* 0x000fe20000010100 */
[----:B------:R-:W-:Y:S01]  /*8980*/  FMUL.FTZ R74, R25, UR33 ;  /* 0x00000021194a7c20 */ /* 0x000fe20008410000 */
[----:B------:R-:W-:Y:S02]  /*8990*/  MUFU.EX2 R44, R44 ;  /* 0x0000002c002c7308 */ /* 0x000fe40000000800 */
[----:B------:R-:W-:Y:S02]  /*89a0*/  FMUL.FTZ R5, R5, UR33 ;  /* 0x0000002105057c20 */ /* 0x000fe40008410000 */
[----:B------:R-:W-:-:S04]  /*89b0*/  FSEL R4, R74, RZ, P1 ;  /* 0x000000ff4a047208 */ /* 0x000fc80000800000 */
        /* <DEDUP_REMOVED lines=33> */
[----:B------:R-:W-:Y:S01]  /*8bd0*/  MUFU.EX2 R75, R8 ;  /* 0x00000008004b7308 */ /* 0x000fe20000000800 */
[----:B0-----:R-:W-:-:S04]  /*8be0*/  FFMA.FTZ R2, R74, R2, R6 ;  /* 0x000000024a027223 */ /* 0x001fc80000010006 */
[----:B------:R-:W-:-:S03]  /*8bf0*/  FADD.FTZ R2, R7, R2 ;  /* 0x0000000207027221 */ /* 0x000fc60000010000 */
[----:B------:R-:W-:Y:S08]  /*8c00*/  MUFU.EX2 R4, R12 ;  /* 0x0000000c00047308 */ /* 0x000ff00000000800 */
[----:B------:R-:W0:Y:S08]  /*8c10*/  MUFU.EX2 R12, R5 ;  /* 0x00000005000c7308 */ /* 0x000e300000000800 */
[----:B------:R-:W1:Y:S08]  /*8c20*/  MUFU.EX2 R9, R9 ;  /* 0x0000000900097308 */ /* 0x000e700000000800 */
[----:B------:R-:W2:Y:S01]  /*8c30*/  MUFU.EX2 R79, R13 ;  /* 0x0000000d004f7308 */ /* 0x000ea20000000800 */
[----:B0-----:R-:W-:-:S07]  /*8c40*/  FFMA.FTZ R0, R12, R0, R75 ;  /* 0x000000000c007223 */ /* 0x001fce000001004b */
[----:B------:R-:W0:Y:S01]  /*8c50*/  MUFU.EX2 R20, R20 ;  /* 0x0000001400147308 */ /* 0x000e220000000800 */
[----:B-1----:R-:W-:Y:S01]  /*8c60*/  FADD.FTZ R5, R9, R0 ;  /* 0x0000000009057221 */ /* 0x002fe20000010000 */
[----:B------:R-:W-:-:S03]  /*8c70*/  FADD.FTZ R0, R10, R2 ;  /* 0x000000020a007221 */ /* 0x000fc60000010000 */
[----:B------:R-:W-:Y:S01]  /*8c80*/  FADD.FTZ R2, R4, R5 ;  /* 0x0000000504027221 */ /* 0x000fe20000010000 */
[----:B------:R-:W-:Y:S02]  /*8c90*/  FADD.FTZ R0, R11, R0 ;  /* 0x000000000b007221 */ /* 0x000fe40000010000 */
[----:B------:R-:W1:Y:S01]  /*8ca0*/  MUFU.EX2 R21, R21 ;  /* 0x0000001500157308 */ /* 0x000e620000000800 */
[----:B--2---:R-:W-:Y:S01]  /*8cb0*/  FADD.FTZ R2, R79, R2 ;  /* 0x000000024f027221 */ /* 0x004fe20000010000 */
[----:B------:R-:W-:-:S04]  /*8cc0*/  FADD.FTZ R0, R14, R0 ;  /* 0x000000000e007221 */ /* 0x000fc80000010000 */
[----:B------:R-:W-:Y:S02]  /*8cd0*/  FADD.FTZ R0, R15, R0 ;  /* 0x000000000f007221 */ /* 0x000fe40000010000 */
[----:B------:R-:W2:Y:S01]  /*8ce0*/  MUFU.EX2 R26, R26 ;  /* 0x0000001a001a7308 */ /* 0x000ea20000000800 */
        /* <DEDUP_REMOVED lines=96> */
.L_x_1110:
[----:B------:R-:W-:Y:S01]  /*92f0*/  ULEA UR6, UR61, UR41, 0x3 ;  /* 0x000000293d067291 */ /* 0x000fe2000f8e183f */
[----:B------:R-:W-:Y:S01]  /*9300*/  F2FP.BF16.F32.PACK_AB R10, R11, R10 ;  /* 0x0000000a0b0a723e */ /* 0x000fe200000010ff */
[----:B------:R-:W-:Y:S01]  /*9310*/  UMOV UR28, UR50 ;  /* 0x00000032001c7c82 */ /* 0x000fe20008000000 */
[----:B------:R-:W-:Y:S01]  /*9320*/  F2FP.BF16.F32.PACK_AB R8, R7, R6 ;  /* 0x000000060708723e */ /* 0x000fe200000010ff */
[----:B------:R-:W-:Y:S01]  /*9330*/  UIADD3 UR6, UR6, 0x2d860, URZ ;  /* 0x0002d86006067890 */ /* 0x000fe2000fffe03f */
[----:B------:R-:W-:Y:S01]  /*9340*/  F2FP.BF16.F32.PACK_AB R9, R9, R75 ;  /* 0x0000004b0909723e */ /* 0x000fe200000010ff */
[----:B------:R-:W-:Y:S01]  /*9350*/  UMOV UR61, UR49 ;  /* 0x00000031003d7c82 */ /* 0x000fe20008000000 */
[----:B------:R-:W-:Y:S01]  /*9360*/  F2FP.BF16.F32.PACK_AB R11, R79, R4 ;  /* 0x000000044f0b723e */ /* 0x000fe200000010ff */
[----:B------:R-:W-:Y:S01]  /*9370*/  UPRMT UR6, UR42, 0x654, UR6 ;  /* 0x000006542a067896 */ /* 0x000fe20008000006 */
        /* <DEDUP_REMOVED lines=11> */
[----:B------:R-:W-:Y:S01]  /*9430*/  STSM.16.M88.4 [R18+0x21800], R8 ;  /* 0x0218000812007844 */ /* 0x000fe20000000200 */
        /* <DEDUP_REMOVED lines=9> */
[----:B------:R-:W-:Y:S01]  /*94d0*/  STSM.16.M88.4 [R22], R28 ;  /* 0x0000001c16007844 */ /* 0x000fe20000000200 */
[----:B------:R-:W-:Y:S01]  /*94e0*/  F2FP.BF16.F32.PACK_AB R38, R41, R40 ;  /* 0x000000282926723e */ /* 0x000fe200000010ff */
[-C--:B------:R-:W-:Y:S01]  /*94f0*/  FMUL.FTZ R101, R101, R74.reuse ;  /* 0x0000004a65657220 */ /* 0x080fe20000410000 */
[----:B------:R-:W-:Y:S01]  /*9500*/  F2FP.BF16.F32.PACK_AB R39, R43, R39 ;  /* 0x000000272b27723e */ /* 0x000fe200000010ff */
[----:B------:R-:W-:Y:S01]  /*9510*/  FMUL.FTZ R104, R104, R74 ;  /* 0x0000004a68687220 */ /* 0x000fe20000410000 */
[----:B------:R-:W-:Y:S01]  /*9520*/  F2FP.BF16.F32.PACK_AB R45, R35, R46 ;  /* 0x0000002e232d723e */ /* 0x000fe200000010ff */
[----:B------:R-:W-:Y:S01]  /*9530*/  FMUL.FTZ R105, R105, R74 ;  /* 0x0000004a69697220 */ /* 0x000fe20000410000 */
[----:B------:R-:W-:Y:S01]  /*9540*/  F2FP.BF16.F32.PACK_AB R46, R49, R48 ;  /* 0x00000030312e723e */ /* 0x000fe200000010ff */
[----:B------:R-:W-:Y:S01]  /*9550*/  STSM.16.M88.4 [R19], R36 ;  /* 0x0000002413007844 */ /* 0x000fe20000000200 */
[----:B------:R-:W-:Y:S01]  /*9560*/  F2FP.BF16.F32.PACK_AB R47, R53, R47 ;  /* 0x0000002f352f723e */ /* 0x000fe200000010ff */
[----:B------:R-:W-:Y:S01]  /*9570*/  FMUL.FTZ R108, R108, R74 ;  /* 0x0000004a6c6c7220 */ /* 0x000fe20000410000 */
[----:B------:R-:W-:Y:S01]  /*9580*/  F2FP.BF16.F32.PACK_AB R58, R59, R58 ;  /* 0x0000003a3b3a723e */ /* 0x000fe200000010ff */
[----:B------:R-:W-:Y:S01]  /*9590*/  FMUL.FTZ R109, R109, R74 ;  /* 0x0000004a6d6d7220 */ /* 0x000fe20000410000 */
[----:B------:R-:W-:Y:S01]  /*95a0*/  F2FP.BF16.F32.PACK_AB R56, R55, R54 ;  /* 0x000000363738723e */ /* 0x000fe200000010ff */
[----:B------:R-:W-:Y:S01]  /*95b0*/  STSM.16.M88.4 [R18+0x27800], R44 ;  /* 0x0278002c12007844 */ /* 0x000fe20000000200 */
[----:B------:R-:W-:Y:S01]  /*95c0*/  F2FP.BF16.F32.PACK_AB R57, R57, R34 ;  /* 0x000000223939723e */ /* 0x000fe200000010ff */
[----:B------:R-:W-:Y:S01]  /*95d0*/  FMUL.FTZ R112, R112, R74 ;  /* 0x0000004a70707220 */ /* 0x000fe20000410000 */
[----:B------:R-:W-:Y:S01]  /*95e0*/  F2FP.BF16.F32.PACK_AB R59, R61, R60 ;  /* 0x0000003c3d3b723e */ /* 0x000fe200000010ff */
[----:B------:R-:W-:Y:S01]  /*95f0*/  FMUL.FTZ R113, R113, R74 ;  /* 0x0000004a71717220 */ /* 0x000fe20000410000 */
[----:B0-----:R-:W-:Y:S01]  /*9600*/  F2FP.BF16.F32.PACK_AB R4, R63, R62 ;  /* 0x0000003e3f04723e */ /* 0x001fe200000010ff */
        /* <DEDUP_REMOVED lines=19> */
[-C--:B------:R-:W-:Y:S01]  /*9740*/  FMUL.FTZ R132, R132, R74.reuse ;  /* 0x0000004a84847220 */ /* 0x080fe20000410000 */
[----:B------:R-:W-:Y:S01]  /*9750*/  FMUL.FTZ R133, R133, R74 ;  /* 0x0000004a85857220 */ /* 0x000fe20000410000 */
[-C--:B------:R-:W-:Y:S01]  /*9760*/  FMUL.FTZ R90, R90, R12.reuse ;  /* 0x0000000c5a5a7220 */ /* 0x080fe20000410000 */
[----:B------:R-:W-:Y:S01]  /*9770*/  @!PT LDS RZ, [RZ] ;  /* 0x00000000fffff984 */ /* 0x000fe20000000800 */
[----:B------:R-:W-:Y:S01]  /*9780*/  @!PT LDS RZ, [RZ] ;  /* 0x00000000fffff984 */ /* 0x000fe20000000800 */
[----:B------:R-:W-:Y:S01]  /*9790*/  @!PT LDS RZ, [RZ] ;  /* 0x00000000fffff984 */ /* 0x000fe20000000800 */
[----:B------:R-:W-:Y:S01]  /*97a0*/  @!PT LDS RZ, [RZ] ;  /* 0x00000000fffff984 */ /* 0x000fe20000000800 */
[----:B------:R2:W-:Y:S06]  /*97b0*/  MEMBAR.ALL.CTA ;  /* 0x0000000000007992 */ /* 0x0005ec0000008000 */
[----:B--2---:R-:W2:Y:S01]  /*97c0*/  FENCE.VIEW.ASYNC.S ;  /* 0x00000000000073c6 */ /* 0x004ea20000000000 */
        /* <DEDUP_REMOVED lines=26> */
[----:B--2---:R-:W-:Y:S01]  /*9970*/  NOP ;  /* 0x0000000000007918 */ /* 0x004fe20000000000 */
[----:B-1----:R-:W-:Y:S05]  /*9980*/  @P1 BRA `(.L_x_1111) ;  /* 0xffffffc000f41947 */ /* 0x002fea000383ffff */
[----:B------:R-:W-:-:S07]  /*9990*/  IMAD.MOV.U32 R6, RZ, RZ, R3 ;  /* 0x000000ffff067224 */ /* 0x000fce00078e0003 */
.L_x_1092:
[----:B------:R-:W-:Y:S02]  /*99a0*/  UISETP.NE.AND UP1, UPT, UR54, URZ, UPT ;  /* 0x0000003f3600728c */ /* 0x000fe4000bf25270 */
[----:B------:R-:W-:Y:S02]  /*99b0*/  UISETP.NE.AND UP0, UPT, UR53, URZ, UPT ;  /* 0x0000003f3500728c */ /* 0x000fe4000bf05270 */
[----:B------:R-:W-:Y:S02]  /*99c0*/  UIADD3 UR10, UR39, 0xbf, URZ ;  /* 0x000000bf270a7890 */ /* 0x000fe4000fffe03f */
[----:B------:R-:W-:Y:S02]  /*99d0*/  UIADD3 UR11, UR38, 0x1, -UR48 ;  /* 0x00000001260b7890 */ /* 0x000fe4000fffe830 */
[----:B------:R-:W-:-:S03]  /*99e0*/  PLOP3.LUT P1, PT, PT, PT, UP0, 0x40, 0x0 ;  /* 0x000000000000781c */ /* 0x000fc60003f2e808 */
[----:B------:R-:W-:Y:S01]  /*99f0*/  @UP1 ULDC UR6, c[0x0][0x44c] ;  /* 0x0001130000061ab9 */ /* 0x000fe20000000800 */
[----:B------:R-:W-:Y:S01]  /*9a00*/  @UP1 ULDC UR14, c[0x0][0x450] ;  /* 0x00011400000e1ab9 */ /* 0x000fe20000000800 */
[----:B------:R-:W-:-:S04]  /*9a10*/  UIMAD.WIDE.U32 UR6, UR10, UR6, URZ ;  /* 0x000000060a0672a5 */ /* 0x000fc8000f8e003f */
[----:B------:R-:W-:-:S04]  /*9a20*/  @UP1 USHF.R.U32.HI UR10, URZ, UR14, UR7 ;  /* 0x0000000e3f0a1299 */ /* 0x000fc80008011607 */
[----:B------:R-:W-:-:S04]  /*9a30*/  UIADD3 UR10, UR11, UR10, URZ ;  /* 0x0000000a0b0a7290 */ /* 0x000fc8000fffe03f */
[----:B------:R-:W-:Y:S01]  /*9a40*/  UIADD3 UR35, UR10, -UR35, URZ ;  /* 0x800000230a237290 */ /* 0x000fe2000fffe03f */
[----:B------:R-:W-:Y:S11]  /*9a50*/  @P1 BRA `(.L_x_1112) ;  /* 0x0000000000501947 */ /* 0x000ff60003800000 */
[----:B------:R-:W-:Y:S02]  /*9a60*/  UMOV UR14, UR10 ;  /* 0x0000000a000e7c82 */ /* 0x000fe40008000000 */
        /* <DEDUP_REMOVED lines=11> */
.L_x_1113:
[----:B------:R-:W-:Y:S02]  /*9b20*/  ULDC UR15, c[0x0][0x9e4] ;  /* 0x00027900000f7ab9 */ /* 0x000fe40000000800 */
[----:B------:R-:W-:-:S11]  /*9b30*/  UISETP.NE.AND UP0, UPT, UR15, 0x1, UPT ;  /* 0x000000010f00788c */ /* 0x000fd6000bf05270 */
[----:B------:R-:W-:Y:S02]  /*9b40*/  @UP0 ULDC.64 UR6, c[0x0][0x9e8] ;  /* 0x00027a0000060ab9 */ /* 0x000fe40000000a00 */
[----:B------:R-:W-:-:S04]  /*9b50*/  UIMAD.WIDE.U32 UR10, UR14, UR6, URZ ;  /* 0x000000060e0a72a5 */ /* 0x000fc8000f8e003f */
[----:B------:R-:W-:-:S12]  /*9b60*/  @UP0 USHF.R.U32.HI UR14, URZ, UR7, UR11 ;  /* 0x000000073f0e0299 */ /* 0x000fd8000801160b */
.L_x_1114:
[----:B------:R-:W-:-:S04]  /*9b70*/  UIMAD UR14, UR14, UR15, URZ ;  /* 0x0000000f0e0e72a4 */ /* 0x000fc8000f8e023f */
[----:B------:R-:W-:-:S04]  /*9b80*/  UISETP.LT.AND UP0, UPT, UR35, UR14, UPT ;  /* 0x0000000e2300728c */ /* 0x000fc8000bf01270 */
[----:B------:R-:W-:-:S12]  /*9b90*/  USEL UR35, UR35, UR14, !UP0 ;  /* 0x0000000e23237287 */ /* 0x000fd8000c000000 */
.L_x_1112:
[----:B------:R-:W-:-:S04]  /*9ba0*/  UIADD3 UR35, UR35, 0x7f, URZ ;  /* 0x0000007f23237890 */ /* 0x000fc8000fffe03f */
        /* <DEDUP_REMOVED lines=11> */
[----:B------:R-:W-:Y:S01]  /*9c60*/  IMAD.MOV.U32 R4, RZ, RZ, R6 ;  /* 0x000000ffff047224 */ /* 0x000fe200078e0006 */
[----:B------:R-:W-:Y:S01]  /*9c70*/  ULDC UR34, c[0x0][0x9d8] ;  /* 0x0002760000227ab9 */ /* 0x000fe20000000800 */
[----:B------:R-:W-:-:S05]  /*9c80*/  ULDC UR33, c[0x0][0x988] ;  /* 0x0002620000217ab9 */ /* 0x000fca0000000800 */
.L_x_1126:
[----:B------:R-:W-:Y:S01]  /*9c90*/  ISETP.NE.AND P2, PT, RZ, UR46, PT ;  /* 0x0000002eff007c0c */ /* 0x000fe2000bf45270 */
[----:B------:R-:W-:-:S04]  /*9ca0*/  UISETP.NE.AND UP0, UPT, UR55, 0x1, UPT ;  /* 0x000000013700788c */ /* 0x000fc8000bf05270 */
[----:B------:R-:W-:-:S04]  /*9cb0*/  USEL UR50, URZ, 0x1, UP0 ;  /* 0x000000013f327887 */ /* 0x000fc80008000000 */
[----:B------:R-:W-:-:S04]  /*9cc0*/  ULOP3.LUT UR50, UR28, UR50, URZ, 0x3c, !UPT ;  /* 0x000000321c327292 */ /* 0x000fc8000f8e3c3f */
[----:B------:R-:W-:Y:S08]  /*9cd0*/  @P2 BRA `(.L_x_1116) ;  /* 0x0000000000382947 */ /* 0x000ff00003800000 */
[----:B------:R-:W-:Y:S05]  /*9ce0*/  @!P0 BRA `(.L_x_1117) ;  /* 0x0000000000048947 */ /* 0x000fea0003800000 */
[----:B------:R-:W-:Y:S01]  /*9cf0*/  BPT.TRAP 0x1 ;  /* 0x000000040000795c */ /* 0x000fe20000300000 */
.L_x_1117:
        /* <DEDUP_REMOVED lines=9> */
.L_x_1118:
[----:B-1----:R-:W-:Y:S05]  /*9d90*/  @P1 BRA `(.L_x_1116) ;  /* 0x0000000000081947 */ /* 0x002fea0003800000 */
[----:B------:R-:W1:Y:S02]  /*9da0*/  SYNCS.PHASECHK.TRANS64.TRYWAIT P1, [UR6+0x2d830], R6 ;  /* 0x02d83006ff0075a7 */ /* 0x000e640008020146 */
[----:B-1----:R-:W-:Y:S05]  /*9db0*/  @!P1 BRA `(.L_x_1119) ;  /* 0x000000fc00489947 */ /* 0x002fea0003800000 */
.L_x_1116:
        /* <DEDUP_REMOVED lines=40> */
.L_x_1121:
[----:B------:R-:W-:Y:S01]  /*a040*/  ULEA UR6, UR55, UR41, 0x3 ;  /* 0x0000002937067291 */ /* 0x000fe2000f8e183f */
[----:B------:R-:W-:-:S05]  /*a050*/  IMAD.U32 R6, RZ, RZ, UR28 ;  /* 0x0000001cff067e24 */ /* 0x000fca000f8e00ff */
[----:B------:R-:W-:-:S04]  /*a060*/  SHF.L.U32 R6, R6, 0x1f, RZ ;  /* 0x0000001f06067819 */ /* 0x000fc800000006ff */
[----:B------:R0:W1:Y:S01]  /*a070*/  SYNCS.PHASECHK.TRANS64.TRYWAIT P1, [UR6+0x2d850], R6 ;  /* 0x02d85006ff0075a7 */ /* 0x0000620008020146 */
[----:B------:R-:W-:Y:S05]  /*a080*/  @!P0 BRA `(.L_x_1122) ;  /* 0x0000000000048947 */ /* 0x000fea0003800000 */
[----:B------:R-:W-:Y:S01]  /*a090*/  BPT.TRAP 0x1 ;  /* 0x000000040000795c */ /* 0x000fe20000300000 */
.L_x_1122:
[----:B-1----:R-:W-:Y:S05]  /*a0a0*/  @P1 BRA `(.L_x_1120) ;  /* 0x0000000000081947 */ /* 0x002fea0003800000 */
[----:B------:R-:W1:Y:S02]  /*a0b0*/  SYNCS.PHASECHK.TRANS64.TRYWAIT P1, [UR6+0x2d850], R6 ;  /* 0x02d85006ff0075a7 */ /* 0x000e640008020146 */
[----:B-1----:R-:W-:Y:S05]  /*a0c0*/  @!P1 BRA `(.L_x_1123) ;  /* 0x000000f8009c9947 */ /* 0x002fea0003800000 */
.L_x_1120:
[----:B------:R-:W-:Y:S01]  /*a0d0*/  UIADD3 UR6, UR41, 0x400, URZ ;  /* 0x0000040029067890 */ /* 0x000fe2000fffe03f */
[----:B------:R-:W-:Y:S01]  /*a0e0*/  WARPGROUP.ARRIVE ;  /* 0x00000000000079c5 */ /* 0x000fe20000000000 */
[----:B------:R-:W-:Y:S01]  /*a0f0*/  UMOV UR29, 0x40000040 ;  /* 0x40000040001d7882 */ /* 0x000fe20000000000 */
[----:B------:R-:W-:Y:S01]  /*a100*/  UMOV UR31, 0x80000020 ;  /* 0x80000020001f7882 */ /* 0x000fe20000000000 */
[----:B------:R-:W-:-:S03]  /*a110*/  USHF.R.U32.HI UR6, URZ, 0x4, UR6 ;  /* 0x000000043f067899 */ /* 0x000fc60008011606 */
[----:B------:R-:W1:Y:S01]  /*a120*/  S2R R8, SR_TID.X ;  /* 0x0000000000087919 */ /* 0x000e620000002100 */
        /* <DEDUP_REMOVED lines=64> */
.L_x_1124:
        /* <DEDUP_REMOVED lines=82> */
[----:B------:R-:W-:-:S04]  /*aa50*/  ULEA UR6, UR49, UR41, 0x3 ;  /* 0x0000002931067291 */ /* 0x000fc8000f8e183f */
[----:B------:R-:W1:Y:S01]  /*aa60*/  MUFU.TANH R30, R30 ;  /* 0x0000001e001e7308 */ /* 0x000e620000002400 */
[----:B--2---:R-:W-:Y:S01]  /*aa70*/  FMNMX.FTZ R24, R28, R24, !PT ;  /* 0x000000181c187209 */ /* 0x004fe20007810000 */
[----:B------:R-:W-:-:S04]  /*aa80*/  UIADD3 UR6, UR6, 0x2d840, URZ ;  /* 0x0002d84006067890 */ /* 0x000fc8000fffe03f */
[----:B------:R-:W-:Y:S02]  /*aa90*/  UPRMT UR6, UR42, 0x654, UR6 ;  /* 0x000006542a067896 */ /* 0x000fe40008000006 */
[----:B------:R-:W2:Y:S01]  /*aaa0*/  MUFU.TANH R31, R31 ;  /* 0x0000001f001f7308 */ /* 0x000ea20000002400 */
[----:B0-----:R-:W-:-:S06]  /*aab0*/  FMNMX.FTZ R24, R29, R24, !PT ;  /* 0x000000181d187209 */ /* 0x001fcc0007810000 */
[----:B------:R-:W-:Y:S01]  /*aac0*/  SYNCS.ARRIVE.TRANS64.RED.A1T0 RZ, [UR6], RZ ;  /* 0x000000ffffff79a7 */ /* 0x000fe20008100406 */
        /* <DEDUP_REMOVED lines=43> */
[----:B-1----:R-:W-:-:S05]  /*ad80*/  FMNMX.FTZ R24, R65, R24, !PT ;  /* 0x0000001841187209 */ /* 0x002fca0007810000 */
[----:B------:R-:W1:Y:S02]  /*ad90*/  SHFL.BFLY PT, R25, R24, 0x2, 0x1f ;  /* 0x0c401f0018197f89 */ /* 0x000e6400000e0000 */
[----:B------:R-:W3:Y:S08]  /*ada0*/  MUFU.TANH R12, R12 ;  /* 0x0000000c000c7308 */ /* 0x000ef00000002400 */
[----:B------:R-:W4:Y:S08]  /*adb0*/  MUFU.TANH R13, R13 ;  /* 0x0000000d000d7308 */ /* 0x000f300000002400 */
[----:B------:R-:W5:Y:S01]  /*adc0*/  MUFU.TANH R20, R20 ;  /* 0x0000001400147308 */ /* 0x000f620000002400 */
[----:B-1----:R-:W-:-:S07]  /*add0*/  FMNMX.FTZ R24, R24, R25, !PT ;  /* 0x0000001918187209 */ /* 0x002fce0007810000 */
[----:B------:R-:W1:Y:S01]  /*ade0*/  MUFU.TANH R21, R21 ;  /* 0x0000001500157308 */ /* 0x000e620000002400 */
[----:B------:R-:W2:Y:S07]  /*adf0*/  SHFL.BFLY PT, R25, R24, 0x1, 0x1f ;  /* 0x0c201f0018197f89 */ /* 0x000eae00000e0000 */
[----:B------:R-:W1:Y:S08]  /*ae00*/  MUFU.TANH R38, R38 ;  /* 0x0000002600267308 */ /* 0x000e700000002400 */
[----:B------:R-:W1:Y:S08]  /*ae10*/  MUFU.TANH R39, R39 ;  /* 0x0000002700277308 */ /* 0x000e700000002400 */
[----:B------:R-:W1:Y:S01]  /*ae20*/  MUFU.TANH R42, R42 ;  /* 0x0000002a002a7308 */ /* 0x000e620000002400 */
[----:B--2---:R-:W-:-:S02]  /*ae30*/  FMNMX.FTZ R24, R24, R25, !PT ;  /* 0x0000001918187209 */ /* 0x004fc40007810000 */
[----:B------:R-:W-:-:S05]  /*ae40*/  FMNMX.FTZ R25, R8, R5, !PT ;  /* 0x0000000508197209 */ /* 0x000fca0007810000 */
[----:B------:R-:W2:Y:S01]  /*ae50*/  MUFU.TANH R43, R43 ;  /* 0x0000002b002b7308 */ /* 0x000ea20000002400 */
[----:B0-----:R-:W-:-:S04]  /*ae60*/  FMNMX.FTZ R25, R9, R25, !PT ;  /* 0x0000001909197209 */ /* 0x001fc80007810000 */
[----:B---3--:R-:W-:-:S03]  /*ae70*/  FMNMX.FTZ R25, R12, R25, !PT ;  /* 0x000000190c197209 */ /* 0x008fc60007810000 */
[----:B------:R-:W0:Y:S01]  /*ae80*/  MUFU.TANH R46, R46 ;  /* 0x0000002e002e7308 */ /* 0x000e220000002400 */
[----:B----4-:R-:W-:-:S04]  /*ae90*/  FMNMX.FTZ R25, R13, R25, !PT ;  /* 0x000000190d197209 */ /* 0x010fc80007810000 */
[----:B-----5:R-:W-:-:S03]  /*aea0*/  FMNMX.FTZ R25, R20, R25, !PT ;  /* 0x0000001914197209 */ /* 0x020fc60007810000 */
[----:B------:R-:W3:Y:S01]  /*aeb0*/  MUFU.TANH R47, R47 ;  /* 0x0000002f002f7308 */ /* 0x000ee20000002400 */
[----:B-1----:R-:W-:-:S04]  /*aec0*/  FMNMX.FTZ R25, R21, R25, !PT ;  /* 0x0000001915197209 */ /* 0x002fc80007810000 */
[----:B------:R-:W-:-:S03]  /*aed0*/  FMNMX.FTZ R25, R38, R25, !PT ;  /* 0x0000001926197209 */ /* 0x000fc60007810000 */
[----:B------:R-:W1:Y:S01]  /*aee0*/  MUFU.TANH R50, R50 ;  /* 0x0000003200327308 */ /* 0x000e620000002400 */
[----:B------:R-:W-:-:S04]  /*aef0*/  FMNMX.FTZ R25, R39, R25, !PT ;  /* 0x0000001927197209 */ /* 0x000fc80007810000 */
[----:B------:R-:W-:-:S03]  /*af00*/  FMNMX.FTZ R25, R42, R25, !PT ;  /* 0x000000192a197209 */ /* 0x000fc60007810000 */
[----:B------:R-:W4:Y:S01]  /*af10*/  MUFU.TANH R51, R51 ;  /* 0x0000003300337308 */ /* 0x000f220000002400 */
[----:B--2---:R-:W-:-:S04]  /*af20*/  FMNMX.FTZ R25, R43, R25, !PT ;  /* 0x000000192b197209 */ /* 0x004fc80007810000 */
[----:B0-----:R-:W-:-:S03]  /*af30*/  FMNMX.FTZ R25, R46, R25, !PT ;  /* 0x000000192e197209 */ /* 0x001fc60007810000 */
[----:B------:R-:W0:Y:S01]  /*af40*/  MUFU.TANH R54, R54 ;  /* 0x0000003600367308 */ /* 0x000e220000002400 */
[----:B---3--:R-:W-:-:S04]  /*af50*/  FMNMX.FTZ R25, R47, R25, !PT ;  /* 0x000000192f197209 */ /* 0x008fc80007810000 */
[----:B-1----:R-:W-:-:S03]  /*af60*/  FMNMX.FTZ R25, R50, R25, !PT ;  /* 0x0000001932197209 */ /* 0x002fc60007810000 */
        /* <DEDUP_REMOVED lines=39> */
[----:B0-----:R-:W-:Y:S01]  /*b1e0*/  FMNMX.FTZ R25, R25, R78, !PT ;  /* 0x0000004e19197209 */ /* 0x001fe20007810000 */
[C---:B------:R-:W-:Y:S01]  /*b1f0*/  FADD.FTZ R78, -R24.reuse, R3 ;  /* 0x00000003184e7221 */ /* 0x040fe20000010100 */
[----:B------:R-:W-:-:S03]  /*b200*/  FMUL.FTZ R3, R24, UR33 ;  /* 0x0000002118037c20 */ /* 0x000fc60008410000 */
[----:B------:R-:W-:Y:S01]  /*b210*/  FADD.FTZ R79, -R25, R5 ;  /* 0x00000005194f7221 */ /* 0x000fe20000010100 */
[----:B------:R-:W-:Y:S01]  /*b220*/  FMUL.FTZ R5, R78, UR33 ;  /* 0x000000214e057c20 */ /* 0x000fe20008410000 */
        /* <DEDUP_REMOVED lines=32> */
[----:B------:R-:W-:Y:S01]  /*b430*/  FMUL.FTZ R65, R25, UR33 ;  /* 0x0000002119417c20 */ /* 0x000fe20008410000 */
[----:B------:R-:W-:Y:S01]  /*b440*/  FMUL.FTZ R79, R79, UR33 ;  /* 0x000000214f4f7c20 */ /* 0x000fe20008410000 */
[----:B------:R-:W-:Y:S02]  /*b450*/  MUFU.EX2 R5, R5 ;  /* 0x0000000500057308 */ /* 0x000fe40000000800 */
        /* <DEDUP_REMOVED lines=34> */
[----:B0-----:R-:W-:-:S07]  /*b680*/  FFMA.FTZ R2, R5, R2, R6 ;  /* 0x0000000205027223 */ /* 0x001fce0000010006 */
[----:B------:R-:W0:Y:S08]  /*b690*/  MUFU.EX2 R65, R8 ;  /* 0x0000000800417308 */ /* 0x000e300000000800 */
[----:B------:R-:W1:Y:S08]  /*b6a0*/  MUFU.EX2 R7, R7 ;  /* 0x0000000700077308 */ /* 0x000e700000000800 */
[----:B------:R-:W2:Y:S01]  /*b6b0*/  MUFU.EX2 R9, R9 ;  /* 0x0000000900097308 */ /* 0x000ea20000000800 */
[----:B0-----:R-:W-:-:S07]  /*b6c0*/  FFMA.FTZ R0, R52, R0, R65 ;  /* 0x0000000034007223 */ /* 0x001fce0000010041 */
        /* <DEDUP_REMOVED lines=124> */
.L_x_1125:
        /* <DEDUP_REMOVED lines=14> */
[-C--:B------:R-:W-:Y:S01]  /*bf70*/  FMUL.FTZ R92, R92, R5.reuse ;  /* 0x000000055c5c7220 */ /* 0x080fe20000410000 */
[----:B------:R-:W-:Y:S01]  /*bf80*/  F2FP.BF16.F32.PACK_AB R15, R21, R38 ;  /* 0x00000026150f723e */ /* 0x000fe200000010ff */
[-C--:B------:R-:W-:Y:S01]  /*bf90*/  FMUL.FTZ R93, R93, R5.reuse ;  /* 0x000000055d5d7220 */ /* 0x080fe20000410000 */
[----:B------:R-:W-:Y:S01]  /*bfa0*/  F2FP.BF16.F32.PACK_AB R28, R29, R28 ;  /* 0x0000001c1d1c723e */ /* 0x000fe200000010ff */
[----:B------:R-:W-:Y:S01]  /*bfb0*/  SYNCS.ARRIVE.TRANS64.RED.A1T0 RZ, [UR6], RZ ;  /* 0x000000ffffff79a7 */ /* 0x000fe20008100406 */
[----:B------:R-:W-:Y:S01]  /*bfc0*/  F2FP.BF16.F32.PACK_AB R30, R31, R30 ;  /* 0x0000001e1f1e723e */ /* 0x000fe200000010ff */
[----:B------:R0:W-:Y:S01]  /*bfd0*/  STSM.16.M88.4 [R18+0x21800], R8 ;  /* 0x0218000812007844 */ /* 0x0001e20000000200 */
[----:B------:R-:W-:Y:S01]  /*bfe0*/  F2FP.BF16.F32.PACK_AB R29, R43, R42 ;  /* 0x0000002a2b1d723e */ /* 0x000fe200000010ff */
[-C--:B------:R-:W-:Y:S01]  /*bff0*/  FMUL.FTZ R96, R96, R5.reuse ;  /* 0x0000000560607220 */ /* 0x080fe20000410000 */
[----:B------:R-:W-:Y:S01]  /*c000*/  F2FP.BF16.F32.PACK_AB R31, R20, R46 ;  /* 0x0000002e141f723e */ /* 0x000fe200000010ff */
[----:B------:R1:W-:Y:S01]  /*c010*/  STSM.16.M88.4 [R23], R12 ;  /* 0x0000000c17007844 */ /* 0x0003e20000000200 */
[----:B------:R-:W-:Y:S01]  /*c020*/  F2FP.BF16.F32.PACK_AB R32, R33, R32 ;  /* 0x000000202120723e */ /* 0x000fe200000010ff */
[-C--:B------:R-:W-:Y:S01]  /*c030*/  FMUL.FTZ R97, R97, R5.reuse ;  /* 0x0000000561617220 */ /* 0x080fe20000410000 */
[----:B------:R-:W-:Y:S01]  /*c040*/  F2FP.BF16.F32.PACK_AB R34, R35, R34 ;  /* 0x000000222322723e */ /* 0x000fe200000010ff */
[----:B------:R1:W-:Y:S01]  /*c050*/  STSM.16.M88.4 [R22], R28 ;  /* 0x0000001c16007844 */ /* 0x0003e20000000200 */
[----:B------:R-:W-:Y:S01]  /*c060*/  F2FP.BF16.F32.PACK_AB R33, R51, R50 ;  /* 0x000000323321723e */ /* 0x000fe200000010ff */
[-C--:B------:R-:W-:Y:S01]  /*c070*/  FMUL.FTZ R100, R100, R5.reuse ;  /* 0x0000000564647220 */ /* 0x080fe20000410000 */
[----:B------:R-:W-:Y:S01]  /*c080*/  F2FP.BF16.F32.PACK_AB R35, R55, R54 ;  /* 0x000000363723723e */ /* 0x000fe200000010ff */
[-C--:B------:R-:W-:Y:S01]  /*c090*/  FMUL.FTZ R101, R101, R5.reuse ;  /* 0x0000000565657220 */ /* 0x080fe20000410000 */
[----:B------:R-:W-:Y:S01]  /*c0a0*/  F2FP.BF16.F32.PACK_AB R36, R37, R36 ;  /* 0x000000242524723e */ /* 0x000fe200000010ff */
[-C--:B------:R-:W-:Y:S01]  /*c0b0*/  FMUL.FTZ R104, R104, R5.reuse ;  /* 0x0000000568687220 */ /* 0x080fe20000410000 */
[----:B------:R-:W-:Y:S01]  /*c0c0*/  F2FP.BF16.F32.PACK_AB R37, R59, R58 ;  /* 0x0000003a3b25723e */ /* 0x000fe200000010ff */
[----:B------:R1:W-:Y:S01]  /*c0d0*/  STSM.16.M88.4 [R19], R32 ;  /* 0x0000002013007844 */ /* 0x0003e20000000200 */
[----:B------:R-:W-:Y:S01]  /*c0e0*/  F2FP.BF16.F32.PACK_AB R38, R41, R40 ;  /* 0x000000282926723e */ /* 0x000fe200000010ff */
[----:B------:R-:W-:Y:S01]  /*c0f0*/  FMUL.FTZ R105, R105, R5 ;  /* 0x0000000569697220 */ /* 0x000fe20000410000 */
        /* <DEDUP_REMOVED lines=10> */
[----:B0-----:R-:W-:Y:S01]  /*c1a0*/  F2FP.BF16.F32.PACK_AB R8, R53, R78 ;  /* 0x0000004e3508723e */ /* 0x001fe200000010ff */
        /* <DEDUP_REMOVED lines=54> */
[----:B0-----:R-:W-:Y:S01]  /*c510*/  NOP ;  /* 0x0000000000007918 */ /* 0x001fe20000000000 */
[----:B-1----:R-:W-:Y:S05]  /*c520*/  @P1 BRA `(.L_x_1126) ;  /* 0xffffffd400d81947 */ /* 0x002fea000383ffff */
[----:B------:R-:W-:-:S07]  /*c530*/  IMAD.MOV.U32 R6, RZ, RZ, R4 ;  /* 0x000000ffff067224 */ /* 0x000fce00078e0004 */
.L_x_1115:
[----:B------:R-:W-:-:S13]  /*c540*/  ISETP.GE.AND P1, PT, R6, UR36, PT ;  /* 0x0000002406007c0c */ /* 0x000fda000bf26270 */
[----:B------:R-:W-:Y:S05]  /*c550*/  @!P1 BRA `(.L_x_1127) ;  /* 0x0000003c00209947 */ /* 0x000fea0003800000 */
[----:B------:R-:W-:Y:S01]  /*c560*/  IMAD.MOV.U32 R4, RZ, RZ, R25 ;  /* 0x000000ffff047224 */ /* 0x000fe200078e0019 */
[----:B------:R-:W-:Y:S01]  /*c570*/  UMOV UR28, UR50 ;  /* 0x00000032001c7c82 */ /* 0x000fe20008000000 */
[----:B------:R-:W-:Y:S01]  /*c580*/  IMAD.MOV.U32 R3, RZ, RZ, R24 ;  /* 0x000000ffff037224 */ /* 0x000fe200078e0018 */
[----:B------:R-:W-:Y:S01]  /*c590*/  UMOV UR59, UR49 ;  /* 0x00000031003b7c82 */ /* 0x000fe20008000000 */
[----:B------:R-:W-:Y:S01]  /*c5a0*/  ULDC UR34, c[0x0][0x9e4] ;  /* 0x0002790000227ab9 */ /* 0x000fe20000000800 */
[----:B------:R-:W-:Y:S01]  /*c5b0*/  ULDC UR55, c[0x0][0x9dc] ;  /* 0x0002770000377ab9 */ /* 0x000fe20000000800 */
[----:B------:R-:W-:Y:S01]  /*c5c0*/  ULDC UR58, c[0x0][0x9d8] ;  /* 0x00027600003a7ab9 */ /* 0x000fe20000000800 */
[----:B------:R-:W-:Y:S01]  /*c5d0*/  ULDC UR33, c[0x0][0x988] ;  /* 0x0002620000217ab9 */ /* 0x000fe20000000800 */
[----:B------:R-:W-:-:S05]  /*c5e0*/  ULDC UR35, c[0x0][0x9e0] ;  /* 0x0002780000237ab9 */ /* 0x000fca0000000800 */
.L_x_1146:
[----:B------:R-:W-:Y:S01]  /*c5f0*/  ISETP.NE.AND P2, PT, RZ, UR46, PT ;  /* 0x0000002eff007c0c */ /* 0x000fe2000bf45270 */
[----:B------:R-:W-:-:S04]  /*c600*/  UISETP.NE.AND UP0, UPT, UR59, 0x1, UPT ;  /* 0x000000013b00788c */ /* 0x000fc8000bf05270 */
[----:B------:R-:W-:-:S04]  /*c610*/  USEL UR50, URZ, 0x1, UP0 ;  /* 0x000000013f327887 */ /* 0x000fc80008000000 */
[----:B------:R-:W-:-:S04]  /*c620*/  ULOP3.LUT UR50, UR28, UR50, URZ, 0x3c, !UPT ;  /* 0x000000321c327292 */ /* 0x000fc8000f8e3c3f */
[----:B------:R-:W-:Y:S08]  /*c630*/  @P2 BRA `(.L_x_1128) ;  /* 0x0000000000382947 */ /* 0x000ff00003800000 */
[----:B------:R-:W-:Y:S05]  /*c640*/  @!P0 BRA `(.L_x_1129) ;  /* 0x0000000000048947 */ /* 0x000fea0003800000 */
[----:B------:R-:W-:Y:S01]  /*c650*/  BPT.TRAP 0x1 ;  /* 0x000000040000795c */ /* 0x000fe20000300000 */
.L_x_1129:
        /* <DEDUP_REMOVED lines=9> */
.L_x_1130:
[----:B-1----:R-:W-:Y:S05]  /*c6f0*/  @P1 BRA `(.L_x_1128) ;  /* 0x0000000000081947 */ /* 0x002fea0003800000 */
[----:B------:R-:W1:Y:S02]  /*c700*/  SYNCS.PHASECHK.TRANS64.TRYWAIT P1, [UR6+0x2d830], R5 ;  /* 0x02d83005ff0075a7 */ /* 0x000e640008020146 */
[----:B-1----:R-:W-:Y:S05]  /*c710*/  @!P1 BRA `(.L_x_1131) ;  /* 0x000000d400209947 */ /* 0x002fea0003800000 */
.L_x_1128:
[----:B------:R-:W2:Y:S01]  /*c720*/  S2R R7, SR_TID.X ;  /* 0x0000000000077919 */ /* 0x000ea20000002100 */
        /* <DEDUP_REMOVED lines=15> */
[----:B--2---:R-:W-:-:S05]  /*c820*/  SHF.R.U32.HI R7, RZ, 0x7, R7 ;  /* 0x00000007ff077819 */ /* 0x004fca0000011607 */
[----:B01----:R-:W-:-:S05]  /*c830*/  VIADD R5, R7, 0x8 ;  /* 0x0000000807057836 */ /* 0x003fca0000000000 */
        /* <DEDUP_REMOVED lines=22> */
.L_x_1133:
[----:B------:R-:W-:Y:S01]  /*c9a0*/  ULEA UR6, UR59, UR41, 0x3 ;  /* 0x000000293b067291 */ /* 0x000fe2000f8e183f */
[----:B------:R-:W-:-:S05]  /*c9b0*/  IMAD.U32 R5, RZ, RZ, UR28 ;  /* 0x0000001cff057e24 */ /* 0x000fca000f8e00ff */
[----:B------:R-:W-:-:S04]  /*c9c0*/  SHF.L.U32 R5, R5, 0x1f, RZ ;  /* 0x0000001f05057819 */ /* 0x000fc800000006ff */
[----:B------:R0:W1:Y:S01]  /*c9d0*/  SYNCS.PHASECHK.TRANS64.TRYWAIT P1, [UR6+0x2d850], R5 ;  /* 0x02d85005ff0075a7 */ /* 0x0000620008020146 */
[----:B------:R-:W-:Y:S05]  /*c9e0*/  @!P0 BRA `(.L_x_1134) ;  /* 0x0000000000048947 */ /* 0x000fea0003800000 */
[----:B------:R-:W-:Y:S01]  /*c9f0*/  BPT.TRAP 0x1 ;  /* 0x000000040000795c */ /* 0x000fe20000300000 */
.L_x_1134:
[----:B-1----:R-:W-:Y:S05]  /*ca00*/  @P1 BRA `(.L_x_1132) ;  /* 0x0000000000081947 */ /* 0x002fea0003800000 */
[----:B------:R-:W1:Y:S02]  /*ca10*/  SYNCS.PHASECHK.TRANS64.TRYWAIT P1, [UR6+0x2d850], R5 ;  /* 0x02d85005ff0075a7 */ /* 0x000e640008020146 */
[----:B-1----:R-:W-:Y:S05]  /*ca20*/  @!P1 BRA `(.L_x_1135) ;  /* 0x000000d000749947 */ /* 0x002fea0003800000 */
.L_x_1132:
        /* <DEDUP_REMOVED lines=70> */
.L_x_1136:
        /* <DEDUP_REMOVED lines=167> */
.L_x_1139:
[----:B------:R-:W-:-:S05]  /*d900*/  IMAD.U32 R85, RZ, RZ, UR34 ;  /* 0x00000022ff557e24 */ /* 0x000fca000f8e00ff */
[----:B------:R-:W-:-:S13]  /*d910*/  ISETP.NE.AND P1, PT, R85, 0x1, PT ;  /* 0x000000015500780c */ /* 0x000fda0003f25270 */
[----:B------:R-:W1:Y:S02]  /*d920*/  @P1 LDC.64 R50, c[0x0][0x9e8] ;  /* 0x00027a00ff321b82 */ /* 0x000e640000000a00 */
[----:B-1----:R-:W-:-:S05]  /*d930*/  @P1 IMAD.HI.U32 R50, R84, R50, RZ ;  /* 0x0000003254321227 */ /* 0x002fca00078e00ff */
[----:B------:R-:W-:-:S07]  /*d940*/  @P1 SHF.R.U32.HI R84, RZ, R51, R50 ;  /* 0x00000033ff541219 */ /* 0x000fce0000011632 */
.L_x_1140:
[----:B------:R-:W-:Y:S05]  /*d950*/  BSYNC B0 ;  /* 0x0000000000007941 */ /* 0x000fea0003800000 */
.L_x_1138:
[----:B------:R-:W-:-:S04]  /*d960*/  IMAD R84, R84, R85, -R75 ;  /* 0x0000005554547224 */ /* 0x000fc800078e0a4b */
[----:B------:R-:W-:-:S05]  /*d970*/  IMAD.IADD R84, R84, 0x1, -R17 ;  /* 0x0000000154547824 */ /* 0x000fca00078e0a11 */
[----:B------:R-:W-:Y:S02]  /*d980*/  VIMNMX R79, R79, R84, !PT ;  /* 0x000000544f4f7248 */ /* 0x000fe40007fe0100 */
[----:B------:R-:W-:-:S07]  /*d990*/  VIADDMNMX R80, R84, R85, R80, PT ;  /* 0x0000005554507246 */ /* 0x000fce0003800150 */
.L_x_1137:
        /* <DEDUP_REMOVED lines=116> */
.L_x_1143:
[----:B------:R-:W-:-:S05]  /*e0e0*/  IMAD.U32 R79, RZ, RZ, UR34 ;  /* 0x00000022ff4f7e24 */ /* 0x000fca000f8e00ff */
[----:B------:R-:W-:-:S13]  /*e0f0*/  ISETP.NE.AND P2, PT, R79, 0x1, PT ;  /* 0x000000014f00780c */ /* 0x000fda0003f45270 */
[----:B------:R-:W0:Y:S02]  /*e100*/  @P2 LDC.64 R24, c[0x0][0x9e8] ;  /* 0x00027a00ff182b82 */ /* 0x000e240000000a00 */
[----:B0-----:R-:W-:-:S05]  /*e110*/  @P2 IMAD.HI.U32 R24, R50, R24, RZ ;  /* 0x0000001832182227 */ /* 0x001fca00078e00ff */
[----:B------:R-:W-:-:S07]  /*e120*/  @P2 SHF.R.U32.HI R50, RZ, R25, R24 ;  /* 0x00000019ff322219 */ /* 0x000fce0000011618 */
.L_x_1144:
[----:B------:R-:W-:Y:S05]  /*e130*/  BSYNC B0 ;  /* 0x0000000000007941 */ /* 0x000fea0003800000 */
.L_x_1142:
[----:B------:R-:W-:-:S04]  /*e140*/  IMAD R50, R50, R79, -R75 ;  /* 0x0000004f32327224 */ /* 0x000fc800078e0a4b */
[----:B------:R-:W-:-:S05]  /*e150*/  IMAD.IADD R50, R50, 0x1, -R17 ;  /* 0x0000000132327824 */ /* 0x000fca00078e0a11 */
[----:B------:R-:W-:Y:S02]  /*e160*/  VIMNMX R81, R81, R50, !PT ;  /* 0x0000003251517248 */ /* 0x000fe40007fe0100 */
[----:B------:R-:W-:-:S07]  /*e170*/  VIADDMNMX R82, R50, R79, R82, PT ;  /* 0x0000004f32527246 */ /* 0x000fce0003800152 */
.L_x_1141:
        /* <DEDUP_REMOVED lines=147> */
[----:B------:R-:W-:-:S04]  /*eab0*/  ISETP.LT.OR P4, PT, R82, 0x7a, P4 ;  /* 0x0000007a5200780c */ /* 0x000fc80002781670 */
[----:B------:R-:W-:Y:S02]  /*eac0*/  FSEL R78, R78, -INF , !P4 ;  /* 0xff8000004e4e7808 */ /* 0x000fe40006000000 */
[----:B------:R-:W-:Y:S02]  /*ead0*/  @P0 LOP3.LUT R16, R16, 0x4, RZ, 0xfc, !PT ;  /* 0x0000000410100812 */ /* 0x000fe400078efcff */
[----:B------:R-:W-:Y:S02]  /*eae0*/  ISETP.LT.OR P0, PT, R82, 0x6a, P5 ;  /* 0x0000006a5200780c */ /* 0x000fe40002f01670 */
[----:B------:R-:W-:Y:S02]  /*eaf0*/  FSETP.NEU.FTZ.AND P5, PT, R24, -INF , PT ;  /* 0xff8000001800780b */ /* 0x000fe40003fbd000 */
[----:B------:R-:W-:Y:S02]  /*eb00*/  LOP3.LUT R16, R16, 0xefffffff, RZ, 0xc0, !PT ;  /* 0xefffffff10107812 */ /* 0x000fe400078ec0ff */
[----:B------:R-:W-:-:S05]  /*eb10*/  FSEL R25, R24, RZ, P5 ;  /* 0x000000ff18197208 */ /* 0x000fca0002800000 */
[----:B------:R-:W-:Y:S01]  /*eb20*/  FADD.FTZ R3, -R25, R3 ;  /* 0x0000000319037221 */ /* 0x000fe20000010100 */
[----:B------:R-:W-:Y:S01]  /*eb30*/  FMUL.FTZ R25, R24, UR33 ;  /* 0x0000002118197c20 */ /* 0x000fe20008410000 */
[----:B------:R-:W-:Y:S02]  /*eb40*/  @P0 LOP3.LUT R16, R16, 0x10000000, RZ, 0xfc, !PT ;  /* 0x1000000010100812 */ /* 0x000fe400078efcff */
[----:B------:R-:W-:Y:S02]  /*eb50*/  FMUL.FTZ R3, R3, UR33 ;  /* 0x0000002103037c20 */ /* 0x000fe40008410000 */
[----:B------:R-:W-:Y:S02]  /*eb60*/  FSEL R25, R25, RZ, P5 ;  /* 0x000000ff19197208 */ /* 0x000fe40002800000 */
[----:B------:R-:W-:Y:S02]  /*eb70*/  LOP3.LUT R16, R16, 0xdfffffff, RZ, 0xc0, !PT ;  /* 0xdfffffff10107812 */ /* 0x000fe400078ec0ff */
        /* <DEDUP_REMOVED lines=33> */
[----:B------:R-:W-:Y:S01]  /*ed90*/  FMNMX.FTZ R25, R7, R4, !PT ;  /* 0x0000000407197209 */ /* 0x000fe20007810000 */
[----:B------:R-:W0:Y:S01]  /*eda0*/  MUFU.EX2 R5, R5 ;  /* 0x0000000500057308 */ /* 0x000e220000000800 */
[----:B------:R-:W-:-:S02]  /*edb0*/  @P6 LOP3.LUT R16, R16, 0x20000000, RZ, 0xfc, !PT ;  /* 0x2000000010106812 */ /* 0x000fc400078efcff */
[----:B------:R-:W-:Y:S02]  /*edc0*/  FMNMX.FTZ R25, R9, R25, !PT ;  /* 0x0000001909197209 */ /* 0x000fe40007810000 */
[----:B------:R-:W-:Y:S02]  /*edd0*/  LOP3.LUT P6, RZ, R16, 0x100, RZ, 0xc0, !PT ;  /* 0x0000010010ff7812 */ /* 0x000fe400078cc0ff */
[----:B------:R-:W-:Y:S01]  /*ede0*/  FMNMX.FTZ R25, R12, R25, !PT ;  /* 0x000000190c197209 */ /* 0x000fe20007810000 */
[----:B------:R-:W1:Y:S01]  /*edf0*/  MUFU.EX2 R8, R8 ;  /* 0x0000000800087308 */ /* 0x000e620000000800 */
[----:B------:R-:W-:Y:S02]  /*ee00*/  LOP3.LUT P0, RZ, R16, 0x40, RZ, 0xc0, !PT ;  /* 0x0000004010ff7812 */ /* 0x000fe4000780c0ff */
[----:B------:R-:W-:Y:S02]  /*ee10*/  FMNMX.FTZ R25, R13, R25, !PT ;  /* 0x000000190d197209 */ /* 0x000fe40007810000 */
[----:B------:R-:W-:-:S02]  /*ee20*/  FSEL R60, R60, -INF , !P6 ;  /* 0xff8000003c3c7808 */ /* 0x000fc40007000000 */
[----:B------:R-:W-:Y:S01]  /*ee30*/  FMNMX.FTZ R25, R20, R25, !PT ;  /* 0x0000001914197209 */ /* 0x000fe20007810000 */
[----:B------:R-:W-:Y:S01]  /*ee40*/  MUFU.EX2 R10, R10 ;  /* 0x0000000a000a7308 */ /* 0x000fe20000000800 */
[----:B------:R-:W-:Y:S01]  /*ee50*/  LOP3.LUT P5, RZ, R16, 0x10, RZ, 0xc0, !PT ;  /* 0x0000001010ff7812 */ /* 0x000fe200078ac0ff */
[----:B0-----:R-:W-:Y:S01]  /*ee60*/  FFMA.FTZ R2, R3, R2, R5 ;  /* 0x0000000203027223 */ /* 0x001fe20000010005 */
[----:B------:R-:W-:Y:S02]  /*ee70*/  FMNMX.FTZ R25, R21, R25, !PT ;  /* 0x0000001915197209 */ /* 0x000fe40007810000 */
[----:B------:R-:W-:Y:S02]  /*ee80*/  FSEL R63, R63, -INF , !P0 ;  /* 0xff8000003f3f7808 */ /* 0x000fe40004000000 */
[----:B------:R-:W-:Y:S01]  /*ee90*/  FMNMX.FTZ R25, R26, R25, !PT ;  /* 0x000000191a197209 */ /* 0x000fe20007810000 */
[----:B------:R-:W-:Y:S01]  /*eea0*/  MUFU.EX2 R11, R11 ;  /* 0x0000000b000b7308 */ /* 0x000fe20000000800 */
[----:B------:R-:W-:Y:S01]  /*eeb0*/  FSEL R65, R65, -INF , !P5 ;  /* 0xff80000041417808 */ /* 0x000fe20006800000 */
[----:B-1----:R-:W-:Y:S01]  /*eec0*/  FADD.FTZ R2, R8, R2 ;  /* 0x0000000208027221 */ /* 0x002fe20000010000 */
[----:B------:R-:W-:-:S02]  /*eed0*/  FMNMX.FTZ R25, R27, R25, !PT ;  /* 0x000000191b197209 */ /* 0x000fc40007810000 */
[----:B------:R-:W-:Y:S02]  /*eee0*/  LOP3.LUT P5, RZ, R16, 0x4, RZ, 0xc0, !PT ;  /* 0x0000000410ff7812 */ /* 0x000fe400078ac0ff */
[----:B------:R-:W-:Y:S01]  /*eef0*/  FMNMX.FTZ R25, R30, R25, !PT ;  /* 0x000000191e197209 */ /* 0x000fe20007810000 */
[----:B------:R-:W-:Y:S01]  /*ef00*/  MUFU.EX2 R14, R14 ;  /* 0x0000000e000e7308 */ /* 0x000fe20000000800 */
[----:B------:R-:W-:Y:S02]  /*ef10*/  LOP3.LUT P0, RZ, R16, 0x10000000, RZ, 0xc0, !PT ;  /* 0x1000000010ff7812 */ /* 0x000fe4000780c0ff */
[----:B------:R-:W-:Y:S02]  /*ef20*/  FMNMX.FTZ R25, R31, R25, !PT ;  /* 0x000000191f197209 */ /* 0x000fe40007810000 */
[----:B------:R-:W-:Y:S02]  /*ef30*/  FSEL R67, R67, -INF , !P5 ;  /* 0xff80000043437808 */ /* 0x000fe40006800000 */
[----:B------:R-:W-:Y:S01]  /*ef40*/  FMNMX.FTZ R25, R34, R25, !PT ;  /* 0x0000001922197209 */ /* 0x000fe20007810000 */
[----:B------:R-:W-:Y:S01]  /*ef50*/  MUFU.EX2 R15, R15 ;  /* 0x0000000f000f7308 */ /* 0x000fe20000000800 */
[----:B------:R-:W-:-:S02]  /*ef60*/  LOP3.LUT P6, RZ, R16, 0x20000000, RZ, 0xc0, !PT ;  /* 0x2000000010ff7812 */ /* 0x000fc400078cc0ff */
[----:B------:R-:W-:Y:S02]  /*ef70*/  FMNMX.FTZ R25, R35, R25, !PT ;  /* 0x0000001923197209 */ /* 0x000fe40007810000 */
[----:B------:R-:W-:Y:S02]  /*ef80*/  FSEL R69, R69, -INF , !P0 ;  /* 0xff80000045457808 */ /* 0x000fe40004000000 */
[----:B------:R-:W-:Y:S01]  /*ef90*/  FMNMX.FTZ R25, R38, R25, !PT ;  /* 0x0000001926197209 */ /* 0x000fe20007810000 */
[----:B------:R-:W-:Y:S01]  /*efa0*/  MUFU.EX2 R51, R51 ;  /* 0x0000003300337308 */ /* 0x000fe20000000800 */
[----:B------:R-:W-:Y:S02]  /*efb0*/  FSEL R71, R71, -INF , !P6 ;  /* 0xff80000047477808 */ /* 0x000fe40007000000 */
[----:B------:R-:W-:Y:S02]  /*efc0*/  FMNMX.FTZ R25, R39, R25, !PT ;  /* 0x0000001927197209 */ /* 0x000fe40007810000 */
[----:B------:R-:W-:-:S02]  /*efd0*/  LOP3.LUT P0, RZ, R16, 0x8000000, RZ, 0xc0, !PT ;  /* 0x0800000010ff7812 */ /* 0x000fc4000780c0ff */
        /* <DEDUP_REMOVED lines=65> */
[--C-:B------:R-:W-:Y:S01]  /*f3f0*/  FFMA.FTZ R46, R46, UR33, -R50.reuse ;  /* 0x000000212e2e7c23 */ /* 0x100fe20008010832 */
[--C-:B------:R-:W-:Y:S01]  /*f400*/  FFMA.FTZ R47, R47, UR33, -R50.reuse ;  /* 0x000000212f2f7c23 */ /* 0x100fe20008010832 */
[--C-:B------:R-:W-:Y:S01]  /*f410*/  FFMA.FTZ R52, R52, UR33, -R50.reuse ;  /* 0x0000002134347c23 */ /* 0x100fe20008010832 */
[--C-:B------:R-:W-:Y:S01]  /*f420*/  FFMA.FTZ R53, R53, UR33, -R50.reuse ;  /* 0x0000002135357c23 */ /* 0x100fe20008010832 */
[--C-:B------:R-:W-:Y:S01]  /*f430*/  FFMA.FTZ R56, R56, UR33, -R50.reuse ;  /* 0x0000002138387c23 */ /* 0x100fe20008010832 */
[----:B------:R-:W2:Y:S01]  /*f440*/  MUFU.EX2 R12, R12 ;  /* 0x0000000c000c7308 */ /* 0x000ea20000000800 */
        /* <DEDUP_REMOVED lines=12> */
[----:B------:R-:W-:-:S03]  /*f510*/  FFMA.FTZ R50, R78, UR33, -R50 ;  /* 0x000000214e327c23 */ /* 0x000fc60008010832 */
[----:B------:R-:W3:Y:S08]  /*f520*/  MUFU.EX2 R13, R20 ;  /* 0x00000014000d7308 */ /* 0x000ef00000000800 */
[----:B------:R-:W-:Y:S08]  /*f530*/  MUFU.EX2 R20, R31 ;  /* 0x0000001f00147308 */ /* 0x000ff00000000800 */
[----:B------:R-:W4:Y:S08]  /*f540*/  MUFU.EX2 R21, R21 ;  /* 0x0000001500157308 */ /* 0x000f300000000800 */
[----:B------:R1:W-:Y:S08]  /*f550*/  MUFU.EX2 R31, R34 ;  /* 0x00000022001f7308 */ /* 0x0003f00000000800 */
[----:B------:R-:W5:Y:S01]  /*f560*/  MUFU.EX2 R26, R26 ;  /* 0x0000001a001a7308 */ /* 0x000f620000000800 */
[----:B-1----:R-:W-:Y:S01]  /*f570*/  FADD.FTZ R34, R9, R0 ;  /* 0x0000000009227221 */ /* 0x002fe20000010000 */
[----:B------:R-:W-:-:S03]  /*f580*/  FADD.FTZ R0, R10, R2 ;  /* 0x000000020a007221 */ /* 0x000fc60000010000 */
[----:B--2---:R-:W-:Y:S01]  /*f590*/  FADD.FTZ R2, R12, R34 ;  /* 0x000000220c027221 */ /* 0x004fe20000010000 */
[----:B------:R-:W-:Y:S02]  /*f5a0*/  FADD.FTZ R0, R11, R0 ;  /* 0x000000000b007221 */ /* 0x000fe40000010000 */
[----:B------:R-:W1:Y:S01]  /*f5b0*/  MUFU.EX2 R27, R27 ;  /* 0x0000001b001b7308 */ /* 0x000e620000000800 */
[----:B0-----:R-:W-:Y:S01]  /*f5c0*/  FADD.FTZ R2, R75, R2 ;  /* 0x000000024b027221 */ /* 0x001fe20000010000 */
[----:B------:R-:W-:-:S03]  /*f5d0*/  FADD.FTZ R0, R14, R0 ;  /* 0x000000000e007221 */ /* 0x000fc60000010000 */
[----:B---3--:R-:W-:Y:S01]  /*f5e0*/  FADD.FTZ R2, R13, R2 ;  /* 0x000000020d027221 */ /* 0x008fe20000010000 */
[----:B------:R-:W-:Y:S02]  /*f5f0*/  FADD.FTZ R0, R15, R0 ;  /* 0x000000000f007221 */ /* 0x000fe40000010000 */
[----:B------:R-:W0:Y:S01]  /*f600*/  MUFU.EX2 R30, R30 ;  /* 0x0000001e001e7308 */ /* 0x000e220000000800 */
[----:B----4-:R-:W-:Y:S01]  /*f610*/  FADD.FTZ R2, R21, R2 ;  /* 0x0000000215027221 */ /* 0x010fe20000010000 */
[----:B------:R-:W-:-:S03]  /*f620*/  FADD.FTZ R0, R51, R0 ;  /* 0x0000000033007221 */ /* 0x000fc60000010000 */
[----:B-----5:R-:W-:Y:S01]  /*f630*/  FADD.FTZ R2, R26, R2 ;  /* 0x000000021a027221 */ /* 0x020fe20000010000 */
[----:B------:R-:W-:Y:S02]  /*f640*/  FADD.FTZ R0, R83, R0 ;  /* 0x0000000053007221 */ /* 0x000fe40000010000 */
[----:B------:R-:W2:Y:S01]  /*f650*/  MUFU.EX2 R79, R35 ;  /* 0x00000023004f7308 */ /* 0x000ea20000000800 */
[----:B-1----:R-:W-:Y:S01]  /*f660*/  FADD.FTZ R2, R27, R2 ;  /* 0x000000021b027221 */ /* 0x002fe20000010000 */
[----:B------:R-:W-:-:S04]  /*f670*/  FADD.FTZ R0, R28, R0 ;  /* 0x000000001c007221 */ /* 0x000fc80000010000 */
[----:B------:R-:W-:Y:S02]  /*f680*/  FADD.FTZ R0, R29, R0 ;  /* 0x000000001d007221 */ /* 0x000fe40000010000 */
[----:B------:R-:W1:Y:S01]  /*f690*/  MUFU.EX2 R38, R38 ;  /* 0x0000002600267308 */ /* 0x000e620000000800 */
[----:B0-----:R-:W-:Y:S01]  /*f6a0*/  FADD.FTZ R2, R30, R2 ;  /* 0x000000021e027221 */ /* 0x001fe20000010000 */
[----:B------:R-:W-:-:S03]  /*f6b0*/  FADD.FTZ R0, R32, R0 ;  /* 0x0000000020007221 */ /* 0x000fc60000010000 */
[----:B------:R-:W-:Y:S01]  /*f6c0*/  FADD.FTZ R2, R20, R2 ;  /* 0x0000000214027221 */ /* 0x000fe20000010000 */
[----:B------:R-:W-:Y:S02]  /*f6d0*/  FADD.FTZ R0, R33, R0 ;  /* 0x0000000021007221 */ /* 0x000fe40000010000 */
[----:B------:R-:W0:Y:S01]  /*f6e0*/  MUFU.EX2 R78, R39 ;  /* 0x00000027004e7308 */ /* 0x000e220000000800 */
[----:B------:R-:W-:Y:S01]  /*f6f0*/  FADD.FTZ R2, R31, R2 ;  /* 0x000000021f027221 */ /* 0x000fe20000010000 */
[----:B------:R-:W-:-:S03]  /*f700*/  FADD.FTZ R0, R36, R0 ;  /* 0x0000000024007221 */ /* 0x000fc60000010000 */
[----:B--2---:R-:W-:Y:S01]  /*f710*/  FADD.FTZ R2, R79, R2 ;  /* 0x000000024f027221 */ /* 0x004fe20000010000 */
[----:B------:R-:W-:Y:S02]  /*f720*/  FADD.FTZ R0, R37, R0 ;  /* 0x0000000025007221 */ /* 0x000fe40000010000 */
[----:B------:R-:W2:Y:S01]  /*f730*/  MUFU.EX2 R39, R42 ;  /* 0x0000002a00277308 */ /* 0x000ea20000000800 */
[----:B-1----:R-:W-:Y:S01]  /*f740*/  FADD.FTZ R2, R38, R2 ;  /* 0x0000000226027221 */ /* 0x002fe20000010000 */
[----:B------:R-:W-:-:S04]  /*f750*/  FADD.FTZ R0, R40, R0 ;  /* 0x0000000028007221 */ /* 0x000fc80000010000 */
[----:B------:R-:W-:Y:S02]  /*f760*/  FADD.FTZ R0, R41, R0 ;  /* 0x0000000029007221 */ /* 0x000fe40000010000 */
[----:B------:R-:W1:Y:S01]  /*f770*/  MUFU.EX2 R43, R43 ;  /* 0x0000002b002b7308 */ /* 0x000e620000000800 */
[----:B0-----:R-:W-:Y:S01]  /*f780*/  FADD.FTZ R2, R78, R2 ;  /* 0x000000024e027221 */ /* 0x001fe20000010000 */
[----:B------:R-:W-:-:S04]  /*f790*/  FADD.FTZ R0, R44, R0 ;  /* 0x000000002c007221 */ /* 0x000fc80000010000 */
[----:B------:R-:W-:Y:S02]  /*f7a0*/  FADD.FTZ R0, R45, R0 ;  /* 0x000000002d007221 */ /* 0x000fe40000010000 */
[----:B------:R-:W0:Y:S01]  /*f7b0*/  MUFU.EX2 R46, R46 ;  /* 0x0000002e002e7308 */ /* 0x000e220000000800 */
[----:B--2---:R-:W-:Y:S01]  /*f7c0*/  FADD.FTZ R2, R39, R2 ;  /* 0x0000000227027221 */ /* 0x004fe20000010000 */
[----:B------:R-:W-:-:S04]  /*f7d0*/  FADD.FTZ R0, R48, R0 ;  /* 0x0000000030007221 */ /* 0x000fc80000010000 */
        /* <DEDUP_REMOVED lines=11> */
[----:B------:R-:W-:-:S06]  /*f890*/  FADD.FTZ R0, R62, R0 ;  /* 0x000000003e007221 */ /* 0x000fcc0000010000 */
        /* <DEDUP_REMOVED lines=42> */
.L_x_1145:
        /* <DEDUP_REMOVED lines=54> */
[----:B------:R-:W-:Y:S01]  /*fea0*/  FMUL.FTZ R117, R117, R3 ;  /* 0x0000000375757220 */ /* 0x000fe20000410000 */
[----:B------:R-:W-:Y:S01]  /*feb0*/  F2FP.BF16.F32.PACK_AB R67, R69, R67 ;  /* 0x000000434543723e */ /* 0x000fe200000010ff */
[-C--:B------:R-:W-:Y:S01]  /*fec0*/  FMUL.FTZ R120, R120, R3.reuse ;  /* 0x0000000378787220 */ /* 0x080fe20000410000 */
[----:B0-----:R-:W-:Y:S01]  /*fed0*/  F2FP.BF16.F32.PACK_AB R8, R72, R70 ;  /* 0x000000464808723e */ /* 0x001fe200000010ff */
        /* <DEDUP_REMOVED lines=48> */
.L_x_1127:
[----:B------:R-:W-:Y:S06]  /*101e0*/  BAR.ARV 0x8, 0x200 ;  /* 0x0208000000007b1d */ /* 0x000fec0000002000 */
[----:B------:R-:W-:Y:S05]  /*101f0*/  @!P0 BRA `(.L_x_1147) ;  /* 0x0000000000048947 */ /* 0x000fea0003800000 */
[----:B------:R-:W-:Y:S01]  /*10200*/  BPT.TRAP 0x1 ;  /* 0x000000040000795c */ /* 0x000fe20000300000 */
.L_x_1147:
[----:B------:R-:W-:Y:S01]  /*10210*/  ULEA UR8, UR49, UR41, 0x3 ;  /* 0x0000002931087291 */ /* 0x000fe2000f8e183f */
[----:B------:R-:W-:-:S05]  /*10220*/  IMAD.U32 R3, RZ, RZ, UR50 ;  /* 0x00000032ff037e24 */ /* 0x000fca000f8e00ff */
[----:B------:R-:W-:-:S04]  /*10230*/  SHF.L.U32 R3, R3, 0x1f, RZ ;  /* 0x0000001f03037819 */ /* 0x000fc800000006ff */
[----:B------:R0:W1:Y:S01]  /*10240*/  SYNCS.PHASECHK.TRANS64.TRYWAIT P1, [UR8+0x2d850], R3 ;  /* 0x02d85003ff0075a7 */ /* 0x0000620008020148 */
[----:B------:R-:W-:Y:S05]  /*10250*/  @!P0 BRA `(.L_x_1148) ;  /* 0x0000000000048947 */ /* 0x000fea0003800000 */
[----:B------:R-:W-:Y:S01]  /*10260*/  BPT.TRAP 0x1 ;  /* 0x000000040000795c */ /* 0x000fe20000300000 */
.L_x_1148:
[----:B-1----:R-:W-:Y:S05]  /*10270*/  @P1 BRA `(.L_x_1149) ;  /* 0x0000000000081947 */ /* 0x002fea0003800000 */
[----:B------:R-:W1:Y:S02]  /*10280*/  SYNCS.PHASECHK.TRANS64.TRYWAIT P1, [UR8+0x2d850], R3 ;  /* 0x02d85003ff0075a7 */ /* 0x000e640008020148 */
[----:B-1----:R-:W-:Y:S05]  /*10290*/  @!P1 BRA `(.L_x_1150) ;  /* 0x0000009800709947 */ /* 0x002fea0003800000 */
.L_x_1149:
[----:B------:R-:W-:Y:S01]  /*102a0*/  UIADD3 UR41, UR41, 0x400, URZ ;  /* 0x0000040029297890 */ /* 0x000fe2000fffe03f */
[----:B------:R-:W-:Y:S01]  /*102b0*/  WARPGROUP.ARRIVE ;  /* 0x00000000000079c5 */ /* 0x000fe20000000000 */
[----:B------:R-:W-:Y:S01]  /*102c0*/  ULOP3.LUT UR45, UR45, 0x10000, URZ, 0xfc, !UPT ;  /* 0x000100002d2d7892 */ /* 0x000fe2000f8efc3f */
[----:B01----:R-:W0:Y:S01]  /*102d0*/  SHFL.BFLY PT, R3, R2, 0x2, 0x1f ;  /* 0x0c401f0002037f89 */ /* 0x003e2200000e0000 */
[----:B------:R-:W-:Y:S01]  /*102e0*/  USHF.R.U32.HI UR41, URZ, 0x4, UR41 ;  /* 0x000000043f297899 */ /* 0x000fe20008011629 */
[----:B------:R-:W-:Y:S01]  /*102f0*/  IMAD.MOV.U32 R7, RZ, RZ, RZ ;  /* 0x000000ffff077224 */ /* 0x000fe200078e00ff */
        /* <DEDUP_REMOVED lines=12> */
[----:B------:R-:W-:Y:S01]  /*103c0*/  IMAD.MOV.U32 R2, RZ, RZ, -0x800000 ;  /* 0xff800000ff027424 */ /* 0x000fe200078e00ff */
[----:B------:R-:W-:Y:S01]  /*103d0*/  UMOV UR5, 0x40000040 ;  /* 0x4000004000057882 */ /* 0x000fe20000000000 */
[----:B------:R-:W-:Y:S01]  /*103e0*/  UMOV UR7, 0x80000020 ;  /* 0x8000002000077882 */ /* 0x000fe20000000000 */
[----:B------:R-:W0:Y:S01]  /*103f0*/  SHFL.BFLY PT, R4, R3, 0x1, 0x1f ;  /* 0x0c201f0003047f89 */ /* 0x000e2200000e0000 */
[----:B-1----:R-:W-:Y:S01]  /*10400*/  FADD.FTZ R5, R5, R0 ;  /* 0x0000000005057221 */ /* 0x002fe20000010000 */
[----:B------:R-:W-:-:S04]  /*10410*/  IMAD.MOV.U32 R0, RZ, RZ, -0x800000 ;  /* 0xff800000ff007424 */ /* 0x000fc800078e00ff */
[----:B------:R-:W1:Y:S01]  /*10420*/  SHFL.BFLY PT, R6, R5, 0x1, 0x1f ;  /* 0x0c201f0005067f89 */ /* 0x000e6200000e0000 */
[----:B0-----:R-:W-:Y:S01]  /*10430*/  FADD.FTZ R9, R3, R4 ;  /* 0x0000000403097221 */ /* 0x001fe20000010000 */
[----:B------:R-:W-:Y:S02]  /*10440*/  IMAD.MOV.U32 R4, RZ, RZ, RZ ;  /* 0x000000ffff047224 */ /* 0x000fe400078e00ff */
[----:B------:R-:W-:Y:S02]  /*10450*/  IMAD.U32 R3, RZ, RZ, UR33 ;  /* 0x00000021ff037e24 */ /* 0x000fe4000f8e00ff */
[----:B------:R-:W-:Y:S01]  /*10460*/  FSETP.NE.FTZ.AND P1, PT, R9, RZ, PT ;  /* 0x000000ff0900720b */ /* 0x000fe20003f35000 */
[----:B-1----:R-:W-:Y:S01]  /*10470*/  FADD.FTZ R10, R5, R6 ;  /* 0x00000006050a7221 */ /* 0x002fe20000010000 */
[----:B------:R-:W-:-:S04]  /*10480*/  IMAD.U32 R5, RZ, RZ, UR33 ;  /* 0x00000021ff057e24 */ /* 0x000fc8000f8e00ff */
[----:B------:R-:W-:-:S07]  /*10490*/  FSETP.NE.FTZ.AND P2, PT, R10, RZ, PT ;  /* 0x000000ff0a00720b */ /* 0x000fce0003f55000 */
[----:B------:R-:W0:Y:S01]  /*104a0*/  @P1 MUFU.LG2 R6, R9 ;  /* 0x0000000900061308 */ /* 0x000e220000000c00 */
[----:B------:R-:W-:-:S05]  /*104b0*/  @P1 FMUL.FTZ R3, R3, 0.69314718246459960938 ;  /* 0x3f31721803031820 */ /* 0x000fca0000410000 */
[----:B------:R-:W-:Y:S02]  /*104c0*/  @P2 FMUL.FTZ R5, R5, 0.69314718246459960938 ;  /* 0x3f31721805052820 */ /* 0x000fe40000410000 */
        /* <DEDUP_REMOVED lines=55> */
.L_x_1151:
        /* <DEDUP_REMOVED lines=10> */
[----:B------:R-:W-:Y:S01]  /*108e0*/  USEL UR4, URZ, 0x1, UP0 ;  /* 0x000000013f047887 */ /* 0x000fe20008000000 */
        /* <DEDUP_REMOVED lines=44> */
[----:B------:R-:W-:-:S02]  /*10bb0*/  UIADD3 UR51, UR51, 0x1, URZ ;  /* 0x0000000133337890 */ /* 0x000fc4000fffe03f */
[----:B------:R-:W-:Y:S02]  /*10bc0*/  USEL UR49, UR49, URZ, UP0 ;  /* 0x0000003f31317287 */ /* 0x000fe40008000000 */
[----:B------:R-:W-:-:S12]  /*10bd0*/  ULOP3.LUT UR50, UR50, UR4, URZ, 0x3c, !UPT ;  /* 0x0000000432327292 */ /* 0x000fd8000f8e3c3f */
.L_x_1073:
[----:B------:R-:W0:Y:S08]  /*10be0*/  S2UR UR42, SR_CgaCtaId ;  /* 0x00000000002a79c3 */ /* 0x000e300000008800 */
[----:B------:R-:W-:Y:S06]  /*10bf0*/  BAR.SYNC.DEFER_BLOCKING 0x5, 0x200 ;  /* 0x0148000000007b1d */ /* 0x000fec0000010000 */
[----:B------:R-:W-:Y:S01]  /*10c00*/  UMOV UR41, 0x400 ;  /* 0x0000040000297882 */ /* 0x000fe20000000000 */
[----:B------:R-:W-:Y:S01]  /*10c10*/  BSSY B0, `(.L_x_1152) ;  /* 0x0000284000007945 */ /* 0x000fe20003800000 */
[----:B0-----:R-:W-:-:S09]  /*10c20*/  ULEA UR41, UR42, UR41, 0x18 ;  /* 0x000000292a297291 */ /* 0x001fd2000f8ec03f */
[----:B------:R-:W0:Y:S02]  /*10c30*/  LDS.128 R4, [UR41+0x2d8d0] ;  /* 0x02d8d029ff047984 */ /* 0x000e240008000c00 */
[----:B0-----:R-:W-:Y:S02]  /*10c40*/  R2UR UR6, R5 ;  /* 0x00000000050672ca */ /* 0x001fe400000e0000 */
[----:B------:R-:W-:Y:S02]  /*10c50*/  R2UR UR5, R6 ;  /* 0x00000000060572ca */ /* 0x000fe400000e0000 */
[----:B------:R-:W-:Y:S01]  /*10c60*/  R2UR UR7, R7 ;  /* 0x00000000070772ca */ /* 0x000fe200000e0000 */
[----:B------:R-:W-:Y:S06]  /*10c70*/  BAR.ARV 0x4, 0x200 ;  /* 0x0108000000007b1d */ /* 0x000fec0000002000 */
[----:B------:R-:W-:Y:S08]  /*10c80*/  @P0 BRA `(.L_x_1153) ;  /* 0x0000001c00300947 */ /* 0x000ff00003800000 */
[----:B------:R-:W2:Y:S01]  /*10c90*/  LDL R3, [R1+0x14] ;  /* 0x0000140001037983 */ /* 0x000ea20000100800 */
[----:B------:R-:W0:Y:S01]  /*10ca0*/  S2UR UR4, SR_SWINHI ;  /* 0x00000000000479c3 */ /* 0x000e220000002f00 */
[----:B------:R-:W-:-:S07]  /*10cb0*/  ULDC.64 UR10, c[0x0][0xc00] ;  /* 0x00030000000a7ab9 */ /* 0x000fce0000000a00 */
[----:B------:R-:W1:Y:S01]  /*10cc0*/  LDC R36, c[0x0][0xbe8] ;  /* 0x0002fa00ff247b82 */ /* 0x000e620000000800 */
[----:B------:R-:W-:Y:S01]  /*10cd0*/  UMOV UR8, UR41 ;  /* 0x0000002900087c82 */ /* 0x000fe20008000000 */
[----:B0-----:R-:W-:Y:S01]  /*10ce0*/  UMOV UR9, UR4 ;  /* 0x0000000400097c82 */ /* 0x001fe20008000000 */
[----:B------:R-:W-:Y:S02]  /*10cf0*/  IMAD.U32 R28, RZ, RZ, UR8 ;  /* 0x00000008ff1c7e24 */ /* 0x000fe4000f8e00ff */
[----:B------:R-:W-:Y:S01]  /*10d00*/  IMAD.U32 R29, RZ, RZ, UR9 ;  /* 0x00000009ff1d7e24 */ /* 0x000fe2000f8e00ff */
[----:B------:R-:W-:Y:S02]  /*10d10*/  ULDC.64 UR8, c[0x0][0xc00] ;  /* 0x0003000000087ab9 */ /* 0x000fe40000000a00 */
[----:B------:R-:W-:Y:S01]  /*10d20*/  UIMAD.WIDE UR8, UR43, 0x4, UR8 ;  /* 0x000000042b0878a5 */ /* 0x000fe2000f8e0208 */
[----:B------:R-:W-:Y:S01]  /*10d30*/  BAR.SYNC.DEFER_BLOCKING 0x1, 0x180 ;  /* 0x0046000000007b1d */ /* 0x000fe20000010000 */
[----:B--2---:R-:W-:-:S03]  /*10d40*/  IMAD.WIDE R4, R3, 0x2, R28 ;  /* 0x0000000203047825 */ /* 0x004fc600078e021c */
[C---:B------:R-:W-:Y:S02]  /*10d50*/  LOP3.LUT R3, R4.reuse, 0x180, RZ, 0xc0, !PT ;  /* 0x0000018004037812 */ /* 0x040fe400078ec0ff */
[----:B------:R-:W-:Y:S02]  /*10d60*/  IADD3 R8, P4, R4, 0x20, RZ ;  /* 0x0000002004087810 */ /* 0x000fe40007f9e0ff */
[----:B------:R-:W-:Y:S02]  /*10d70*/  SHF.R.U64 R3, R3, 0x3, RZ ;  /* 0x0000000303037819 */ /* 0x000fe400000012ff */
[----:B------:R-:W-:Y:S01]  /*10d80*/  LOP3.LUT R6, R8, 0x180, RZ, 0xc0, !PT ;  /* 0x0000018008067812 */ /* 0x000fe200078ec0ff */
[----:B------:R-:W-:Y:S01]  /*10d90*/  IMAD.X R25, RZ, RZ, R5, P4 ;  /* 0x000000ffff197224 */ /* 0x000fe200020e0605 */
[C---:B------:R-:W-:Y:S02]  /*10da0*/  IADD3 R27, P3, R4.reuse, 0x3000, RZ ;  /* 0x00003000041b7810 */ /* 0x040fe40007f7e0ff */
[----:B------:R-:W-:-:S02]  /*10db0*/  IADD3 R10, P2, R4, 0x3020, RZ ;  /* 0x00003020040a7810 */ /* 0x000fc40007f5e0ff */
[C---:B------:R-:W-:Y:S01]  /*10dc0*/  IADD3 R31, P1, R4.reuse, 0x6000, RZ ;  /* 0x00006000041f7810 */ /* 0x040fe20007f3e0ff */
[--C-:B------:R-:W-:Y:S01]  /*10dd0*/  IMAD.X R15, RZ, RZ, R5.reuse, P3 ;  /* 0x000000ffff0f7224 */ /* 0x100fe200018e0605 */
[----:B------:R-:W-:Y:S01]  /*10de0*/  IADD3 R30, P0, R4, 0x6020, RZ ;  /* 0x00006020041e7810 */ /* 0x000fe20007f1e0ff */
[--C-:B------:R-:W-:Y:S01]  /*10df0*/  IMAD.X R13, RZ, RZ, R5.reuse, P2 ;  /* 0x000000ffff0d7224 */ /* 0x100fe200010e0605 */
[----:B------:R-:W-:Y:S01]  /*10e00*/  LOP3.LUT R4, R3, R4, RZ, 0x3c, !PT ;  /* 0x0000000403047212 */ /* 0x000fe200078e3cff */
[--C-:B------:R-:W-:Y:S01]  /*10e10*/  IMAD.X R9, RZ, RZ, R5.reuse, P1 ;  /* 0x000000ffff097224 */ /* 0x100fe200008e0605 */
[----:B------:R-:W-:Y:S01]  /*10e20*/  SHF.R.U64 R3, R6, 0x3, RZ ;  /* 0x0000000306037819 */ /* 0x000fe200000012ff */
[----:B------:R-:W-:Y:S01]  /*10e30*/  IMAD.X R11, RZ, RZ, R5, P0 ;  /* 0x000000ffff0b7224 */ /* 0x000fe200000e0605 */
[----:B------:R-:W-:Y:S02]  /*10e40*/  LOP3.LUT R7, R27, 0x180, RZ, 0xc0, !PT ;  /* 0x000001801b077812 */ /* 0x000fe400078ec0ff */
[----:B------:R-:W-:-:S02]  /*10e50*/  LOP3.LUT R24, R3, R8, RZ, 0x3c, !PT ;  /* 0x0000000803187212 */ /* 0x000fc400078e3cff */
[----:B------:R-:W-:Y:S02]  /*10e60*/  SHF.R.U64 R6, R7, 0x3, RZ ;  /* 0x0000000307067819 */ /* 0x000fe400000012ff */
[----:B------:R-:W-:Y:S02]  /*10e70*/  LOP3.LUT R3, R10, 0x180, RZ, 0xc0, !PT ;  /* 0x000001800a037812 */ /* 0x000fe400078ec0ff */
[----:B------:R-:W-:Y:S02]  /*10e80*/  LOP3.LUT R14, R6, R27, RZ, 0x3c, !PT ;  /* 0x0000001b060e7212 */ /* 0x000fe400078e3cff */
[----:B------:R-:W-:Y:S02]  /*10e90*/  SHF.R.U64 R3, R3, 0x3, RZ ;  /* 0x0000000303037819 */ /* 0x000fe400000012ff */
[----:B------:R-:W-:Y:S02]  /*10ea0*/  LOP3.LUT R8, R31, 0x180, RZ, 0xc0, !PT ;  /* 0x000001801f087812 */ /* 0x000fe400078ec0ff */
[----:B------:R-:W-:-:S02]  /*10eb0*/  LOP3.LUT R27, R30, 0x180, RZ, 0xc0, !PT ;  /* 0x000001801e1b7812 */ /* 0x000fc400078ec0ff */
[----:B------:R-:W-:Y:S02]  /*10ec0*/  LOP3.LUT R12, R3, R10, RZ, 0x3c, !PT ;  /* 0x0000000a030c7212 */ /* 0x000fe400078e3cff */
[----:B------:R-:W-:Y:S02]  /*10ed0*/  SHF.R.U64 R8, R8, 0x3, RZ ;  /* 0x0000000308087819 */ /* 0x000fe400000012ff */
[----:B------:R-:W-:Y:S02]  /*10ee0*/  SHF.R.U64 R27, R27, 0x3, RZ ;  /* 0x000000031b1b7819 */ /* 0x000fe400000012ff */
[----:B------:R-:W-:Y:S02]  /*10ef0*/  MOV R26, R4 ;  /* 0x00000004001a7202 */ /* 0x000fe40000000f00 */
[----:B------:R-:W-:Y:S02]  /*10f00*/  F2FP.BF16.F32.PACK_AB R4, R21, R20 ;  /* 0x000000141504723e */ /* 0x000fe400000010ff */
[----:B------:R-:W-:-:S02]  /*10f10*/  F2FP.BF16.F32.PACK_AB R5, R91, R90 ;  /* 0x0000005a5b05723e */ /* 0x000fc400000010ff */
[----:B------:R-:W-:Y:S02]  /*10f20*/  F2FP.BF16.F32.PACK_AB R6, R93, R92 ;  /* 0x0000005c5d06723e */ /* 0x000fe400000010ff */
[----:B------:R-:W-:Y:S02]  /*10f30*/  F2FP.BF16.F32.PACK_AB R7, R95, R94 ;  /* 0x0000005e5f07723e */ /* 0x000fe400000010ff */
[----:B------:R-:W-:Y:S02]  /*10f40*/  MOV R35, R14 ;  /* 0x0000000e00237202 */ /* 0x000fe40000000f00 */
[----:B------:R-:W-:Y:S01]  /*10f50*/  MOV R34, R12 ;  /* 0x0000000c00227202 */ /* 0x000fe20000000f00 */
[----:B------:R0:W-:Y:S01]  /*10f60*/  STSM.16.M88.4 [R26], R4 ;  /* 0x000000041a007844 */ /* 0x0001e20000000200 */
[----:B------:R-:W-:Y:S01]  /*10f70*/  LOP3.LUT R8, R8, R31, RZ, 0x3c, !PT ;  /* 0x0000001f08087212 */ /* 0x000fe200078e3cff */
[----:B------:R-:W-:Y:S01]  /*10f80*/  IMAD.U32 R31, RZ, RZ, UR9 ;  /* 0x00000009ff1f7e24 */ /* 0x000fe2000f8e00ff */
[----:B------:R-:W-:Y:S01]  /*10f90*/  LOP3.LUT R10, R27, R30, RZ, 0x3c, !PT ;  /* 0x0000001e1b0a7212 */ /* 0x000fe200078e3cff */
[----:B------:R-:W-:Y:S01]  /*10fa0*/  IMAD.U32 R30, RZ, RZ, UR8 ;  /* 0x00000008ff1e7e24 */ /* 0x000fe2000f8e00ff */
[----:B------:R-:W-:Y:S01]  /*10fb0*/  MOV R24, R24 ;  /* 0x0000001800187202 */ /* 0x000fe20000000f00 */
[----:B------:R-:W-:Y:S01]  /*10fc0*/  ULDC.64 UR8, c[0x0][0xc08] ;  /* 0x0003020000087ab9 */ /* 0x000fe20000000a00 */
[----:B------:R-:W-:-:S02]  /*10fd0*/  F2FP.BF16.F32.PACK_AB R12, R97, R96 ;  /* 0x00000060610c723e */ /* 0x000fc400000010ff */
[----:B------:R-:W-:Y:S02]  /*10fe0*/  F2FP.BF16.F32.PACK_AB R13, R99, R98 ;  /* 0x00000062630d723e */ /* 0x000fe400000010ff */
[----:B------:R-:W-:Y:S02]  /*10ff0*/  F2FP.BF16.F32.PACK_AB R14, R101, R100 ;  /* 0x00000064650e723e */ /* 0x000fe400000010ff */
[----:B------:R-:W-:Y:S02]  /*11000*/  F2FP.BF16.F32.PACK_AB R15, R103, R102 ;  /* 0x00000066670f723e */ /* 0x000fe400000010ff */
[----:B------:R-:W-:Y:S02]  /*11010*/  MOV R3, R8 ;  /* 0x0000000800037202 */ /* 0x000fe40000000f00 */
[----:B------:R-:W-:Y:S01]  /*11020*/  MOV R33, R10 ;  /* 0x0000000a00217202 */ /* 0x000fe20000000f00 */
[----:B------:R2:W-:Y:S01]  /*11030*/  STSM.16.M88.4 [R24], R12 ;  /* 0x0000000c18007844 */ /* 0x0005e20000000200 */
[----:B0-----:R-:W-:-:S02]  /*11040*/  F2FP.BF16.F32.PACK_AB R4, R105, R104 ;  /* 0x000000686904723e */ /* 0x001fc400000010ff */
[----:B------:R-:W-:Y:S02]  /*11050*/  F2FP.BF16.F32.PACK_AB R5, R107, R106 ;  /* 0x0000006a6b05723e */ /* 0x000fe400000010ff */
[----:B------:R-:W-:Y:S02]  /*11060*/  F2FP.BF16.F32.PACK_AB R6, R109, R108 ;  /* 0x0000006c6d06723e */ /* 0x000fe400000010ff */
[----:B------:R-:W-:Y:S02]  /*11070*/  F2FP.BF16.F32.PACK_AB R7, R111, R110 ;  /* 0x0000006e6f07723e */ /* 0x000fe400000010ff */
[----:B------:R-:W-:Y:S02]  /*11080*/  F2FP.BF16.F32.PACK_AB R8, R113, R112 ;  /* 0x000000707108723e */ /* 0x000fe400000010ff */
[----:B------:R-:W-:Y:S01]  /*11090*/  F2FP.BF16.F32.PACK_AB R9, R115, R114 ;  /* 0x000000727309723e */ /* 0x000fe200000010ff */
[----:B------:R-:W-:Y:S01]  /*110a0*/  STSM.16.M88.4 [R35], R4 ;  /* 0x0000000423007844 */ /* 0x000fe20000000200 */
[----:B------:R-:W-:-:S02]  /*110b0*/  F2FP.BF16.F32.PACK_AB R10, R117, R116 ;  /* 0x00000074750a723e */ /* 0x000fc400000010ff */
[----:B------:R-:W-:Y:S02]  /*110c0*/  F2FP.BF16.F32.PACK_AB R11, R119, R118 ;  /* 0x00000076770b723e */ /* 0x000fe400000010ff */
[----:B--2---:R-:W-:Y:S02]  /*110d0*/  F2FP.BF16.F32.PACK_AB R12, R121, R120 ;  /* 0x00000078790c723e */ /* 0x004fe400000010ff */
[----:B------:R-:W-:Y:S01]  /*110e0*/  F2FP.BF16.F32.PACK_AB R13, R123, R122 ;  /* 0x0000007a7b0d723e */ /* 0x000fe200000010ff */
[----:B------:R-:W-:Y:S01]  /*110f0*/  STSM.16.M88.4 [R34], R8 ;  /* 0x0000000822007844 */ /* 0x000fe20000000200 */
[----:B------:R-:W-:Y:S02]  /*11100*/  F2FP.BF16.F32.PACK_AB R14, R125, R124 ;  /* 0x0000007c7d0e723e */ /* 0x000fe400000010ff */
[----:B------:R-:W-:Y:S02]  /*11110*/  F2FP.BF16.F32.PACK_AB R15, R127, R126 ;  /* 0x0000007e7f0f723e */ /* 0x000fe400000010ff */
[----:B------:R-:W-:-:S02]  /*11120*/  F2FP.BF16.F32.PACK_AB R24, R129, R128 ;  /* 0x000000808118723e */ /* 0x000fc400000010ff */
[----:B------:R-:W-:Y:S01]  /*11130*/  F2FP.BF16.F32.PACK_AB R25, R131, R130 ;  /* 0x000000828319723e */ /* 0x000fe200000010ff */
[----:B------:R0:W-:Y:S01]  /*11140*/  STSM.16.M88.4 [R3], R12 ;  /* 0x0000000c03007844 */ /* 0x0001e20000000200 */
[----:B------:R-:W-:Y:S02]  /*11150*/  F2FP.BF16.F32.PACK_AB R26, R133, R132 ;  /* 0x00000084851a723e */ /* 0x000fe400000010ff */
[----:B------:R-:W-:Y:S02]  /*11160*/  F2FP.BF16.F32.PACK_AB R27, R135, R134 ;  /* 0x00000086871b723e */ /* 0x000fe400000010ff */
[----:B------:R-:W-:-:S03]  /*11170*/  ISETP.NE.U32.AND P0, PT, RZ, UR10, PT ;  /* 0x0000000aff007c0c */ /* 0x000fc6000bf05070 */
[----:B------:R2:W-:Y:S01]  /*11180*/  STSM.16.M88.4 [R33], R24 ;  /* 0x0000001821007844 */ /* 0x0005e20000000200 */
[----:B------:R-:W-:Y:S01]  /*11190*/  BAR.SYNC.DEFER_BLOCKING 0x1, 0x180 ;  /* 0x0046000000007b1d */ /* 0x000fe20000010000 */
[----:B------:R-:W-:-:S13]  /*111a0*/  ISETP.NE.AND.EX P0, PT, RZ, UR11, PT, P0 ;  /* 0x0000000bff007c0c */ /* 0x000fda000bf05300 */
[----:B------:R-:W3:Y:S01]  /*111b0*/  @P0 LDG.E R32, desc[UR56][R30.64] ;  /* 0x000000381e200981 */ /* 0x000ee2000c1e1900 */
[----:B------:R-:W-:Y:S01]  /*111c0*/  UISETP.NE.U32.AND UP0, UPT, UR8, URZ, UPT ;  /* 0x0000003f0800728c */ /* 0x000fe2000bf05070 */
[----:B-1----:R-:W-:Y:S01]  /*111d0*/  ISETP.NE.AND P1, PT, R36, 0x1, PT ;  /* 0x000000012400780c */ /* 0x002fe20003f25270 */
[----:B------:R-:W-:Y:S02]  /*111e0*/  ULDC UR4, c[0x0][0xa88] ;  /* 0x0002a20000047ab9 */ /* 0x000fe40000000800 */
[----:B------:R-:W-:Y:S01]  /*111f0*/  UISETP.NE.AND.EX UP0, UPT, UR9, URZ, UPT, UP0 ;  /* 0x0000003f0900728c */ /* 0x000fe2000bf05300 */
[----:B0-----:R-:W-:Y:S01]  /*11200*/  IMAD.U32 R3, RZ, RZ, UR4 ;  /* 0x00000004ff037e24 */ /* 0x001fe2000f8e00ff */
[----:B------:R-:W-:-:S04]  /*11210*/  ULDC UR4, c[0x0][0xad4] ;  /* 0x0002b50000047ab9 */ /* 0x000fc80000000800 */
[----:B------:R-:W-:-:S04]  /*11220*/  PLOP3.LUT P4, PT, PT, PT, UP0, 0x80, 0x0 ;  /* 0x000000000000781c */ /* 0x000fc80003f8f008 */
[----:B------:R-:W0:Y:S01]  /*11230*/  @P1 LDC R6, c[0x0][0xbec] ;  /* 0x0002fb00ff061b82 */ /* 0x000e220000000800 */
[----:B------:R-:W-:Y:S02]  /*11240*/  @UP0 ULDC.64 UR8, c[0x0][0xc08] ;  /* 0x0003020000080ab9 */ /* 0x000fe40000000a00 */
[----:B------:R-:W-:Y:S02]  /*11250*/  @UP0 UIMAD.WIDE UR8, UR43, 0x4, UR8 ;  /* 0x000000042b0808a5 */ /* 0x000fe4000f8e0208 */
[----:B------:R-:W-:-:S03]  /*11260*/  UISETP.NE.AND UP0, UPT, UR47, URZ, UPT ;  /* 0x0000003f2f00728c */ /* 0x000fc6000bf05270 */
[----:B------:R-:W1:Y:S01]  /*11270*/  @P1 LDC R9, c[0x0][0xbf0] ;  /* 0x0002fc00ff091b82 */ /* 0x000e620000000800 */
[----:B------:R-:W-:Y:S01]  /*11280*/  USEL UR4, UR47, UR4, UP0 ;  /* 0x000000042f047287 */ /* 0x000fe20008000000 */
[----:B------:R-:W-:Y:S01]  /*11290*/  IMAD.U32 R4, RZ, RZ, UR8 ;  /* 0x00000008ff047e24 */ /* 0x000fe2000f8e00ff */
[----:B------:R-:W-:Y:S01]  /*112a0*/  UMOV UR19, 0x9b8 ;  /* 0x000009b800137882 */ /* 0x000fe20000000000 */
[----:B------:R-:W-:Y:S01]  /*112b0*/  IMAD.U32 R5, RZ, RZ, UR9 ;  /* 0x00000009ff057e24 */ /* 0x000fe2000f8e00ff */
[----:B------:R-:W-:Y:S02]  /*112c0*/  UISETP.GT.AND UP1, UPT, UR4, 0x1, UPT ;  /* 0x000000010400788c */ /* 0x000fe4000bf24270 */
[----:B------:R-:W-:Y:S02]  /*112d0*/  UISETP.NE.U32.AND UP0, UPT, UR10, URZ, UPT ;  /* 0x0000003f0a00728c */ /* 0x000fe4000bf05070 */
[----:B------:R-:W-:Y:S01]  /*112e0*/  USEL UR19, UR19, 0x978, UP1 ;  /* 0x0000097813137887 */ /* 0x000fe20008800000 */
[----:B------:R-:W-:Y:S01]  /*112f0*/  VIADD R11, R137, UR39 ;  /* 0x00000027890b7c36 */ /* 0x000fe20008000000 */
[----:B------:R-:W-:Y:S01]  /*11300*/  UISETP.NE.AND.EX UP0, UPT, UR11, URZ, UPT, UP0 ;  /* 0x0000003f0b00728c */ /* 0x000fe2000bf05300 */
[----:B------:R0:W5:Y:S01]  /*11310*/  @P4 LDG.E R3, desc[UR56][R4.64] ;  /* 0x0000003804034981 */ /* 0x000162000c1e1900 */
[----:B------:R-:W-:Y:S01]  /*11320*/  UMOV UR4, URZ ;  /* 0x0000003f00047c82 */ /* 0x000fe20008000000 */
[----:B------:R-:W-:Y:S01]  /*11330*/  USHF.R.S32.HI UR10, URZ, 0x1f, UR43 ;  /* 0x0000001f3f0a7899 */ /* 0x000fe2000801142b */
[----:B------:R-:W-:Y:S01]  /*11340*/  IMAD.MOV.U32 R7, RZ, RZ, R11 ;  /* 0x000000ffff077224 */ /* 0x000fe200078e000b */
[----:B------:R-:W-:-:S02]  /*11350*/  USEL UR8, UR43, URZ, !UP0 ;  /* 0x0000003f2b087287 */ /* 0x000fc4000c000000 */
[----:B------:R-:W-:Y:S02]  /*11360*/  USEL UR9, UR37, URZ, UP1 ;  /* 0x0000003f25097287 */ /* 0x000fe40008800000 */
[----:B------:R-:W-:Y:S01]  /*11370*/  USEL UR18, UR10, URZ, !UP0 ;  /* 0x0000003f0a127287 */ /* 0x000fe2000c000000 */
[----:B------:R-:W-:Y:S02]  /*11380*/  ULDC.64 UR14, c[0x0][UR19+0x220] ;  /* 0x00008800130e7abb */ /* 0x000fe40008000a00 */
[----:B------:R-:W-:Y:S01]  /*11390*/  ULDC.64 UR10, c[0x0][UR19+0x218] ;  /* 0x00008600130a7abb */ /* 0x000fe20008000a00 */
[----:B0-----:R-:W-:Y:S01]  /*113a0*/  @P1 IMAD.HI.U32 R4, R11, R6, RZ ;  /* 0x000000060b041227 */ /* 0x001fe200078e00ff */
[----:B------:R-:W-:Y:S01]  /*113b0*/  ULDC.64 UR16, c[0x0][UR19+0x228] ;  /* 0x00008a0013107abb */ /* 0x000fe20008000a00 */
[----:B------:R-:W-:Y:S02]  /*113c0*/  UIMAD UR15, UR15, UR8, URZ ;  /* 0x000000080f0f72a4 */ /* 0x000fe4000f8e023f */
[----:B------:R-:W-:Y:S01]  /*113d0*/  UIMAD.WIDE.U32 UR12, UR10, UR40, URZ ;  /* 0x000000280a0c72a5 */ /* 0x000fe2000f8e003f */
[----:B-1----:R-:W-:Y:S01]  /*113e0*/  @P1 SHF.R.U32.HI R7, RZ, R9, R4 ;  /* 0x00000009ff071219 */ /* 0x002fe20000011604 */
[----:B------:R-:W-:-:S02]  /*113f0*/  UIMAD UR20, UR11, UR40, URZ ;  /* 0x000000280b1472a4 */ /* 0x000fc4000f8e023f */
[----:B------:R-:W-:Y:S02]  /*11400*/  UIMAD.WIDE.U32 UR10, UR14, UR8, URZ ;  /* 0x000000080e0a72a5 */ /* 0x000fe4000f8e003f */
[----:B------:R-:W-:Y:S01]  /*11410*/  UIMAD.WIDE.U32 UR22, UR16, UR9, URZ ;  /* 0x00000009101672a5 */ /* 0x000fe2000f8e003f */
[----:B------:R-:W-:Y:S01]  /*11420*/  IMAD.MOV R9, RZ, RZ, -R7 ;  /* 0x000000ffff097224 */ /* 0x000fe200078e0a07 */
[----:B------:R-:W-:Y:S02]  /*11430*/  UIMAD UR9, UR17, UR9, URZ ;  /* 0x00000009110972a4 */ /* 0x000fe4000f8e023f */
[----:B------:R-:W-:Y:S01]  /*11440*/  UIMAD UR15, UR14, UR18, UR15 ;  /* 0x000000120e0f72a4 */ /* 0x000fe2000f8e020f */
[----:B------:R-:W-:Y:S01]  /*11450*/  IMAD R9, R36, R9, R11 ;  /* 0x0000000924097224 */ /* 0x000fe200078e020b */
[----:B------:R-:W-:Y:S01]  /*11460*/  UIADD3 UR20, UR13, UR20, URZ ;  /* 0x000000140d147290 */ /* 0x000fe2000fffe03f */
[----:B------:R-:W-:Y:S02]  /*11470*/  IMAD.U32 R4, RZ, RZ, UR22 ;  /* 0x00000016ff047e24 */ /* 0x000fe4000f8e00ff */
[----:B------:R-:W-:Y:S01]  /*11480*/  IMAD.U32 R5, RZ, RZ, UR23 ;  /* 0x00000017ff057e24 */ /* 0x000fe2000f8e00ff */
[----:B------:R-:W-:-:S02]  /*11490*/  SHF.R.S32.HI R5, RZ, 0x1f, R7 ;  /* 0x0000001fff057819 */ /* 0x000fc40000011407 */
[----:B------:R-:W-:Y:S02]  /*114a0*/  SHF.R.S32.HI R6, RZ, 0x1f, R9 ;  /* 0x0000001fff067819 */ /* 0x000fe40000011409 */
[----:B---3--:R-:W-:-:S13]  /*114b0*/  @P0 R2UR UR4, R32 ;  /* 0x00000000200402ca */ /* 0x008fda00000e0000 */
[----:B------:R-:W-:Y:S02]  /*114c0*/  UIADD3 UR12, UP0, UP2, UR10, UR12, UR4 ;  /* 0x0000000c0a0c7290 */ /* 0x000fe4000fa1e004 */
[----:B------:R-:W-:Y:S02]  /*114d0*/  UIADD3 UR10, UR23, UR9, URZ ;  /* 0x00000009170a7290 */ /* 0x000fe4000fffe03f */
[----:B------:R-:W-:Y:S02]  /*114e0*/  UIADD3 UR9, UR11, UR15, URZ ;  /* 0x0000000f0b097290 */ /* 0x000fe4000fffe03f */
[----:B------:R-:W-:Y:S01]  /*114f0*/  USHF.R.S32.HI UR14, URZ, 0x1f, UR4 ;  /* 0x0000001f3f0e7899 */ /* 0x000fe20008011404 */
[----:B------:R-:W-:Y:S01]  /*11500*/  IADD3 R4, P2, P3, R7, UR12, R4 ;  /* 0x0000000c07047c10 */ /* 0x000fe2000fb5e004 */
[----:B------:R-:W-:Y:S01]  /*11510*/  IMAD.U32 R8, RZ, RZ, UR10 ;  /* 0x0000000aff087e24 */ /* 0x000fe2000f8e00ff */
[----:B------:R-:W-:Y:S01]  /*11520*/  ULDC.64 UR10, c[0x0][UR19+0x210] ;  /* 0x00008400130a7abb */ /* 0x000fe20008000a00 */
[----:B------:R-:W-:Y:S01]  /*11530*/  UIADD3.X UR9, UR9, UR20, UR14, UP0, UP2 ;  /* 0x0000001409097290 */ /* 0x000fe200087e440e */
[----:B------:R-:W-:Y:S01]  /*11540*/  IMAD R7, R9, UR11, RZ ;  /* 0x0000000b09077c24 */ /* 0x000fe2000f8e02ff */
[----:B------:R-:W-:Y:S01]  /*11550*/  ULDC.64 UR12, c[0x0][0xba8] ;  /* 0x0002ea00000c7ab9 */ /* 0x000fe20000000a00 */
[----:B------:R-:W-:Y:S01]  /*11560*/  @!UP1 ULDC UR12, c[0x0][0xb50] ;  /* 0x0002d400000c9ab9 */ /* 0x000fe20000000800 */
[----:B------:R-:W-:Y:S01]  /*11570*/  @!UP1 ULDC UR13, c[0x0][0xb54] ;  /* 0x0002d500000d9ab9 */ /* 0x000fe20000000800 */
[----:B------:R-:W-:Y:S01]  /*11580*/  IMAD R7, R6, UR10, R7 ;  /* 0x0000000a06077c24 */ /* 0x000fe2000f8e0207 */
[----:B------:R-:W-:-:S03]  /*11590*/  IADD3.X R5, R5, UR9, R8, P2, P3 ;  /* 0x0000000905057c10 */ /* 0x000fc600097e6408 */
[----:B------:R-:W-:-:S04]  /*115a0*/  IMAD.WIDE.U32 R4, R9, UR10, R4 ;  /* 0x0000000a09047c25 */ /* 0x000fc8000f8e0004 */
[----:B------:R-:W-:Y:S01]  /*115b0*/  IMAD.IADD R5, R5, 0x1, R7 ;  /* 0x0000000105057824 */ /* 0x000fe200078e0207 */
[----:B------:R-:W-:-:S04]  /*115c0*/  LEA R9, P2, R4, UR12, 0x2 ;  /* 0x0000000c04097c11 */ /* 0x000fc8000f8410ff */
[----:B------:R-:W-:Y:S01]  /*115d0*/  LEA.HI.X R10, R4, UR13, R5, 0x2, P2 ;  /* 0x0000000d040a7c11 */ /* 0x000fe200090f1405 */
[----:B--2---:R-:W-:Y:S08]  /*115e0*/  @P4 BRA `(.L_x_1154) ;  /* 0x0000000000104947 */ /* 0x004ff00003800000 */
[----:B------:R-:W-:Y:S05]  /*115f0*/  @!P0 BRA `(.L_x_1154) ;  /* 0x00000000000c8947 */ /* 0x000fea0003800000 */
[----:B------:R-:W2:Y:S04]  /*11600*/  LDG.E R4, desc[UR56][R30.64] ;  /* 0x000000381e047981 */ /* 0x000ea8000c1e1900 */
[----:B-----5:R-:W2:Y:S02]  /*11610*/  LDG.E R3, desc[UR56][R30.64+0x4] ;  /* 0x000004381e037981 */ /* 0x020ea4000c1e1900 */
[----:B--2---:R-:W-:-:S07]  /*11620*/  IMAD.IADD R3, R3, 0x1, -R4 ;  /* 0x0000000103037824 */ /* 0x004fce00078e0a04 */
.L_x_1154:
[----:B------:R-:W2:Y:S01]  /*11630*/  LDL R8, [R1+0x10] ;  /* 0x0000100001087983 */ /* 0x000ea20000100800 */
[----:B-----5:R-:W-:Y:S01]  /*11640*/  IMAD R3, R3, R36, RZ ;  /* 0x0000002403037224 */ /* 0x020fe200078e02ff */
[----:B------:R-:W-:Y:S02]  /*11650*/  LOP3.LUT P0, RZ, R153, 0x3, RZ, 0xc0, !PT ;  /* 0x0000000399ff7812 */ /* 0x000fe4000780c0ff */
[----:B------:R-:W-:Y:S01]  /*11660*/  SHFL.IDX PT, R4, R9, RZ, 0x1c1f ;  /* 0x001c1fff09047589 */ /* 0x000fe200000e0000 */
[----:B------:R-:W-:-:S03]  /*11670*/  PLOP3.LUT P3, PT, PT, PT, UP1, 0x80, 0x0 ;  /* 0x000000000000781c */ /* 0x000fc60003f6f018 */
[----:B------:R-:W0:Y:S04]  /*11680*/  SHFL.IDX PT, R5, R10, RZ, 0x1c1f ;  /* 0x001c1fff0a057589 */ /* 0x000e2800000e0000 */
[----:B------:R-:W-:Y:S04]  /*11690*/  SHFL.IDX PT, R6, R9, 0x1, 0x1c1f ;  /* 0x003c1f0009067f89 */ /* 0x000fe800000e0000 */
[----:B------:R-:W1:Y:S01]  /*116a0*/  SHFL.IDX PT, R7, R10, 0x1, 0x1c1f ;  /* 0x003c1f000a077f89 */ /* 0x000e6200000e0000 */
[----:B--2---:R-:W-:-:S04]  /*116b0*/  VIADD R12, R8, UR39 ;  /* 0x00000027080c7c36 */ /* 0x004fc80008000000 */
[C---:B------:R-:W-:Y:S01]  /*116c0*/  VIADD R8, R12.reuse, 0x8 ;  /* 0x000000080c087836 */ /* 0x040fe20000000000 */
[----:B------:R-:W-:-:S04]  /*116d0*/  ISETP.GE.OR P2, PT, R12, R3, P0 ;  /* 0x000000030c00720c */ /* 0x000fc80000746670 */
[----:B------:R-:W-:-:S09]  /*116e0*/  ISETP.GE.OR P0, PT, R8, R3, P0 ;  /* 0x000000030800720c */ /* 0x000fd20000706670 */
[----:B0-----:R0:W-:Y:S01]  /*116f0*/  @!P2 ST.E desc[UR56][R4.64], R0 ;  /* 0x000000000400a985 */ /* 0x0011e2000c101938 */
[----:B------:R-:W-:-:S03]  /*11700*/  ISETP.GE.AND P2, PT, R12, R3, PT ;  /* 0x000000030c00720c */ /* 0x000fc60003f46270 */
[----:B-1----:R0:W-:Y:S01]  /*11710*/  @!P0 ST.E desc[UR56][R6.64], R2 ;  /* 0x0000000206008985 */ /* 0x0021e2000c101938 */
[----:B------:R-:W-:Y:S01]  /*11720*/  ISETP.GE.AND P0, PT, R8, R3, PT ;  /* 0x000000030800720c */ /* 0x000fe20003f06270 */
[----:B------:R-:W-:-:S12]  /*11730*/  @P3 BRA `(.L_x_1155) ;  /* 0x0000000400fc3947 */ /* 0x000fd80003800000 */
[----:B0-----:R-:W-:Y:S01]  /*11740*/  IMAD R5, R152, 0x20, R138 ;  /* 0x0000002098057824 */ /* 0x001fe200078e028a */
[----:B------:R-:W0:Y:S01]  /*11750*/  @P1 LDC R21, c[0x0][0xbec] ;  /* 0x0002fb00ff151b82 */ /* 0x000e220000000800 */
[----:B------:R-:W-:Y:S02]  /*11760*/  ULDC.64 UR12, c[0x0][0xaa0] ;  /* 0x0002a800000c7ab9 */ /* 0x000fe40000000a00 */
[----:B------:R-:W-:-:S03]  /*11770*/  IMAD.WIDE R28, R5, 0x2, R28 ;  /* 0x00000002051c7825 */ /* 0x000fc600078e021c */
[C---:B------:R-:W-:Y:S02]  /*11780*/  IADD3 R7, P5, R28.reuse, 0x7800, RZ ;  /* 0x000078001c077810 */ /* 0x040fe40007fbe0ff */
[----:B------:R-:W1:Y:S01]  /*11790*/  @P1 LDC R39, c[0x0][0xbf0] ;  /* 0x0002fc00ff271b82 */ /* 0x000e620000000800 */
[----:B------:R-:W-:Y:S01]  /*117a0*/  UIMAD UR9, UR14, UR12, URZ ;  /* 0x0000000c0e0972a4 */ /* 0x000fe2000f8e023f */
[C---:B------:R-:W-:Y:S02]  /*117b0*/  IADD3 R9, P0, R28.reuse, 0x1800, RZ ;  /* 0x000018001c097810 */ /* 0x040fe40007f1e0ff */
[----:B------:R-:W-:Y:S01]  /*117c0*/  LOP3.LUT R0, R7, 0x180, RZ, 0xc0, !PT ;  /* 0x0000018007007812 */ /* 0x000fe200078ec0ff */
[----:B------:R-:W-:Y:S01]  /*117d0*/  UIMAD.WIDE.U32 UR10, UR4, UR12, URZ ;  /* 0x0000000c040a72a5 */ /* 0x000fe2000f8e003f */
[----:B------:R-:W-:Y:S01]  /*117e0*/  IADD3 R13, P2, R28, 0x3000, RZ ;  /* 0x000030001c0d7810 */ /* 0x000fe20007f5e0ff */
[----:B------:R-:W-:Y:S01]  /*117f0*/  IMAD.X R33, RZ, RZ, R29, P5 ;  /* 0x000000ffff217224 */ /* 0x000fe200028e061d */
[----:B------:R-:W-:Y:S01]  /*11800*/  SHF.R.U64 R0, R0, 0x3, RZ ;  /* 0x0000000300007819 */ /* 0x000fe200000012ff */
[----:B------:R-:W-:Y:S01]  /*11810*/  UIMAD UR9, UR4, UR13, UR9 ;  /* 0x0000000d040972a4 */ /* 0x000fe2000f8e0209 */
[----:B------:R-:W-:-:S02]  /*11820*/  IADD3 R25, P3, R28, 0x4800, RZ ;  /* 0x000048001c197810 */ /* 0x000fc40007f7e0ff */
[----:B------:R-:W-:Y:S01]  /*11830*/  LOP3.LUT R32, R0, R7, RZ, 0x3c, !PT ;  /* 0x0000000700207212 */ /* 0x000fe200078e3cff */
[----:B------:R-:W-:Y:S01]  /*11840*/  IMAD R0, R151, 0x60, R152 ;  /* 0x0000006097007824 */ /* 0x000fe200078e0298 */
[----:B------:R-:W-:Y:S01]  /*11850*/  UIADD3 UR11, UR11, UR9, URZ ;  /* 0x000000090b0b7290 */ /* 0x000fe2000fffe03f */
[----:B------:R-:W-:Y:S01]  /*11860*/  IADD3 R31, P4, R28, 0x6000, RZ ;  /* 0x000060001c1f7810 */ /* 0x000fe20007f9e0ff */
[----:B------:R-:W-:Y:S01]  /*11870*/  ULDC.64 UR12, c[0x0][0xae8] ;  /* 0x0002ba00000c7ab9 */ /* 0x000fe20000000a00 */
[----:B------:R-:W-:Y:S01]  /*11880*/  VIADD R2, R0, UR39 ;  /* 0x0000002700027c36 */ /* 0x000fe20008000000 */
[----:B------:R-:W-:Y:S01]  /*11890*/  UIMAD.WIDE.U32 UR10, UR40, UR12, UR10 ;  /* 0x0000000c280a72a5 */ /* 0x000fe2000f8e000a */
[----:B------:R-:W-:Y:S01]  /*118a0*/  LOP3.LUT R8, R9, 0x180, RZ, 0xc0, !PT ;  /* 0x0000018009087812 */ /* 0x000fe200078ec0ff */
[----:B------:R-:W-:Y:S01]  /*118b0*/  USHF.R.S32.HI UR4, URZ, 0x1f, UR8 ;  /* 0x0000001f3f047899 */ /* 0x000fe20008011408 */
[----:B0-----:R-:W-:Y:S01]  /*118c0*/  @P1 IMAD.HI.U32 R0, R2, R21, RZ ;  /* 0x0000001502001227 */ /* 0x001fe200078e00ff */
[----:B------:R-:W-:Y:S01]  /*118d0*/  UIMAD UR11, UR40, UR13, UR11 ;  /* 0x0000000d280b72a4 */ /* 0x000fe2000f8e020b */
[----:B------:R-:W-:Y:S01]  /*118e0*/  LOP3.LUT R12, R13, 0x180, RZ, 0xc0, !PT ;  /* 0x000001800d0c7812 */ /* 0x000fe200078ec0ff */
[----:B------:R-:W5:Y:S01]  /*118f0*/  LD.E.128 R32, desc[UR56][R32.64] ;  /* 0x0000003820207980 */ /* 0x000f62000c101d00 */
[----:B------:R-:W-:Y:S01]  /*11900*/  ULDC.64 UR12, c[0x0][0xaf0] ;  /* 0x0002bc00000c7ab9 */ /* 0x000fe20000000a00 */
[----:B------:R-:W-:Y:S01]  /*11910*/  IMAD.MOV.U32 R37, RZ, RZ, R2 ;  /* 0x000000ffff257224 */ /* 0x000fe200078e0002 */
[----:B------:R-:W-:Y:S01]  /*11920*/  UIMAD UR4, UR4, UR12, URZ ;  /* 0x0000000c040472a4 */ /* 0x000fe2000f8e023f */
[----:B-1----:R-:W-:-:S02]  /*11930*/  @P1 SHF.R.U32.HI R37, RZ, R39, R0 ;  /* 0x00000027ff251219 */ /* 0x002fc40000011600 */
[----:B------:R-:W-:Y:S02]  /*11940*/  LOP3.LUT R24, R25, 0x180, RZ, 0xc0, !PT ;  /* 0x0000018019187812 */ /* 0x000fe400078ec0ff */
[----:B------:R-:W-:Y:S02]  /*11950*/  LOP3.LUT R30, R31, 0x180, RZ, 0xc0, !PT ;  /* 0x000001801f1e7812 */ /* 0x000fe400078ec0ff */
[----:B------:R-:W-:Y:S01]  /*11960*/  LOP3.LUT R5, R28, 0x180, RZ, 0xc0, !PT ;  /* 0x000001801c057812 */ /* 0x000fe200078ec0ff */
[----:B------:R-:W-:Y:S01]  /*11970*/  UIMAD UR4, UR8, UR13, UR4 ;  /* 0x0000000d080472a4 */ /* 0x000fe2000f8e0204 */
[--C-:B------:R-:W-:Y:S01]  /*11980*/  SHF.R.S32.HI R0, RZ, 0x1f, R37.reuse ;  /* 0x0000001fff007819 */ /* 0x100fe20000011425 */
[----:B------:R-:W-:Y:S01]  /*11990*/  UIMAD.WIDE.U32 UR8, UR8, UR12, UR10 ;  /* 0x0000000c080872a5 */ /* 0x000fe2000f8e000a */
[----:B------:R-:W-:Y:S01]  /*119a0*/  SHF.R.U64 R8, R8, 0x3, RZ ;  /* 0x0000000308087819 */ /* 0x000fe200000012ff */
[----:B------:R-:W-:Y:S01]  /*119b0*/  IMAD.MOV R39, RZ, RZ, -R37 ;  /* 0x000000ffff277224 */ /* 0x000fe200078e0a25 */
[----:B------:R-:W-:Y:S01]  /*119c0*/  SHF.R.U64 R12, R12, 0x3, RZ ;  /* 0x000000030c0c7819 */ /* 0x000fe200000012ff */
[----:B------:R-:W-:Y:S01]  /*119d0*/  ULDC.64 UR10, c[0x0][0xae0] ;  /* 0x0002b800000a7ab9 */ /* 0x000fe20000000a00 */
[----:B------:R-:W-:-:S02]  /*119e0*/  SHF.R.U64 R24, R24, 0x3, RZ ;  /* 0x0000000318187819 */ /* 0x000fc400000012ff */
[----:B------:R-:W-:Y:S02]  /*119f0*/  SHF.R.U64 R30, R30, 0x3, RZ ;  /* 0x000000031e1e7819 */ /* 0x000fe400000012ff */
[----:B------:R-:W-:Y:S01]  /*11a00*/  SHF.R.U64 R5, R5, 0x3, RZ ;  /* 0x0000000305057819 */ /* 0x000fe200000012ff */
[----:B------:R-:W-:Y:S01]  /*11a10*/  UIADD3 UR4, UR9, UR4, URZ ;  /* 0x0000000409047290 */ /* 0x000fe2000fffe03f */
[----:B------:R-:W-:Y:S01]  /*11a20*/  LOP3.LUT R8, R8, R9, RZ, 0x3c, !PT ;  /* 0x0000000908087212 */ /* 0x000fe200078e3cff */
[----:B------:R-:W-:Y:S01]  /*11a30*/  IMAD R0, R0, UR10, RZ ;  /* 0x0000000a00007c24 */ /* 0x000fe2000f8e02ff */
[----:B------:R-:W-:Y:S01]  /*11a40*/  LOP3.LUT R12, R12, R13, RZ, 0x3c, !PT ;  /* 0x0000000d0c0c7212 */ /* 0x000fe200078e3cff */
[----:B------:R-:W-:Y:S01]  /*11a50*/  IMAD R39, R36, R39, R2 ;  /* 0x0000002724277224 */ /* 0x000fe200078e0202 */
[----:B------:R-:W-:Y:S01]  /*11a60*/  LOP3.LUT R24, R24, R25, RZ, 0x3c, !PT ;  /* 0x0000001918187212 */ /* 0x000fe200078e3cff */
[--C-:B------:R-:W-:Y:S01]  /*11a70*/  IMAD.X R9, RZ, RZ, R29.reuse, P0 ;  /* 0x000000ffff097224 */ /* 0x100fe200000e061d */
[----:B------:R-:W-:Y:S01]  /*11a80*/  LOP3.LUT R30, R30, R31, RZ, 0x3c, !PT ;  /* 0x0000001f1e1e7212 */ /* 0x000fe200078e3cff */
[--C-:B------:R-:W-:Y:S01]  /*11a90*/  IMAD.X R13, RZ, RZ, R29.reuse, P2 ;  /* 0x000000ffff0d7224 */ /* 0x100fe200010e061d */
[----:B------:R-:W-:Y:S01]  /*11aa0*/  LOP3.LUT R4, R5, R28, RZ, 0x3c, !PT ;  /* 0x0000001c05047212 */ /* 0x000fe200078e3cff */
[----:B------:R-:W-:-:S02]  /*11ab0*/  IMAD.X R25, RZ, RZ, R29, P3 ;  /* 0x000000ffff197224 */ /* 0x000fc400018e061d */
[--C-:B------:R-:W-:Y:S01]  /*11ac0*/  IMAD.X R31, RZ, RZ, R29.reuse, P4 ;  /* 0x000000ffff1f7224 */ /* 0x100fe200020e061d */
[----:B------:R-:W5:Y:S01]  /*11ad0*/  LD.E.128 R8, desc[UR56][R8.64] ;  /* 0x0000003808087980 */ /* 0x000f62000c101d00 */
[----:B------:R-:W-:Y:S02]  /*11ae0*/  IMAD.MOV.U32 R5, RZ, RZ, R29 ;  /* 0x000000ffff057224 */ /* 0x000fe400078e001d */
[----:B------:R-:W-:Y:S01]  /*11af0*/  IMAD R41, R37, UR11, R0 ;  /* 0x0000000b25297c24 */ /* 0x000fe2000f8e0200 */
[----:B------:R-:W-:Y:S01]  /*11b00*/  SHF.R.S32.HI R0, RZ, 0x1f, R39 ;  /* 0x0000001fff007819 */ /* 0x000fe20000011427 */
[----:B------:R-:W-:Y:S01]  /*11b10*/  IMAD.U32 R21, RZ, RZ, UR9 ;  /* 0x00000009ff157e24 */ /* 0x000fe2000f8e00ff */
[----:B------:R-:W5:Y:S01]  /*11b20*/  LD.E.128 R12, desc[UR56][R12.64] ;  /* 0x000000380c0c7980 */ /* 0x000f62000c101d00 */
[----:B------:R-:W-:Y:S01]  /*11b30*/  IMAD.U32 R20, RZ, RZ, UR8 ;  /* 0x00000008ff147e24 */ /* 0x000fe2000f8e00ff */
[----:B------:R-:W-:Y:S01]  /*11b40*/  ULDC.64 UR8, c[0x0][0xad8] ;  /* 0x0002b60000087ab9 */ /* 0x000fe20000000a00 */
[----:B------:R-:W-:Y:S01]  /*11b50*/  IMAD.U32 R21, RZ, RZ, UR4 ;  /* 0x00000004ff157e24 */ /* 0x000fe2000f8e00ff */
[----:B------:R-:W5:Y:S01]  /*11b60*/  LD.E.128 R4, desc[UR56][R4.64] ;  /* 0x0000003804047980 */ /* 0x000f62000c101d00 */
[----:B------:R-:W-:-:S03]  /*11b70*/  IMAD R0, R0, UR8, RZ ;  /* 0x0000000800007c24 */ /* 0x000fc6000f8e02ff */
[----:B------:R-:W5:Y:S01]  /*11b80*/  LD.E.128 R24, desc[UR56][R24.64] ;  /* 0x0000003818187980 */ /* 0x000f62000c101d00 */
[----:B------:R-:W-:-:S03]  /*11b90*/  IMAD.WIDE.U32 R20, R37, UR10, R20 ;  /* 0x0000000a25147c25 */ /* 0x000fc6000f8e0014 */
[----:B------:R-:W5:Y:S01]  /*11ba0*/  LD.E.128 R28, desc[UR56][R30.64] ;  /* 0x000000381e1c7980 */ /* 0x000f62000c101d00 */
[----:B------:R-:W-:Y:S01]  /*11bb0*/  @!PT LDS RZ, [RZ] ;  /* 0x00000000fffff984 */ /* 0x000fe20000000800 */
[----:B------:R-:W-:Y:S01]  /*11bc0*/  @!PT LDS RZ, [RZ] ;  /* 0x00000000fffff984 */ /* 0x000fe20000000800 */
[----:B------:R-:W-:Y:S01]  /*11bd0*/  @!PT LDS RZ, [RZ] ;  /* 0x00000000fffff984 */ /* 0x000fe20000000800 */
[----:B------:R-:W-:Y:S01]  /*11be0*/  @!PT LDS RZ, [RZ] ;  /* 0x00000000fffff984 */ /* 0x000fe20000000800 */
[----:B------:R0:W-:Y:S06]  /*11bf0*/  MEMBAR.ALL.CTA ;  /* 0x0000000000007992 */ /* 0x0001ec0000008000 */
[----:B0-----:R-:W0:Y:S01]  /*11c00*/  FENCE.VIEW.ASYNC.S ;  /* 0x00000000000073c6 */ /* 0x001e220000000000 */
[----:B------:R-:W-:Y:S02]  /*11c10*/  IMAD.IADD R21, R21, 0x1, R41 ;  /* 0x0000000115157824 */ /* 0x000fe400078e0229 */
[----:B------:R-:W-:-:S02]  /*11c20*/  IMAD R37, R39, UR9, R0 ;  /* 0x0000000927257c24 */ /* 0x000fc4000f8e0200 */
[----:B------:R-:W-:Y:S01]  /*11c30*/  VIADD R0, R152, UR39 ;  /* 0x0000002798007c36 */ /* 0x000fe20008000000 */
[----:B------:R-:W-:Y:S01]  /*11c40*/  UIADD3 UR4, UR41, 0x2d820, URZ ;  /* 0x0002d82029047890 */ /* 0x000fe2000fffe03f */
[----:B------:R-:W-:Y:S01]  /*11c50*/  IMAD.WIDE.U32 R20, R39, UR8, R20 ;  /* 0x0000000827147c25 */ /* 0x000fe2000f8e0014 */
[----:B------:R-:W-:Y:S02]  /*11c60*/  ULDC.64 UR8, c[0x0][0xa80] ;  /* 0x0002a00000087ab9 */ /* 0x000fe40000000a00 */
[----:B------:R-:W-:Y:S01]  /*11c70*/  ISETP.GE.AND P0, PT, R0, R3, PT ;  /* 0x000000030000720c */ /* 0x000fe20003f06270 */
[----:B------:R-:W-:Y:S01]  /*11c80*/  IMAD.IADD R21, R21, 0x1, R37 ;  /* 0x0000000115157824 */ /* 0x000fe200078e0225 */
[----:B------:R-:W-:Y:S01]  /*11c90*/  UPRMT UR4, URZ, 0x654, UR4 ;  /* 0x000006543f047896 */ /* 0x000fe20008000004 */
[----:B------:R-:W-:-:S04]  /*11ca0*/  LEA R2, P1, R20, UR8, 0x1 ;  /* 0x0000000814027c11 */ /* 0x000fc8000f8208ff */
[----:B------:R-:W-:Y:S01]  /*11cb0*/  LEA.HI.X R42, R20, UR9, R21, 0x1, P1 ;  /* 0x00000009142a7c11 */ /* 0x000fe200088f0c15 */
[----:B0-----:R0:W1:Y:S01]  /*11cc0*/  SHFL.IDX PT, R36, R2, RZ, 0x1c1f ;  /* 0x001c1fff02247589 */ /* 0x00106200000e0000 */
[----:B------:R-:W-:Y:S03]  /*11cd0*/  BSSY B1, `(.L_x_1156) ;  /* 0x0000012000017945 */ /* 0x000fe60003800000 */
[----:B------:R0:W2:Y:S01]  /*11ce0*/  SHFL.IDX PT, R37, R42, RZ, 0x1c1f ;  /* 0x001c1fff2a257589 */ /* 0x0000a200000e0000 */
[----:B------:R-:W-:Y:S01]  /*11cf0*/  SYNCS.ARRIVE.TRANS64.RED.A1T0 RZ, [UR4], RZ ;  /* 0x000000ffffff79a7 */ /* 0x000fe20008100404 */
[----:B------:R-:W-:Y:S02]  /*11d00*/  SHF.R.S32.HI R43, RZ, 0x1f, R141 ;  /* 0x0000001fff2b7819 */ /* 0x000fe4000001148d */
[----:B------:R-:W-:Y:S01]  /*11d10*/  SHF.R.S32.HI R44, RZ, 0x1f, R139 ;  /* 0x0000001fff2c7819 */ /* 0x000fe2000001148b */
[----:B------:R-:W-:Y:S06]  /*11d20*/  @P0 BRA `(.L_x_1157) ;  /* 0x0000000000300947 */ /* 0x000fec0003800000 */
[----:B------:R-:W-:Y:S02]  /*11d30*/  ULDC UR4, c[0x0][0xac8] ;  /* 0x0002b20000047ab9 */ /* 0x000fe40000000800 */
[----:B------:R-:W-:Y:S02]  /*11d40*/  ISETP.GE.AND P1, PT, R139, UR4, PT ;  /* 0x000000048b007c0c */ /* 0x000fe4000bf26270 */
[----:B------:R-:W-:Y:S02]  /*11d50*/  ISETP.GE.AND P2, PT, R141, UR4, PT ;  /* 0x000000048d007c0c */ /* 0x000fe4000bf46270 */
[----:B------:R-:W-:-:S09]  /*11d60*/  ISETP.GE.AND P0, PT, R138, UR4, PT ;  /* 0x000000048a007c0c */ /* 0x000fd2000bf06270 */
[-C--:B-1----:R-:W-:Y:S02]  /*11d70*/  @!P1 LEA R38, P3, R139, R36.reuse, 0x1 ;  /* 0x000000248b269211 */ /* 0x082fe400078608ff */
[----:B------:R-:W-:Y:S02]  /*11d80*/  @!P2 LEA R40, P4, R141, R36, 0x1 ;  /* 0x000000248d28a211 */ /* 0x000fe400078808ff */
[----:B--2---:R-:W-:Y:S01]  /*11d90*/  @!P0 IMAD.WIDE R20, R138, 0x2, R36 ;  /* 0x000000028a148825 */ /* 0x004fe200078e0224 */
[-C--:B------:R-:W-:Y:S02]  /*11da0*/  @!P1 LEA.HI.X R39, R139, R37.reuse, R44, 0x1, P3 ;  /* 0x000000258b279211 */ /* 0x080fe400018f0c2c */
[----:B------:R-:W-:Y:S02]  /*11db0*/  @!P2 LEA.HI.X R41, R141, R37, R43, 0x1, P4 ;  /* 0x000000258d29a211 */ /* 0x000fe400020f0c2b */
[----:B-----5:R3:W-:Y:S04]  /*11dc0*/  @!P0 ST.E.128 desc[UR56][R20.64], R4 ;  /* 0x0000000414008985 */ /* 0x0207e8000c101d38 */
[----:B------:R3:W-:Y:S04]  /*11dd0*/  @!P1 ST.E.128 desc[UR56][R38.64], R12 ;  /* 0x0000000c26009985 */ /* 0x0007e8000c101d38 */
[----:B------:R3:W-:Y:S02]  /*11de0*/  @!P2 ST.E.128 desc[UR56][R40.64], R28 ;  /* 0x0000001c2800a985 */ /* 0x0007e4000c101d38 */
.L_x_1157:
[----:B------:R-:W-:Y:S05]  /*11df0*/  BSYNC B1 ;  /* 0x0000000000017941 */ /* 0x000fea0003800000 */
.L_x_1156:
        /* <DEDUP_REMOVED lines=19> */
.L_x_1155:
[----:B------:R-:W-:Y:S01]  /*11f30*/  ULDC.64 UR12, c[0x0][0xb08] ;  /* 0x0002c200000c7ab9 */ /* 0x000fe20000000a00 */
[----:B0-----:R-:W0:Y:S01]  /*11f40*/  @P1 LDC R0, c[0x0][0xbec] ;  /* 0x0002fb00ff001b82 */ /* 0x001e220000000800 */
[----:B------:R-:W-:Y:S01]  /*11f50*/  UIMAD UR9, UR14, UR12, URZ ;  /* 0x0000000c0e0972a4 */ /* 0x000fe2000f8e023f */
[----:B------:R-:W-:Y:S01]  /*11f60*/  IMAD.MOV.U32 R5, RZ, RZ, R11 ;  /* 0x000000ffff057224 */ /* 0x000fe200078e000b */
[----:B------:R-:W-:Y:S01]  /*11f70*/  UIMAD.WIDE.U32 UR10, UR4, UR12, URZ ;  /* 0x0000000c040a72a5 */ /* 0x000fe2000f8e003f */
[----:B------:R-:W-:Y:S01]  /*11f80*/  VIADD R26, R17, 0x8 ;  /* 0x00000008111a7836 */ /* 0x000fe20000000000 */
[----:B------:R-:W-:Y:S01]  /*11f90*/  UIMAD UR9, UR4, UR13, UR9 ;  /* 0x0000000d040972a4 */ /* 0x000fe2000f8e0209 */
[----:B------:R-:W-:Y:S01]  /*11fa0*/  BSSY B1, `(.L_x_1159) ;  /* 0x0000064000017945 */ /* 0x000fe20003800000 */
[----:B------:R-:W-:Y:S01]  /*11fb0*/  USHF.R.S32.HI UR4, URZ, 0x1f, UR8 ;  /* 0x0000001f3f047899 */ /* 0x000fe20008011408 */
[----:B------:R-:W1:Y:S01]  /*11fc0*/  @P1 LDC R3, c[0x0][0xbf0] ;  /* 0x0002fc00ff031b82 */ /* 0x000e620000000800 */
[----:B------:R-:W-:Y:S01]  /*11fd0*/  UIADD3 UR11, UR11, UR9, URZ ;  /* 0x000000090b0b7290 */ /* 0x000fe2000fffe03f */
[----:B------:R-:W-:Y:S01]  /*11fe0*/  SHF.R.S32.HI R24, RZ, 0x1f, R17 ;  /* 0x0000001fff187819 */ /* 0x000fe20000011411 */
[----:B------:R-:W-:Y:S01]  /*11ff0*/  ULDC.64 UR12, c[0x0][0xb38] ;  /* 0x0002ce00000c7ab9 */ /* 0x000fe20000000a00 */
[----:B------:R-:W-:Y:S01]  /*12000*/  SHF.R.S32.HI R27, RZ, 0x1f, R140 ;  /* 0x0000001fff1b7819 */ /* 0x000fe2000001148c */
[----:B------:R-:W-:Y:S01]  /*12010*/  UIMAD.WIDE.U32 UR10, UR40, UR12, UR10 ;  /* 0x0000000c280a72a5 */ /* 0x000fe2000f8e000a */
[----:B------:R-:W-:-:S02]  /*12020*/  SHF.R.S32.HI R25, RZ, 0x1f, R26 ;  /* 0x0000001fff197819 */ /* 0x000fc4000001141a */
[----:B------:R-:W-:Y:S01]  /*12030*/  SHF.R.S32.HI R28, RZ, 0x1f, R146 ;  /* 0x0000001fff1c7819 */ /* 0x000fe20000011492 */
[----:B------:R-:W-:Y:S01]  /*12040*/  UIMAD UR11, UR40, UR13, UR11 ;  /* 0x0000000d280b72a4 */ /* 0x000fe2000f8e020b */
[----:B------:R-:W-:Y:S02]  /*12050*/  SHF.R.S32.HI R29, RZ, 0x1f, R147 ;  /* 0x0000001fff1d7819 */ /* 0x000fe40000011493 */
[----:B------:R-:W-:Y:S01]  /*12060*/  ULDC.64 UR12, c[0x0][0xb40] ;  /* 0x0002d000000c7ab9 */ /* 0x000fe20000000a00 */
[----:B------:R-:W-:Y:S01]  /*12070*/  SHF.R.S32.HI R30, RZ, 0x1f, R148 ;  /* 0x0000001fff1e7819 */ /* 0x000fe20000011494 */
[----:B------:R-:W-:Y:S01]  /*12080*/  UIMAD UR4, UR4, UR12, URZ ;  /* 0x0000000c040472a4 */ /* 0x000fe2000f8e023f */
[----:B------:R-:W-:Y:S01]  /*12090*/  SHF.R.S32.HI R31, RZ, 0x1f, R149 ;  /* 0x0000001fff1f7819 */ /* 0x000fe20000011495 */
[----:B0-----:R-:W-:Y:S01]  /*120a0*/  @P1 IMAD.HI.U32 R0, R11, R0, RZ ;  /* 0x000000000b001227 */ /* 0x001fe200078e00ff */
[----:B------:R-:W-:Y:S01]  /*120b0*/  SHF.R.S32.HI R32, RZ, 0x1f, R150 ;  /* 0x0000001fff207819 */ /* 0x000fe20000011496 */
[----:B------:R-:W-:-:S02]  /*120c0*/  UIMAD UR4, UR8, UR13, UR4 ;  /* 0x0000000d080472a4 */ /* 0x000fc4000f8e0204 */
[----:B------:R-:W-:-:S03]  /*120d0*/  UIMAD.WIDE.U32 UR8, UR8, UR12, UR10 ;  /* 0x0000000c080872a5 */ /* 0x000fc6000f8e000a */
[----:B------:R-:W-:Y:S01]  /*120e0*/  ULDC.64 UR10, c[0x0][0xb48] ;  /* 0x0002d200000a7ab9 */ /* 0x000fe20000000a00 */
[----:B------:R-:W-:Y:S01]  /*120f0*/  UIADD3 UR9, UR9, UR4, URZ ;  /* 0x0000000409097290 */ /* 0x000fe2000fffe03f */
[----:B-1----:R-:W-:Y:S01]  /*12100*/  @P1 SHF.R.U32.HI R5, RZ, R3, R0 ;  /* 0x00000003ff051219 */ /* 0x002fe20000011600 */
[----:B------:R-:W-:Y:S02]  /*12110*/  UIADD3 UR4, UR41, 0x2d820, URZ ;  /* 0x0002d82029047890 */ /* 0x000fe4000fffe03f */
[----:B------:R-:W-:Y:S01]  /*12120*/  UIMAD.WIDE.U32 UR8, UR37, UR10, UR8 ;  /* 0x0000000a250872a5 */ /* 0x000fe2000f8e0008 */
[--C-:B------:R-:W-:Y:S01]  /*12130*/  SHF.R.S32.HI R0, RZ, 0x1f, R5.reuse ;  /* 0x0000001fff007819 */ /* 0x100fe20000011405 */
[----:B------:R-:W-:Y:S01]  /*12140*/  IMAD.MOV R7, RZ, RZ, -R5 ;  /* 0x000000ffff077224 */ /* 0x000fe200078e0a05 */
[----:B------:R-:W-:Y:S02]  /*12150*/  UPRMT UR4, URZ, 0x654, UR4 ;  /* 0x000006543f047896 */ /* 0x000fe40008000004 */
[----:B------:R-:W-:Y:S01]  /*12160*/  UIMAD UR37, UR37, UR11, UR9 ;  /* 0x0000000b252572a4 */ /* 0x000fe2000f8e0209 */
[----:B------:R-:W-:-:S02]  /*12170*/  IMAD R7, R36, R7, R11 ;  /* 0x0000000724077224 */ /* 0x000fc400078e020b */
[----:B------:R-:W-:Y:S01]  /*12180*/  ULDC.64 UR10, c[0x0][0xb30] ;  /* 0x0002cc00000a7ab9 */ /* 0x000fe20000000a00 */
[----:B------:R-:W-:Y:S02]  /*12190*/  IMAD.U32 R3, RZ, RZ, UR9 ;  /* 0x00000009ff037e24 */ /* 0x000fe4000f8e00ff */
[----:B------:R-:W-:Y:S01]  /*121a0*/  IMAD R0, R0, UR10, RZ ;  /* 0x0000000a00007c24 */ /* 0x000fe2000f8e02ff */
[----:B------:R-:W-:Y:S01]  /*121b0*/  SYNCS.ARRIVE.TRANS64.RED.A1T0 RZ, [UR4], RZ ;  /* 0x000000ffffff79a7 */ /* 0x000fe20008100404 */
[----:B------:R-:W-:Y:S01]  /*121c0*/  IMAD.U32 R2, RZ, RZ, UR8 ;  /* 0x00000008ff027e24 */ /* 0x000fe2000f8e00ff */
[----:B------:R-:W-:Y:S01]  /*121d0*/  ULDC.64 UR8, c[0x0][0xb28] ;  /* 0x0002ca0000087ab9 */ /* 0x000fe20000000a00 */
[----:B------:R-:W-:Y:S02]  /*121e0*/  IMAD.U32 R3, RZ, RZ, UR37 ;  /* 0x00000025ff037e24 */ /* 0x000fe4000f8e00ff */
[C---:B------:R-:W-:Y:S01]  /*121f0*/  IMAD R9, R5.reuse, UR11, R0 ;  /* 0x0000000b05097c24 */ /* 0x040fe2000f8e0200 */
[----:B------:R-:W-:Y:S01]  /*12200*/  SHF.R.S32.HI R0, RZ, 0x1f, R7 ;  /* 0x0000001fff007819 */ /* 0x000fe20000011407 */
[----:B------:R-:W-:-:S04]  /*12210*/  IMAD.WIDE.U32 R2, R5, UR10, R2 ;  /* 0x0000000a05027c25 */ /* 0x000fc8000f8e0002 */
[----:B------:R-:W-:Y:S02]  /*12220*/  IMAD R0, R0, UR8, RZ ;  /* 0x0000000800007c24 */ /* 0x000fe4000f8e02ff */
[----:B------:R-:W-:Y:S02]  /*12230*/  IMAD.IADD R3, R3, 0x1, R9 ;  /* 0x0000000103037824 */ /* 0x000fe400078e0209 */
[C---:B------:R-:W-:Y:S02]  /*12240*/  IMAD R5, R7.reuse, UR9, R0 ;  /* 0x0000000907057c24 */ /* 0x040fe4000f8e0200 */
[----:B------:R-:W-:Y:S01]  /*12250*/  IMAD.WIDE.U32 R2, R7, UR8, R2 ;  /* 0x0000000807027c25 */ /* 0x000fe2000f8e0002 */
[----:B------:R-:W-:-:S03]  /*12260*/  ULDC.64 UR8, c[0x0][0xb00] ;  /* 0x0002c00000087ab9 */ /* 0x000fc60000000a00 */
[----:B------:R-:W-:Y:S01]  /*12270*/  IMAD.IADD R3, R3, 0x1, R5 ;  /* 0x0000000103037824 */ /* 0x000fe200078e0205 */
[----:B------:R-:W-:-:S04]  /*12280*/  LEA R0, P1, R2, UR8, 0x2 ;  /* 0x0000000802007c11 */ /* 0x000fc8000f8210ff */
[----:B------:R-:W-:Y:S01]  /*12290*/  LEA.HI.X R14, R2, UR9, R3, 0x2, P1 ;  /* 0x00000009020e7c11 */ /* 0x000fe200088f1403 */
        /* <DEDUP_REMOVED lines=9> */
[C---:B------:R-:W-:Y:S02]  /*12330*/  @!P3 LEA R4, P6, R26.reuse, R15, 0x2 ;  /* 0x0000000f1a04b211 */ /* 0x040fe400078c10ff */
[-C--:B--2---:R-:W-:Y:S02]  /*12340*/  @!P1 LEA.HI.X R3, R17, R13.reuse, R24, 0x2, P5 ;  /* 0x0000000d11039211 */ /* 0x084fe400028f1418 */
[----:B------:R-:W-:Y:S02]  /*12350*/  @!P3 LEA.HI.X R5, R26, R13, R25, 0x2, P6 ;  /* 0x0000000d1a05b211 */ /* 0x000fe400030f1419 */
[----:B------:R-:W-:Y:S01]  /*12360*/  ISETP.GE.AND P5, PT, R149, UR4, PT ;  /* 0x0000000495007c0c */ /* 0x000fe2000bfa6270 */
[----:B------:R1:W-:Y:S01]  /*12370*/  @!P1 ST.E.64 desc[UR56][R2.64], R20 ;  /* 0x0000001402009985 */ /* 0x0003e2000c101b38 */
[----:B------:R-:W-:-:S02]  /*12380*/  @!P4 LEA R6, P1, R140, R15, 0x2 ;  /* 0x0000000f8c06c211 */ /* 0x000fc400078210ff */
[----:B------:R-:W-:Y:S01]  /*12390*/  @!P2 LEA R8, P6, R150, R15, 0x2 ;  /* 0x0000000f9608a211 */ /* 0x000fe200078c10ff */
[----:B------:R2:W-:Y:S01]  /*123a0*/  @!P3 ST.E.64 desc[UR56][R4.64], R92 ;  /* 0x0000005c0400b985 */ /* 0x0005e2000c101b38 */
[----:B------:R-:W-:Y:S02]  /*123b0*/  ISETP.GE.AND P3, PT, R148, UR4, PT ;  /* 0x0000000494007c0c */ /* 0x000fe4000bf66270 */
[-C--:B------:R-:W-:Y:S02]  /*123c0*/  @!P4 LEA.HI.X R7, R140, R13.reuse, R27, 0x2, P1 ;  /* 0x0000000d8c07c211 */ /* 0x080fe400008f141b */
[----:B------:R-:W-:Y:S02]  /*123d0*/  ISETP.GE.AND P1, PT, R147, UR4, PT ;  /* 0x0000000493007c0c */ /* 0x000fe4000bf26270 */
[----:B------:R-:W-:Y:S01]  /*123e0*/  @!P2 LEA.HI.X R9, R150, R13, R32, 0x2, P6 ;  /* 0x0000000d9609a211 */ /* 0x000fe200030f1420 */
[----:B------:R3:W-:Y:S01]  /*123f0*/  @!P4 ST.E.64 desc[UR56][R6.64], R96 ;  /* 0x000000600600c985 */ /* 0x0007e2000c101b38 */
[----:B------:R-:W-:-:S03]  /*12400*/  @!P5 LEA R10, P4, R149, R15, 0x2 ;  /* 0x0000000f950ad211 */ /* 0x000fc600078810ff */
[----:B------:R4:W-:Y:S01]  /*12410*/  @!P2 ST.E.64 desc[UR56][R8.64], R100 ;  /* 0x000000640800a985 */ /* 0x0009e2000c101b38 */
[----:B------:R-:W-:Y:S02]  /*12420*/  ISETP.GE.AND P2, PT, R146, UR4, PT ;  /* 0x0000000492007c0c */ /* 0x000fe4000bf46270 */
[----:B------:R-:W-:Y:S02]  /*12430*/  @!P5 LEA.HI.X R11, R149, R13, R31, 0x2, P4 ;  /* 0x0000000d950bd211 */ /* 0x000fe400020f141f */
[CC--:B-1----:R-:W-:Y:S02]  /*12440*/  @!P3 LEA R2, P6, R148.reuse, R15.reuse, 0x2 ;  /* 0x0000000f9402b211 */ /* 0x0c2fe400078c10ff */
[----:B--2---:R-:W-:Y:S01]  /*12450*/  @!P1 LEA R4, P4, R147, R15, 0x2 ;  /* 0x0000000f93049211 */ /* 0x004fe200078810ff */
[----:B------:R1:W-:Y:S01]  /*12460*/  @!P5 ST.E.64 desc[UR56][R10.64], R104 ;  /* 0x000000680a00d985 */ /* 0x0003e2000c101b38 */
[----:B------:R-:W-:Y:S02]  /*12470*/  @!P3 LEA.HI.X R3, R148, R13, R30, 0x2, P6 ;  /* 0x0000000d9403b211 */ /* 0x000fe400030f141e */
[----:B------:R-:W-:-:S02]  /*12480*/  ISETP.GE.AND P5, PT, R145, UR4, PT ;  /* 0x0000000491007c0c */ /* 0x000fc4000bfa6270 */
[----:B------:R-:W-:Y:S01]  /*12490*/  @!P1 LEA.HI.X R5, R147, R13, R29, 0x2, P4 ;  /* 0x0000000d93059211 */ /* 0x000fe200020f141d */
[----:B------:R2:W-:Y:S01]  /*124a0*/  @!P3 ST.E.64 desc[UR56][R2.64], R108 ;  /* 0x0000006c0200b985 */ /* 0x0005e2000c101b38 */
[----:B------:R-:W-:Y:S02]  /*124b0*/  ISETP.GE.AND P4, PT, R144, UR4, PT ;  /* 0x0000000490007c0c */ /* 0x000fe4000bf86270 */
[----:B---3--:R-:W-:Y:S01]  /*124c0*/  @!P2 LEA R6, P6, R146, R15, 0x2 ;  /* 0x0000000f9206a211 */ /* 0x008fe200078c10ff */
[----:B------:R3:W-:Y:S01]  /*124d0*/  @!P1 ST.E.64 desc[UR56][R4.64], R112 ;  /* 0x0000007004009985 */ /* 0x0007e2000c101b38 */
[----:B------:R-:W-:Y:S02]  /*124e0*/  ISETP.GE.AND P3, PT, R143, UR4, PT ;  /* 0x000000048f007c0c */ /* 0x000fe4000bf66270 */
[----:B------:R-:W-:Y:S02]  /*124f0*/  ISETP.GE.AND P1, PT, R142, UR4, PT ;  /* 0x000000048e007c0c */ /* 0x000fe4000bf26270 */
[----:B------:R-:W-:-:S02]  /*12500*/  @!P2 LEA.HI.X R7, R146, R13, R28, 0x2, P6 ;  /* 0x0000000d9207a211 */ /* 0x000fc400030f141c */
[----:B----4-:R-:W-:-:S03]  /*12510*/  @!P5 LEA R8, P6, R145, R15, 0x2 ;  /* 0x0000000f9108d211 */ /* 0x010fc600078c10ff */
[----:B------:R3:W-:Y:S01]  /*12520*/  @!P2 ST.E.64 desc[UR56][R6.64], R116 ;  /* 0x000000740600a985 */ /* 0x0007e2000c101b38 */
[C---:B-1----:R-:W-:Y:S02]  /*12530*/  @!P4 LEA R10, P2, R144.reuse, R15, 0x2 ;  /* 0x0000000f900ac211 */ /* 0x042fe400078410ff */
[----:B------:R-:W-:Y:S02]  /*12540*/  @!P5 LEA.HI.X R9, R145, R13, R157, 0x2, P6 ;  /* 0x0000000d9109d211 */ /* 0x000fe400030f149d */
[C---:B--2---:R-:W-:Y:S02]  /*12550*/  @!P3 LEA R2, P6, R143.reuse, R15, 0x2 ;  /* 0x0000000f8f02b211 */ /* 0x044fe400078c10ff */
[----:B------:R-:W-:Y:S01]  /*12560*/  @!P4 LEA.HI.X R11, R144, R13, R156, 0x2, P2 ;  /* 0x0000000d900bc211 */ /* 0x000fe200010f149c */
[----:B------:R3:W-:Y:S01]  /*12570*/  @!P5 ST.E.64 desc[UR56][R8.64], R120 ;  /* 0x000000780800d985 */ /* 0x0007e2000c101b38 */
[C---:B------:R-:W-:Y:S02]  /*12580*/  @!P1 LEA R12, P2, R142.reuse, R15, 0x2 ;  /* 0x0000000f8e0c9211 */ /* 0x040fe400078410ff */
[-C--:B------:R-:W-:Y:S01]  /*12590*/  @!P3 LEA.HI.X R3, R143, R13.reuse, R155, 0x2, P6 ;  /* 0x0000000d8f03b211 */ /* 0x080fe200030f149b */
[----:B------:R3:W-:Y:S01]  /*125a0*/  @!P4 ST.E.64 desc[UR56][R10.64], R124 ;  /* 0x0000007c0a00c985 */ /* 0x0007e2000c101b38 */
[----:B------:R-:W-:-:S03]  /*125b0*/  @!P1 LEA.HI.X R13, R142, R13, R154, 0x2, P2 ;  /* 0x0000000d8e0d9211 */ /* 0x000fc600010f149a */
[----:B------:R3:W-:Y:S04]  /*125c0*/  @!P3 ST.E.64 desc[UR56][R2.64], R128 ;  /* 0x000000800200b985 */ /* 0x0007e8000c101b38 */
[----:B------:R3:W-:Y:S02]  /*125d0*/  @!P1 ST.E.64 desc[UR56][R12.64], R132 ;  /* 0x000000840c009985 */ /* 0x0007e4000c101b38 */
.L_x_1160:
[----:B------:R-:W-:Y:S05]  /*125e0*/  BSYNC B1 ;  /* 0x0000000000017941 */ /* 0x000fea0003800000 */
.L_x_1159:
[----:B-1----:R1:W4:Y:S04]  /*125f0*/  SHFL.IDX PT, R15, R14, 0x1, 0x1c1f ;  /* 0x003c1f000e0f7f89 */ /* 0x00232800000e0000 */
        /* <DEDUP_REMOVED lines=8> */
[CC--:B0--3--:R-:W-:Y:S02]  /*12680*/  @!P5 LEA R2, P0, R17.reuse, R21.reuse, 0x2 ;  /* 0x000000151102d211 */ /* 0x0c9fe400078010ff */
[C---:B------:R-:W-:Y:S02]  /*12690*/  @!P6 LEA R4, P1, R26.reuse, R21, 0x2 ;  /* 0x000000151a04e211 */ /* 0x040fe400078210ff */
[-C--:B----4-:R-:W-:Y:S02]  /*126a0*/  @!P5 LEA.HI.X R3, R17, R15.reuse, R24, 0x2, P0 ;  /* 0x0000000f1103d211 */ /* 0x090fe400000f1418 */
[----:B------:R-:W-:Y:S02]  /*126b0*/  @!P6 LEA.HI.X R5, R26, R15, R25, 0x2, P1 ;  /* 0x0000000f1a05e211 */ /* 0x000fe400008f1419 */
[----:B------:R-:W-:Y:S01]  /*126c0*/  ISETP.GE.AND P1, PT, R148, UR4, PT ;  /* 0x0000000494007c0c */ /* 0x000fe2000bf26270 */
[----:B------:R0:W-:Y:S01]  /*126d0*/  @!P5 ST.E.64 desc[UR56][R2.64], R90 ;  /* 0x0000005a0200d985 */ /* 0x0001e2000c101b38 */
[----:B------:R-:W-:-:S02]  /*126e0*/  @!P2 LEA R6, P0, R140, R21, 0x2 ;  /* 0x000000158c06a211 */ /* 0x000fc400078010ff */
[-C--:B------:R-:W-:Y:S01]  /*126f0*/  @!P3 LEA R8, P5, R150, R21.reuse, 0x2 ;  /* 0x000000159608b211 */ /* 0x080fe200078a10ff */
[----:B------:R3:W-:Y:S01]  /*12700*/  @!P6 ST.E.64 desc[UR56][R4.64], R94 ;  /* 0x0000005e0400e985 */ /* 0x0007e2000c101b38 */
[----:B------:R-:W-:Y:S02]  /*12710*/  @!P4 LEA R10, P6, R149, R21, 0x2 ;  /* 0x00000015950ac211 */ /* 0x000fe400078c10ff */
[-C--:B------:R-:W-:Y:S02]  /*12720*/  @!P2 LEA.HI.X R7, R140, R15.reuse, R27, 0x2, P0 ;  /* 0x0000000f8c07a211 */ /* 0x080fe400000f141b */
[-C--:B------:R-:W-:Y:S02]  /*12730*/  @!P3 LEA.HI.X R9, R150, R15.reuse, R32, 0x2, P5 ;  /* 0x0000000f9609b211 */ /* 0x080fe400028f1420 */
[----:B------:R-:W-:Y:S01]  /*12740*/  ISETP.GE.AND P0, PT, R147, UR4, PT ;  /* 0x0000000493007c0c */ /* 0x000fe2000bf06270 */
[----:B------:R-:W-:Y:S01]  /*12750*/  @!P2 ST.E.64 desc[UR56][R6.64], R98 ;  /* 0x000000620600a985 */ /* 0x000fe2000c101b38 */
[----:B------:R-:W-:-:S02]  /*12760*/  @!P4 LEA.HI.X R11, R149, R15, R31, 0x2, P6 ;  /* 0x0000000f950bc211 */ /* 0x000fc400030f141f */
[----:B0-----:R-:W-:Y:S01]  /*12770*/  @!P1 LEA R2, P5, R148, R21, 0x2 ;  /* 0x0000001594029211 */ /* 0x001fe200078a10ff */
[----:B------:R0:W-:Y:S01]  /*12780*/  @!P3 ST.E.64 desc[UR56][R8.64], R102 ;  /* 0x000000660800b985 */ /* 0x0001e2000c101b38 */
[----:B------:R-:W-:Y:S02]  /*12790*/  ISETP.GE.AND P3, PT, R145, UR4, PT ;  /* 0x0000000491007c0c */ /* 0x000fe4000bf66270 */
[----:B------:R-:W-:Y:S01]  /*127a0*/  ISETP.GE.AND P2, PT, R144, UR4, PT ;  /* 0x0000000490007c0c */ /* 0x000fe2000bf46270 */
[----:B------:R4:W-:Y:S01]  /*127b0*/  @!P4 ST.E.64 desc[UR56][R10.64], R106 ;  /* 0x0000006a0a00c985 */ /* 0x0009e2000c101b38 */
[----:B------:R-:W-:Y:S02]  /*127c0*/  ISETP.GE.AND P4, PT, R146, UR4, PT ;  /* 0x0000000492007c0c */ /* 0x000fe4000bf86270 */
[----:B------:R-:W-:Y:S02]  /*127d0*/  @!P1 LEA.HI.X R3, R148, R15, R30, 0x2, P5 ;  /* 0x0000000f94039211 */ /* 0x000fe400028f141e */
[----:B------:R-:W-:-:S02]  /*127e0*/  ISETP.GE.AND P5, PT, R143, UR4, PT ;  /* 0x000000048f007c0c */ /* 0x000fc4000bfa6270 */
[C---:B---3--:R-:W-:Y:S01]  /*127f0*/  @!P0 LEA R4, P6, R147.reuse, R21, 0x2 ;  /* 0x0000001593048211 */ /* 0x048fe200078c10ff */
[----:B------:R3:W-:Y:S03]  /*12800*/  @!P1 ST.E.64 desc[UR56][R2.64], R110 ;  /* 0x0000006e02009985 */ /* 0x0007e6000c101b38 */
[----:B------:R-:W-:Y:S02]  /*12810*/  @!P0 LEA.HI.X R5, R147, R15, R29, 0x2, P6 ;  /* 0x0000000f93058211 */ /* 0x000fe400030f141d */
[-C--:B0-----:R-:W-:Y:S02]  /*12820*/  @!P3 LEA R8, P6, R145, R21.reuse, 0x2 ;  /* 0x000000159108b211 */ /* 0x081fe400078c10ff */
[-C--:B------:R-:W-:Y:S01]  /*12830*/  @!P4 LEA R6, P1, R146, R21.reuse, 0x2 ;  /* 0x000000159206c211 */ /* 0x080fe200078210ff */
[----:B------:R3:W-:Y:S01]  /*12840*/  @!P0 ST.E.64 desc[UR56][R4.64], R114 ;  /* 0x0000007204008985 */ /* 0x0007e2000c101b38 */
[----:B----4-:R-:W-:-:S02]  /*12850*/  @!P2 LEA R10, P0, R144, R21, 0x2 ;  /* 0x00000015900aa211 */ /* 0x010fc400078010ff */
[----:B------:R-:W-:Y:S02]  /*12860*/  @!P4 LEA.HI.X R7, R146, R15, R28, 0x2, P1 ;  /* 0x0000000f9207c211 */ /* 0x000fe400008f141c */
[----:B------:R-:W-:Y:S02]  /*12870*/  @!P5 LEA R12, P1, R143, R21, 0x2 ;  /* 0x000000158f0cd211 */ /* 0x000fe400078210ff */
[-C--:B------:R-:W-:Y:S01]  /*12880*/  @!P3 LEA.HI.X R9, R145, R15.reuse, R157, 0x2, P6 ;  /* 0x0000000f9109b211 */ /* 0x080fe200030f149d */
[----:B------:R3:W-:Y:S01]  /*12890*/  @!P4 ST.E.64 desc[UR56][R6.64], R118 ;  /* 0x000000760600c985 */ /* 0x0007e2000c101b38 */
[-C--:B------:R-:W-:Y:S02]  /*128a0*/  @!P2 LEA.HI.X R11, R144, R15.reuse, R156, 0x2, P0 ;  /* 0x0000000f900ba211 */ /* 0x080fe400000f149c */
[----:B--2---:R-:W-:Y:S01]  /*128b0*/  @!P5 LEA.HI.X R13, R143, R15, R155, 0x2, P1 ;  /* 0x0000000f8f0dd211 */ /* 0x004fe200008f149b */
[----:B------:R3:W-:Y:S01]  /*128c0*/  @!P3 ST.E.64 desc[UR56][R8.64], R122 ;  /* 0x0000007a0800b985 */ /* 0x0007e2000c101b38 */
[----:B------:R-:W-:-:S03]  /*128d0*/  ISETP.GE.AND P0, PT, R142, UR4, PT ;  /* 0x000000048e007c0c */ /* 0x000fc6000bf06270 */
[----:B------:R3:W-:Y:S04]  /*128e0*/  @!P2 ST.E.64 desc[UR56][R10.64], R126 ;  /* 0x0000007e0a00a985 */ /* 0x0007e8000c101b38 */
[----:B------:R3:W-:Y:S06]  /*128f0*/  @!P5 ST.E.64 desc[UR56][R12.64], R130 ;  /* 0x000000820c00d985 */ /* 0x0007ec000c101b38 */
[----:B------:R-:W-:Y:S05]  /*12900*/  @P0 BRA `(.L_x_1158) ;  /* 0x0000000800d00947 */ /* 0x000fea0003800000 */
[----:B---3--:R-:W-:-:S04]  /*12910*/  LEA R2, P0, R142, R21, 0x2 ;  /* 0x000000158e027211 */ /* 0x008fc800078010ff */
[----:B------:R-:W-:-:S05]  /*12920*/  LEA.HI.X R3, R142, R15, R154, 0x2, P0 ;  /* 0x0000000f8e037211 */ /* 0x000fca00000f149a */
[----:B------:R0:W-:Y:S01]  /*12930*/  ST.E.64 desc[UR56][R2.64], R134 ;  /* 0x0000008602007985 */ /* 0x0001e2000c101b38 */
[----:B------:R-:W-:Y:S05]  /*12940*/  BRA `(.L_x_1158) ;  /* 0x0000000800c07947 */ /* 0x000fea0003800000 */
.L_x_1153:
[----:B------:R-:W-:Y:S02]  /*12950*/  ULDC.64 UR8, c[0x0][0xc00] ;  /* 0x0003000000087ab9 */ /* 0x000fe40000000a00 */
[----:B------:R-:W-:-:S04]  /*12960*/  UISETP.NE.U32.AND UP0, UPT, UR8, URZ, UPT ;  /* 0x0000003f0800728c */ /* 0x000fc8000bf05070 */
[----:B------:R-:W-:-:S03]  /*12970*/  UISETP.NE.AND.EX UP0, UPT, UR9, URZ, UPT, UP0 ;  /* 0x0000003f0900728c */ /* 0x000fc6000bf05300 */
[----:B------:R-:W-:Y:S02]  /*12980*/  ULDC.64 UR8, c[0x0][0xc00] ;  /* 0x0003000000087ab9 */ /* 0x000fe40000000a00 */
[----:B------:R-:W-:Y:S01]  /*12990*/  UIMAD.WIDE UR8, UR43, 0x4, UR8 ;  /* 0x000000042b0878a5 */ /* 0x000fe2000f8e0208 */
[----:B------:R-:W-:-:S05]  /*129a0*/  PLOP3.LUT P1, PT, PT, PT, UP0, 0x80, 0x0 ;  /* 0x000000000000781c */ /* 0x000fca0003f2f008 */
[----:B------:R-:W-:Y:S02]  /*129b0*/  IMAD.U32 R2, RZ, RZ, UR8 ;  /* 0x00000008ff027e24 */ /* 0x000fe4000f8e00ff */
[----:B------:R-:W-:Y:S01]  /*129c0*/  IMAD.U32 R3, RZ, RZ, UR9 ;  /* 0x00000009ff037e24 */ /* 0x000fe2000f8e00ff */
[----:B------:R-:W-:Y:S02]  /*129d0*/  ULDC.64 UR8, c[0x0][0xc08] ;  /* 0x0003020000087ab9 */ /* 0x000fe40000000a00 */
[----:B------:R-:W-:Y:S01]  /*129e0*/  UISETP.NE.U32.AND UP1, UPT, UR8, URZ, UPT ;  /* 0x0000003f0800728c */ /* 0x000fe2000bf25070 */
[----:B------:R-:W-:Y:S02]  /*129f0*/  ULDC UR4, c[0x0][0xa88] ;  /* 0x0002a20000047ab9 */ /* 0x000fe40000000800 */
[----:B------:R-:W2:Y:S01]  /*12a00*/  @P1 LDG.E R6, desc[UR56][R2.64] ;  /* 0x0000003802061981 */ /* 0x000ea2000c1e1900 */
[----:B------:R-:W-:Y:S01]  /*12a10*/  UISETP.NE.AND.EX UP1, UPT, UR9, URZ, UPT, UP1 ;  /* 0x0000003f0900728c */ /* 0x000fe2000bf25310 */
[----:B------:R-:W-:Y:S01]  /*12a20*/  IMAD.U32 R0, RZ, RZ, UR4 ;  /* 0x00000004ff007e24 */ /* 0x000fe2000f8e00ff */
[----:B------:R-:W0:Y:S04]  /*12a30*/  S2R R7, SR_TID.X ;  /* 0x0000000000077919 */ /* 0x000e280000002100 */
[----:B------:R-:W-:-:S05]  /*12a40*/  PLOP3.LUT P2, PT, PT, PT, UP1, 0x80, 0x0 ;  /* 0x000000000000781c */ /* 0x000fca0003f4f018 */
[----:B------:R-:W-:Y:S02]  /*12a50*/  @UP1 ULDC.64 UR8, c[0x0][0xc08] ;  /* 0x0003020000081ab9 */ /* 0x000fe40000000a00 */
[----:B------:R-:W-:-:S06]  /*12a60*/  @UP1 UIMAD.WIDE UR8, UR43, 0x4, UR8 ;  /* 0x000000042b0818a5 */ /* 0x000fcc000f8e0208 */
[----:B------:R-:W-:Y:S02]  /*12a70*/  IMAD.U32 R4, RZ, RZ, UR8 ;  /* 0x00000008ff047e24 */ /* 0x000fe4000f8e00ff */
[----:B------:R-:W-:-:S05]  /*12a80*/  IMAD.U32 R5, RZ, RZ, UR9 ;  /* 0x00000009ff057e24 */ /* 0x000fca000f8e00ff */
[----:B------:R1:W5:Y:S01]  /*12a90*/  @P2 LDG.E R0, desc[UR56][R4.64] ;  /* 0x0000003804002981 */ /* 0x000362000c1e1900 */
[----:B------:R-:W-:Y:S01]  /*12aa0*/  UISETP.NE.AND UP1, UPT, UR47, URZ, UPT ;  /* 0x0000003f2f00728c */ /* 0x000fe2000bf25270 */
[----:B------:R-:W-:Y:S01]  /*12ab0*/  UMOV UR4, URZ ;  /* 0x0000003f00047c82 */ /* 0x000fe20008000000 */
[----:B0-----:R-:W-:-:S09]  /*12ac0*/  VIADD R7, R7, 0xffffff80 ;  /* 0xffffff8007077836 */ /* 0x001fd20000000000 */
[----:B------:R-:W-:Y:S01]  /*12ad0*/  @!UP1 ULDC UR47, c[0x0][0xad4] ;  /* 0x0002b500002f9ab9 */ /* 0x000fe20000000800 */
[----:B------:R-:W-:Y:S02]  /*12ae0*/  ISETP.GT.AND P0, PT, R7, 0xbf, PT ;  /* 0x000000bf0700780c */ /* 0x000fe40003f04270 */
[----:B--2---:R-:W-:Y:S01]  /*12af0*/  @P1 R2UR UR4, R6 ;  /* 0x00000000060412ca */ /* 0x004fe200000e0000 */
[----:B-1----:R-:W-:-:S14]  /*12b00*/  @P2 BRA `(.L_x_1161) ;  /* 0x0000000000102947 */ /* 0x002fdc0003800000 */
[----:B------:R-:W-:Y:S05]  /*12b10*/  @!P1 BRA `(.L_x_1161) ;  /* 0x00000000000c9947 */ /* 0x000fea0003800000 */
[----:B------:R-:W2:Y:S04]  /*12b20*/  LDG.E R5, desc[UR56][R2.64] ;  /* 0x0000003802057981 */ /* 0x000ea8000c1e1900 */
[----:B-----5:R-:W2:Y:S02]  /*12b30*/  LDG.E R0, desc[UR56][R2.64+0x4] ;  /* 0x0000043802007981 */ /* 0x020ea4000c1e1900 */
[----:B--2---:R-:W-:-:S07]  /*12b40*/  IMAD.IADD R0, R0, 0x1, -R5 ;  /* 0x0000000100007824 */ /* 0x004fce00078e0a05 */
.L_x_1161:
[----:B------:R-:W-:Y:S01]  /*12b50*/  USHF.R.S32.HI UR15, URZ, 0x1f, UR43 ;  /* 0x0000001f3f0f7899 */ /* 0x000fe2000801142b */
[----:B------:R-:W-:Y:S01]  /*12b60*/  BSSY B1, `(.L_x_1162) ;  /* 0x000003a000017945 */ /* 0x000fe20003800000 */
[----:B------:R-:W-:Y:S02]  /*12b70*/  USHF.R.S32.HI UR21, URZ, 0x1f, UR4 ;  /* 0x0000001f3f157899 */ /* 0x000fe40008011404 */
[----:B------:R-:W-:Y:S02]  /*12b80*/  USEL UR14, UR43, URZ, !UP0 ;  /* 0x0000003f2b0e7287 */ /* 0x000fe4000c000000 */
[----:B------:R-:W-:Y:S01]  /*12b90*/  USEL UR15, UR15, URZ, !UP0 ;  /* 0x0000003f0f0f7287 */ /* 0x000fe2000c000000 */
[----:B------:R-:W-:Y:S11]  /*12ba0*/  @P0 BRA `(.L_x_1163) ;  /* 0x0000000000d40947 */ /* 0x000ff60003800000 */
[----:B------:R-:W0:Y:S01]  /*12bb0*/  S2R R3, SR_TID.X ;  /* 0x0000000000037919 */ /* 0x000e220000002100 */
[----:B------:R-:W1:Y:S01]  /*12bc0*/  LDC R9, c[0x0][0xbe8] ;  /* 0x0002fa00ff097b82 */ /* 0x000e620000000800 */
[----:B------:R-:W-:Y:S02]  /*12bd0*/  IMAD.U32 R4, RZ, RZ, UR39 ;  /* 0x00000027ff047e24 */ /* 0x000fe4000f8e00ff */
[----:B-1---5:R-:W-:-:S03]  /*12be0*/  IMAD R2, R0, R9, RZ ;  /* 0x0000000900027224 */ /* 0x022fc600078e02ff */
[----:B0-----:R-:W-:-:S04]  /*12bf0*/  IADD3 R4, R4, -0x80, R3 ;  /* 0xffffff8004047810 */ /* 0x001fc80007ffe003 */
[----:B------:R-:W-:-:S13]  /*12c00*/  ISETP.GE.AND P0, PT, R4, R2, PT ;  /* 0x000000020400720c */ /* 0x000fda0003f06270 */
[----:B------:R-:W-:Y:S05]  /*12c10*/  @P0 BRA `(.L_x_1163) ;  /* 0x0000000000b80947 */ /* 0x000fea0003800000 */
[----:B------:R-:W-:Y:S01]  /*12c20*/  ISETP.NE.AND P0, PT, R9, 0x1, PT ;  /* 0x000000010900780c */ /* 0x000fe20003f05270 */
[----:B------:R-:W-:Y:S01]  /*12c30*/  UISETP.GT.AND UP0, UPT, UR47, 0x1, UPT ;  /* 0x000000012f00788c */ /* 0x000fe2000bf04270 */
[----:B------:R-:W-:Y:S01]  /*12c40*/  IMAD.MOV.U32 R5, RZ, RZ, R4 ;  /* 0x000000ffff057224 */ /* 0x000fe200078e0004 */
[----:B------:R-:W-:Y:S02]  /*12c50*/  UMOV UR19, 0x9b8 ;  /* 0x000009b800137882 */ /* 0x000fe40000000000 */
[----:B------:R-:W-:Y:S02]  /*12c60*/  USEL UR19, UR19, 0x978, UP0 ;  /* 0x0000097813137887 */ /* 0x000fe40008000000 */
[----:B------:R-:W-:-:S06]  /*12c70*/  USEL UR18, UR37, URZ, UP0 ;  /* 0x0000003f25127287 */ /* 0x000fcc0008000000 */
[----:B------:R-:W0:Y:S04]  /*12c80*/  @P0 LDC R3, c[0x0][0xbec] ;  /* 0x0002fb00ff030b82 */ /* 0x000e280000000800 */
[----:B------:R-:W-:Y:S01]  /*12c90*/  ULDC.64 UR8, c[0x0][UR19+0x218] ;  /* 0x0000860013087abb */ /* 0x000fe20008000a00 */
[----:B------:R-:W-:Y:S01]  /*12ca0*/  ULDC.64 UR12, c[0x0][UR19+0x220] ;  /* 0x00008800130c7abb */ /* 0x000fe20008000a00 */
[----:B------:R-:W-:Y:S01]  /*12cb0*/  ULDC.64 UR16, c[0x0][UR19+0x228] ;  /* 0x00008a0013107abb */ /* 0x000fe20008000a00 */
[----:B------:R-:W-:Y:S01]  /*12cc0*/  UIMAD.WIDE.U32 UR10, UR8, UR40, URZ ;  /* 0x00000028080a72a5 */ /* 0x000fe2000f8e003f */
[----:B------:R-:W1:Y:S01]  /*12cd0*/  @P0 LDC R7, c[0x0][0xbf0] ;  /* 0x0002fc00ff070b82 */ /* 0x000e620000000800 */
[----:B------:R-:W-:Y:S02]  /*12ce0*/  UIMAD UR20, UR9, UR40, URZ ;  /* 0x00000028091472a4 */ /* 0x000fe4000f8e023f */
[----:B------:R-:W-:-:S02]  /*12cf0*/  UIMAD UR13, UR13, UR14, URZ ;  /* 0x0000000e0d0d72a4 */ /* 0x000fc4000f8e023f */
[----:B------:R-:W-:Y:S02]  /*12d00*/  UIMAD.WIDE.U32 UR22, UR16, UR18, URZ ;  /* 0x00000012101672a5 */ /* 0x000fe4000f8e003f */
[----:B------:R-:W-:Y:S02]  /*12d10*/  UIMAD.WIDE.U32 UR8, UR12, UR14, URZ ;  /* 0x0000000e0c0872a5 */ /* 0x000fe4000f8e003f */
[----:B------:R-:W-:Y:S02]  /*12d20*/  UIMAD UR16, UR17, UR18, URZ ;  /* 0x00000012111072a4 */ /* 0x000fe4000f8e023f */
[----:B------:R-:W-:Y:S02]  /*12d30*/  UIMAD UR13, UR12, UR15, UR13 ;  /* 0x0000000f0c0d72a4 */ /* 0x000fe4000f8e020d */
[----:B------:R-:W-:Y:S02]  /*12d40*/  UIADD3 UR10, UP1, UP2, UR8, UR10, UR4 ;  /* 0x0000000a080a7290 */ /* 0x000fe4000fa3e004 */
[----:B------:R-:W-:Y:S01]  /*12d50*/  UIADD3 UR16, UR23, UR16, URZ ;  /* 0x0000001017107290 */ /* 0x000fe2000fffe03f */
[----:B0-----:R-:W-:Y:S01]  /*12d60*/  @P0 IMAD.HI.U32 R2, R4, R3, RZ ;  /* 0x0000000304020227 */ /* 0x001fe200078e00ff */
[----:B------:R-:W-:-:S02]  /*12d70*/  UIADD3 UR20, UR11, UR20, URZ ;  /* 0x000000140b147290 */ /* 0x000fc4000fffe03f */
[----:B------:R-:W-:Y:S01]  /*12d80*/  UIADD3 UR13, UR9, UR13, URZ ;  /* 0x0000000d090d7290 */ /* 0x000fe2000fffe03f */
[----:B------:R-:W-:Y:S02]  /*12d90*/  IMAD.U32 R3, RZ, RZ, UR23 ;  /* 0x00000017ff037e24 */ /* 0x000fe4000f8e00ff */
[----:B------:R-:W-:Y:S01]  /*12da0*/  IMAD.U32 R6, RZ, RZ, UR16 ;  /* 0x00000010ff067e24 */ /* 0x000fe2000f8e00ff */
[----:B------:R-:W-:Y:S01]  /*12db0*/  ULDC.64 UR8, c[0x0][UR19+0x210] ;  /* 0x0000840013087abb */ /* 0x000fe20008000a00 */
[----:B-1----:R-:W-:Y:S01]  /*12dc0*/  @P0 SHF.R.U32.HI R5, RZ, R7, R2 ;  /* 0x00000007ff050219 */ /* 0x002fe20000011602 */
[----:B------:R-:W-:-:S04]  /*12dd0*/  IMAD.U32 R2, RZ, RZ, UR22 ;  /* 0x00000016ff027e24 */ /* 0x000fc8000f8e00ff */
[--C-:B------:R-:W-:Y:S01]  /*12de0*/  IMAD.MOV R7, RZ, RZ, -R5.reuse ;  /* 0x000000ffff077224 */ /* 0x100fe200078e0a05 */
[----:B------:R-:W-:Y:S01]  /*12df0*/  IADD3 R2, P0, P1, R5, UR10, R2 ;  /* 0x0000000a05027c10 */ /* 0x000fe2000f91e002 */
[----:B------:R-:W-:Y:S01]  /*12e00*/  UIADD3.X UR10, UR13, UR20, UR21, UP1, UP2 ;  /* 0x000000140d0a7290 */ /* 0x000fe20008fe4415 */
[----:B------:R-:W-:Y:S01]  /*12e10*/  SHF.R.S32.HI R5, RZ, 0x1f, R5 ;  /* 0x0000001fff057819 */ /* 0x000fe20000011405 */
[----:B------:R-:W-:-:S04]  /*12e20*/  IMAD R7, R9, R7, R4 ;  /* 0x0000000709077224 */ /* 0x000fc800078e0204 */
[----:B------:R-:W-:Y:S01]  /*12e30*/  IADD3.X R3, R5, UR10, R6, P0, P1 ;  /* 0x0000000a05037c10 */ /* 0x000fe200087e2406 */
[C---:B------:R-:W-:Y:S01]  /*12e40*/  IMAD R9, R7.reuse, UR9, RZ ;  /* 0x0000000907097c24 */ /* 0x040fe2000f8e02ff */
[----:B------:R-:W-:Y:S01]  /*12e50*/  SHF.R.S32.HI R4, RZ, 0x1f, R7 ;  /* 0x0000001fff047819 */ /* 0x000fe20000011407 */
[----:B------:R-:W-:Y:S01]  /*12e60*/  ULDC.64 UR10, c[0x0][0xba8] ;  /* 0x0002ea00000a7ab9 */ /* 0x000fe20000000a00 */
[----:B------:R-:W-:Y:S01]  /*12e70*/  @!UP0 ULDC UR10, c[0x0][0xb50] ;  /* 0x0002d400000a8ab9 */ /* 0x000fe20000000800 */
[----:B------:R-:W-:Y:S01]  /*12e80*/  IMAD.WIDE.U32 R2, R7, UR8, R2 ;  /* 0x0000000807027c25 */ /* 0x000fe2000f8e0002 */
[----:B------:R-:W-:-:S03]  /*12e90*/  @!UP0 ULDC UR11, c[0x0][0xb54] ;  /* 0x0002d500000b8ab9 */ /* 0x000fc60000000800 */
[----:B------:R-:W-:Y:S01]  /*12ea0*/  IMAD R9, R4, UR8, R9 ;  /* 0x0000000804097c24 */ /* 0x000fe2000f8e0209 */
[----:B------:R-:W-:-:S03]  /*12eb0*/  LEA R4, P0, R2, UR10, 0x2 ;  /* 0x0000000a02047c11 */ /* 0x000fc6000f8010ff */
[----:B------:R-:W-:-:S05]  /*12ec0*/  IMAD.IADD R3, R3, 0x1, R9 ;  /* 0x0000000103037824 */ /* 0x000fca00078e0209 */
[----:B------:R-:W-:Y:S01]  /*12ed0*/  LEA.HI.X R5, R2, UR11, R3, 0x2, P0 ;  /* 0x0000000b02057c11 */ /* 0x000fe200080f1403 */
[----:B------:R-:W-:-:S05]  /*12ee0*/  IMAD.MOV.U32 R3, RZ, RZ, -0x800000 ;  /* 0xff800000ff037424 */ /* 0x000fca00078e00ff */
[----:B------:R0:W-:Y:S02]  /*12ef0*/  STG.E desc[UR56][R4.64], R3 ;  /* 0x0000000304007986 */ /* 0x0001e4000c101938 */
.L_x_1163:
[----:B------:R-:W-:Y:S05]  /*12f00*/  BSYNC B1 ;  /* 0x0000000000017941 */ /* 0x000fea0003800000 */
.L_x_1162:
[----:B------:R-:W-:-:S06]  /*12f10*/  UISETP.GT.AND UP0, UPT, UR47, 0x1, UPT ;  /* 0x000000012f00788c */ /* 0x000fcc000bf04270 */
[----:B------:R-:W-:-:S13]  /*12f20*/  PLOP3.LUT P0, PT, PT, PT, UP0, 0x80, 0x0 ;  /* 0x000000000000781c */ /* 0x000fda0003f0f008 */
[----:B------:R-:W-:Y:S05]  /*12f30*/  @P0 BRA `(.L_x_1158) ;  /* 0x0000000400440947 */ /* 0x000fea0003800000 */
[----:B------:R-:W1:Y:S01]  /*12f40*/  LDC R11, c[0x0][0xbe8] ;  /* 0x0002fa00ff0b7b82 */ /* 0x000e620000000800 */
[----:B------:R-:W-:Y:S01]  /*12f50*/  ULDC.64 UR12, c[0x0][0xaa0] ;  /* 0x0002a800000c7ab9 */ /* 0x000fe20000000a00 */
[----:B------:R-:W-:Y:S01]  /*12f60*/  IMAD R2, R151, 0x60, R152 ;  /* 0x0000006097027824 */ /* 0x000fe200078e0298 */
[----:B------:R-:W-:Y:S01]  /*12f70*/  UIMAD UR10, UR21, UR12, URZ ;  /* 0x0000000c150a72a4 */ /* 0x000fe2000f8e023f */
[----:B------:R-:W-:Y:S01]  /*12f80*/  BSSY B1, `(.L_x_1164) ;  /* 0x000003b000017945 */ /* 0x000fe20003800000 */
[----:B------:R-:W-:Y:S01]  /*12f90*/  UIMAD.WIDE.U32 UR8, UR4, UR12, URZ ;  /* 0x0000000c040872a5 */ /* 0x000fe2000f8e003f */
[----:B0-----:R-:W-:Y:S01]  /*12fa0*/  VIADD R4, R2, UR39 ;  /* 0x0000002702047c36 */ /* 0x001fe20008000000 */
[----:B------:R-:W-:Y:S01]  /*12fb0*/  UIMAD UR10, UR4, UR13, UR10 ;  /* 0x0000000d040a72a4 */ /* 0x000fe2000f8e020a */
[----:B------:R-:W-:Y:S02]  /*12fc0*/  SHF.R.S32.HI R10, RZ, 0x1f, R141 ;  /* 0x0000001fff0a7819 */ /* 0x000fe4000001148d */
[----:B------:R-:W-:Y:S01]  /*12fd0*/  IMAD.MOV.U32 R5, RZ, RZ, R4 ;  /* 0x000000ffff057224 */ /* 0x000fe200078e0004 */
[----:B------:R-:W-:Y:S01]  /*12fe0*/  UIADD3 UR9, UR9, UR10, URZ ;  /* 0x0000000a09097290 */ /* 0x000fe2000fffe03f */
[----:B------:R-:W-:-:S02]  /*12ff0*/  SHF.R.S32.HI R14, RZ, 0x1f, R139 ;  /* 0x0000001fff0e7819 */ /* 0x000fc4000001148b */
[----:B------:R-:W-:Y:S02]  /*13000*/  ULDC.64 UR10, c[0x0][0xae8] ;  /* 0x0002ba00000a7ab9 */ /* 0x000fe40000000a00 */
[----:B------:R-:W-:-:S04]  /*13010*/  UIMAD.WIDE.U32 UR8, UR40, UR10, UR8 ;  /* 0x0000000a280872a5 */ /* 0x000fc8000f8e0008 */
[----:B------:R-:W-:-:S03]  /*13020*/  UIMAD UR9, UR40, UR11, UR9 ;  /* 0x0000000b280972a4 */ /* 0x000fc6000f8e0209 */
[----:B------:R-:W-:Y:S01]  /*13030*/  ULDC.64 UR10, c[0x0][0xaf0] ;  /* 0x0002bc00000a7ab9 */ /* 0x000fe20000000a00 */
[----:B-1----:R-:W-:Y:S01]  /*13040*/  ISETP.NE.AND P0, PT, R11, 0x1, PT ;  /* 0x000000010b00780c */ /* 0x002fe20003f05270 */
[----:B------:R-:W-:-:S04]  /*13050*/  UIMAD UR15, UR15, UR10, URZ ;  /* 0x0000000a0f0f72a4 */ /* 0x000fc8000f8e023f */
[----:B------:R-:W-:Y:S02]  /*13060*/  UIMAD UR4, UR14, UR11, UR15 ;  /* 0x0000000b0e0472a4 */ /* 0x000fe4000f8e020f */
[----:B------:R-:W-:-:S03]  /*13070*/  UIMAD.WIDE.U32 UR14, UR14, UR10, UR8 ;  /* 0x0000000a0e0e72a5 */ /* 0x000fc6000f8e0008 */
[----:B------:R-:W-:Y:S01]  /*13080*/  ULDC.64 UR8, c[0x0][0xae0] ;  /* 0x0002b80000087ab9 */ /* 0x000fe20000000a00 */
[----:B------:R-:W-:Y:S02]  /*13090*/  UIADD3 UR4, UR15, UR4, URZ ;  /* 0x000000040f047290 */ /* 0x000fe4000fffe03f */
[----:B------:R-:W0:Y:S08]  /*130a0*/  @P0 LDC R3, c[0x0][0xbec] ;  /* 0x0002fb00ff030b82 */ /* 0x000e300000000800 */
[----:B------:R-:W1:Y:S01]  /*130b0*/  @P0 LDC R7, c[0x0][0xbf0] ;  /* 0x0002fc00ff070b82 */ /* 0x000e620000000800 */
[----:B0-----:R-:W-:-:S04]  /*130c0*/  @P0 IMAD.HI.U32 R2, R4, R3, RZ ;  /* 0x0000000304020227 */ /* 0x001fc800078e00ff */
[----:B------:R-:W-:Y:S02]  /*130d0*/  IMAD.U32 R3, RZ, RZ, UR15 ;  /* 0x0000000fff037e24 */ /* 0x000fe4000f8e00ff */
[----:B------:R-:W-:Y:S01]  /*130e0*/  IMAD.U32 R3, RZ, RZ, UR4 ;  /* 0x00000004ff037e24 */ /* 0x000fe2000f8e00ff */
[----:B-1----:R-:W-:-:S04]  /*130f0*/  @P0 SHF.R.U32.HI R5, RZ, R7, R2 ;  /* 0x00000007ff050219 */ /* 0x002fc80000011602 */
[--C-:B------:R-:W-:Y:S01]  /*13100*/  SHF.R.S32.HI R2, RZ, 0x1f, R5.reuse ;  /* 0x0000001fff027819 */ /* 0x100fe20000011405 */
[----:B------:R-:W-:-:S04]  /*13110*/  IMAD.MOV R7, RZ, RZ, -R5 ;  /* 0x000000ffff077224 */ /* 0x000fc800078e0a05 */
[----:B------:R-:W-:Y:S02]  /*13120*/  IMAD R7, R11, R7, R4 ;  /* 0x000000070b077224 */ /* 0x000fe400078e0204 */
[----:B------:R-:W-:Y:S02]  /*13130*/  IMAD R4, R2, UR8, RZ ;  /* 0x0000000802047c24 */ /* 0x000fe4000f8e02ff */
[----:B------:R-:W-:Y:S02]  /*13140*/  IMAD.U32 R2, RZ, RZ, UR14 ;  /* 0x0000000eff027e24 */ /* 0x000fe4000f8e00ff */
[C---:B------:R-:W-:Y:S01]  /*13150*/  IMAD R9, R5.reuse, UR9, R4 ;  /* 0x0000000905097c24 */ /* 0x040fe2000f8e0204 */
[----:B------:R-:W-:Y:S01]  /*13160*/  SHF.R.S32.HI R4, RZ, 0x1f, R7 ;  /* 0x0000001fff047819 */ /* 0x000fe20000011407 */
[----:B------:R-:W-:Y:S01]  /*13170*/  IMAD.WIDE.U32 R2, R5, UR8, R2 ;  /* 0x0000000805027c25 */ /* 0x000fe2000f8e0002 */
[----:B------:R-:W-:-:S03]  /*13180*/  ULDC.64 UR8, c[0x0][0xad8] ;  /* 0x0002b60000087ab9 */ /* 0x000fc60000000a00 */
[----:B------:R-:W-:Y:S02]  /*13190*/  IMAD R4, R4, UR8, RZ ;  /* 0x0000000804047c24 */ /* 0x000fe4000f8e02ff */
[----:B------:R-:W-:Y:S02]  /*131a0*/  IMAD.IADD R3, R3, 0x1, R9 ;  /* 0x0000000103037824 */ /* 0x000fe400078e0209 */
[----:B-----5:R-:W-:Y:S02]  /*131b0*/  IMAD R11, R0, R11, RZ ;  /* 0x0000000b000b7224 */ /* 0x020fe400078e02ff */
[----:B------:R-:W-:Y:S02]  /*131c0*/  VIADD R0, R152, UR39 ;  /* 0x0000002798007c36 */ /* 0x000fe40008000000 */
[C---:B------:R-:W-:Y:S02]  /*131d0*/  IMAD R5, R7.reuse, UR9, R4 ;  /* 0x0000000907057c24 */ /* 0x040fe4000f8e0204 */
[----:B------:R-:W-:Y:S01]  /*131e0*/  IMAD.WIDE.U32 R2, R7, UR8, R2 ;  /* 0x0000000807027c25 */ /* 0x000fe2000f8e0002 */
[----:B------:R-:W-:Y:S01]  /*131f0*/  ISETP.GE.AND P0, PT, R0, R11, PT ;  /* 0x0000000b0000720c */ /* 0x000fe20003f06270 */
[----:B------:R-:W-:-:S02]  /*13200*/  ULDC.64 UR8, c[0x0][0xa80] ;  /* 0x0002a00000087ab9 */ /* 0x000fc40000000a00 */
        /* <DEDUP_REMOVED lines=15> */
[----:B------:R3:W-:Y:S04]  /*13300*/  @!P2 ST.E.128 desc[UR56][R6.64], RZ ;  /* 0x000000ff0600a985 */ /* 0x0007e8000c101d38 */
[----:B------:R3:W-:Y:S04]  /*13310*/  @!P3 ST.E.128 desc[UR56][R8.64], RZ ;  /* 0x000000ff0800b985 */ /* 0x0007e8000c101d38 */
[----:B------:R3:W-:Y:S02]  /*13320*/  @!P4 ST.E.128 desc[UR56][R12.64], RZ ;  /* 0x000000ff0c00c985 */ /* 0x0007e4000c101d38 */
.L_x_1165:
[----:B------:R-:W-:Y:S05]  /*13330*/  BSYNC B1 ;  /* 0x0000000000017941 */ /* 0x000fea0003800000 */
.L_x_1164:
        /* <DEDUP_REMOVED lines=9> */
[-C--:B-1-3--:R-:W-:Y:S02]  /*133d0*/  @!P3 LEA R6, P0, R139, R2.reuse, 0x1 ;  /* 0x000000028b06b211 */ /* 0x08afe400078008ff */
[----:B------:R-:W-:Y:S02]  /*133e0*/  @!P4 LEA R8, P1, R141, R2, 0x1 ;  /* 0x000000028d08c211 */ /* 0x000fe400078208ff */
[----:B0---4-:R-:W-:Y:S01]  /*133f0*/  @!P2 IMAD.WIDE R4, R138, 0x2, R2 ;  /* 0x000000028a04a825 */ /* 0x011fe200078e0202 */
[-C--:B------:R-:W-:Y:S02]  /*13400*/  @!P3 LEA.HI.X R7, R139, R3.reuse, R14, 0x1, P0 ;  /* 0x000000038b07b211 */ /* 0x080fe400000f0c0e */
[----:B------:R-:W-:Y:S02]  /*13410*/  @!P4 LEA.HI.X R9, R141, R3, R10, 0x1, P1 ;  /* 0x000000038d09c211 */ /* 0x000fe400008f0c0a */
[----:B------:R2:W-:Y:S04]  /*13420*/  @!P2 ST.E.128 desc[UR56][R4.64], RZ ;  /* 0x000000ff0400a985 */ /* 0x0005e8000c101d38 */
[----:B------:R2:W-:Y:S04]  /*13430*/  @!P3 ST.E.128 desc[UR56][R6.64], RZ ;  /* 0x000000ff0600b985 */ /* 0x0005e8000c101d38 */
[----:B------:R2:W-:Y:S02]  /*13440*/  @!P4 ST.E.128 desc[UR56][R8.64], RZ ;  /* 0x000000ff0800c985 */ /* 0x0005e4000c101d38 */
.L_x_1158:
[----:B------:R-:W-:Y:S05]  /*13450*/  BSYNC B0 ;  /* 0x0000000000007941 */ /* 0x000fea0003800000 */
.L_x_1152:
[----:B------:R-:W-:Y:S02]  /*13460*/  ULDC UR4, c[0x0][0xc3c] ;  /* 0x00030f0000047ab9 */ /* 0x000fe40000000800 */
[----:B------:R-:W-:-:S06]  /*13470*/  UISETP.GE.AND UP0, UPT, UR7, UR4, UPT ;  /* 0x000000040700728c */ /* 0x000fcc000bf06270 */
[----:B------:R-:W-:-:S13]  /*13480*/  PLOP3.LUT P0, PT, PT, PT, UP0, 0x80, 0x0 ;  /* 0x000000000000781c */ /* 0x000fda0003f0f008 */
[----:B------:R-:W-:Y:S05]  /*13490*/  @!P0 BRA `(.L_x_1166) ;  /* 0xfffffed800d48947 */ /* 0x000fea000383ffff */
[----:B------:R-:W-:Y:S05]  /*134a0*/  EXIT ;  /* 0x000000000000794d */ /* 0x000fea0003800000 */
.L_x_1061:
[----:B------:R-:W-:-:S08]  /*134b0*/  NOP ;  /* 0x0000000000007918 */ /* 0x000fd00000000000 */
[----:B------:R-:W0:-:S00]  /*134c0*/  USETMAXREG.DEALLOC.CTAPOOL 0x20 ;  /* 0x00000020000079c8 */ /* 0x000e0000080e0500 */
[----:B0-----:R-:W-:Y:S01]  /*134d0*/  LOP3.LUT R0, R0, 0x3, RZ, 0xc0, !PT ;  /* 0x0000000300007812 */ /* 0x001fe200078ec0ff */
[----:B------:R-:W-:Y:S01]  /*134e0*/  IMAD.MOV.U32 R6, RZ, RZ, RZ ;  /* 0x000000ffff067224 */ /* 0x000fe200078e00ff */
[----:B------:R-:W-:-:S04]  /*134f0*/  LOP3.LUT R16, R16, 0xffffff7f, RZ, 0xc0, !PT ;  /* 0xffffff7f10107812 */ /* 0x000fc800078ec0ff */
[----:B------:R-:W0:Y:S02]  /*13500*/  SHFL.IDX PT, R0, R0, RZ, 0x1f ;  /* 0x00001fff00007589 */ /* 0x000e2400000e0000 */
[----:B0-----:R-:W-:-:S13]  /*13510*/  ISETP.NE.AND P0, PT, R0, RZ, PT ;  /* 0x000000ff0000720c */ /* 0x001fda0003f05270 */
        /* <DEDUP_REMOVED lines=9> */
.L_x_1167:
        /* <DEDUP_REMOVED lines=44> */
.L_x_1171:
[----:B------:R-:W0:Y:S01]  /*13870*/  LDC R2, c[0x0][0xc3c] ;  /* 0x00030f00ff027b82 */ /* 0x000e220000000800 */
[----:B------:R-:W-:-:S06]  /*13880*/  UIADD3 UR4, UR4, 0x1f, URZ ;  /* 0x0000001f04047890 */ /* 0x000fcc000fffe03f */
[----:B0-----:R-:W-:-:S13]  /*13890*/  ISETP.LE.AND P6, PT, R2, UR4, PT ;  /* 0x0000000402007c0c */ /* 0x001fda000bfc3270 */
[----:B------:R-:W-:Y:S05]  /*138a0*/  @P6 BRA `(.L_x_1170) ;  /* 0x0000000800a46947 */ /* 0x000fea0003800000 */
[----:B------:R-:W-:-:S05]  /*138b0*/  VIADD R7, R0, UR4 ;  /* 0x0000000400077c36 */ /* 0x000fca0008000000 */
[----:B------:R-:W-:-:S13]  /*138c0*/  ISETP.GE.OR P6, PT, R7, R2, !P0 ;  /* 0x000000020700720c */ /* 0x000fda00047c6670 */
[----:B------:R-:W0:Y:S08]  /*138d0*/  @!P6 LDC.64 R4, c[0x0][0xc80] ;  /* 0x00032000ff04eb82 */ /* 0x000e300000000a00 */
[----:B------:R-:W1:Y:S01]  /*138e0*/  @!P6 LDC.64 R2, c[0x0][0xc78] ;  /* 0x00031e00ff02eb82 */ /* 0x000e620000000a00 */
[----:B0-----:R-:W-:-:S04]  /*138f0*/  @!P6 IMAD.WIDE R4, R7, 0x4, R4 ;  /* 0x000000040704e825 */ /* 0x001fc800078e0204 */
[----:B-1----:R-:W-:Y:S01]  /*13900*/  @!P6 IMAD.WIDE R2, R7, 0x4, R2 ;  /* 0x000000040702e825 */ /* 0x002fe200078e0202 */
[----:B------:R-:W-:-:S06]  /*13910*/  CS2R R6, SRZ ;  /* 0x0000000000067805 */ /* 0x000fcc000001ff00 */
[----:B------:R-:W2:Y:S04]  /*13920*/  @!P6 LDG.E R6, desc[UR56][R4.64] ;  /* 0x000000380406e981 */ /* 0x000ea8000c1e1900 */
        /* <DEDUP_REMOVED lines=22> */
.L_x_1169:
        /* <DEDUP_REMOVED lines=8> */
[----:B------:R1:W2:Y:S01]  /*13b10*/  SHFL.IDX PT, R6, R6, R27, 0x1f ;  /* 0x00001f1b06067589 */ /* 0x0002a200000e0000 */
[----:B0-----:R-:W-:-:S07]  /*13b20*/  ISETP.NE.AND P1, PT, R7, 0x1, PT ;  /* 0x000000010700780c */ /* 0x001fce0003f25270 */
[----:B-1----:R-:W-:Y:S06]  /*13b30*/  @!P0 BRA `(.L_x_1172) ;  /* 0x0000000000088947 */ /* 0x002fec0003800000 */
[----:B------:R-:W-:-:S06]  /*13b40*/  VIADD R24, R27, 0xffffffff ;  /* 0xffffffff1b187836 */ /* 0x000fcc0000000000 */
[----:B------:R0:W1:Y:S02]  /*13b50*/  SHFL.IDX PT, R24, R5, R24, 0x1f ;  /* 0x00001f1805187589 */ /* 0x00006400000e0000 */
.L_x_1172:
[----:B-1----:R-:W-:Y:S02]  /*13b60*/  IMAD R24, R24, UR5, R3 ;  /* 0x0000000518187c24 */ /* 0x002fe4000f8e0203 */
[----:B------:R-:W-:-:S03]  /*13b70*/  VIADD R27, R27, UR4 ;  /* 0x000000041b1b7c36 */ /* 0x000fc60008000000 */
[----:B0-----:R-:W-:Y:S01]  /*13b80*/  IADD3 R5, -R24, UR6, RZ ;  /* 0x0000000618057c10 */ /* 0x001fe2000fffe1ff */
[----:B------:R-:W-:Y:S06]  /*13b90*/  @!P1 BRA `(.L_x_1173) ;  /* 0x0000000000e89947 */ /* 0x000fec0003800000 */
[-C--:B--2---:R-:W-:Y:S02]  /*13ba0*/  IABS R8, R6.reuse ;  /* 0x0000000600087213 */ /* 0x084fe40000000000 */
[----:B------:R-:W-:Y:S02]  /*13bb0*/  IABS R4, R7 ;  /* 0x0000000700047213 */ /* 0x000fe40000000000 */
[----:B------:R-:W0:Y:S01]  /*13bc0*/  I2F.RP R9, R8 ;  /* 0x0000000800097306 */ /* 0x000e220000209400 */
[----:B------:R-:W-:Y:S02]  /*13bd0*/  IABS R10, R5 ;  /* 0x00000005000a7213 */ /* 0x000fe40000000000 */
[----:B------:R-:W-:-:S05]  /*13be0*/  IABS R12, R6 ;  /* 0x00000006000c7213 */ /* 0x000fca0000000000 */
[----:B0-----:R-:W0:Y:S02]  /*13bf0*/  MUFU.RCP R9, R9 ;  /* 0x0000000900097308 */ /* 0x001e240000001000 */
[----:B0-----:R-:W-:-:S06]  /*13c00*/  VIADD R2, R9, 0xffffffe ;  /* 0x0ffffffe09027836 */ /* 0x001fcc0000000000 */
[----:B------:R-:W0:Y:S08]  /*13c10*/  I2F.RP R9, R4 ;  /* 0x0000000400097306 */ /* 0x000e300000209400 */
[----:B------:R1:W2:Y:S08]  /*13c20*/  F2I.FTZ.U32.TRUNC.NTZ R3, R2 ;  /* 0x0000000200037305 */ /* 0x0002b0000021f000 */
[----:B0-----:R-:W0:Y:S01]  /*13c30*/  MUFU.RCP R9, R9 ;  /* 0x0000000900097308 */ /* 0x001e220000001000 */
[----:B-1----:R-:W-:-:S02]  /*13c40*/  IMAD.MOV.U32 R2, RZ, RZ, RZ ;  /* 0x000000ffff027224 */ /* 0x002fc400078e00ff */
[----:B--2---:R-:W-:-:S04]  /*13c50*/  IMAD.MOV R11, RZ, RZ, -R3 ;  /* 0x000000ffff0b7224 */ /* 0x004fc800078e0a03 */
[----:B------:R-:W-:-:S04]  /*13c60*/  IMAD R11, R11, R8, RZ ;  /* 0x000000080b0b7224 */ /* 0x000fc800078e02ff */
[----:B------:R-:W-:-:S04]  /*13c70*/  IMAD.HI.U32 R3, R3, R11, R2 ;  /* 0x0000000b03037227 */ /* 0x000fc800078e0002 */
[----:B------:R-:W-:Y:S02]  /*13c80*/  IMAD.MOV R11, RZ, RZ, -R12 ;  /* 0x000000ffff0b7224 */ /* 0x000fe400078e0a0c */
[----:B------:R-:W-:-:S04]  /*13c90*/  IMAD.HI.U32 R2, R3, R10, RZ ;  /* 0x0000000a03027227 */ /* 0x000fc800078e00ff */
[----:B------:R-:W-:Y:S02]  /*13ca0*/  IMAD R3, R2, R11, R10 ;  /* 0x0000000b02037224 */ /* 0x000fe400078e020a */
[----:B0-----:R-:W-:-:S03]  /*13cb0*/  VIADD R10, R9, 0xffffffe ;  /* 0x0ffffffe090a7836 */ /* 0x001fc60000000000 */
[----:B------:R-:W-:-:S13]  /*13cc0*/  ISETP.GT.U32.AND P1, PT, R8, R3, PT ;  /* 0x000000030800720c */ /* 0x000fda0003f24070 */
[----:B------:R-:W-:Y:S02]  /*13cd0*/  @!P1 IMAD.IADD R3, R3, 0x1, -R8 ;  /* 0x0000000103039824 */ /* 0x000fe400078e0a08 */
[----:B------:R-:W-:Y:S01]  /*13ce0*/  @!P1 VIADD R2, R2, 0x1 ;  /* 0x0000000102029836 */ /* 0x000fe20000000000 */
[----:B------:R-:W-:Y:S02]  /*13cf0*/  ISETP.NE.AND P1, PT, R6, RZ, PT ;  /* 0x000000ff0600720c */ /* 0x000fe40003f25270 */
[----:B------:R-:W-:Y:S02]  /*13d00*/  ISETP.GE.U32.AND P0, PT, R3, R8, PT ;  /* 0x000000080300720c */ /* 0x000fe40003f06070 */
[----:B------:R-:W-:Y:S01]  /*13d10*/  LOP3.LUT R8, R5, R6, RZ, 0x3c, !PT ;  /* 0x0000000605087212 */ /* 0x000fe200078e3cff */
[----:B------:R-:W0:Y:S03]  /*13d20*/  F2I.FTZ.U32.TRUNC.NTZ R3, R10 ;  /* 0x0000000a00037305 */ /* 0x000e26000021f000 */
[----:B------:R-:W-:-:S07]  /*13d30*/  ISETP.GE.AND P2, PT, R8, RZ, PT ;  /* 0x000000ff0800720c */ /* 0x000fce0003f46270 */
[----:B------:R-:W-:-:S04]  /*13d40*/  @P0 VIADD R2, R2, 0x1 ;  /* 0x0000000102020836 */ /* 0x000fc80000000000 */
[----:B------:R-:W-:Y:S01]  /*13d50*/  IMAD.MOV.U32 R12, RZ, RZ, R2 ;  /* 0x000000ffff0c7224 */ /* 0x000fe200078e0002 */
[----:B------:R-:W-:Y:S01]  /*13d60*/  IABS R2, R7 ;  /* 0x0000000700027213 */ /* 0x000fe20000000000 */
[----:B0-----:R-:W-:Y:S02]  /*13d70*/  IMAD.MOV R9, RZ, RZ, -R3 ;  /* 0x000000ffff097224 */ /* 0x001fe400078e0a03 */
[----:B------:R-:W-:Y:S01]  /*13d80*/  @!P2 IMAD.MOV R12, RZ, RZ, -R12 ;  /* 0x000000ffff0ca224 */ /* 0x000fe200078e0a0c */
[----:B------:R-:W-:Y:S01]  /*13d90*/  @!P1 LOP3.LUT R12, RZ, R6, RZ, 0x33, !PT ;  /* 0x00000006ff0c9212 */ /* 0x000fe200078e33ff */
[----:B------:R-:W-:Y:S02]  /*13da0*/  IMAD.MOV R10, RZ, RZ, -R2 ;  /* 0x000000ffff0a7224 */ /* 0x000fe400078e0a02 */
[----:B------:R-:W-:Y:S01]  /*13db0*/  IMAD R9, R9, R4, RZ ;  /* 0x0000000409097224 */ /* 0x000fe200078e02ff */
[----:B------:R-:W-:Y:S01]  /*13dc0*/  IABS R8, R12 ;  /* 0x0000000c00087213 */ /* 0x000fe20000000000 */
[----:B------:R-:W-:-:S04]  /*13dd0*/  IMAD.MOV.U32 R2, RZ, RZ, RZ ;  /* 0x000000ffff027224 */ /* 0x000fc800078e00ff */
[----:B------:R-:W-:-:S04]  /*13de0*/  IMAD.HI.U32 R2, R3, R9, R2 ;  /* 0x0000000903027227 */ /* 0x000fc800078e0002 */
[----:B------:R-:W-:Y:S02]  /*13df0*/  IMAD.MOV.U32 R3, RZ, RZ, R8 ;  /* 0x000000ffff037224 */ /* 0x000fe400078e0008 */
[----:B------:R-:W-:Y:S02]  /*13e00*/  IMAD.MOV.U32 R8, RZ, RZ, R10 ;  /* 0x000000ffff087224 */ /* 0x000fe400078e000a */
[----:B------:R-:W-:-:S04]  /*13e10*/  IMAD.HI.U32 R2, R2, R3, RZ ;  /* 0x0000000302027227 */ /* 0x000fc800078e00ff */
[----:B------:R-:W-:-:S05]  /*13e20*/  IMAD R3, R2, R8, R3 ;  /* 0x0000000802037224 */ /* 0x000fca00078e0203 */
[----:B------:R-:W-:-:S13]  /*13e30*/  ISETP.GT.U32.AND P1, PT, R4, R3, PT ;  /* 0x000000030400720c */ /* 0x000fda0003f24070 */
[----:B------:R-:W-:Y:S02]  /*13e40*/  @!P1 IMAD.IADD R3, R3, 0x1, -R4 ;  /* 0x0000000103039824 */ /* 0x000fe400078e0a04 */
[----:B------:R-:W-:Y:S01]  /*13e50*/  @!P1 VIADD R2, R2, 0x1 ;  /* 0x0000000102029836 */ /* 0x000fe20000000000 */
[----:B------:R-:W-:Y:S02]  /*13e60*/  ISETP.NE.AND P1, PT, R7, RZ, PT ;  /* 0x000000ff0700720c */ /* 0x000fe40003f25270 */
[----:B------:R-:W-:Y:S02]  /*13e70*/  ISETP.GE.U32.AND P0, PT, R3, R4, PT ;  /* 0x000000040300720c */ /* 0x000fe40003f06070 */
[----:B------:R-:W-:-:S04]  /*13e80*/  LOP3.LUT R3, R12, R7, RZ, 0x3c, !PT ;  /* 0x000000070c037212 */ /* 0x000fc800078e3cff */
[----:B------:R-:W-:Y:S01]  /*13e90*/  ISETP.GE.AND P2, PT, R3, RZ, PT ;  /* 0x000000ff0300720c */ /* 0x000fe20003f46270 */
[----:B------:R-:W-:-:S06]  /*13ea0*/  IMAD.MOV R3, RZ, RZ, -R12 ;  /* 0x000000ffff037224 */ /* 0x000fcc00078e0a0c */
[----:B------:R-:W-:-:S06]  /*13eb0*/  @P0 VIADD R2, R2, 0x1 ;  /* 0x0000000102020836 */ /* 0x000fcc0000000000 */
[----:B------:R-:W-:Y:S01]  /*13ec0*/  @!P2 IMAD.MOV R2, RZ, RZ, -R2 ;  /* 0x000000ffff02a224 */ /* 0x000fe200078e0a02 */
[----:B------:R-:W-:-:S05]  /*13ed0*/  @!P1 LOP3.LUT R2, RZ, R7, RZ, 0x33, !PT ;  /* 0x00000007ff029212 */ /* 0x000fca00078e33ff */
[----:B------:R-:W-:-:S04]  /*13ee0*/  IMAD.MOV R26, RZ, RZ, -R2 ;  /* 0x000000ffff1a7224 */ /* 0x000fc800078e0a02 */
[C---:B------:R-:W-:Y:S02]  /*13ef0*/  IMAD R26, R7.reuse, R26, R12 ;  /* 0x0000001a071a7224 */ /* 0x040fe400078e020c */
[----:B------:R-:W-:Y:S02]  /*13f00*/  IMAD R7, R7, 0x1000000, R2 ;  /* 0x0100000007077824 */ /* 0x000fe400078e0202 */
[----:B------:R-:W-:Y:S02]  /*13f10*/  IMAD R2, R6, R3, R5 ;  /* 0x0000000306027224 */ /* 0x000fe400078e0205 */
[----:B------:R-:W-:Y:S01]  /*13f20*/  IMAD R26, R26, 0x10000, R7 ;  /* 0x000100001a1a7824 */ /* 0x000fe200078e0207 */
[----:B------:R-:W-:Y:S06]  /*13f30*/  BRA `(.L_x_1174) ;  /* 0x0000000000f47947 */ /* 0x000fec0003800000 */
.L_x_1173:
[----:B------:R-:W0:Y:S02]  /*13f40*/  LDC.64 R2, c[0x0][0xc90] ;  /* 0x00032400ff027b82 */ /* 0x000e240000000a00 */
[----:B0-----:R-:W-:-:S05]  /*13f50*/  IMAD.WIDE R2, R27, 0x4, R2 ;  /* 0x000000041b027825 */ /* 0x001fca00078e0202 */
[----:B------:R0:W2:Y:S01]  /*13f60*/  LDG.E R7, desc[UR56][R2.64] ;  /* 0x0000003802077981 */ /* 0x0000a2000c1e1900 */
[----:B------:R-:W-:Y:S01]  /*13f70*/  IABS R13, R5 ;  /* 0x00000005000d7213 */ /* 0x000fe20000000000 */
[----:B0-----:R-:W-:Y:S02]  /*13f80*/  IMAD.MOV.U32 R2, RZ, RZ, RZ ;  /* 0x000000ffff027224 */ /* 0x001fe400078e00ff */
[----:B--2---:R-:W-:-:S05]  /*13f90*/  IMAD R4, R6, R7, RZ ;  /* 0x0000000706047224 */ /* 0x004fca00078e02ff */
[-C--:B------:R-:W-:Y:S02]  /*13fa0*/  IABS R10, R4.reuse ;  /* 0x00000004000a7213 */ /* 0x080fe40000000000 */
[----:B------:R-:W-:Y:S02]  /*13fb0*/  IABS R12, R4 ;  /* 0x00000004000c7213 */ /* 0x000fe40000000000 */
[----:B------:R-:W0:Y:S08]  /*13fc0*/  I2F.RP R8, R10 ;  /* 0x0000000a00087306 */ /* 0x000e300000209400 */
[----:B0-----:R-:W0:Y:S02]  /*13fd0*/  MUFU.RCP R8, R8 ;  /* 0x0000000800087308 */ /* 0x001e240000001000 */
[----:B0-----:R-:W-:-:S06]  /*13fe0*/  VIADD R9, R8, 0xffffffe ;  /* 0x0ffffffe08097836 */ /* 0x001fcc0000000000 */
[----:B------:R-:W0:Y:S02]  /*13ff0*/  F2I.FTZ.U32.TRUNC.NTZ R3, R9 ;  /* 0x0000000900037305 */ /* 0x000e24000021f000 */
[----:B0-----:R-:W-:-:S04]  /*14000*/  IMAD.MOV R11, RZ, RZ, -R3 ;  /* 0x000000ffff0b7224 */ /* 0x001fc800078e0a03 */
[----:B------:R-:W-:-:S04]  /*14010*/  IMAD R11, R11, R10, RZ ;  /* 0x0000000a0b0b7224 */ /* 0x000fc800078e02ff */
[----:B------:R-:W-:-:S04]  /*14020*/  IMAD.HI.U32 R2, R3, R11, R2 ;  /* 0x0000000b03027227 */ /* 0x000fc800078e0002 */
[----:B------:R-:W-:Y:S02]  /*14030*/  IMAD.MOV R3, RZ, RZ, -R12 ;  /* 0x000000ffff037224 */ /* 0x000fe400078e0a0c */
        /* <DEDUP_REMOVED lines=12> */
[----:B------:R-:W-:Y:S02]  /*14100*/  IMAD R8, R7, R2, RZ ;  /* 0x0000000207087224 */ /* 0x000fe400078e02ff */
[----:B------:R-:W-:Y:S02]  /*14110*/  IMAD.MOV R2, RZ, RZ, -R2 ;  /* 0x000000ffff027224 */ /* 0x000fe400078e0a02 */
[----:B------:R-:W-:Y:S02]  /*14120*/  IMAD.MOV R10, RZ, RZ, -R8 ;  /* 0x000000ffff0a7224 */ /* 0x000fe400078e0a08 */
[----:B------:R-:W-:-:S03]  /*14130*/  IMAD R12, R4, R2, R5 ;  /* 0x00000002040c7224 */ /* 0x000fc600078e0205 */
[----:B------:R-:W-:-:S04]  /*14140*/  VIADDMNMX R7, R10, UR5, R7, PT ;  /* 0x000000050a077c46 */ /* 0x000fc8000b800107 */
[-C--:B------:R-:W-:Y:S01]  /*14150*/  IABS R9, R7.reuse ;  /* 0x0000000700097213 */ /* 0x080fe20000000000 */
[----:B------:R-:W-:Y:S01]  /*14160*/  IMAD.MOV R26, RZ, RZ, -R7 ;  /* 0x000000ffff1a7224 */ /* 0x000fe200078e0a07 */
[----:B------:R-:W-:Y:S02]  /*14170*/  IABS R4, R7 ;  /* 0x0000000700047213 */ /* 0x000fe40000000000 */
[----:B------:R-:W0:Y:S03]  /*14180*/  I2F.RP R10, R9 ;  /* 0x00000009000a7306 */ /* 0x000e260000209400 */
[----:B------:R-:W-:-:S05]  /*14190*/  IMAD.MOV R4, RZ, RZ, -R4 ;  /* 0x000000ffff047224 */ /* 0x000fca00078e0a04 */
[----:B0-----:R-:W0:Y:S02]  /*141a0*/  MUFU.RCP R10, R10 ;  /* 0x0000000a000a7308 */ /* 0x001e240000001000 */
[----:B0-----:R-:W-:-:S06]  /*141b0*/  VIADD R3, R10, 0xffffffe ;  /* 0x0ffffffe0a037836 */ /* 0x001fcc0000000000 */
[----:B------:R-:W0:Y:S02]  /*141c0*/  F2I.FTZ.U32.TRUNC.NTZ R3, R3 ;  /* 0x0000000300037305 */ /* 0x000e24000021f000 */
[----:B0-----:R-:W-:-:S04]  /*141d0*/  IMAD.MOV R11, RZ, RZ, -R3 ;  /* 0x000000ffff0b7224 */ /* 0x001fc800078e0a03 */
[----:B------:R-:W-:Y:S01]  /*141e0*/  IMAD.MOV.U32 R2, RZ, RZ, R11 ;  /* 0x000000ffff027224 */ /* 0x000fe200078e000b */
[----:B------:R-:W-:-:S03]  /*141f0*/  IABS R11, R12 ;  /* 0x0000000c000b7213 */ /* 0x000fc60000000000 */
[----:B------:R-:W-:Y:S02]  /*14200*/  IMAD R5, R2, R9, RZ ;  /* 0x0000000902057224 */ /* 0x000fe400078e02ff */
[----:B------:R-:W-:-:S04]  /*14210*/  IMAD.MOV.U32 R2, RZ, RZ, RZ ;  /* 0x000000ffff027224 */ /* 0x000fc800078e00ff */
[----:B------:R-:W-:Y:S01]  /*14220*/  IMAD.HI.U32 R2, R3, R5, R2 ;  /* 0x0000000503027227 */ /* 0x000fe200078e0002 */
[----:B------:R-:W-:-:S04]  /*14230*/  LOP3.LUT R3, R12, R7, RZ, 0x3c, !PT ;  /* 0x000000070c037212 */ /* 0x000fc800078e3cff */
[----:B------:R-:W-:Y:S01]  /*14240*/  ISETP.GE.AND P2, PT, R3, RZ, PT ;  /* 0x000000ff0300720c */ /* 0x000fe20003f46270 */
[----:B------:R-:W-:Y:S01]  /*14250*/  IMAD.HI.U32 R2, R2, R11, RZ ;  /* 0x0000000b02027227 */ /* 0x000fe200078e00ff */
[----:B------:R-:W-:-:S03]  /*14260*/  IADD3 R3, R8, 0x1000000, R12 ;  /* 0x0100000008037810 */ /* 0x000fc60007ffe00c */
        /* <DEDUP_REMOVED lines=9> */
[----:B------:R-:W-:-:S07]  /*14300*/  IMAD R26, R2, R26, R3 ;  /* 0x0000001a021a7224 */ /* 0x000fce00078e0203 */
.L_x_1174:
[----:B------:R-:W-:-:S05]  /*14310*/  LOP3.LUT R25, RZ, R2, RZ, 0x33, !PT ;  /* 0x00000002ff197212 */ /* 0x000fca00078e33ff */
[----:B------:R-:W-:Y:S01]  /*14320*/  IMAD.IADD R25, R6, 0x1, R25 ;  /* 0x0000000106197824 */ /* 0x000fe200078e0219 */
[----:B------:R-:W-:Y:S06]  /*14330*/  BRA `(.L_x_1175) ;  /* 0x0000000000147947 */ /* 0x000fec0003800000 */
.L_x_1170:
[----:B------:R-:W-:Y:S01]  /*14340*/  ULDC UR4, c[0x0][0xc3c] ;  /* 0x00030f0000047ab9 */ /* 0x000fe20000000800 */
[----:B------:R-:W-:Y:S02]  /*14350*/  IMAD.MOV.U32 R25, RZ, RZ, RZ ;  /* 0x000000ffff197224 */ /* 0x000fe400078e00ff */
[----:B------:R-:W-:Y:S02]  /*14360*/  IMAD.U32 R24, RZ, RZ, UR6 ;  /* 0x00000006ff187e24 */ /* 0x000fe4000f8e00ff */
[----:B------:R-:W-:Y:S02]  /*14370*/  IMAD.MOV.U32 R26, RZ, RZ, RZ ;  /* 0x000000ffff1a7224 */ /* 0x000fe400078e00ff */
[----:B------:R-:W-:-:S07]  /*14380*/  IMAD.U32 R27, RZ, RZ, UR4 ;  /* 0x00000004ff1b7e24 */ /* 0x000fce000f8e00ff */
.L_x_1175:
[----:B------:R-:W-:-:S13]  /*14390*/  ISETP.NE.AND P0, PT, R0, RZ, PT ;  /* 0x000000ff0000720c */ /* 0x000fda0003f05270 */
[----:B------:R-:W0:Y:S01]  /*143a0*/  @!P0 S2R R3, SR_CgaCtaId ;  /* 0x0000000000038919 */ /* 0x000e220000008800 */
[----:B------:R-:W-:-:S04]  /*143b0*/  @!P0 MOV R0, 0x400 ;  /* 0x0000040000008802 */ /* 0x000fc80000000f00 */
[----:B0-----:R-:W-:-:S05]  /*143c0*/  @!P0 LEA R0, R3, R0, 0x18 ;  /* 0x0000000003008211 */ /* 0x001fca00078ec0ff */
[----:B------:R0:W-:Y:S01]  /*143d0*/  @!P0 STS.128 [R0+0x2d8d0], R24 ;  /* 0x02d8d01800008388 */ /* 0x0001e20000000c00 */
[----:B------:R-:W-:Y:S06]  /*143e0*/  BAR.ARV 0x5, 0x200 ;  /* 0x0148000000007b1d */ /* 0x000fec0000002000 */
.L_x_1168:
[----:B------:R2:W-:Y:S01]  /*143f0*/  STL [R1+0x28], RZ ;  /* 0x000028ff01007387 */ /* 0x0005e20000100800 */
[----:B------:R-:W-:Y:S01]  /*14400*/  ULDC UR4, c[0x0][0xc3c] ;  /* 0x00030f0000047ab9 */ /* 0x000fe20000000800 */
[----:B------:R-:W-:Y:S01]  /*14410*/  IMAD.MOV.U32 R29, RZ, RZ, 0x1 ;  /* 0x00000001ff1d7424 */ /* 0x000fe200078e00ff */
[----:B-1----:R-:W-:Y:S01]  /*14420*/  ISETP.GE.AND P0, PT, R27, UR4, PT ;  /* 0x000000041b007c0c */ /* 0x002fe2000bf06270 */
[----:B------:R-:W-:-:S12]  /*14430*/  IMAD.MOV.U32 R23, RZ, RZ, RZ ;  /* 0x000000ffff177224 */ /* 0x000fd800078e00ff */
[----:B--2---:R-:W-:Y:S05]  /*14440*/  @P0 BRA `(.L_x_1176) ;  /* 0x0000005000600947 */ /* 0x004fea0003800000 */
[----:B------:R-:W1:Y:S01]  /*14450*/  S2R R3, SR_TID.X ;  /* 0x0000000000037919 */ /* 0x000e620000002100 */
[----:B------:R-:W2:Y:S01]  /*14460*/  S2UR UR5, SR_CgaCtaId ;  /* 0x00000000000579c3 */ /* 0x000ea20000008800 */
[----:B------:R-:W-:Y:S01]  /*14470*/  UMOV UR4, 0x400 ;  /* 0x0000040000047882 */ /* 0x000fe20000000000 */
[----:B------:R-:W-:Y:S01]  /*14480*/  BSSY B8, `(.L_x_1176) ;  /* 0x0000514000087945 */ /* 0x000fe20003800000 */
[----:B------:R3:W-:Y:S01]  /*14490*/  STL [R1+0x28], RZ ;  /* 0x000028ff01007387 */ /* 0x0007e20000100800 */
[----:B------:R-:W-:Y:S01]  /*144a0*/  IMAD.MOV.U32 R29, RZ, RZ, 0x1 ;  /* 0x00000001ff1d7424 */ /* 0x000fe200078e00ff */
[----:B------:R-:W-:Y:S01]  /*144b0*/  ULOP3.LUT UR36, UR44, 0x2, URZ, 0xfc, !UPT ;  /* 0x000000022c247892 */ /* 0x000fe2000f8efc3f */
[----:B------:R-:W-:Y:S01]  /*144c0*/  IMAD.MOV.U32 R23, RZ, RZ, RZ ;  /* 0x000000ffff177224 */ /* 0x000fe200078e00ff */
[----:B------:R-:W-:Y:S01]  /*144d0*/  ULDC UR37, c[0x0][0xc] ;  /* 0x0000030000257ab9 */ /* 0x000fe20000000800 */
[----:B--2---:R-:W-:-:S06]  /*144e0*/  ULEA UR4, UR5, UR4, 0x18 ;  /* 0x0000000405047291 */ /* 0x004fcc000f8ec03f */
[----:B------:R-:W-:Y:S01]  /*144f0*/  IMAD.U32 R17, RZ, RZ, UR4 ;  /* 0x00000004ff117e24 */ /* 0x000fe2000f8e00ff */
[C---:B-1----:R-:W-:Y:S01]  /*14500*/  LOP3.LUT R5, R3.reuse, 0x7f, RZ, 0xc0, !PT ;  /* 0x0000007f03057812 */ /* 0x042fe200078ec0ff */
[C---:B0-----:R-:W-:Y:S02]  /*14510*/  IMAD.SHL.U32 R0, R3.reuse, 0x8, RZ ;  /* 0x0000000803007824 */ /* 0x041fe400078e00ff */
[----:B------:R-:W-:Y:S01]  /*14520*/  IMAD.SHL.U32 R4, R3, 0x20, RZ ;  /* 0x0000002003047824 */ /* 0x000fe200078e00ff */
[----:B------:R-:W-:Y:S02]  /*14530*/  SHF.R.U32.HI R5, RZ, 0x2, R5 ;  /* 0x00000002ff057819 */ /* 0x000fe40000011605 */
[----:B------:R-:W-:Y:S02]  /*14540*/  LOP3.LUT R2, R0, 0xd8, RZ, 0xc0, !PT ;  /* 0x000000d800027812 */ /* 0x000fe400078ec0ff */
[----:B------:R-:W-:Y:S02]  /*14550*/  LOP3.LUT R6, R4, 0x60, RZ, 0xc0, !PT ;  /* 0x0000006004067812 */ /* 0x000fe400078ec0ff */
[----:B------:R-:W-:-:S02]  /*14560*/  LOP3.LUT R3, R2, 0x18, R3, 0x78, !PT ;  /* 0x0000001802037812 */ /* 0x000fc400078e7803 */
[----:B------:R-:W-:Y:S02]  /*14570*/  LOP3.LUT R4, R0, 0x18, RZ, 0xc0, !PT ;  /* 0x0000001800047812 */ /* 0x000fe400078ec0ff */
[----:B------:R-:W-:Y:S02]  /*14580*/  LOP3.LUT R2, R3, 0x320, R0, 0xf8, !PT ;  /* 0x0000032003027812 */ /* 0x000fe400078ef800 */
[----:B------:R-:W-:Y:S02]  /*14590*/  LOP3.LUT R0, R5, R6, RZ, 0xfc, !PT ;  /* 0x0000000605007212 */ /* 0x000fe400078efcff */
[----:B------:R-:W-:Y:S01]  /*145a0*/  LOP3.LUT R5, R4, 0x20, RZ, 0xfc, !PT ;  /* 0x0000002004057812 */ /* 0x000fe200078efcff */
[----:B------:R-:W-:Y:S01]  /*145b0*/  IMAD R0, R2, 0x2, R17 ;  /* 0x0000000202007824 */ /* 0x000fe200078e0211 */
[----:B------:R-:W-:-:S04]  /*145c0*/  LOP3.LUT R3, R4, 0x40, RZ, 0xfc, !PT ;  /* 0x0000004004037812 */ /* 0x000fc800078efcff */
[----:B------:R3:W-:Y:S03]  /*145d0*/  STL [R1+0x18], R0 ;  /* 0x0000180001007387 */ /* 0x0007e60000100800 */
.L_x_1247:
[----:B------:R-:W-:Y:S05]  /*145e0*/  YIELD ;  /* 0x0000000000007946 */ /* 0x000fea0003800000 */
[----:B------:R-:W-:Y:S01]  /*145f0*/  ULDC.64 UR4, c[0x0][0xa28] ;  /* 0x00028a0000047ab9 */ /* 0x000fe20000000a00 */
[----:B------:R-:W-:Y:S01]  /*14600*/  IMAD.MOV.U32 R19, RZ, RZ, RZ ;  /* 0x000000ffff137224 */ /* 0x000fe200078e00ff */
[----:B------:R-:W-:-:S04]  /*14610*/  ISETP.NE.U32.AND P0, PT, RZ, UR4, PT ;  /* 0x00000004ff007c0c */ /* 0x000fc8000bf05070 */
[----:B------:R-:W-:Y:S01]  /*14620*/  ISETP.NE.AND.EX P0, PT, RZ, UR5, PT, P0 ;  /* 0x00000005ff007c0c */ /* 0x000fe2000bf05300 */
[----:B------:R-:W-:-:S12]  /*14630*/  ULDC.64 UR4, c[0x0][0xa18] ;  /* 0x0002860000047ab9 */ /* 0x000fd80000000a00 */
[----:B0-----:R-:W0:Y:S02]  /*14640*/  @P0 LDC.64 R2, c[0x0][0xa28] ;  /* 0x00028a00ff020b82 */ /* 0x001e240000000a00 */
[----:B0-----:R-:W-:-:S05]  /*14650*/  @P0 IMAD.WIDE R2, R27, 0x4, R2 ;  /* 0x000000041b020825 */ /* 0x001fca00078e0202 */
[----:B--2---:R0:W2:Y:S01]  /*14660*/  @P0 LDG.E R19, desc[UR56][R2.64] ;  /* 0x0000003802130981 */ /* 0x0040a2000c1e1900 */
[----:B------:R-:W-:Y:S01]  /*14670*/  ISETP.NE.U32.AND P0, PT, RZ, UR4, PT ;  /* 0x00000004ff007c0c */ /* 0x000fe2000bf05070 */
[----:B---3--:R-:W-:Y:S01]  /*14680*/  IMAD.MOV.U32 R0, RZ, RZ, RZ ;  /* 0x000000ffff007224 */ /* 0x008fe200078e00ff */
[----:B------:R-:W-:Y:S02]  /*14690*/  LOP3.LUT R16, R16, 0xffffffbf, RZ, 0xc0, !PT ;  /* 0xffffffbf10107812 */ /* 0x000fe400078ec0ff */
[----:B------:R-:W-:Y:S01]  /*146a0*/  ISETP.NE.AND.EX P1, PT, RZ, UR5, PT, P0 ;  /* 0x00000005ff007c0c */ /* 0x000fe2000bf25300 */
[----:B------:R-:W-:Y:S02]  /*146b0*/  ULDC.64 UR4, c[0x0][0xa00] ;  /* 0x0002800000047ab9 */ /* 0x000fe40000000a00 */
[----:B------:R-:W-:Y:S01]  /*146c0*/  ISETP.NE.U32.AND P0, PT, RZ, UR4, PT ;  /* 0x00000004ff007c0c */ /* 0x000fe2000bf05070 */
[----:B0-----:R-:W0:Y:S03]  /*146d0*/  LDC.64 R2, c[0x0][0xa00] ;  /* 0x00028000ff027b82 */ /* 0x001e260000000a00 */
[----:B------:R-:W-:Y:S01]  /*146e0*/  ISETP.NE.AND.EX P2, PT, RZ, UR5, PT, P0 ;  /* 0x00000005ff007c0c */ /* 0x000fe2000bf45300 */
[----:B------:R-:W-:-:S05]  /*146f0*/  ULDC.64 UR4, c[0x0][0x418] ;  /* 0x0001060000047ab9 */ /* 0x000fca0000000a00 */
[----:B------:R-:W1:Y:S07]  /*14700*/  @P1 LDC.64 R4, c[0x0][0xa18] ;  /* 0x00028600ff041b82 */ /* 0x000e6e0000000a00 */
[----:B------:R-:W-:Y:S01]  /*14710*/  @P2 LOP3.LUT R16, R16, 0x40, RZ, 0xfc, !PT ;  /* 0x0000004010102812 */ /* 0x000fe200078efcff */
[----:B0-----:R-:W-:-:S05]  /*14720*/  IMAD.WIDE R2, R27, 0x4, R2 ;  /* 0x000000041b027825 */ /* 0x001fca00078e0202 */
[----:B------:R-:W3:Y:S01]  /*14730*/  @P2 LDG.E R0, desc[UR56][R2.64] ;  /* 0x0000003802002981 */ /* 0x000ee2000c1e1900 */
[----:B-1----:R-:W-:-:S05]  /*14740*/  @P1 IMAD.WIDE R4, R27, 0x4, R4 ;  /* 0x000000041b041825 */ /* 0x002fca00078e0204 */
[----:B------:R0:W5:Y:S01]  /*14750*/  @P1 LDG.E R28, desc[UR56][R4.64] ;  /* 0x00000038041c1981 */ /* 0x000162000c1e1900 */
        /* <DEDUP_REMOVED lines=8> */
[----:B-1----:R-:W-:Y:S01]  /*147e0*/  IMAD.U32 R0, RZ, RZ, UR4 ;  /* 0x00000004ff007e24 */ /* 0x002fe2000f8e00ff */
[----:B------:R-:W-:Y:S06]  /*147f0*/  @P1 BRA `(.L_x_1177) ;  /* 0x0000000000181947 */ /* 0x000fec0003800000 */
[----:B------:R-:W-:Y:S02]  /*14800*/  ULDC UR4, c[0x0][0x288] ;  /* 0x0000a20000047ab9 */ /* 0x000fe40000000800 */
[----:B-----5:R-:W-:Y:S01]  /*14810*/  IMAD.U32 R28, RZ, RZ, UR4 ;  /* 0x00000004ff1c7e24 */ /* 0x020fe2000f8e00ff */
[----:B------:R-:W-:Y:S06]  /*14820*/  @!P2 BRA `(.L_x_1177) ;  /* 0x00000000000ca947 */ /* 0x000fec0003800000 */
[----:B0-----:R-:W2:Y:S04]  /*14830*/  LDG.E R5, desc[UR56][R2.64] ;  /* 0x0000003802057981 */ /* 0x001ea8000c1e1900 */
[----:B------:R-:W2:Y:S02]  /*14840*/  LDG.E R28, desc[UR56][R2.64+0x4] ;  /* 0x00000438021c7981 */ /* 0x000ea4000c1e1900 */
[----:B--2---:R-:W-:-:S07]  /*14850*/  IMAD.IADD R28, R28, 0x1, -R5 ;  /* 0x000000011c1c7824 */ /* 0x004fce00078e0a05 */
.L_x_1177:
[----:B------:R-:W-:Y:S02]  /*14860*/  ULDC.64 UR4, c[0x0][0xa20] ;  /* 0x0002880000047ab9 */ /* 0x000fe40000000a00 */
[----:B------:R-:W-:-:S04]  /*14870*/  ISETP.NE.U32.AND P0, PT, RZ, UR4, PT ;  /* 0x00000004ff007c0c */ /* 0x000fc8000bf05070 */
[----:B------:R-:W-:-:S13]  /*14880*/  ISETP.NE.AND.EX P0, PT, RZ, UR5, PT, P0 ;  /* 0x00000005ff007c0c */ /* 0x000fda000bf05300 */
[----:B------:R-:W-:Y:S05]  /*14890*/  @!P0 BRA `(.L_x_1178) ;  /* 0x0000000000108947 */ /* 0x000fea0003800000 */
[----:B------:R-:W1:Y:S02]  /*148a0*/  LDC.64 R2, c[0x0][0xa20] ;  /* 0x00028800ff027b82 */ /* 0x000e640000000a00 */
[----:B-1----:R-:W-:-:S05]  /*148b0*/  IMAD.WIDE R2, R27, 0x4, R2 ;  /* 0x000000041b027825 */ /* 0x002fca00078e0202 */
[----:B------:R1:W5:Y:S01]  /*148c0*/  LDG.E R0, desc[UR56][R2.64] ;  /* 0x0000003802007981 */ /* 0x000362000c1e1900 */
[----:B------:R-:W-:Y:S05]  /*148d0*/  BRA `(.L_x_1179) ;  /* 0x0000000000247947 */ /* 0x000fea0003800000 */
.L_x_1178:
[----:B------:R-:W-:Y:S02]  /*148e0*/  ULDC.64 UR4, c[0x0][0xa08] ;  /* 0x0002820000047ab9 */ /* 0x000fe40000000a00 */
[----:B------:R-:W-:-:S04]  /*148f0*/  ISETP.NE.U32.AND P0, PT, RZ, UR4, PT ;  /* 0x00000004ff007c0c */ /* 0x000fc8000bf05070 */
[----:B------:R-:W-:-:S13]  /*14900*/  ISETP.NE.AND.EX P0, PT, RZ, UR5, PT, P0 ;  /* 0x00000005ff007c0c */ /* 0x000fda000bf05300 */
[----:B------:R-:W-:Y:S05]  /*14910*/  @!P0 BRA `(.L_x_1179) ;  /* 0x0000000000148947 */ /* 0x000fea0003800000 */
[----:B------:R-:W1:Y:S02]  /*14920*/  LDC.64 R2, c[0x0][0xa08] ;  /* 0x00028200ff027b82 */ /* 0x000e640000000a00 */
[----:B-1----:R-:W-:-:S05]  /*14930*/  IMAD.WIDE R2, R27, 0x4, R2 ;  /* 0x000000041b027825 */ /* 0x002fca00078e0202 */
[----:B------:R-:W2:Y:S04]  /*14940*/  LDG.E R0, desc[UR56][R2.64] ;  /* 0x0000003802007981 */ /* 0x000ea8000c1e1900 */
[----:B0-----:R-:W2:Y:S02]  /*14950*/  LDG.E R5, desc[UR56][R2.64+0x4] ;  /* 0x0000043802057981 */ /* 0x001ea4000c1e1900 */
[----:B--2---:R-:W-:-:S07]  /*14960*/  IMAD.IADD R0, R5, 0x1, -R0 ;  /* 0x0000000105007824 */ /* 0x004fce00078e0a00 */
.L_x_1179:
[----:B-1----:R-:W1:Y:S01]  /*14970*/  LDC R2, c[0x0][0x448] ;  /* 0x00011200ff027b82 */ /* 0x002e620000000800 */
[----:B------:R-:W-:Y:S01]  /*14980*/  IMAD R25, R25, 0xc0, RZ ;  /* 0x000000c019197824 */ /* 0x000fe200078e02ff */
[----:B------:R-:W-:Y:S01]  /*14990*/  LOP3.LUT R16, R16, 0xfffffff7, RZ, 0xc0, !PT ;  /* 0xfffffff710107812 */ /* 0x000fe200078ec0ff */
[----:B-----5:R-:W-:Y:S02]  /*149a0*/  IMAD.IADD R7, R0, 0x1, -R19 ;  /* 0x0000000100077824 */ /* 0x020fe400078e0a13 */
[----:B------:R-:W-:-:S03]  /*149b0*/  VIADD R3, R25, 0xbf ;  /* 0x000000bf19037836 */ /* 0x000fc60000000000 */
[----:B------:R-:W-:Y:S01]  /*149c0*/  IADD3 R0, R7, 0x1, -R28 ;  /* 0x0000000107007810 */ /* 0x000fe20007ffe81c */
[----:B------:R2:W-:Y:S01]  /*149d0*/  STL [R1+0x8], R7 ;  /* 0x0000080701007387 */ /* 0x0005e20000100800 */
[----:B-1----:R-:W-:-:S13]  /*149e0*/  ISETP.NE.AND P2, PT, R2, 0x1, PT ;  /* 0x000000010200780c */ /* 0x002fda0003f45270 */
[----:B0-----:R-:W0:Y:S01]  /*149f0*/  @P2 LDC R4, c[0x0][0x44c] ;  /* 0x00011300ff042b82 */ /* 0x001e220000000800 */
[----:B------:R-:W-:-:S07]  /*14a00*/  @P2 LOP3.LUT R16, R16, 0x8, RZ, 0xfc, !PT ;  /* 0x0000000810102812 */ /* 0x000fce00078efcff */
[----:B------:R-:W1:Y:S01]  /*14a10*/  @P2 LDC R2, c[0x0][0x450] ;  /* 0x00011400ff022b82 */ /* 0x000e620000000800 */
[----:B0-----:R-:W-:-:S05]  /*14a20*/  @P2 IMAD.HI.U32 R5, R3, R4, RZ ;  /* 0x0000000403052227 */ /* 0x001fca00078e00ff */
[----:B-1----:R-:W-:-:S05]  /*14a30*/  @P2 SHF.R.U32.HI R3, RZ, R2, R5 ;  /* 0x00000002ff032219 */ /* 0x002fca0000011605 */
[----:B------:R-:W-:Y:S02]  /*14a40*/  IMAD.IADD R0, R0, 0x1, R3 ;  /* 0x0000000100007824 */ /* 0x000fe400078e0203 */
[----:B------:R-:W0:Y:S02]  /*14a50*/  LDC.64 R2, c[0x0][0x9e0] ;  /* 0x00027800ff027b82 */ /* 0x000e240000000a00 */
[----:B0-----:R-:W-:Y:S01]  /*14a60*/  ISETP.GE.AND P1, PT, R3, 0x1, PT ;  /* 0x000000010300780c */ /* 0x001fe20003f26270 */
[----:B------:R-:W-:-:S12]  /*14a70*/  IMAD.IADD R2, R0, 0x1, R2 ;  /* 0x0000000100027824 */ /* 0x000fd800078e0202 */
[----:B--2---:R-:W-:Y:S05]  /*14a80*/  @!P1 BRA `(.L_x_1180) ;  /* 0x0000000000489947 */ /* 0x004fea0003800000 */
[C---:B------:R-:W-:Y:S01]  /*14a90*/  ISETP.GT.AND P0, PT, R0.reuse, RZ, PT ;  /* 0x000000ff0000720c */ /* 0x040fe20003f04270 */
[----:B------:R-:W-:Y:S01]  /*14aa0*/  BSSY B0, `(.L_x_1181) ;  /* 0x000000e000007945 */ /* 0x000fe20003800000 */
[----:B------:R-:W-:-:S11]  /*14ab0*/  VIADD R6, R0, 0xffffffff ;  /* 0xffffffff00067836 */ /* 0x000fd60000000000 */
[----:B------:R-:W-:Y:S05]  /*14ac0*/  @P0 BRA `(.L_x_1182) ;  /* 0x00000000001c0947 */ /* 0x000fea0003800000 */
[----:B------:R-:W-:Y:S01]  /*14ad0*/  ISETP.NE.AND P0, PT, R3, 0x1, PT ;  /* 0x000000010300780c */ /* 0x000fe20003f05270 */
[----:B------:R-:W-:-:S12]  /*14ae0*/  IMAD.MOV R0, RZ, RZ, -R0 ;  /* 0x000000ffff007224 */ /* 0x000fd800078e0a00 */
[----:B------:R-:W0:Y:S02]  /*14af0*/  @P0 LDC.64 R4, c[0x0][0x9e8] ;  /* 0x00027a00ff040b82 */ /* 0x000e240000000a00 */
[----:B0-----:R-:W-:-:S05]  /*14b00*/  @P0 IMAD.HI.U32 R4, R0, R4, RZ ;  /* 0x0000000400040227 */ /* 0x001fca00078e00ff */
[----:B------:R-:W-:-:S04]  /*14b10*/  @P0 SHF.R.U32.HI R0, RZ, R5, R4 ;  /* 0x00000005ff000219 */ /* 0x000fc80000011604 */
[----:B------:R-:W-:Y:S01]  /*14b20*/  LOP3.LUT R6, RZ, R0, RZ, 0x33, !PT ;  /* 0x00000000ff067212 */ /* 0x000fe200078e33ff */
[----:B------:R-:W-:Y:S06]  /*14b30*/  BRA `(.L_x_1183) ;  /* 0x0000000000107947 */ /* 0x000fec0003800000 */
.L_x_1182:
[----:B------:R-:W-:-:S13]  /*14b40*/  ISETP.NE.AND P0, PT, R3, 0x1, PT ;  /* 0x000000010300780c */ /* 0x000fda0003f05270 */
[----:B------:R-:W0:Y:S02]  /*14b50*/  @P0 LDC.64 R4, c[0x0][0x9e8] ;  /* 0x00027a00ff040b82 */ /* 0x000e240000000a00 */
[----:B0-----:R-:W-:-:S05]  /*14b60*/  @P0 IMAD.HI.U32 R4, R6, R4, RZ ;  /* 0x0000000406040227 */ /* 0x001fca00078e00ff */
[----:B------:R-:W-:-:S07]  /*14b70*/  @P0 SHF.R.U32.HI R6, RZ, R5, R4 ;  /* 0x00000005ff060219 */ /* 0x000fce0000011604 */
.L_x_1183:
[----:B------:R-:W-:Y:S05]  /*14b80*/  BSYNC B0 ;  /* 0x0000000000007941 */ /* 0x000fea0003800000 */
.L_x_1181:
[----:B------:R-:W-:-:S05]  /*14b90*/  IMAD R5, R6, R3, R3 ;  /* 0x0000000306057224 */ /* 0x000fca00078e0203 */
[----:B------:R-:W-:-:S07]  /*14ba0*/  VIMNMX R2, R2, R5, PT ;  /* 0x0000000502027248 */ /* 0x000fce0003fe0100 */
.L_x_1180:
[----:B------:R-:W0:Y:S01]  /*14bb0*/  @P2 LDC R4, c[0x0][0x44c] ;  /* 0x00011300ff042b82 */ /* 0x000e220000000800 */
[----:B------:R-:W-:-:S07]  /*14bc0*/  ULDC UR4, c[0x0][0x9dc] ;  /* 0x0002770000047ab9 */ /* 0x000fce0000000800 */
[----:B------:R-:W1:Y:S01]  /*14bd0*/  @P2 LDC R0, c[0x0][0x450] ;  /* 0x00011400ff002b82 */ /* 0x000e620000000800 */
[----:B0-----:R-:W-:-:S04]  /*14be0*/  @P2 IMAD.HI.U32 R5, R25, R4, RZ ;  /* 0x0000000419052227 */ /* 0x001fc800078e00ff */
[----:B------:R-:W-:Y:S01]  /*14bf0*/  IMAD.MOV.U32 R4, RZ, RZ, R25 ;  /* 0x000000ffff047224 */ /* 0x000fe200078e0019 */
[----:B-1----:R-:W-:Y:S01]  /*14c00*/  @P2 SHF.R.U32.HI R4, RZ, R0, R5 ;  /* 0x00000000ff042219 */ /* 0x002fe20000011605 */
[----:B------:R-:W-:Y:S02]  /*14c10*/  VIADD R0, R2, 0x7f ;  /* 0x0000007f02007836 */ /* 0x000fe40000000000 */
[----:B------:R-:W-:Y:S01]  /*14c20*/  VIADD R2, R7, 0x7f ;  /* 0x0000007f07027836 */ /* 0x000fe20000000000 */
[----:B------:R-:W-:Y:S02]  /*14c30*/  IADD3 R6, R4, R7, -R28 ;  /* 0x0000000704067210 */ /* 0x000fe40007ffe81c */
[----:B------:R-:W-:-:S04]  /*14c40*/  SHF.R.S32.HI R5, RZ, 0x1f, R0 ;  /* 0x0000001fff057819 */ /* 0x000fc80000011400 */
[----:B------:R-:W-:Y:S02]  /*14c50*/  LEA.HI R0, R5, R0, RZ, 0x7 ;  /* 0x0000000005007211 */ /* 0x000fe400078f38ff */
[----:B------:R-:W-:Y:S02]  /*14c60*/  SHF.R.S32.HI R5, RZ, 0x1f, R2 ;  /* 0x0000001fff057819 */ /* 0x000fe40000011402 */
[----:B------:R-:W-:Y:S02]  /*14c70*/  SHF.R.S32.HI R0, RZ, 0x7, R0 ;  /* 0x00000007ff007819 */ /* 0x000fe40000011400 */
[----:B------:R-:W-:Y:S01]  /*14c80*/  LEA.HI R5, R5, R2, RZ, 0x7 ;  /* 0x0000000205057211 */ /* 0x000fe200078f38ff */
[----:B------:R-:W-:-:S03]  /*14c90*/  VIADD R2, R6, -UR4 ;  /* 0x8000000406027c36 */ /* 0x000fc60008000000 */
[----:B------:R-:W-:-:S04]  /*14ca0*/  SHF.R.S32.HI R5, RZ, 0x7, R5 ;  /* 0x00000007ff057819 */ /* 0x000fc80000011405 */
[----:B------:R-:W-:Y:S01]  /*14cb0*/  VIMNMX R0, R5, R0, PT ;  /* 0x0000000005007248 */ /* 0x000fe20003fe0100 */
[----:B------:R-:W-:Y:S06]  /*14cc0*/  @!P1 BRA `(.L_x_1184) ;  /* 0x0000000000449947 */ /* 0x000fec0003800000 */
[----:B------:R-:W-:Y:S01]  /*14cd0*/  ISETP.GT.AND P0, PT, R6, -0x1, PT ;  /* 0xffffffff0600780c */ /* 0x000fe20003f04270 */
[----:B------:R-:W-:-:S12]  /*14ce0*/  BSSY B0, `(.L_x_1185) ;  /* 0x000000d000007945 */ /* 0x000fd80003800000 */
[----:B------:R-:W-:Y:S05]  /*14cf0*/  @P0 BRA `(.L_x_1186) ;  /* 0x00000000001c0947 */ /* 0x000fea0003800000 */
[----:B------:R-:W-:Y:S02]  /*14d00*/  ISETP.NE.AND P0, PT, R3, 0x1, PT ;  /* 0x000000010300780c */ /* 0x000fe40003f05270 */
[----:B------:R-:W-:-:S11]  /*14d10*/  LOP3.LUT R6, RZ, R6, RZ, 0x33, !PT ;  /* 0x00000006ff067212 */ /* 0x000fd600078e33ff */
[----:B------:R-:W0:Y:S02]  /*14d20*/  @P0 LDC.64 R4, c[0x0][0x9e8] ;  /* 0x00027a00ff040b82 */ /* 0x000e240000000a00 */
[----:B0-----:R-:W-:-:S05]  /*14d30*/  @P0 IMAD.HI.U32 R4, R6, R4, RZ ;  /* 0x0000000406040227 */ /* 0x001fca00078e00ff */
[----:B------:R-:W-:-:S04]  /*14d40*/  @P0 SHF.R.U32.HI R6, RZ, R5, R4 ;  /* 0x00000005ff060219 */ /* 0x000fc80000011604 */
[----:B------:R-:W-:Y:S01]  /*14d50*/  LOP3.LUT R6, RZ, R6, RZ, 0x33, !PT ;  /* 0x00000006ff067212 */ /* 0x000fe200078e33ff */
[----:B------:R-:W-:Y:S06]  /*14d60*/  BRA `(.L_x_1187) ;  /* 0x0000000000107947 */ /* 0x000fec0003800000 */
.L_x_1186:
[----:B------:R-:W-:-:S13]  /*14d70*/  ISETP.NE.AND P0, PT, R3, 0x1, PT ;  /* 0x000000010300780c */ /* 0x000fda0003f05270 */
[----:B------:R-:W0:Y:S02]  /*14d80*/  @P0 LDC.64 R4, c[0x0][0x9e8] ;  /* 0x00027a00ff040b82 */ /* 0x000e240000000a00 */
[----:B0-----:R-:W-:-:S05]  /*14d90*/  @P0 IMAD.HI.U32 R4, R6, R4, RZ ;  /* 0x0000000406040227 */ /* 0x001fca00078e00ff */
[----:B------:R-:W-:-:S07]  /*14da0*/  @P0 SHF.R.U32.HI R6, RZ, R5, R4 ;  /* 0x00000005ff060219 */ /* 0x000fce0000011604 */
.L_x_1187:
[----:B------:R-:W-:Y:S05]  /*14db0*/  BSYNC B0 ;  /* 0x0000000000007941 */ /* 0x000fea0003800000 */
.L_x_1185:
[----:B------:R-:W-:-:S05]  /*14dc0*/  IMAD R3, R6, R3, RZ ;  /* 0x0000000306037224 */ /* 0x000fca00078e02ff */
[----:B------:R-:W-:-:S07]  /*14dd0*/  VIMNMX R2, R2, R3, !PT ;  /* 0x0000000302027248 */ /* 0x000fce0007fe0100 */
.L_x_1184:
[C---:B------:R-:W-:Y:S01]  /*14de0*/  LOP3.LUT R3, R26.reuse, 0xff000000, RZ, 0xc0, !PT ;  /* 0xff0000001a037812 */ /* 0x040fe200078ec0ff */
[----:B------:R-:W-:Y:S01]  /*14df0*/  BSSY B0, `(.L_x_1188) ;  /* 0x0000029000007945 */ /* 0x000fe20003800000 */
[----:B------:R-:W-:Y:S02]  /*14e00*/  LOP3.LUT R4, R26, 0xff0000, RZ, 0xc0, !PT ;  /* 0x00ff00001a047812 */ /* 0x000fe400078ec0ff */
[----:B------:R-:W-:-:S04]  /*14e10*/  SHF.R.U32.HI R3, RZ, 0x8, R3 ;  /* 0x00000008ff037819 */ /* 0x000fc80000011603 */
[----:B------:R-:W-:Y:S02]  /*14e20*/  LEA.HI R4, R4, R3, RZ, 0x10 ;  /* 0x0000000304047211 */ /* 0x000fe400078f80ff */
[----:B------:R-:W-:-:S04]  /*14e30*/  SHF.R.S32.HI R3, RZ, 0x1f, R2 ;  /* 0x0000001fff037819 */ /* 0x000fc80000011402 */
[----:B------:R-:W-:Y:S01]  /*14e40*/  LEA.HI R3, R3, R2, RZ, 0x7 ;  /* 0x0000000203037211 */ /* 0x000fe200078f38ff */
[----:B------:R-:W-:-:S03]  /*14e50*/  IMAD.MOV.U32 R2, RZ, RZ, RZ ;  /* 0x000000ffff027224 */ /* 0x000fc600078e00ff */
[----:B------:R-:W-:-:S04]  /*14e60*/  SHF.R.S32.HI R3, RZ, 0x7, R3 ;  /* 0x00000007ff037819 */ /* 0x000fc80000011403 */
[----:B------:R-:W-:-:S04]  /*14e70*/  VIMNMX R5, RZ, R3, !PT ;  /* 0x00000003ff057248 */ /* 0x000fc80007fe0100 */
[----:B------:R-:W-:-:S13]  /*14e80*/  ISETP.GT.AND P0, PT, R0, R5, PT ;  /* 0x000000050000720c */ /* 0x000fda0003f04270 */
[----:B------:R-:W-:Y:S05]  /*14e90*/  @!P0 BRA `(.L_x_1189) ;  /* 0x0000000000788947 */ /* 0x000fea0003800000 */
[----:B------:R-:W-:-:S04]  /*14ea0*/  SHF.R.U32.HI R6, RZ, 0x10, R4 ;  /* 0x00000010ff067819 */ /* 0x000fc80000011604 */
[----:B------:R-:W-:-:S13]  /*14eb0*/  ISETP.NE.AND P0, PT, R6, RZ, PT ;  /* 0x000000ff0600720c */ /* 0x000fda0003f05270 */
[----:B------:R-:W0:Y:S02]  /*14ec0*/  @!P0 LDC R6, c[0x0][0x9f0] ;  /* 0x00027c00ff068b82 */ /* 0x000e240000000800 */
[----:B0-----:R-:W-:Y:S02]  /*14ed0*/  IABS R8, R6 ;  /* 0x0000000600087213 */ /* 0x001fe40000000000 */
[----:B------:R-:W-:Y:S02]  /*14ee0*/  IADD3 R7, R6, -0x1, R0 ;  /* 0xffffffff06077810 */ /* 0x000fe40007ffe000 */
[----:B------:R-:W0:Y:S03]  /*14ef0*/  I2F.RP R2, R8 ;  /* 0x0000000800027306 */ /* 0x000e260000209400 */
[----:B------:R-:W-:-:S05]  /*14f00*/  IMAD.IADD R7, R7, 0x1, -R5 ;  /* 0x0000000107077824 */ /* 0x000fca00078e0a05 */
        /* <DEDUP_REMOVED lines=23> */
.L_x_1189:
[----:B------:R-:W-:Y:S05]  /*15080*/  BSYNC B0 ;  /* 0x0000000000007941 */ /* 0x000fea0003800000 */
.L_x_1188:
[----:B------:R-:W-:Y:S01]  /*15090*/  LOP3.LUT R4, R4, 0xff, RZ, 0xc0, !PT ;  /* 0x000000ff04047812 */ /* 0x000fe200078ec0ff */
[----:B------:R-:W-:Y:S04]  /*150a0*/  BSSY B7, `(.L_x_1190) ;  /* 0x000034d000077945 */ /* 0x000fe80003800000 */
[----:B------:R-:W-:-:S05]  /*150b0*/  IMAD R3, R4, R2, R5 ;  /* 0x0000000204037224 */ /* 0x000fca00078e0205 */
        /* <DEDUP_REMOVED lines=22> */
.L_x_1191:
        /* <DEDUP_REMOVED lines=20> */
.L_x_1194:
[----:B------:R-:W-:Y:S05]  /*15360*/  BSYNC B6 ;  /* 0x0000000000067941 */ /* 0x000fea0003800000 */
.L_x_1193:
        /* <DEDUP_REMOVED lines=20> */
.L_x_1197:
        /* <DEDUP_REMOVED lines=15> */
.L_x_1196:
[----:B------:R-:W-:Y:S05]  /*155a0*/  BSYNC B6 ;  /* 0x0000000000067941 */ /* 0x000fea0003800000 */
.L_x_1195:
[----:B------:R-:W-:Y:S01]  /*155b0*/  ULDC.64 UR4, c[0x0][0x9f8] ;  /* 0x00027e0000047ab9 */ /* 0x000fe20000000a00 */
[----:B------:R-:W2:Y:S01]  /*155c0*/  LDL R18, [R1+0x8] ;  /* 0x0000080001127983 */ /* 0x000ea20000100800 */
[----:B------:R-:W-:Y:S01]  /*155d0*/  ISETP.NE.U32.AND P0, PT, RZ, UR4, PT ;  /* 0x00000004ff007c0c */ /* 0x000fe2000bf05070 */
[----:B------:R-:W-:Y:S01]  /*155e0*/  IMAD.MOV.U32 R7, RZ, RZ, R27 ;  /* 0x000000ffff077224 */ /* 0x000fe200078e001b */
[----:B------:R-:W0:Y:S01]  /*155f0*/  LDC R6, c[0x0][0x430] ;  /* 0x00010c00ff067b82 */ /* 0x000e220000000800 */
[----:B------:R-:W1:Y:S01]  /*15600*/  S2R R21, SR_TID.X ;  /* 0x0000000000157919 */ /* 0x000e620000002100 */
[----:B------:R-:W-:Y:S01]  /*15610*/  ISETP.NE.AND.EX P0, PT, RZ, UR5, PT, P0 ;  /* 0x00000005ff007c0c */ /* 0x000fe2000bf05300 */
[----:B------:R-:W3:Y:S01]  /*15620*/  S2R R20, SR_TID.X ;  /* 0x0000000000147919 */ /* 0x000ee20000002100 */
[----:B------:R-:W-:Y:S01]  /*15630*/  VIADD R22, R22, 0xffffffff ;  /* 0xffffffff16167836 */ /* 0x000fe20000000000 */
[----:B------:R-:W-:Y:S01]  /*15640*/  LOP3.LUT R16, R16, 0xffffffdf, RZ, 0xc0, !PT ;  /* 0xffffffdf10107812 */ /* 0x000fe200078ec0ff */
[----:B------:R-:W-:-:S09]  /*15650*/  ULDC UR4, c[0x0][0x2f4] ;  /* 0x0000bd0000047ab9 */ /* 0x000fd20000000800 */
[----:B------:R-:W4:Y:S02]  /*15660*/  @P0 LDC.64 R2, c[0x0][0x9f8] ;  /* 0x00027e00ff020b82 */ /* 0x000f240000000a00 */
[----:B----4-:R-:W-:-:S05]  /*15670*/  @P0 IMAD.WIDE R2, R27, 0x4, R2 ;  /* 0x000000041b020825 */ /* 0x010fca00078e0202 */
[----:B------:R4:W2:Y:S01]  /*15680*/  @P0 LDG.E R7, desc[UR56][R2.64] ;  /* 0x0000003802070981 */ /* 0x0008a2000c1e1900 */
[----:B0-----:R-:W-:Y:S01]  /*15690*/  ISETP.NE.AND P1, PT, R6, 0x1, PT ;  /* 0x000000010600780c */ /* 0x001fe20003f25270 */
[----:B-1----:R-:W-:Y:S01]  /*156a0*/  IMAD.SHL.U32 R21, R21, 0x20, RZ ;  /* 0x0000002015157824 */ /* 0x002fe200078e00ff */
[----:B---3--:R-:W-:Y:S01]  /*156b0*/  LOP3.LUT R20, R20, 0x7f, RZ, 0xc0, !PT ;  /* 0x0000007f14147812 */ /* 0x008fe200078ec0ff */
[----:B------:R-:W-:Y:S01]  /*156c0*/  IMAD.SHL.U32 R9, R22, 0x80, RZ ;  /* 0x0000008016097824 */ /* 0x000fe200078e00ff */
[----:B------:R-:W0:Y:S02]  /*156d0*/  S2R R8, SR_TID.X ;  /* 0x0000000000087919 */ /* 0x000e240000002100 */
[----:B------:R-:W-:Y:S02]  /*156e0*/  SHF.R.U32.HI R20, RZ, 0x2, R20 ;  /* 0x00000002ff147819 */ /* 0x000fe40000011614 */
[----:B------:R-:W-:-:S04]  /*156f0*/  LOP3.LUT R21, R21, 0x60, RZ, 0xc0, !PT ;  /* 0x0000006015157812 */ /* 0x000fc800078ec0ff */
[----:B------:R-:W-:Y:S01]  /*15700*/  LOP3.LUT R0, R9, R20, R21, 0xfe, !PT ;  /* 0x0000001409007212 */ /* 0x000fe200078efe15 */
[----:B----4-:R-:W1:Y:S01]  /*15710*/  @P1 LDC R3, c[0x0][0x434] ;  /* 0x00010d00ff031b82 */ /* 0x010e620000000800 */
[----:B------:R-:W-:-:S07]  /*15720*/  @P1 LOP3.LUT R16, R16, 0x20, RZ, 0xfc, !PT ;  /* 0x0000002010101812 */ /* 0x000fce00078efcff */
[----:B------:R-:W3:Y:S01]  /*15730*/  @P1 LDC R2, c[0x0][0x438] ;  /* 0x00010e00ff021b82 */ /* 0x000ee20000000800 */
[----:B------:R-:W-:Y:S01]  /*15740*/  LOP3.LUT R16, R16, 0xfffffffb, RZ, 0xc0, !PT ;  /* 0xfffffffb10107812 */ /* 0x000fe200078ec0ff */
[----:B------:R-:W-:Y:S01]  /*15750*/  UMOV UR5, 0xffffffff ;  /* 0xffffffff00057882 */ /* 0x000fe20000000000 */
[----:B------:R-:W-:Y:S02]  /*15760*/  LOP3.LUT R26, R26, 0xffff, RZ, 0xc0, !PT ;  /* 0x0000ffff1a1a7812 */ /* 0x000fe400078ec0ff */
[C---:B--2---:R-:W-:Y:S01]  /*15770*/  ISETP.GE.AND P0, PT, R0.reuse, R18, PT ;  /* 0x000000120000720c */ /* 0x044fe20003f06270 */
[----:B------:R-:W-:Y:S02]  /*15780*/  IMAD.IADD R0, R0, 0x1, R19 ;  /* 0x0000000100007824 */ /* 0x000fe400078e0213 */
[----:B0-----:R-:W-:Y:S02]  /*15790*/  IMAD.SHL.U32 R18, R8, 0x8, RZ ;  /* 0x0000000808127824 */ /* 0x001fe400078e00ff */
[----:B-1----:R-:W-:-:S03]  /*157a0*/  @P1 IMAD.HI.U32 R3, R0, R3, RZ ;  /* 0x0000000300031227 */ /* 0x002fc600078e00ff */
[----:B------:R-:W-:Y:S01]  /*157b0*/  LOP3.LUT R18, R18, 0x18, RZ, 0xc0, !PT ;  /* 0x0000001812127812 */ /* 0x000fe200078ec0ff */
[----:B------:R-:W-:Y:S01]  /*157c0*/  IMAD.MOV.U32 R4, RZ, RZ, R0 ;  /* 0x000000ffff047224 */ /* 0x000fe200078e0000 */
[----:B---3--:R-:W-:-:S03]  /*157d0*/  @P1 SHF.R.U32.HI R4, RZ, R2, R3 ;  /* 0x00000002ff041219 */ /* 0x008fc60000011603 */
[----:B------:R-:W0:Y:S02]  /*157e0*/  @!P0 LDC.64 R2, c[0x0][0x428] ;  /* 0x00010a00ff028b82 */ /* 0x000e240000000a00 */
[----:B------:R-:W-:-:S04]  /*157f0*/  IMAD.MOV R5, RZ, RZ, -R4 ;  /* 0x000000ffff057224 */ /* 0x000fc800078e0a04 */
[----:B------:R-:W-:Y:S01]  /*15800*/  IMAD R0, R6, R5, R0 ;  /* 0x0000000506007224 */ /* 0x000fe200078e0200 */
[--C-:B------:R-:W-:Y:S02]  /*15810*/  @!P0 SHF.R.S32.HI R5, RZ, 0x1f, R4.reuse ;  /* 0x0000001fff058819 */ /* 0x100fe40000011404 */
[----:B------:R-:W-:Y:S01]  /*15820*/  SHF.R.S32.HI R6, RZ, 0x1f, R7 ;  /* 0x0000001fff067819 */ /* 0x000fe20000011407 */
[----:B------:R-:W-:Y:S01]  /*15830*/  STL [R1+0x4], R7 ;  /* 0x0000040701007387 */ /* 0x000fe20000100800 */
[----:B0-----:R-:W-:-:S03]  /*15840*/  @!P0 IMAD.WIDE.U32 R4, R7, R2, R4 ;  /* 0x0000000207048225 */ /* 0x001fc600078e0004 */
[----:B------:R0:W-:Y:S02]  /*15850*/  STL [R1+0x14], R6 ;  /* 0x0000140601007387 */ /* 0x0001e40000100800 */
[----:B0-----:R-:W-:-:S04]  /*15860*/  @!P0 IMAD R6, R6, R2, RZ ;  /* 0x0000000206068224 */ /* 0x001fc800078e02ff */
[----:B------:R-:W-:Y:S02]  /*15870*/  @!P0 IMAD R6, R7, R3, R6 ;  /* 0x0000000307068224 */ /* 0x000fe400078e0206 */
[----:B------:R-:W0:Y:S01]  /*15880*/  @!P0 LDC.64 R2, c[0x0][0x418] ;  /* 0x00010600ff028b82 */ /* 0x000e220000000a00 */
[C---:B------:R-:W-:Y:S01]  /*15890*/  ISETP.GE.AND P2, PT, R18.reuse, UR4, PT ;  /* 0x0000000412007c0c */ /* 0x040fe2000bf46270 */
[----:B------:R-:W-:Y:S01]  /*158a0*/  @!P0 IMAD.IADD R5, R5, 0x1, R6 ;  /* 0x0000000105058824 */ /* 0x000fe200078e0206 */
[C---:B------:R-:W-:Y:S02]  /*158b0*/  LOP3.LUT R10, R18.reuse, 0x20, RZ, 0xfc, !PT ;  /* 0x00000020120a7812 */ /* 0x040fe400078efcff */
[----:B------:R-:W-:-:S09]  /*158c0*/  LOP3.LUT R8, R18, 0x40, RZ, 0xfc, !PT ;  /* 0x0000004012087812 */ /* 0x000fd200078efcff */
[----:B------:R-:W-:Y:S02]  /*158d0*/  @P2 LOP3.LUT R16, R16, 0x4, RZ, 0xfc, !PT ;  /* 0x0000000410102812 */ /* 0x000fe400078efcff */
[----:B0-----:R-:W-:Y:S01]  /*158e0*/  @!P0 LEA R6, P1, R4, R2, 0x2 ;  /* 0x0000000204068211 */ /* 0x001fe200078210ff */
[----:B------:R-:W-:-:S03]  /*158f0*/  IMAD.MOV.U32 R2, RZ, RZ, RZ ;  /* 0x000000ffff027224 */ /* 0x000fc600078e00ff */
[----:B------:R-:W-:Y:S02]  /*15900*/  @!P0 LEA.HI.X R7, R4, R3, R5, 0x2, P1 ;  /* 0x0000000304078211 */ /* 0x000fe400008f1405 */
[----:B------:R-:W-:-:S03]  /*15910*/  ISETP.GE.AND P1, PT, R10, UR4, PT ;  /* 0x000000040a007c0c */ /* 0x000fc6000bf26270 */
[----:B------:R0:W5:Y:S01]  /*15920*/  @!P0 LDG.E R2, desc[UR56][R6.64] ;  /* 0x0000003806028981 */ /* 0x000162000c1e1900 */
[----:B------:R-:W-:Y:S01]  /*15930*/  ISETP.GE.AND P0, PT, R8, UR4, PT ;  /* 0x0000000408007c0c */ /* 0x000fe2000bf06270 */
[----:B------:R-:W-:Y:S01]  /*15940*/  IMAD.U32 R3, RZ, RZ, UR36 ;  /* 0x00000024ff037e24 */ /* 0x000fe2000f8e00ff */
[----:B------:R-:W-:-:S07]  /*15950*/  LOP3.LUT R16, R16, 0xfffffffd, RZ, 0xc0, !PT ;  /* 0xfffffffd10107812 */ /* 0x000fce00078ec0ff */
[----:B------:R-:W-:-:S04]  /*15960*/  @P1 LOP3.LUT R16, R16, 0x2, RZ, 0xfc, !PT ;  /* 0x0000000210101812 */ /* 0x000fc800078efcff */
[----:B------:R-:W-:-:S04]  /*15970*/  LOP3.LUT R16, R16, 0xfffffffe, RZ, 0xc0, !PT ;  /* 0xfffffffe10107812 */ /* 0x000fc800078ec0ff */
[----:B------:R-:W-:Y:S01]  /*15980*/  @P0 LOP3.LUT R16, R16, 0x1, RZ, 0xfc, !PT ;  /* 0x0000000110100812 */ /* 0x000fe200078efcff */
[----:B0-----:R-:W-:Y:S06]  /*15990*/  BRA.DIV UR5, `(.L_x_1198) ;  /* 0x0000004205c87947 */ /* 0x001fec000b800000 */
.L_x_1264:
[----:B------:R-:W-:Y:S02]  /*159a0*/  ISETP.NE.AND P0, PT, R3, 0x3, PT ;  /* 0x000000030300780c */ /* 0x000fe40003f05270 */
[----:B------:R-:W-:-:S11]  /*159b0*/  LOP3.LUT R16, R16, 0xffffffef, RZ, 0xc0, !PT ;  /* 0xffffffef10107812 */ /* 0x000fd600078ec0ff */
[----:B------:R-:W-:Y:S01]  /*159c0*/  @P0 LOP3.LUT R16, R16, 0x10, RZ, 0xfc, !PT ;  /* 0x0000001010100812 */ /* 0x000fe200078efcff */
[----:B------:R-:W-:Y:S06]  /*159d0*/  @!P0 BRA `(.L_x_1199) ;  /* 0x0000000000048947 */ /* 0x000fec0003800000 */
[----:B------:R-:W-:Y:S01]  /*159e0*/  BPT.TRAP 0x1 ;  /* 0x000000040000795c */ /* 0x000fe20000300000 */
.L_x_1199:
        /* <DEDUP_REMOVED lines=23> */
.L_x_1265:
[----:B------:R-:W-:Y:S05]  /*15b60*/  BSYNC B0 ;  /* 0x0000000000007941 */ /* 0x000fea0003800000 */
.L_x_1200:
[----:B------:R-:W0:Y:S01]  /*15b70*/  LDL R14, [R1+0x8] ;  /* 0x00000800010e7983 */ /* 0x000e220000100800 */
[----:B------:R-:W-:Y:S01]  /*15b80*/  ULDC.64 UR4, c[0x0][0x300] ;  /* 0x0000c00000047ab9 */ /* 0x000fe20000000a00 */
[----:B------:R-:W-:Y:S01]  /*15b90*/  ULDC.64 UR6, c[0x0][0x2e8] ;  /* 0x0000ba0000067ab9 */ /* 0x000fe20000000a00 */
[----:B------:R-:W-:Y:S01]  /*15ba0*/  IMAD R3, R3, UR4, RZ ;  /* 0x0000000403037c24 */ /* 0x000fe2000f8e02ff */
[----:B------:R-:W1:Y:S01]  /*15bb0*/  S2R R11, SR_TID.X ;  /* 0x00000000000b7919 */ /* 0x000e620000002100 */
[----:B------:R-:W-:Y:S01]  /*15bc0*/  IMAD.WIDE.U32 R6, R0, UR4, RZ ;  /* 0x0000000400067c25 */ /* 0x000fe2000f8e00ff */
[----:B------:R-:W-:Y:S01]  /*15bd0*/  LOP3.LUT P4, RZ, R16, 0x4, RZ, 0xc0, !PT ;  /* 0x0000000410ff7812 */ /* 0x000fe2000788c0ff */
[----:B------:R-:W2:Y:S02]  /*15be0*/  S2R R10, SR_TID.X ;  /* 0x00000000000a7919 */ /* 0x000ea40000002100 */
[----:B------:R-:W-:Y:S01]  /*15bf0*/  IMAD R3, R0, UR5, R3 ;  /* 0x0000000500037c24 */ /* 0x000fe2000f8e0203 */
[----:B------:R-:W-:Y:S01]  /*15c00*/  ULDC.64 UR4, c[0x0][0x310] ;  /* 0x0000c40000047ab9 */ /* 0x000fe20000000a00 */
[----:B------:R-:W-:Y:S01]  /*15c10*/  LOP3.LUT P3, RZ, R16, 0x2, RZ, 0xc0, !PT ;  /* 0x0000000210ff7812 */ /* 0x000fe2000786c0ff */
[----:B------:R-:W-:Y:S01]  /*15c20*/  IMAD R8, R8, UR4, RZ ;  /* 0x0000000408087c24 */ /* 0x000fe2000f8e02ff */
[----:B------:R-:W-:Y:S01]  /*15c30*/  LOP3.LUT P2, RZ, R16, 0x1, RZ, 0xc0, !PT ;  /* 0x0000000110ff7812 */ /* 0x000fe2000784c0ff */
[----:B------:R-:W-:-:S02]  /*15c40*/  IMAD.IADD R7, R7, 0x1, R3 ;  /* 0x0000000107077824 */ /* 0x000fc400078e0203 */
[----:B------:R-:W-:-:S04]  /*15c50*/  IMAD.WIDE.U32 R6, R2, UR4, R6 ;  /* 0x0000000402067c25 */ /* 0x000fc8000f8e0006 */
[----:B------:R-:W-:Y:S01]  /*15c60*/  IMAD R2, R2, UR5, R8 ;  /* 0x0000000502027c24 */ /* 0x000fe2000f8e0208 */
[----:B------:R-:W-:-:S03]  /*15c70*/  ULDC.64 UR4, c[0x0][0x308] ;  /* 0x0000c20000047ab9 */ /* 0x000fc60000000a00 */
[----:B------:R-:W-:Y:S02]  /*15c80*/  IMAD.IADD R3, R7, 0x1, R2 ;  /* 0x0000000107037824 */ /* 0x000fe400078e0202 */
[----:B------:R-:W-:-:S04]  /*15c90*/  IMAD.MOV.U32 R2, RZ, RZ, R6 ;  /* 0x000000ffff027224 */ /* 0x000fc800078e0006 */
[C---:B------:R-:W-:Y:S01]  /*15ca0*/  IMAD.WIDE.U32 R2, R26.reuse, UR4, R2 ;  /* 0x000000041a027c25 */ /* 0x040fe2000f8e0002 */
[----:B------:R-:W-:Y:S01]  /*15cb0*/  UMOV UR4, 0xffffffff ;  /* 0xffffffff00047882 */ /* 0x000fe20000000000 */
[----:B-1----:R-:W-:Y:S02]  /*15cc0*/  LOP3.LUT R13, R11, 0x7f, RZ, 0xc0, !PT ;  /* 0x0000007f0b0d7812 */ /* 0x002fe400078ec0ff */
[----:B------:R-:W-:Y:S01]  /*15cd0*/  IMAD R6, R26, UR5, R3 ;  /* 0x000000051a067c24 */ /* 0x000fe2000f8e0203 */
[----:B------:R-:W-:Y:S01]  /*15ce0*/  LEA R0, P0, R2, UR6, 0x1 ;  /* 0x0000000602007c11 */ /* 0x000fe2000f8008ff */
[C---:B--2---:R-:W-:Y:S01]  /*15cf0*/  IMAD.SHL.U32 R11, R10.reuse, 0x8, RZ ;  /* 0x000000080a0b7824 */ /* 0x044fe200078e00ff */
[----:B------:R-:W-:Y:S01]  /*15d00*/  SHF.R.U32.HI R13, RZ, 0x2, R13 ;  /* 0x00000002ff0d7819 */ /* 0x000fe2000001160d */
[----:B------:R-:W-:Y:S01]  /*15d10*/  IMAD.SHL.U32 R12, R10, 0x8, RZ ;  /* 0x000000080a0c7824 */ /* 0x000fe200078e00ff */
[----:B------:R-:W-:Y:S02]  /*15d20*/  LEA.HI.X R6, R2, UR7, R6, 0x1, P0 ;  /* 0x0000000702067c11 */ /* 0x000fe400080f0c06 */
[----:B------:R-:W-:-:S04]  /*15d30*/  LOP3.LUT R11, R11, 0xd8, RZ, 0xc0, !PT ;  /* 0x000000d80b0b7812 */ /* 0x000fc800078ec0ff */
[----:B------:R-:W-:Y:S01]  /*15d40*/  LOP3.LUT R11, R11, 0x18, R10, 0x78, !PT ;  /* 0x000000180b0b7812 */ /* 0x000fe200078e780a */
[----:B------:R-:W-:-:S03]  /*15d50*/  IMAD.SHL.U32 R10, R10, 0x8, RZ ;  /* 0x000000080a0a7824 */ /* 0x000fc600078e00ff */
[----:B------:R-:W-:Y:S02]  /*15d60*/  LOP3.LUT R11, R11, 0x320, R12, 0xf8, !PT ;  /* 0x000003200b0b7812 */ /* 0x000fe400078ef80c */
[----:B------:R-:W-:-:S03]  /*15d70*/  LOP3.LUT R10, R10, 0x18, RZ, 0xc0, !PT ;  /* 0x000000180a0a7812 */ /* 0x000fc600078ec0ff */
[----:B------:R-:W-:Y:S01]  /*15d80*/  IMAD R7, R23, 0x3000, R11 ;  /* 0x0000300017077824 */ /* 0x000fe200078e020b */
[----:B0-----:R-:W-:-:S04]  /*15d90*/  IADD3 R5, -R13, R14, -R9 ;  /* 0x0000000e0d057210 */ /* 0x001fc80007ffe909 */
        /* <DEDUP_REMOVED lines=40> */
.L_x_1275:
[----:B------:R-:W-:-:S13]  /*16020*/  ISETP.GE.AND P0, PT, R5, 0x61, PT ;  /* 0x000000610500780c */ /* 0x000fda0003f06270 */
[----:B01----:R-:W-:Y:S01]  /*16030*/  @P0 LEA R2, P1, R10, R0, 0x1 ;  /* 0x000000000a020211 */ /* 0x003fe200078208ff */
        /* <DEDUP_REMOVED lines=10> */
.L_x_1203:
[----:B------:R-:W-:Y:S02]  /*160e0*/  PLOP3.LUT P1, PT, P1, P0, PT, 0xa2, 0x0 ;  /* 0x000000000000781c */ /* 0x000fe40000f21472 */
[----:B------:R-:W-:-:S08]  /*160f0*/  @P0 R2UR P1, UR4, R4 ;  /* 0x00000000040402ca */ /* 0x000fd00000020000 */
[----:B------:R-:W-:-:S05]  /*16100*/  @P0 PLOP3.LUT P0, PT, P1, PT, PT, 0x80, 0x0 ;  /* 0x000000000000081c */ /* 0x000fca0000f0f070 */
[----:B------:R-:W-:Y:S01]  /*16110*/  @!P1 SYNCS.ARRIVE.TRANS64.RED.A0T1 RZ, [UR4+0x2d830], RZ ;  /* 0x02d830ffffff99a7 */ /* 0x000fe20008200404 */
[----:B------:R-:W-:Y:S07]  /*16120*/  @!P1 ARRIVES.LDGSTSBAR.64.TRANSCNT [UR4+0x2d830] ;  /* 0x02d83000ff0099b0 */ /* 0x000fee0008000a84 */
[----:B------:R-:W-:Y:S05]  /*16130*/  @P0 BRA.U.ANY `(.L_x_1203) ;  /* 0xfffffffd00e80947 */ /* 0x000fea000393ffff */
[----:B------:R-:W-:Y:S01]  /*16140*/  NOP ;  /* 0x0000000000007918 */ /* 0x000fe20000000000 */
[----:B------:R-:W-:-:S05]  /*16150*/  IMAD.U32 R0, RZ, RZ, UR36 ;  /* 0x00000024ff007e24 */ /* 0x000fca000f8e00ff */
[----:B------:R-:W-:-:S13]  /*16160*/  ISETP.NE.AND P2, PT, R0, 0x3, PT ;  /* 0x000000030000780c */ /* 0x000fda0003f45270 */
[----:B------:R-:W-:Y:S05]  /*16170*/  @!P2 BRA `(.L_x_1204) ;  /* 0x000000000004a947 */ /* 0x000fea0003800000 */
[----:B------:R-:W-:Y:S01]  /*16180*/  BPT.TRAP 0x1 ;  /* 0x000000040000795c */ /* 0x000fe20000300000 */
.L_x_1204:
[----:B0-----:R0:W5:Y:S01]  /*16190*/  LDL.LU R3, [R1] ;  /* 0x0000000001037983 */ /* 0x0011620000300800 */
[----:B------:R0:W-:Y:S02]  /*161a0*/  SYNCS.ARRIVE.TRANS64.A1T0 RZ, [R4+URZ+0x2d830], RZ ;  /* 0x02d830ff04ff79a7 */ /* 0x0001e4000810003f */
[----:B------:R-:W-:Y:S05]  /*161b0*/  WARPSYNC.ALL ;  /* 0x0000000000007948 */ /* 0x000fea0003800000 */
[----:B------:R-:W-:Y:S01]  /*161c0*/  ULDC.64 UR4, c[0x0][0x298] ;  /* 0x0000a60000047ab9 */ /* 0x000fe20000000a00 */
[----:B------:R-:W-:Y:S01]  /*161d0*/  VIADD R2, R17, 0xc400 ;  /* 0x0000c40011027836 */ /* 0x000fe20000000000 */
[----:B------:R-:W-:Y:S01]  /*161e0*/  BSSY B6, `(.L_x_1205) ;  /* 0x000001b000067945 */ /* 0x000fe20003800000 */
[----:B------:R-:W-:Y:S03]  /*161f0*/  BAR.SYNC.DEFER_BLOCKING 0x8, 0x200 ;  /* 0x0208000000007b1d */ /* 0x000fe60000010000 */
[----:B------:R-:W-:-:S02]  /*16200*/  LOP3.LUT P0, RZ, R2, 0x1bf, RZ, 0xc0, !PT ;  /* 0x000001bf02ff7812 */ /* 0x000fc4000780c0ff */
[----:B-----5:R-:W-:Y:S01]  /*16210*/  SHF.R.S32.HI R0, RZ, 0x1f, R3 ;  /* 0x0000001fff007819 */ /* 0x020fe20000011403 */
[----:B0-----:R-:W-:-:S04]  /*16220*/  IMAD.WIDE.U32 R4, R3, UR4, RZ ;  /* 0x0000000403047c25 */ /* 0x001fc8000f8e00ff */
[----:B------:R-:W-:Y:S01]  /*16230*/  IMAD R0, R0, UR4, RZ ;  /* 0x0000000400007c24 */ /* 0x000fe2000f8e02ff */
[----:B------:R0:W-:Y:S03]  /*16240*/  STL.64 [R1+0x20], R4 ;  /* 0x0000200401007387 */ /* 0x0001e60000100a00 */
[----:B------:R-:W-:-:S04]  /*16250*/  IMAD R0, R3, UR5, R0 ;  /* 0x0000000503007c24 */ /* 0x000fc8000f8e0200 */
[----:B------:R-:W-:-:S05]  /*16260*/  IMAD.IADD R0, R5, 0x1, R0 ;  /* 0x0000000105007824 */ /* 0x000fca00078e0200 */
[----:B------:R0:W-:Y:S01]  /*16270*/  STL [R1], R0 ;  /* 0x0000000001007387 */ /* 0x0001e20000100800 */
[----:B------:R-:W-:Y:S05]  /*16280*/  @!P0 BRA `(.L_x_1206) ;  /* 0x0000000000408947 */ /* 0x000fea0003800000 */
[----:B------:R-:W-:Y:S01]  /*16290*/  MOV R2, 0x0 ;  /* 0x0000000000027802 */ /* 0x000fe20000000f00 */
[----:B------:R-:W-:Y:S01]  /*162a0*/  ULDC.64 UR6, c[0x4][0x88] ;  /* 0x0100220000067ab9 */ /* 0x000fe20000000a00 */
[----:B------:R-:W-:Y:S01]  /*162b0*/  ULDC.64 UR8, c[0x4][0x90] ;  /* 0x0100240000087ab9 */ /* 0x000fe20000000a00 */
[----:B------:R-:W-:Y:S01]  /*162c0*/  ULDC.64 UR4, c[0x4][0x20] ;  /* 0x0100080000047ab9 */ /* 0x000fe20000000a00 */
[----:B0-----:R-:W-:Y:S02]  /*162d0*/  IMAD.U32 R4, RZ, RZ, UR6 ;  /* 0x00000006ff047e24 */ /* 0x001fe4000f8e00ff */
        /* <DEDUP_REMOVED lines=11> */
.L_x_1206:
[----:B------:R-:W-:Y:S05]  /*16390*/  BSYNC B6 ;  /* 0x0000000000067941 */ /* 0x000fea0003800000 */
.L_x_1205:
[----:B------:R-:W2:Y:S01]  /*163a0*/  LDL.LU R2, [R1] ;  /* 0x0000000001027983 */ /* 0x000ea20000300800 */
[----:B0-----:R-:W0:Y:S01]  /*163b0*/  LDC R5, c[0x0][0x448] ;  /* 0x00011200ff057b82 */ /* 0x001e220000000800 */
[----:B------:R-:W-:Y:S01]  /*163c0*/  LOP3.LUT P6, RZ, R16, 0x40, RZ, 0xc0, !PT ;  /* 0x0000004010ff7812 */ /* 0x000fe200078cc0ff */
[----:B------:R-:W-:Y:S01]  /*163d0*/  ULDC.64 UR6, c[0x0][0x2e0] ;  /* 0x0000b80000067ab9 */ /* 0x000fe20000000a00 */
[----:B------:R-:W3:Y:S01]  /*163e0*/  LDL.LU.64 R20, [R1+0x20] ;  /* 0x0000200001147983 */ /* 0x000ee20000300a00 */
[----:B------:R-:W-:Y:S01]  /*163f0*/  SHF.R.S32.HI R4, RZ, 0x1f, R27 ;  /* 0x0000001fff047819 */ /* 0x000fe2000001141b */
[----:B------:R-:W-:Y:S01]  /*16400*/  ULDC.64 UR4, c[0x0][0x2d8] ;  /* 0x0000b60000047ab9 */ /* 0x000fe20000000a00 */
[----:B------:R-:W-:Y:S01]  /*16410*/  SEL R0, R27, RZ, !P6 ;  /* 0x000000ff1b007207 */ /* 0x000fe20007000000 */
[----:B------:R-:W-:Y:S01]  /*16420*/  ULDC.64 UR8, c[0x0][0x280] ;  /* 0x0000a00000087ab9 */ /* 0x000fe20000000a00 */
[----:B------:R-:W-:Y:S01]  /*16430*/  SEL R4, R4, RZ, !P6 ;  /* 0x000000ff04047207 */ /* 0x000fe20007000000 */
[----:B------:R-:W1:Y:S01]  /*16440*/  LDC R9, c[0x0][0x448] ;  /* 0x00011200ff097b82 */ /* 0x000e620000000800 */
[----:B------:R-:W4:Y:S03]  /*16450*/  S2R R11, SR_TID.X ;  /* 0x00000000000b7919 */ /* 0x000f260000002100 */
[----:B------:R-:W-:Y:S01]  /*16460*/  IMAD R4, R4, UR6, RZ ;  /* 0x0000000604047c24 */ /* 0x000fe2000f8e02ff */
[----:B0-----:R-:W-:-:S03]  /*16470*/  ISETP.NE.AND P6, PT, R5, 0x1, PT ;  /* 0x000000010500780c */ /* 0x001fc60003fc5270 */
[----:B------:R-:W-:-:S10]  /*16480*/  IMAD R5, R0, UR7, R4 ;  /* 0x0000000700057c24 */ /* 0x000fd4000f8e0204 */
[----:B------:R-:W0:Y:S01]  /*16490*/  @P6 LDC R4, c[0x0][0x44c] ;  /* 0x00011300ff046b82 */ /* 0x000e220000000800 */
[----:B----4-:R-:W-:-:S07]  /*164a0*/  IMAD.SHL.U32 R10, R11, 0x8, RZ ;  /* 0x000000080b0a7824 */ /* 0x010fce00078e00ff */
[----:B------:R-:W4:Y:S01]  /*164b0*/  @P6 LDC R8, c[0x0][0x450] ;  /* 0x00011400ff086b82 */ /* 0x000f220000000800 */
        /* <DEDUP_REMOVED lines=8> */
[----:B------:R-:W-:Y:S01]  /*16540*/  IMAD.WIDE.U32 R2, R0, UR6, R2 ;  /* 0x0000000600027c25 */ /* 0x000fe2000f8e0002 */
[----:B------:R-:W-:Y:S01]  /*16550*/  ULDC.64 UR6, c[0x0][0x2c8] ;  /* 0x0000b20000067ab9 */ /* 0x000fe20000000a00 */
[----:B------:R-:W5:Y:S02]  /*16560*/  @P6 LDC R0, c[0x0][0x450] ;  /* 0x00011400ff006b82 */ /* 0x000f640000000800 */
[----:B------:R-:W-:-:S02]  /*16570*/  IMAD.IADD R3, R3, 0x1, R5 ;  /* 0x0000000103037824 */ /* 0x000fc400078e0205 */
[----:B--2---:R-:W-:Y:S01]  /*16580*/  IMAD.SHL.U32 R21, R21, 0x20, RZ ;  /* 0x0000002015157824 */ /* 0x004fe200078e00ff */
[----:B---3--:R-:W-:-:S04]  /*16590*/  LOP3.LUT R20, R20, 0x7f, RZ, 0xc0, !PT ;  /* 0x0000007f14147812 */ /* 0x008fc800078ec0ff */
[----:B------:R-:W-:Y:S02]  /*165a0*/  LOP3.LUT R21, R21, 0x60, RZ, 0xc0, !PT ;  /* 0x0000006015157812 */ /* 0x000fe400078ec0ff */
[----:B------:R-:W-:-:S04]  /*165b0*/  SHF.R.U32.HI R20, RZ, 0x2, R20 ;  /* 0x00000002ff147819 */ /* 0x000fc80000011614 */
[----:B------:R-:W-:Y:S01]  /*165c0*/  LOP3.LUT R20, R20, R21, RZ, 0xfc, !PT ;  /* 0x0000001514147212 */ /* 0x000fe200078efcff */
[----:B------:R-:W-:-:S04]  /*165d0*/  IMAD.SHL.U32 R21, R11, 0x8, RZ ;  /* 0x000000080b157824 */ /* 0x000fc800078e00ff */
[----:B------:R-:W-:Y:S01]  /*165e0*/  IMAD.IADD R6, R20, 0x1, R25 ;  /* 0x0000000114067824 */ /* 0x000fe200078e0219 */
[----:B------:R-:W-:Y:S02]  /*165f0*/  LOP3.LUT R21, R21, 0x18, RZ, 0xc0, !PT ;  /* 0x0000001815157812 */ /* 0x000fe400078ec0ff */
[----:B------:R-:W-:Y:S01]  /*16600*/  LOP3.LUT R20, R11, 0x7f, RZ, 0xc0, !PT ;  /* 0x0000007f0b147812 */ /* 0x000fe200078ec0ff */
[----:B0-----:R-:W-:Y:S01]  /*16610*/  @P6 IMAD.HI.U32 R5, R6, R4, RZ ;  /* 0x0000000406056227 */ /* 0x001fe200078e00ff */
[C---:B------:R-:W-:Y:S02]  /*16620*/  LOP3.LUT R12, R21.reuse, 0x20, RZ, 0xfc, !PT ;  /* 0x00000020150c7812 */ /* 0x040fe400078efcff */
[----:B------:R-:W-:Y:S01]  /*16630*/  LOP3.LUT R11, R21, 0x40, RZ, 0xfc, !PT ;  /* 0x00000040150b7812 */ /* 0x000fe200078efcff */
[----:B------:R-:W-:Y:S01]  /*16640*/  IMAD.MOV.U32 R4, RZ, RZ, R6 ;  /* 0x000000ffff047224 */ /* 0x000fe200078e0006 */
[----:B-----5:R-:W-:Y:S02]  /*16650*/  @P6 SHF.R.U32.HI R4, RZ, R0, R5 ;  /* 0x00000000ff046219 */ /* 0x020fe40000011605 */
[----:B------:R-:W-:-:S02]  /*16660*/  SHF.R.U32.HI R20, RZ, 0x2, R20 ;  /* 0x00000002ff147819 */ /* 0x000fc40000011614 */
[--C-:B------:R-:W-:Y:S01]  /*16670*/  SHF.R.S32.HI R0, RZ, 0x1f, R4.reuse ;  /* 0x0000001fff007819 */ /* 0x100fe20000011404 */
[----:B------:R-:W-:-:S04]  /*16680*/  IMAD.MOV R7, RZ, RZ, -R4 ;  /* 0x000000ffff077224 */ /* 0x000fc800078e0a04 */
[----:B------:R-:W-:-:S04]  /*16690*/  IMAD R0, R0, UR4, RZ ;  /* 0x0000000400007c24 */ /* 0x000fc8000f8e02ff */
[C---:B------:R-:W-:Y:S02]  /*166a0*/  IMAD R0, R4.reuse, UR5, R0 ;  /* 0x0000000504007c24 */ /* 0x040fe4000f8e0200 */
[----:B------:R-:W-:-:S04]  /*166b0*/  IMAD.WIDE.U32 R4, R4, UR4, R2 ;  /* 0x0000000404047c25 */ /* 0x000fc8000f8e0002 */
[----:B------:R-:W-:Y:S02]  /*166c0*/  IMAD.IADD R5, R5, 0x1, R0 ;  /* 0x0000000105057824 */ /* 0x000fe400078e0200 */
[----:B-1----:R-:W-:-:S04]  /*166d0*/  IMAD R0, R9, R7, R6 ;  /* 0x0000000709007224 */ /* 0x002fc800078e0206 */
[----:B------:R-:W-:Y:S01]  /*166e0*/  IMAD.WIDE.U32 R4, R0, UR6, R4 ;  /* 0x0000000600047c25 */ /* 0x000fe2000f8e0004 */
[----:B------:R-:W-:-:S05]  /*166f0*/  SHF.R.S32.HI R7, RZ, 0x1f, R0 ;  /* 0x0000001fff077819 */ /* 0x000fca0000011400 */
[----:B------:R-:W-:-:S04]  /*16700*/  IMAD R7, R7, UR6, RZ ;  /* 0x0000000607077c24 */ /* 0x000fc8000f8e02ff */
[----:B------:R-:W-:Y:S01]  /*16710*/  IMAD R7, R0, UR7, R7 ;  /* 0x0000000700077c24 */ /* 0x000fe2000f8e0207 */
[----:B------:R-:W-:-:S03]  /*16720*/  LEA R0, P0, R4, UR8, 0x1 ;  /* 0x0000000804007c11 */ /* 0x000fc6000f8008ff */
[----:B------:R-:W-:Y:S02]  /*16730*/  IMAD.IADD R5, R5, 0x1, R7 ;  /* 0x0000000105057824 */ /* 0x000fe400078e0207 */
[----:B------:R-:W0:Y:S03]  /*16740*/  @P6 LDC R7, c[0x0][0x44c] ;  /* 0x00011300ff076b82 */ /* 0x000e260000000800 */
[----:B------:R-:W-:Y:S01]  /*16750*/  LEA.HI.X R4, R4, UR9, R5, 0x1, P0 ;  /* 0x0000000904047c11 */ /* 0x000fe200080f0c05 */
[----:B------:R-:W-:-:S04]  /*16760*/  VIADD R5, R6, 0x80 ;  /* 0x0000008006057836 */ /* 0x000fc80000000000 */
[----:B------:R-:W-:Y:S02]  /*16770*/  IMAD.MOV.U32 R6, RZ, RZ, R5 ;  /* 0x000000ffff067224 */ /* 0x000fe400078e0005 */
[----:B0-----:R-:W-:-:S05]  /*16780*/  @P6 IMAD.HI.U32 R7, R5, R7, RZ ;  /* 0x0000000705076227 */ /* 0x001fca00078e00ff */
[----:B----4-:R-:W-:-:S05]  /*16790*/  @P6 SHF.R.U32.HI R6, RZ, R8, R7 ;  /* 0x00000008ff066219 */ /* 0x010fca0000011607 */
        /* <DEDUP_REMOVED lines=15> */
[----:B------:R-:W-:-:S03]  /*16890*/  LEA R8, P0, R2, UR8, 0x1 ;  /* 0x0000000802087c11 */ /* 0x000fc6000f8008ff */
[----:B------:R-:W-:-:S05]  /*168a0*/  IMAD.IADD R3, R3, 0x1, R6 ;  /* 0x0000000103037824 */ /* 0x000fca00078e0206 */
[----:B------:R-:W-:Y:S02]  /*168b0*/  LEA.HI.X R3, R2, UR9, R3, 0x1, P0 ;  /* 0x0000000902037c11 */ /* 0x000fe400080f0c03 */
[----:B------:R-:W-:Y:S01]  /*168c0*/  ISETP.GE.AND P0, PT, R10, UR4, PT ;  /* 0x000000040a007c0c */ /* 0x000fe2000bf06270 */
[----:B------:R-:W-:-:S12]  /*168d0*/  BRA.DIV UR5, `(.L_x_1207) ;  /* 0x0000003a05a87947 */ /* 0x000fd8000b800000 */
[----:B------:R-:W2:Y:S01]  /*168e0*/  LDL R11, [R1+0x18] ;  /* 0x00001800010b7983 */ /* 0x000ea20000100800 */
[----:B------:R-:W-:Y:S02]  /*168f0*/  IMAD R2, R28, R9, RZ ;  /* 0x000000091c027224 */ /* 0x000fe400078e02ff */
[----:B------:R-:W-:Y:S01]  /*16900*/  IMAD.IADD R25, R20, 0x1, R25 ;  /* 0x0000000114197824 */ /* 0x000fe200078e0219 */
[----:B------:R-:W0:Y:S04]  /*16910*/  SHFL.IDX PT, R5, R0, RZ, 0x1c1f ;  /* 0x001c1fff00057589 */ /* 0x000e2800000e0000 */
[----:B------:R-:W1:Y:S01]  /*16920*/  SHFL.IDX PT, R6, R4, RZ, 0x1c1f ;  /* 0x001c1fff04067589 */ /* 0x000e6200000e0000 */
[----:B------:R-:W-:-:S13]  /*16930*/  ISETP.GE.AND P3, PT, R25, R2, PT ;  /* 0x000000021900720c */ /* 0x000fda0003f66270 */
[----:B0-----:R-:W-:-:S05]  /*16940*/  @!P3 LEA R5, P4, R10, R5, 0x1 ;  /* 0x000000050a05b211 */ /* 0x001fca00078808ff */
[----:B-1----:R-:W-:-:S04]  /*16950*/  @!P3 IMAD.X R6, RZ, RZ, R6, P4 ;  /* 0x000000ffff06b224 */ /* 0x002fc800020e0606 */
[----:B------:R-:W-:Y:S02]  /*16960*/  @!P3 IMAD.MOV.U32 R7, RZ, RZ, R6 ;  /* 0x000000ffff07b224 */ /* 0x000fe400078e0006 */
[----:B------:R-:W-:Y:S02]  /*16970*/  @!P3 IMAD.MOV.U32 R6, RZ, RZ, R5 ;  /* 0x000000ffff06b224 */ /* 0x000fe400078e0005 */
[----:B------:R-:W0:Y:S04]  /*16980*/  SHFL.IDX PT, R5, R0, 0x1, 0x1c1f ;  /* 0x003c1f0000057f89 */ /* 0x000e2800000e0000 */
[----:B--2---:R-:W-:Y:S04]  /*16990*/  @!P3 LDGSTS.E.BYPASS.LTC128B.128 [R11+0xc400], desc[UR56][R6.64], !P0 ;  /* 0x0c400000060bbfae */ /* 0x004fe8000c101d78 */
[----:B------:R-:W-:Y:S04]  /*169a0*/  @!P3 LDGSTS.E.BYPASS.LTC128B.128 [R11+0xf400], desc[UR56][R6.64+0x40], !P1 ;  /* 0x0f400040060bbfae */ /* 0x000fe8000c901d78 */
[----:B------:R1:W-:Y:S04]  /*169b0*/  @!P3 LDGSTS.E.BYPASS.LTC128B.128 [R11+0x12400], desc[UR56][R6.64+0x80], !P2 ;  /* 0x12400080060bbfae */ /* 0x0003e8000d101d78 */
[----:B-1----:R-:W1:Y:S01]  /*169c0*/  SHFL.IDX PT, R7, R4, 0x1, 0x1c1f ;  /* 0x003c1f0004077f89 */ /* 0x002e6200000e0000 */
[----:B------:R-:W-:-:S05]  /*169d0*/  VIADD R6, R25, 0x20 ;  /* 0x0000002019067836 */ /* 0x000fca0000000000 */
[----:B------:R-:W-:-:S13]  /*169e0*/  ISETP.GE.AND P3, PT, R6, R2, PT ;  /* 0x000000020600720c */ /* 0x000fda0003f66270 */
[----:B0-----:R-:W-:-:S05]  /*169f0*/  @!P3 LEA R5, P4, R10, R5, 0x1 ;  /* 0x000000050a05b211 */ /* 0x001fca00078808ff */
[----:B-1----:R-:W-:Y:S02]  /*16a00*/  @!P3 IMAD.X R7, RZ, RZ, R7, P4 ;  /* 0x000000ffff07b224 */ /* 0x002fe400020e0607 */
[----:B------:R-:W-:Y:S02]  /*16a10*/  @!P3 IMAD.MOV.U32 R6, RZ, RZ, R5 ;  /* 0x000000ffff06b224 */ /* 0x000fe400078e0005 */
        /* <DEDUP_REMOVED lines=30> */
[----:B0-----:R-:W-:-:S05]  /*16c00*/  @!P3 LEA R4, P4, R10, R4, 0x1 ;  /* 0x000000040a04b211 */ /* 0x001fca00078808ff */
[----:B------:R-:W-:-:S04]  /*16c10*/  @!P3 IMAD.X R0, RZ, RZ, R0, P4 ;  /* 0x000000ffff00b224 */ /* 0x000fc800020e0600 */
[----:B------:R-:W-:-:S05]  /*16c20*/  @!P3 IMAD.MOV.U32 R5, RZ, RZ, R0 ;  /* 0x000000ffff05b224 */ /* 0x000fca00078e0000 */
[----:B------:R0:W-:Y:S04]  /*16c30*/  @!P3 LDGSTS.E.BYPASS.LTC128B.128 [R11+0xe400], desc[UR56][R4.64], !P0 ;  /* 0x0e400000040bbfae */ /* 0x0001e8000c101d78 */
[----:B------:R0:W-:Y:S04]  /*16c40*/  @!P3 LDGSTS.E.BYPASS.LTC128B.128 [R11+0x11400], desc[UR56][R4.64+0x40], !P1 ;  /* 0x11400040040bbfae */ /* 0x0001e8000c901d78 */
[----:B-1----:R0:W-:Y:S02]  /*16c50*/  @!P3 LDGSTS.E.BYPASS.LTC128B.128 [R11+0x14400], desc[UR56][R4.64+0x80], !P2 ;  /* 0x14400080040bbfae */ /* 0x0021e4000d101d78 */
.L_x_1288:
        /* <DEDUP_REMOVED lines=8> */
[----:B--2---:R1:W-:Y:S01]  /*16ce0*/  @!P3 LDGSTS.E.BYPASS.LTC128B.128 [R0+0xec00], desc[UR56][R2.64], !P0 ;  /* 0x0ec000000200bfae */ /* 0x0043e2000c101d78 */
[----:B------:R-:W-:-:S03]  /*16cf0*/  PLOP3.LUT P0, PT, PT, PT, PT, 0x80, 0x0 ;  /* 0x000000000000781c */ /* 0x000fc60003f0f070 */
[----:B------:R1:W-:Y:S04]  /*16d00*/  @!P3 LDGSTS.E.BYPASS.LTC128B.128 [R0+0x11c00], desc[UR56][R2.64+0x40], !P1 ;  /* 0x11c000400200bfae */ /* 0x0003e8000c901d78 */
[----:B------:R1:W-:Y:S01]  /*16d10*/  @!P3 LDGSTS.E.BYPASS.LTC128B.128 [R0+0x14c00], desc[UR56][R2.64+0x80], !P2 ;  /* 0x14c000800200bfae */ /* 0x0003e2000d101d78 */
[----:B------:R-:W-:-:S05]  /*16d20*/  NOP ;  /* 0x0000000000007918 */ /* 0x000fca0000000000 */
.L_x_1208:
        /* <DEDUP_REMOVED lines=18> */
.L_x_1289:
[----:B------:R-:W-:Y:S05]  /*16e50*/  BSYNC B0 ;  /* 0x0000000000007941 */ /* 0x000fea0003800000 */
.L_x_1209:
        /* <DEDUP_REMOVED lines=8> */
[----:B------:R-:W-:Y:S01]  /*16ee0*/  IMAD.MOV.U32 R10, RZ, RZ, R23 ;  /* 0x000000ffff0a7224 */ /* 0x000fe200078e0017 */
[----:B------:R1:W-:Y:S01]  /*16ef0*/  STL [R1], R22 ;  /* 0x0000001601007387 */ /* 0x0003e20000100800 */
[----:B------:R-:W-:Y:S02]  /*16f00*/  IMAD.MOV.U32 R20, RZ, RZ, R29 ;  /* 0x000000ffff147224 */ /* 0x000fe400078e001d */
[----:B0-----:R-:W-:-:S05]  /*16f10*/  IMAD.SHL.U32 R4, R2, 0x8, RZ ;  /* 0x0000000802047824 */ /* 0x001fca00078e00ff */
[----:B------:R-:W-:-:S04]  /*16f20*/  LOP3.LUT R4, R4, 0x18, RZ, 0xc0, !PT ;  /* 0x0000001804047812 */ /* 0x000fc800078ec0ff */
[C---:B------:R-:W-:Y:S02]  /*16f30*/  LOP3.LUT R3, R4.reuse, 0x20, RZ, 0xfc, !PT ;  /* 0x0000002004037812 */ /* 0x040fe400078efcff */
[C---:B------:R-:W-:Y:S02]  /*16f40*/  LOP3.LUT R2, R4.reuse, 0x40, RZ, 0xfc, !PT ;  /* 0x0000004004027812 */ /* 0x040fe400078efcff */
[----:B------:R-:W-:Y:S02]  /*16f50*/  ISETP.GE.AND P3, PT, R4, UR4, PT ;  /* 0x0000000404007c0c */ /* 0x000fe4000bf66270 */
[----:B------:R-:W-:Y:S02]  /*16f60*/  ISETP.GE.AND P2, PT, R3, UR4, PT ;  /* 0x0000000403007c0c */ /* 0x000fe4000bf46270 */
[----:B-1----:R-:W-:-:S13]  /*16f70*/  ISETP.GE.AND P1, PT, R2, UR4, PT ;  /* 0x0000000402007c0c */ /* 0x002fda000bf26270 */
.L_x_1225:
[----:B------:R-:W2:Y:S01]  /*16f80*/  LDL R8, [R1+0x10] ;  /* 0x0000100001087983 */ /* 0x000ea20000100800 */
[----:B------:R-:W0:Y:S03]  /*16f90*/  LDC R4, c[0x0][0x430] ;  /* 0x00010c00ff047b82 */ /* 0x000e260000000800 */
[----:B------:R-:W3:Y:S04]  /*16fa0*/  LDL R7, [R1+0x14] ;  /* 0x0000140001077983 */ /* 0x000ee80000100800 */
[----:B------:R-:W4:Y:S01]  /*16fb0*/  LDL R6, [R1+0x4] ;  /* 0x0000040001067983 */ /* 0x000f220000100800 */
[----:B------:R-:W1:Y:S01]  /*16fc0*/  S2R R2, SR_TID.X ;  /* 0x0000000000027919 */ /* 0x000e620000002100 */
        /* <DEDUP_REMOVED lines=26> */
[----:B------:R-:W-:Y:S02]  /*17170*/  IMAD.U32 R6, RZ, RZ, UR36 ;  /* 0x00000024ff067e24 */ /* 0x000fe4000f8e00ff */
[----:B------:R-:W-:-:S03]  /*17180*/  VIADD R23, R10, 0x1 ;  /* 0x000000010a177836 */ /* 0x000fc60000000000 */
[----:B------:R-:W-:Y:S02]  /*17190*/  ISETP.NE.AND P4, PT, R6, 0x3, PT ;  /* 0x000000030600780c */ /* 0x000fe40003f85270 */
[----:B------:R-:W-:-:S04]  /*171a0*/  ISETP.NE.AND P0, PT, R23, 0x2, PT ;  /* 0x000000021700780c */ /* 0x000fc80003f05270 */
[----:B------:R-:W-:Y:S01]  /*171b0*/  SEL R29, RZ, 0x1, P0 ;  /* 0x00000001ff1d7807 */ /* 0x000fe20000000000 */
[----:B------:R-:W-:Y:S01]  /*171c0*/  IMAD.MOV.U32 R22, RZ, RZ, R0 ;  /* 0x000000ffff167224 */ /* 0x000fe200078e0000 */
[----:B------:R-:W-:Y:S02]  /*171d0*/  SEL R23, R23, RZ, P0 ;  /* 0x000000ff17177207 */ /* 0x000fe40000000000 */
[----:B------:R-:W-:Y:S02]  /*171e0*/  LOP3.LUT R29, R20, R29, RZ, 0x3c, !PT ;  /* 0x0000001d141d7212 */ /* 0x000fe400078e3cff */
[----:B--2---:R-:W-:Y:S01]  /*171f0*/  SHF.R.S32.HI R28, RZ, 0x1f, R7 ;  /* 0x0000001fff1c7819 */ /* 0x004fe20000011407 */
[----:B------:R-:W-:Y:S06]  /*17200*/  @!P4 BRA `(.L_x_1213) ;  /* 0x000000000004c947 */ /* 0x000fec0003800000 */
[----:B------:R-:W-:Y:S01]  /*17210*/  BPT.TRAP 0x1 ;  /* 0x000000040000795c */ /* 0x000fe20000300000 */
.L_x_1213:
[----:B------:R-:W-:Y:S01]  /*17220*/  IMAD R5, R23, 0x8, R17 ;  /* 0x0000000817057824 */ /* 0x000fe200078e0211 */
[----:B------:R-:W-:Y:S01]  /*17230*/  SHF.L.U32 R0, R29, 0x1f, RZ ;  /* 0x0000001f1d007819 */ /* 0x000fe200000006ff */
[----:B------:R-:W-:Y:S03]  /*17240*/  BSSY B1, `(.L_x_1214) ;  /* 0x0000003000017945 */ /* 0x000fe60003800000 */
[----:B------:R-:W0:Y:S02]  /*17250*/  SYNCS.PHASECHK.TRANS64.TRYWAIT P0, [R5+URZ+0x2d840], R0 ;  /* 0x02d84000050075a7 */ /* 0x000e24000800017f */
[----:B0-----:R-:W-:Y:S05]  /*17260*/  @!P0 BRA `(.L_x_1215) ;  /* 0x0000003800588947 */ /* 0x001fea0003800000 */
.L_x_1290:
[----:B------:R-:W-:Y:S05]  /*17270*/  BSYNC B1 ;  /* 0x0000000000017941 */ /* 0x000fea0003800000 */
.L_x_1214:
        /* <DEDUP_REMOVED lines=57> */
.L_x_1300:
        /* <DEDUP_REMOVED lines=11> */
.L_x_1217:
        /* <DEDUP_REMOVED lines=11> */
.L_x_1218:
[----:B------:R1:W-:Y:S01]  /*17770*/  SYNCS.ARRIVE.TRANS64.A1T0 RZ, [R5+URZ+0x2d830], RZ ;  /* 0x02d830ff05ff79a7 */ /* 0x0003e2000810003f */
[----:B------:R-:W-:Y:S05]  /*17780*/  @!P5 BRA `(.L_x_1219) ;  /* 0x000000000004d947 */ /* 0x000fea0003800000 */
[----:B------:R-:W-:Y:S01]  /*17790*/  BPT.TRAP 0x1 ;  /* 0x000000040000795c */ /* 0x000fe20000300000 */
.L_x_1219:
[----:B------:R-:W-:Y:S01]  /*177a0*/  SHF.L.U32 R2, R20, 0x1f, RZ ;  /* 0x0000001f14027819 */ /* 0x000fe200000006ff */
[----:B-1----:R-:W-:Y:S01]  /*177b0*/  IMAD R5, R10, 0x8, R17 ;  /* 0x000000080a057824 */ /* 0x002fe200078e0211 */
[----:B------:R-:W-:Y:S03]  /*177c0*/  BSSY B1, `(.L_x_1220) ;  /* 0x0000003000017945 */ /* 0x000fe60003800000 */
[----:B------:R-:W1:Y:S02]  /*177d0*/  SYNCS.PHASECHK.TRANS64.TRYWAIT P0, [R5+URZ+0x2d860], R2 ;  /* 0x02d86002050075a7 */ /* 0x000e64000800017f */
[----:B-1----:R-:W-:Y:S05]  /*177e0*/  @!P0 BRA `(.L_x_1221) ;  /* 0x0000003800608947 */ /* 0x002fea0003800000 */
.L_x_1301:
[----:B------:R-:W-:Y:S05]  /*177f0*/  BSYNC B1 ;  /* 0x0000000000017941 */ /* 0x000fea0003800000 */
.L_x_1220:
[----:B------:R-:W2:Y:S04]  /*17800*/  LDL R11, [R1+0x8] ;  /* 0x00000800010b7983 */ /* 0x000ea80000100800 */
[----:B0-----:R-:W2:Y:S01]  /*17810*/  LDL.LU R6, [R1] ;  /* 0x0000000001067983 */ /* 0x001ea20000300800 */
[----:B------:R-:W0:Y:S01]  /*17820*/  S2R R12, SR_TID.X ;  /* 0x00000000000c7919 */ /* 0x000e220000002100 */
[----:B------:R-:W-:Y:S01]  /*17830*/  UMOV UR4, 0xffffffff ;  /* 0xffffffff00047882 */ /* 0x000fe20000000000 */
[C---:B0-----:R-:W-:Y:S01]  /*17840*/  IMAD.SHL.U32 R4, R12.reuse, 0x8, RZ ;  /* 0x000000080c047824 */ /* 0x041fe200078e00ff */
[C---:B------:R-:W-:Y:S01]  /*17850*/  LOP3.LUT R3, R12.reuse, 0x7f, RZ, 0xc0, !PT ;  /* 0x0000007f0c037812 */ /* 0x040fe200078ec0ff */
[----:B------:R-:W-:-:S03]  /*17860*/  IMAD.SHL.U32 R8, R12, 0x8, RZ ;  /* 0x000000080c087824 */ /* 0x000fc600078e00ff */
[----:B------:R-:W-:-:S04]  /*17870*/  LOP3.LUT R4, R4, 0xd8, RZ, 0xc0, !PT ;  /* 0x000000d804047812 */ /* 0x000fc800078ec0ff */
[----:B------:R-:W-:Y:S02]  /*17880*/  LOP3.LUT R4, R4, 0x18, R12, 0x78, !PT ;  /* 0x0000001804047812 */ /* 0x000fe400078e780c */
[----:B------:R-:W-:Y:S02]  /*17890*/  SHF.R.U32.HI R3, RZ, 0x2, R3 ;  /* 0x00000002ff037819 */ /* 0x000fe40000011603 */
[----:B------:R-:W-:-:S05]  /*178a0*/  LOP3.LUT R4, R4, 0x320, R8, 0xf8, !PT ;  /* 0x0000032004047812 */ /* 0x000fca00078ef808 */
[----:B------:R-:W-:Y:S02]  /*178b0*/  IMAD R4, R10, 0x3000, R4 ;  /* 0x000030000a047824 */ /* 0x000fe400078e0204 */
[----:B--2---:R-:W-:-:S04]  /*178c0*/  IMAD R6, R6, -0x80, R11 ;  /* 0xffffff8006067824 */ /* 0x004fc800078e020b */
        /* <DEDUP_REMOVED lines=36> */
.L_x_1311:
        /* <DEDUP_REMOVED lines=29> */
.L_x_1223:
        /* <DEDUP_REMOVED lines=12> */
.L_x_1224:
        /* <DEDUP_REMOVED lines=8> */
.L_x_1212:
[----:B------:R-:W-:Y:S05]  /*17e20*/  BSYNC B0 ;  /* 0x0000000000007941 */ /* 0x000fea0003800000 */
.L_x_1211:
        /* <DEDUP_REMOVED lines=17> */
.L_x_1227:
[----:B------:R-:W-:Y:S05]  /*17f40*/  BSYNC B0 ;  /* 0x0000000000007941 */ /* 0x000fea0003800000 */
.L_x_1226:
[----:B------:R-:W-:-:S05]  /*17f50*/  IMAD.U32 R0, RZ, RZ, UR36 ;  /* 0x00000024ff007e24 */ /* 0x000fca000f8e00ff */
[----:B------:R-:W-:-:S13]  /*17f60*/  ISETP.NE.AND P0, PT, R0, 0x3, PT ;  /* 0x000000030000780c */ /* 0x000fda0003f05270 */
[----:B------:R-:W-:Y:S05]  /*17f70*/  @!P0 BRA `(.L_x_1228) ;  /* 0x0000000000048947 */ /* 0x000fea0003800000 */
[----:B------:R-:W-:Y:S01]  /*17f80*/  BPT.TRAP 0x1 ;  /* 0x000000040000795c */ /* 0x000fe20000300000 */
.L_x_1228:
[----:B------:R-:W2:Y:S01]  /*17f90*/  LDL.LU R2, [R1+0x8] ;  /* 0x0000080001027983 */ /* 0x000ea20000300800 */
[----:B------:R-:W-:Y:S01]  /*17fa0*/  IMAD R0, R23, 0x8, R17 ;  /* 0x0000000817007824 */ /* 0x000fe200078e0211 */
[----:B------:R-:W-:Y:S01]  /*17fb0*/  SHF.L.U32 R3, R29, 0x1f, RZ ;  /* 0x0000001f1d037819 */ /* 0x000fe200000006ff */
[----:B------:R-:W-:Y:S03]  /*17fc0*/  BSSY B0, `(.L_x_1229) ;  /* 0x0000004000007945 */ /* 0x000fe60003800000 */
[----:B------:R-:W1:Y:S01]  /*17fd0*/  SYNCS.PHASECHK.TRANS64.TRYWAIT P0, [R0+URZ+0x2d860], R3 ;  /* 0x02d86003000075a7 */ /* 0x000e62000800017f */
[----:B--2---:R-:W-:Y:S01]  /*17fe0*/  IMAD R6, R22, -0x80, R2 ;  /* 0xffffff8016067824 */ /* 0x004fe200078e0202 */
[----:B-1----:R-:W-:Y:S06]  /*17ff0*/  @!P0 BRA `(.L_x_1230) ;  /* 0x0000003400d48947 */ /* 0x002fec0003800000 */
.L_x_1312:
[----:B------:R-:W-:Y:S05]  /*18000*/  BSYNC B0 ;  /* 0x0000000000007941 */ /* 0x000fea0003800000 */
.L_x_1229:
        /* <DEDUP_REMOVED lines=56> */
.L_x_1322:
        /* <DEDUP_REMOVED lines=13> */
.L_x_1232:
        /* <DEDUP_REMOVED lines=11> */
.L_x_1233:
[----:B------:R-:W-:Y:S01]  /*18510*/  VIADD R23, R23, 0x1 ;  /* 0x0000000117177836 */ /* 0x000fe20000000000 */
[----:B------:R0:W-:Y:S04]  /*18520*/  SYNCS.ARRIVE.TRANS64.A1T0 RZ, [R0+URZ+0x2d850], RZ ;  /* 0x02d850ff00ff79a7 */ /* 0x0001e8000810003f */
[----:B------:R-:W-:-:S04]  /*18530*/  ISETP.NE.AND P0, PT, R23, 0x2, PT ;  /* 0x000000021700780c */ /* 0x000fc80003f05270 */
[----:B0-----:R-:W-:Y:S02]  /*18540*/  SEL R0, RZ, 0x1, P0 ;  /* 0x00000001ff007807 */ /* 0x001fe40000000000 */
[----:B------:R-:W-:Y:S02]  /*18550*/  SEL R23, R23, RZ, P0 ;  /* 0x000000ff17177207 */ /* 0x000fe40000000000 */
[----:B------:R-:W-:-:S07]  /*18560*/  LOP3.LUT R29, R29, R0, RZ, 0x3c, !PT ;  /* 0x000000001d1d7212 */ /* 0x000fce00078e3cff */
.L_x_1192:
[----:B------:R-:W-:Y:S05]  /*18570*/  BSYNC B7 ;  /* 0x0000000000077941 */ /* 0x000fea0003800000 */
.L_x_1190:
[----:B------:R-:W-:-:S13]  /*18580*/  LOP3.LUT P0, RZ, R16, 0x80, RZ, 0xc0, !PT ;  /* 0x0000008010ff7812 */ /* 0x000fda000780c0ff */
[----:B------:R-:W-:Y:S05]  /*18590*/  @!P0 BRA `(.L_x_1234) ;  /* 0x0000000000248947 */ /* 0x000fea0003800000 */
[----:B------:R-:W-:Y:S05]  /*185a0*/  WARPSYNC.ALL ;  /* 0x0000000000007948 */ /* 0x000fea0003800000 */
[----:B------:R-:W0:Y:S08]  /*185b0*/  S2UR UR5, SR_CgaCtaId ;  /* 0x00000000000579c3 */ /* 0x000e300000008800 */
[----:B------:R-:W-:Y:S06]  /*185c0*/  BAR.SYNC.DEFER_BLOCKING 0x5, 0x200 ;  /* 0x0148000000007b1d */ /* 0x000fec0000010000 */
[----:B------:R-:W-:-:S02]  /*185d0*/  UMOV UR4, 0x400 ;  /* 0x0000040000047882 */ /* 0x000fc40000000000 */
[----:B0-----:R-:W-:-:S06]  /*185e0*/  ULEA UR4, UR5, UR4, 0x18 ;  /* 0x0000000405047291 */ /* 0x001fcc000f8ec03f */
[----:B------:R-:W-:-:S05]  /*185f0*/  IMAD.U32 R17, RZ, RZ, UR4 ;  /* 0x00000004ff117e24 */ /* 0x000fca000f8e00ff */
[----:B------:R0:W1:Y:S01]  /*18600*/  LDS.128 R24, [R17+0x2d8d0] ;  /* 0x02d8d00011187984 */ /* 0x0000620000000c00 */
[----:B------:R-:W-:Y:S06]  /*18610*/  BAR.ARV 0x4, 0x200 ;  /* 0x0108000000007b1d */ /* 0x000fec0000002000 */
[----:B------:R-:W-:Y:S05]  /*18620*/  BRA `(.L_x_1235) ;  /* 0x0000000c00d87947 */ /* 0x000fea0003800000 */
.L_x_1234:
        /* <DEDUP_REMOVED lines=15> */
[C---:B------:R-:W-:Y:S01]  /*18720*/  ISETP.GE.U32.AND P2, PT, R8.reuse, 0x2, PT ;  /* 0x000000020800780c */ /* 0x040fe20003f46070 */
[----:B------:R-:W-:Y:S01]  /*18730*/  IMAD.MOV.U32 R5, RZ, RZ, RZ ;  /* 0x000000ffff057224 */ /* 0x000fe200078e00ff */
[C---:B------:R-:W-:Y:S01]  /*18740*/  ISETP.GE.U32.AND P3, PT, R8.reuse, 0x4, PT ;  /* 0x000000040800780c */ /* 0x040fe20003f66070 */
[----:B------:R-:W-:Y:S01]  /*18750*/  SHFL.IDX PT, R0, R24, RZ, 0x1f ;  /* 0x00001fff18007589 */ /* 0x000fe200000e0000 */
[C---:B------:R-:W-:Y:S02]  /*18760*/  ISETP.GE.U32.AND P4, PT, R8.reuse, 0x8, PT ;  /* 0x000000080800780c */ /* 0x040fe40003f86070 */
[----:B------:R-:W-:Y:S01]  /*18770*/  ISETP.GE.U32.AND P5, PT, R8, 0x10, PT ;  /* 0x000000100800780c */ /* 0x000fe20003fa6070 */
[----:B------:R0:W-:Y:S02]  /*18780*/  SHFL.IDX PT, R6, R24, 0x1, 0x1f ;  /* 0x00201f0018067f89 */ /* 0x0001e400000e0000 */
[----:B0-----:R-:W-:-:S02]  /*18790*/  IMAD.MOV.U32 R24, RZ, RZ, RZ ;  /* 0x000000ffff187224 */ /* 0x001fc400078e00ff */
[----:B--2---:R-:W-:Y:S02]  /*187a0*/  @!P1 IMAD.MOV.U32 R25, RZ, RZ, R7 ;  /* 0x000000ffff199224 */ /* 0x004fe400078e0007 */
        /* <DEDUP_REMOVED lines=19> */
.L_x_1332:
[----:B------:R-:W-:Y:S02]  /*188e0*/  ULDC UR4, c[0x0][0xc38] ;  /* 0x00030e0000047ab9 */ /* 0x000fe40000000800 */
[----:B------:R-:W-:-:S04]  /*188f0*/  IMAD.U32 R4, RZ, RZ, UR4 ;  /* 0x00000004ff047e24 */ /* 0x000fc8000f8e00ff */
[----:B-1----:R-:W-:-:S04]  /*18900*/  IMAD R3, R14, R4, RZ ;  /* 0x000000040e037224 */ /* 0x002fc800078e02ff */
[----:B------:R-:W-:-:S05]  /*18910*/  IMAD.IADD R6, R6, 0x1, R3 ;  /* 0x0000000106067824 */ /* 0x000fca00078e0203 */
[----:B------:R-:W-:-:S13]  /*18920*/  ISETP.GT.AND P6, PT, R6, R0, PT ;  /* 0x000000000600720c */ /* 0x000fda0003fc4270 */
[----:B------:R-:W-:Y:S05]  /*18930*/  @P6 BRA `(.L_x_1237) ;  /* 0x0000000000a46947 */ /* 0x000fea0003800000 */
.L_x_1240:
        /* <DEDUP_REMOVED lines=9> */
[----:B------:R-:W0:Y:S08]  /*189d0*/  @!P6 LDC.64 R2, c[0x0][0xc80] ;  /* 0x00032000ff02eb82 */ /* 0x000e300000000a00 */
[----:B------:R-:W1:Y:S01]  /*189e0*/  @!P6 LDC.64 R4, c[0x0][0xc78] ;  /* 0x00031e00ff04eb82 */ /* 0x000e620000000a00 */
[----:B0-----:R-:W-:-:S05]  /*189f0*/  @!P6 IMAD.WIDE R2, R7, 0x4, R2 ;  /* 0x000000040702e825 */ /* 0x001fca00078e0202 */
[----:B------:R1:W2:Y:S02]  /*18a00*/  @!P6 LDG.E R25, desc[UR56][R2.64] ;  /* 0x000000380219e981 */ /* 0x0002a4000c1e1900 */
[----:B-1----:R-:W-:-:S04]  /*18a10*/  @!P6 IMAD.WIDE R2, R7, 0x4, R4 ;  /* 0x000000040702e825 */ /* 0x002fc800078e0204 */
[----:B------:R-:W-:-:S06]  /*18a20*/  IMAD.MOV.U32 R5, RZ, RZ, RZ ;  /* 0x000000ffff057224 */ /* 0x000fcc00078e00ff */
        /* <DEDUP_REMOVED lines=20> */
.L_x_1340:
[----:B------:R-:W-:Y:S02]  /*18b70*/  ULDC UR4, c[0x0][0xc38] ;  /* 0x00030e0000047ab9 */ /* 0x000fe40000000800 */
[----:B------:R-:W-:-:S04]  /*18b80*/  IMAD.U32 R4, RZ, RZ, UR4 ;  /* 0x00000004ff047e24 */ /* 0x000fc8000f8e00ff */
[----:B-1----:R-:W-:-:S04]  /*18b90*/  IMAD R3, R14, R4, RZ ;  /* 0x000000040e037224 */ /* 0x002fc800078e02ff */
[----:B------:R-:W-:-:S05]  /*18ba0*/  IMAD.IADD R6, R3, 0x1, R6 ;  /* 0x0000000103067824 */ /* 0x000fca00078e0206 */
[----:B------:R-:W-:-:S13]  /*18bb0*/  ISETP.GT.AND P6, PT, R6, R0, PT ;  /* 0x000000000600720c */ /* 0x000fda0003fc4270 */
[----:B------:R-:W-:Y:S05]  /*18bc0*/  @!P6 BRA `(.L_x_1240) ;  /* 0xfffffffc005ce947 */ /* 0x000fea000383ffff */
.L_x_1237:
[----:B------:R-:W-:Y:S01]  /*18bd0*/  IMAD.IADD R6, R6, 0x1, -R3 ;  /* 0x0000000106067824 */ /* 0x000fe200078e0a03 */
[----:B------:R-:W-:-:S03]  /*18be0*/  UMOV UR4, 0xffffffff ;  /* 0xffffffff00047882 */ /* 0x000fc60000000000 */
[----:B------:R-:W-:-:S05]  /*18bf0*/  IMAD R3, R2, R4, R6 ;  /* 0x0000000402037224 */ /* 0x000fca00078e0206 */
[----:B------:R-:W-:Y:S01]  /*18c00*/  ISETP.GT.AND P6, PT, R3, R0, PT ;  /* 0x000000000300720c */ /* 0x000fe20003fc4270 */
[----:B------:R-:W-:-:S12]  /*18c10*/  BRA.DIV UR4, `(.L_x_1241) ;  /* 0x0000003a04407947 */ /* 0x000fd8000b800000 */
[----:B------:R-:W-:-:S04]  /*18c20*/  VOTE.ANY R3, PT, !P6 ;  /* 0x0000000000037806 */ /* 0x000fc800070e0100 */
[----:B------:R-:W1:Y:S02]  /*18c30*/  POPC R7, R3 ;  /* 0x0000000300077309 */ /* 0x000e640000000000 */
[----:B-1----:R1:W2:Y:S01]  /*18c40*/  SHFL.IDX PT, R25, R25, R7, 0x1f ;  /* 0x00001f0719197589 */ /* 0x0022a200000e0000 */
[----:B------:R-:W-:-:S03]  /*18c50*/  IMAD.IADD R27, R7, 0x1, R27 ;  /* 0x00000001071b7824 */ /* 0x000fc600078e021b */
[----:B------:R1:W3:Y:S04]  /*18c60*/  SHFL.IDX PT, R5, R5, R7, 0x1f ;  /* 0x00001f0705057589 */ /* 0x0002e800000e0000 */
.L_x_1345:
[----:B------:R-:W-:-:S13]  /*18c70*/  ISETP.NE.AND P0, PT, R3, RZ, PT ;  /* 0x000000ff0300720c */ /* 0x000fda0003f05270 */
[----:B------:R-:W-:Y:S05]  /*18c80*/  @!P0 BRA `(.L_x_1242) ;  /* 0x0000000000108947 */ /* 0x000fea0003800000 */
[----:B------:R-:W-:Y:S01]  /*18c90*/  UMOV UR4, 0xffffffff ;  /* 0xffffffff00047882 */ /* 0x000fe20000000000 */
[----:B------:R-:W-:Y:S02]  /*18ca0*/  VIADD R12, R7, 0xffffffff ;  /* 0xffffffff070c7836 */ /* 0x000fe40000000000 */
[----:B------:R-:W-:Y:S05]  /*18cb0*/  BRA.DIV UR4, `(.L_x_1243) ;  /* 0x0000003a04787947 */ /* 0x000fea000b800000 */
[----:B------:R4:W0:Y:S02]  /*18cc0*/  SHFL.IDX PT, R24, R2, R12, 0x1f ;  /* 0x00001f0c02187589 */ /* 0x00082400000e0000 */
.L_x_1242:
[----:B---3--:R-:W-:Y:S01]  /*18cd0*/  ISETP.NE.AND P0, PT, R5, 0x1, PT ;  /* 0x000000010500780c */ /* 0x008fe20003f05270 */
[----:B0-----:R-:W-:-:S04]  /*18ce0*/  IMAD R24, R24, R4, R6 ;  /* 0x0000000418187224 */ /* 0x001fc800078e0206 */
[----:B------:R-:W-:-:S08]  /*18cf0*/  IMAD.IADD R0, R0, 0x1, -R24 ;  /* 0x0000000100007824 */ /* 0x000fd000078e0a18 */
[----:B------:R-:W-:Y:S05]  /*18d00*/  @!P0 BRA `(.L_x_1244) ;  /* 0x0000000000dc8947 */ /* 0x000fea0003800000 */
[----:B--2---:R-:W-:Y:S01]  /*18d10*/  IABS R4, R25 ;  /* 0x0000001900047213 */ /* 0x004fe20000000000 */
[----:B----4-:R-:W-:Y:S01]  /*18d20*/  IMAD.MOV.U32 R2, RZ, RZ, RZ ;  /* 0x000000ffff027224 */ /* 0x010fe200078e00ff */
[----:B------:R-:W-:Y:S02]  /*18d30*/  IABS R6, R5 ;  /* 0x0000000500067213 */ /* 0x000fe40000000000 */
[----:B-1----:R-:W0:Y:S08]  /*18d40*/  I2F.RP R7, R4 ;  /* 0x0000000400077306 */ /* 0x002e300000209400 */
[----:B------:R-:W-:Y:S08]  /*18d50*/  I2F.RP R10, R6 ;  /* 0x00000006000a7306 */ /* 0x000ff00000209400 */
[----:B0-----:R-:W0:Y:S02]  /*18d60*/  MUFU.RCP R7, R7 ;  /* 0x0000000700077308 */ /* 0x001e240000001000 */
[----:B0-----:R-:W-:Y:S01]  /*18d70*/  VIADD R8, R7, 0xffffffe ;  /* 0x0ffffffe07087836 */ /* 0x001fe20000000000 */
[----:B------:R-:W-:-:S05]  /*18d80*/  IABS R7, R25 ;  /* 0x0000001900077213 */ /* 0x000fca0000000000 */
[----:B------:R0:W1:Y:S02]  /*18d90*/  F2I.FTZ.U32.TRUNC.NTZ R3, R8 ;  /* 0x0000000800037305 */ /* 0x000064000021f000 */
[----:B0-----:R-:W-:Y:S01]  /*18da0*/  IABS R8, R0 ;  /* 0x0000000000087213 */ /* 0x001fe20000000000 */
[----:B-1----:R-:W-:-:S04]  /*18db0*/  IMAD.MOV R9, RZ, RZ, -R3 ;  /* 0x000000ffff097224 */ /* 0x002fc800078e0a03 */
[----:B------:R-:W-:-:S04]  /*18dc0*/  IMAD R9, R9, R4, RZ ;  /* 0x0000000409097224 */ /* 0x000fc800078e02ff */
[----:B------:R-:W-:Y:S02]  /*18dd0*/  IMAD.HI.U32 R3, R3, R9, R2 ;  /* 0x0000000903037227 */ /* 0x000fe400078e0002 */
[----:B------:R-:W0:Y:S02]  /*18de0*/  MUFU.RCP R2, R10 ;  /* 0x0000000a00027308 */ /* 0x000e240000001000 */
[----:B------:R-:W-:Y:S02]  /*18df0*/  IMAD.MOV R9, RZ, RZ, -R7 ;  /* 0x000000ffff097224 */ /* 0x000fe400078e0a07 */
[----:B------:R-:W-:-:S04]  /*18e00*/  IMAD.HI.U32 R7, R3, R8, RZ ;  /* 0x0000000803077227 */ /* 0x000fc800078e00ff */
[----:B------:R-:W-:-:S05]  /*18e10*/  IMAD R9, R7, R9, R8 ;  /* 0x0000000907097224 */ /* 0x000fca00078e0208 */
[----:B------:R-:W-:Y:S01]  /*18e20*/  ISETP.GT.U32.AND P1, PT, R4, R9, PT ;  /* 0x000000090400720c */ /* 0x000fe20003f24070 */
[----:B0-----:R-:W-:Y:S02]  /*18e30*/  VIADD R8, R2, 0xffffffe ;  /* 0x0ffffffe02087836 */ /* 0x001fe40000000000 */
[----:B------:R-:W-:Y:S02]  /*18e40*/  IMAD.MOV.U32 R2, RZ, RZ, RZ ;  /* 0x000000ffff027224 */ /* 0x000fe400078e00ff */
[----:B------:R-:W0:Y:S08]  /*18e50*/  F2I.FTZ.U32.TRUNC.NTZ R3, R8 ;  /* 0x0000000800037305 */ /* 0x000e30000021f000 */
[----:B------:R-:W-:-:S02]  /*18e60*/  @!P1 IMAD.IADD R9, R9, 0x1, -R4 ;  /* 0x0000000109099824 */ /* 0x000fc400078e0a04 */
[----:B------:R-:W-:Y:S01]  /*18e70*/  @!P1 VIADD R7, R7, 0x1 ;  /* 0x0000000107079836 */ /* 0x000fe20000000000 */
[----:B------:R-:W-:Y:S02]  /*18e80*/  ISETP.NE.AND P1, PT, R25, RZ, PT ;  /* 0x000000ff1900720c */ /* 0x000fe40003f25270 */
[----:B------:R-:W-:Y:S02]  /*18e90*/  ISETP.GE.U32.AND P0, PT, R9, R4, PT ;  /* 0x000000040900720c */ /* 0x000fe40003f06070 */
[----:B------:R-:W-:Y:S01]  /*18ea0*/  IABS R4, R5 ;  /* 0x0000000500047213 */ /* 0x000fe20000000000 */
[----:B0-----:R-:W-:-:S04]  /*18eb0*/  IMAD.MOV R9, RZ, RZ, -R3 ;  /* 0x000000ffff097224 */ /* 0x001fc800078e0a03 */
[----:B------:R-:W-:Y:S02]  /*18ec0*/  IMAD.MOV R4, RZ, RZ, -R4 ;  /* 0x000000ffff047224 */ /* 0x000fe400078e0a04 */
[----:B------:R-:W-:-:S04]  /*18ed0*/  IMAD R9, R9, R6, RZ ;  /* 0x0000000609097224 */ /* 0x000fc800078e02ff */
[----:B------:R-:W-:Y:S01]  /*18ee0*/  IMAD.HI.U32 R2, R3, R9, R2 ;  /* 0x0000000903027227 */ /* 0x000fe200078e0002 */
[----:B------:R-:W-:-:S03]  /*18ef0*/  LOP3.LUT R3, R0, R25, RZ, 0x3c, !PT ;  /* 0x0000001900037212 */ /* 0x000fc600078e3cff */
[----:B------:R-:W-:Y:S01]  /*18f00*/  @P0 VIADD R7, R7, 0x1 ;  /* 0x0000000107070836 */ /* 0x000fe20000000000 */
[----:B------:R-:W-:-:S13]  /*18f10*/  ISETP.GE.AND P2, PT, R3, RZ, PT ;  /* 0x000000ff0300720c */ /* 0x000fda0003f46270 */
[----:B------:R-:W-:Y:S01]  /*18f20*/  @!P2 IMAD.MOV R7, RZ, RZ, -R7 ;  /* 0x000000ffff07a224 */ /* 0x000fe200078e0a07 */
[----:B------:R-:W-:-:S04]  /*18f30*/  @!P1 LOP3.LUT R7, RZ, R25, RZ, 0x33, !PT ;  /* 0x00000019ff079212 */ /* 0x000fc800078e33ff */
[----:B------:R-:W-:-:S05]  /*18f40*/  IABS R3, R7 ;  /* 0x0000000700037213 */ /* 0x000fca0000000000 */
        /* <DEDUP_REMOVED lines=12> */
[--C-:B------:R-:W-:Y:S02]  /*19010*/  IMAD.MOV R4, RZ, RZ, -R2.reuse ;  /* 0x000000ffff047224 */ /* 0x100fe400078e0a02 */
[C---:B------:R-:W-:Y:S02]  /*19020*/  IMAD R26, R5.reuse, 0x1000000, R2 ;  /* 0x01000000051a7824 */ /* 0x040fe400078e0202 */
[--C-:B------:R-:W-:Y:S02]  /*19030*/  IMAD R5, R5, R4, R7.reuse ;  /* 0x0000000405057224 */ /* 0x100fe400078e0207 */
[----:B------:R-:W-:Y:S02]  /*19040*/  IMAD.MOV R2, RZ, RZ, -R7 ;  /* 0x000000ffff027224 */ /* 0x000fe400078e0a07 */
[----:B------:R-:W-:Y:S02]  /*19050*/  IMAD R26, R5, 0x10000, R26 ;  /* 0x00010000051a7824 */ /* 0x000fe400078e021a */
[----:B------:R-:W-:Y:S01]  /*19060*/  IMAD R2, R25, R2, R0 ;  /* 0x0000000219027224 */ /* 0x000fe200078e0200 */
[----:B------:R-:W-:Y:S06]  /*19070*/  BRA `(.L_x_1245) ;  /* 0x0000000000f47947 */ /* 0x000fec0003800000 */
.L_x_1244:
[----:B----4-:R-:W0:Y:S02]  /*19080*/  LDC.64 R2, c[0x0][0xc90] ;  /* 0x00032400ff027b82 */ /* 0x010e240000000a00 */
[----:B0-----:R-:W-:-:S05]  /*19090*/  IMAD.WIDE R2, R27, 0x4, R2 ;  /* 0x000000041b027825 */ /* 0x001fca00078e0202 */
[----:B-1----:R0:W2:Y:S02]  /*190a0*/  LDG.E R7, desc[UR56][R2.64] ;  /* 0x0000003802077981 */ /* 0x0020a4000c1e1900 */
[----:B0-----:R-:W-:Y:S02]  /*190b0*/  IMAD.MOV.U32 R2, RZ, RZ, RZ ;  /* 0x000000ffff027224 */ /* 0x001fe400078e00ff */
[----:B--2---:R-:W-:-:S05]  /*190c0*/  IMAD R5, R25, R7, RZ ;  /* 0x0000000719057224 */ /* 0x004fca00078e02ff */
[-C--:B------:R-:W-:Y:S02]  /*190d0*/  IABS R6, R5.reuse ;  /* 0x0000000500067213 */ /* 0x080fe40000000000 */
[----:B------:R-:W-:Y:S02]  /*190e0*/  IABS R10, R5 ;  /* 0x00000005000a7213 */ /* 0x000fe40000000000 */
[----:B------:R-:W0:Y:S08]  /*190f0*/  I2F.RP R8, R6 ;  /* 0x0000000600087306 */ /* 0x000e300000209400 */
[----:B0-----:R-:W0:Y:S02]  /*19100*/  MUFU.RCP R8, R8 ;  /* 0x0000000800087308 */ /* 0x001e240000001000 */
[----:B0-----:R-:W-:-:S02]  /*19110*/  VIADD R9, R8, 0xffffffe ;  /* 0x0ffffffe08097836 */ /* 0x001fc40000000000 */
[----:B------:R-:W-:-:S04]  /*19120*/  IMAD.MOV R8, RZ, RZ, -R10 ;  /* 0x000000ffff087224 */ /* 0x000fc800078e0a0a */
[----:B------:R-:W0:Y:S02]  /*19130*/  F2I.FTZ.U32.TRUNC.NTZ R3, R9 ;  /* 0x0000000900037305 */ /* 0x000e24000021f000 */
[----:B0-----:R-:W-:-:S04]  /*19140*/  IMAD.MOV R11, RZ, RZ, -R3 ;  /* 0x000000ffff0b7224 */ /* 0x001fc800078e0a03 */
[----:B------:R-:W-:-:S04]  /*19150*/  IMAD R11, R11, R6, RZ ;  /* 0x000000060b0b7224 */ /* 0x000fc800078e02ff */
[----:B------:R-:W-:Y:S01]  /*19160*/  IMAD.HI.U32 R3, R3, R11, R2 ;  /* 0x0000000b03037227 */ /* 0x000fe200078e0002 */
[----:B------:R-:W-:-:S05]  /*19170*/  IABS R2, R0 ;  /* 0x0000000000027213 */ /* 0x000fca0000000000 */
        /* <DEDUP_REMOVED lines=10> */
[----:B------:R-:W-:-:S04]  /*19220*/  IMAD.MOV.U32 R2, RZ, RZ, R3 ;  /* 0x000000ffff027224 */ /* 0x000fc800078e0003 */
[----:B------:R-:W-:Y:S01]  /*19230*/  @!P2 IMAD.MOV R2, RZ, RZ, -R2 ;  /* 0x000000ffff02a224 */ /* 0x000fe200078e0a02 */
[----:B------:R-:W-:-:S05]  /*19240*/  @!P1 LOP3.LUT R2, RZ, R5, RZ, 0x33, !PT ;  /* 0x00000005ff029212 */ /* 0x000fca00078e33ff */
[----:B------:R-:W-:Y:S02]  /*19250*/  IMAD R6, R7, R2, RZ ;  /* 0x0000000207067224 */ /* 0x000fe400078e02ff */
[----:B------:R-:W-:Y:S02]  /*19260*/  IMAD.MOV R2, RZ, RZ, -R2 ;  /* 0x000000ffff027224 */ /* 0x000fe400078e0a02 */
[----:B------:R-:W-:Y:S02]  /*19270*/  IMAD.MOV R3, RZ, RZ, -R6 ;  /* 0x000000ffff037224 */ /* 0x000fe400078e0a06 */
[----:B------:R-:W-:Y:S02]  /*19280*/  IMAD R5, R5, R2, R0 ;  /* 0x0000000205057224 */ /* 0x000fe400078e0200 */
[----:B------:R-:W-:Y:S01]  /*19290*/  IMAD.MOV.U32 R2, RZ, RZ, RZ ;  /* 0x000000ffff027224 */ /* 0x000fe200078e00ff */
[----:B------:R-:W-:-:S04]  /*192a0*/  VIADDMNMX R4, R3, R4, R7, PT ;  /* 0x0000000403047246 */ /* 0x000fc80003800107 */
[----:B------:R-:W-:-:S04]  /*192b0*/  IABS R7, R4 ;  /* 0x0000000400077213 */ /* 0x000fc80000000000 */
[----:B------:R-:W0:Y:S08]  /*192c0*/  I2F.RP R8, R7 ;  /* 0x0000000700087306 */ /* 0x000e300000209400 */
[----:B0-----:R-:W0:Y:S02]  /*192d0*/  MUFU.RCP R8, R8 ;  /* 0x0000000800087308 */ /* 0x001e240000001000 */
[----:B0-----:R-:W-:-:S06]  /*192e0*/  VIADD R3, R8, 0xffffffe ;  /* 0x0ffffffe08037836 */ /* 0x001fcc0000000000 */
[----:B------:R-:W0:Y:S02]  /*192f0*/  F2I.FTZ.U32.TRUNC.NTZ R3, R3 ;  /* 0x0000000300037305 */ /* 0x000e24000021f000 */
[----:B0-----:R-:W-:-:S04]  /*19300*/  IMAD.MOV R0, RZ, RZ, -R3 ;  /* 0x000000ffff007224 */ /* 0x001fc800078e0a03 */
[----:B------:R-:W-:Y:S01]  /*19310*/  IMAD R9, R0, R7, RZ ;  /* 0x0000000700097224 */ /* 0x000fe200078e02ff */
[----:B------:R-:W-:-:S03]  /*19320*/  IABS R0, R4 ;  /* 0x0000000400007213 */ /* 0x000fc60000000000 */
[----:B------:R-:W-:Y:S01]  /*19330*/  IMAD.HI.U32 R2, R3, R9, R2 ;  /* 0x0000000903027227 */ /* 0x000fe200078e0002 */
[----:B------:R-:W-:-:S03]  /*19340*/  IABS R9, R5 ;  /* 0x0000000500097213 */ /* 0x000fc60000000000 */
        /* <DEDUP_REMOVED lines=8> */
[----:B------:R-:W-:Y:S02]  /*193d0*/  LOP3.LUT R0, R5, R4, RZ, 0x3c, !PT ;  /* 0x0000000405007212 */ /* 0x000fe400078e3cff */
[----:B------:R-:W-:Y:S02]  /*193e0*/  IADD3 R5, R6, 0x1000000, R5 ;  /* 0x0100000006057810 */ /* 0x000fe40007ffe005 */
[----:B------:R-:W-:-:S07]  /*193f0*/  ISETP.GE.AND P2, PT, R0, RZ, PT ;  /* 0x000000ff0000720c */ /* 0x000fce0003f46270 */
[----:B------:R-:W-:-:S06]  /*19400*/  @P0 VIADD R2, R2, 0x1 ;  /* 0x0000000102020836 */ /* 0x000fcc0000000000 */
[----:B------:R-:W-:Y:S01]  /*19410*/  @!P2 IMAD.MOV R2, RZ, RZ, -R2 ;  /* 0x000000ffff02a224 */ /* 0x000fe200078e0a02 */
[----:B------:R-:W-:Y:S01]  /*19420*/  @!P1 LOP3.LUT R2, RZ, R4, RZ, 0x33, !PT ;  /* 0x00000004ff029212 */ /* 0x000fe200078e33ff */
[----:B------:R-:W-:-:S04]  /*19430*/  IMAD.MOV R4, RZ, RZ, -R4 ;  /* 0x000000ffff047224 */ /* 0x000fc800078e0a04 */
[----:B------:R-:W-:-:S07]  /*19440*/  IMAD R26, R2, R4, R5 ;  /* 0x00000004021a7224 */ /* 0x000fce00078e0205 */
.L_x_1245:
[----:B------:R-:W-:-:S05]  /*19450*/  LOP3.LUT R2, RZ, R2, RZ, 0x33, !PT ;  /* 0x00000002ff027212 */ /* 0x000fca00078e33ff */
[----:B------:R-:W-:Y:S01]  /*19460*/  IMAD.IADD R25, R25, 0x1, R2 ;  /* 0x0000000119197824 */ /* 0x000fe200078e0202 */
[----:B------:R-:W-:Y:S06]  /*19470*/  BRA `(.L_x_1246) ;  /* 0x00000000001c7947 */ /* 0x000fec0003800000 */
.L_x_1238:
[----:B------:R-:W-:Y:S01]  /*19480*/  UMOV UR4, URZ ;  /* 0x0000003f00047c82 */ /* 0x000fe20008000000 */
[----:B------:R-:W-:Y:S01]  /*19490*/  UMOV UR5, URZ ;  /* 0x0000003f00057c82 */ /* 0x000fe20008000000 */
[----:B------:R-:W-:Y:S01]  /*194a0*/  ULDC UR6, c[0x0][0xc3c] ;  /* 0x00030f0000067ab9 */ /* 0x000fe20000000800 */
[----:B------:R-:W-:Y:S02]  /*194b0*/  IMAD.MOV.U32 R24, RZ, RZ, R0 ;  /* 0x000000ffff187224 */ /* 0x000fe400078e0000 */
[----:B------:R-:W-:Y:S02]  /*194c0*/  IMAD.U32 R25, RZ, RZ, UR4 ;  /* 0x00000004ff197e24 */ /* 0x000fe4000f8e00ff */
[----:B------:R-:W-:Y:S02]  /*194d0*/  IMAD.U32 R26, RZ, RZ, UR5 ;  /* 0x00000005ff1a7e24 */ /* 0x000fe4000f8e00ff */
[----:B------:R-:W-:-:S07]  /*194e0*/  IMAD.U32 R27, RZ, RZ, UR6 ;  /* 0x00000006ff1b7e24 */ /* 0x000fce000f8e00ff */
.L_x_1246:
        /* <DEDUP_REMOVED lines=10> */
.L_x_1235:
[----:B------:R-:W-:Y:S02]  /*19590*/  ULDC UR4, c[0x0][0xc3c] ;  /* 0x00030f0000047ab9 */ /* 0x000fe40000000800 */
[----:B-1----:R-:W-:-:S13]  /*195a0*/  ISETP.GE.AND P0, PT, R27, UR4, PT ;  /* 0x000000041b007c0c */ /* 0x002fda000bf06270 */
[----:B------:R-:W-:Y:S05]  /*195b0*/  @!P0 BRA `(.L_x_1247) ;  /* 0xffffffb000088947 */ /* 0x000fea000383ffff */
[----:B------:R-:W-:Y:S05]  /*195c0*/  BSYNC B8 ;  /* 0x0000000000087941 */ /* 0x000fea0003800000 */
.L_x_1176:
        /* <DEDUP_REMOVED lines=12> */
.L_x_1348:
[----:B------:R-:W-:Y:S05]  /*19690*/  BSYNC B0 ;  /* 0x0000000000007941 */ /* 0x000fea0003800000 */
.L_x_1248:
[----:B------:R-:W-:-:S03]  /*196a0*/  UMOV UR4, 0xffffffff ;  /* 0xffffffff00047882 */ /* 0x000fc60000000000 */
[----:B------:R-:W-:Y:S05]  /*196b0*/  BRA.DIV UR4, `(.L_x_1250) ;  /* 0x0000003204347947 */ /* 0x000fea000b800000 */
[----:B0-----:R-:W0:Y:S02]  /*196c0*/  S2R R0, SR_TID.X ;  /* 0x0000000000007919 */ /* 0x001e240000002100 */
[----:B0-----:R-:W-:-:S04]  /*196d0*/  SHF.R.U32.HI R0, RZ, 0x5, R0 ;  /* 0x00000005ff007819 */ /* 0x001fc80000011600 */
[----:B------:R-:W-:-:S05]  /*196e0*/  LOP3.LUT R0, R0, 0x3, RZ, 0xc0, !PT ;  /* 0x0000000300007812 */ /* 0x000fca00078ec0ff */
[----:B------:R0:W1:Y:S02]  /*196f0*/  SHFL.IDX PT, R14, R0, RZ, 0x1f ;  /* 0x00001fff000e7589 */ /* 0x00006400000e0000 */
.L_x_1351:
[----:B-1----:R-:W-:Y:S01]  /*19700*/  ISETP.NE.AND P0, PT, R14, RZ, PT ;  /* 0x000000ff0e00720c */ /* 0x002fe20003f05270 */
[----:B------:R-:W-:-:S12]  /*19710*/  BSSY B0, `(.L_x_1251) ;  /* 0x0000024000007945 */ /* 0x000fd80003800000 */
[----:B------:R-:W-:Y:S05]  /*19720*/  @P0 BRA `(.L_x_1252) ;  /* 0x0000000000880947 */ /* 0x000fea0003800000 */
[----:B------:R-:W-:-:S03]  /*19730*/  UMOV UR4, 0xffffffff ;  /* 0xffffffff00047882 */ /* 0x000fc60000000000 */
[----:B------:R-:W-:Y:S05]  /*19740*/  BRA.DIV UR4, `(.L_x_1253) ;  /* 0x0000003204447947 */ /* 0x000fea000b800000 */
[----:B------:R-:W-:-:S13]  /*19750*/  ELECT P6, URZ, PT ;  /* 0x00000000003f782f */ /* 0x000fda00038c0000 */
.L_x_1354:
[----:B------:R-:W-:Y:S05]  /*19760*/  @!P6 BRA `(.L_x_1252) ;  /* 0x000000000078e947 */ /* 0x000fea0003800000 */
[----:B------:R-:W-:-:S06]  /*19770*/  ULOP3.LUT UR4, UR44, 0x2, URZ, 0xfc, !UPT ;  /* 0x000000022c047892 */ /* 0x000fcc000f8efc3f */
[----:B0-----:R-:W-:-:S05]  /*19780*/  IMAD.U32 R0, RZ, RZ, UR4 ;  /* 0x00000004ff007e24 */ /* 0x001fca000f8e00ff */
[----:B------:R-:W-:-:S13]  /*19790*/  ISETP.NE.AND P0, PT, R0, 0x3, PT ;  /* 0x000000030000780c */ /* 0x000fda0003f05270 */
[----:B------:R-:W-:Y:S05]  /*197a0*/  @!P0 BRA `(.L_x_1254) ;  /* 0x0000000000048947 */ /* 0x000fea0003800000 */
[----:B------:R-:W-:Y:S01]  /*197b0*/  BPT.TRAP 0x1 ;  /* 0x000000040000795c */ /* 0x000fe20000300000 */
.L_x_1254:
[----:B------:R-:W-:Y:S01]  /*197c0*/  IMAD R3, R23, 0x8, R5 ;  /* 0x0000000817037824 */ /* 0x000fe200078e0205 */
[----:B------:R-:W-:Y:S01]  /*197d0*/  SHF.L.U32 R2, R29, 0x1f, RZ ;  /* 0x0000001f1d027819 */ /* 0x000fe200000006ff */
[----:B------:R-:W-:-:S03]  /*197e0*/  VIADD R23, R23, 0x1 ;  /* 0x0000000117177836 */ /* 0x000fc60000000000 */
[----:B------:R-:W0:Y:S02]  /*197f0*/  SYNCS.PHASECHK.TRANS64.TRYWAIT P1, [R3+URZ+0x2d840], R2 ;  /* 0x02d84002030075a7 */ /* 0x000e24000802017f */
[----:B------:R-:W-:-:S04]  /*19800*/  ISETP.NE.AND P2, PT, R23, 0x2, PT ;  /* 0x000000021700780c */ /* 0x000fc80003f45270 */
[----:B------:R-:W-:Y:S01]  /*19810*/  SEL R0, RZ, 0x1, P2 ;  /* 0x00000001ff007807 */ /* 0x000fe20001000000 */
[----:B0-----:R-:W-:Y:S08]  /*19820*/  @!P1 BRA `(.L_x_1255) ;  /* 0x00000030002c9947 */ /* 0x001ff00003800000 */
.L_x_1355:
[----:B------:R-:W-:Y:S02]  /*19830*/  SEL R23, R23, RZ, P2 ;  /* 0x000000ff17177207 */ /* 0x000fe40001000000 */
[----:B------:R-:W-:Y:S01]  /*19840*/  LOP3.LUT R0, R29, R0, RZ, 0x3c, !PT ;  /* 0x000000001d007212 */ /* 0x000fe200078e3cff */
[----:B------:R-:W-:Y:S06]  /*19850*/  @!P0 BRA `(.L_x_1256) ;  /* 0x0000000000048947 */ /* 0x000fec0003800000 */
[----:B------:R-:W-:Y:S01]  /*19860*/  BPT.TRAP 0x1 ;  /* 0x000000040000795c */ /* 0x000fe20000300000 */
.L_x_1256:
[----:B------:R-:W-:Y:S01]  /*19870*/  IMAD R23, R23, 0x8, R5 ;  /* 0x0000000817177824 */ /* 0x000fe200078e0205 */
[----:B------:R-:W-:-:S04]  /*19880*/  SHF.L.U32 R0, R0, 0x1f, RZ ;  /* 0x0000001f00007819 */ /* 0x000fc800000006ff */
[----:B------:R-:W1:Y:S02]  /*19890*/  SYNCS.PHASECHK.TRANS64.TRYWAIT P1, [R23+URZ+0x2d840], R0 ;  /* 0x02d84000170075a7 */ /* 0x000e64000802017f */
[----:B-1----:R-:W-:Y:S05]  /*198a0*/  @!P1 BRA `(.L_x_1257) ;  /* 0x0000003000209947 */ /* 0x002fea0003800000 */
.L_x_1356:
[----:B------:R-:W-:Y:S05]  /*198b0*/  @!P0 BRA `(.L_x_1258) ;  /* 0x0000000000048947 */ /* 0x000fea0003800000 */
[----:B------:R-:W-:Y:S01]  /*198c0*/  BPT.TRAP 0x1 ;  /* 0x000000040000795c */ /* 0x000fe20000300000 */
.L_x_1258:
[----:B------:R-:W3:Y:S02]  /*198d0*/  SYNCS.PHASECHK.TRANS64.TRYWAIT P1, [R3+URZ+0x2d860], R2 ;  /* 0x02d86002030075a7 */ /* 0x000ee4000802017f */
[----:B---3--:R-:W-:Y:S05]  /*198e0*/  @!P1 BRA `(.L_x_1259) ;  /* 0x0000003000249947 */ /* 0x008fea0003800000 */
.L_x_1357:
[----:B------:R-:W-:Y:S05]  /*198f0*/  @!P0 BRA `(.L_x_1260) ;  /* 0x0000000000048947 */ /* 0x000fea0003800000 */
[----:B------:R-:W-:Y:S01]  /*19900*/  BPT.TRAP 0x1 ;  /* 0x000000040000795c */ /* 0x000fe20000300000 */
.L_x_1260:
[----:B----4-:R4:W0:Y:S02]  /*19910*/  SYNCS.PHASECHK.TRANS64.TRYWAIT P0, [R23+URZ+0x2d860], R0 ;  /* 0x02d86000170075a7 */ /* 0x010824000800017f */
[----:B0-----:R-:W-:Y:S05]  /*19920*/  @!P0 NANOSLEEP.SYNCS 0x989680 ;  /* 0x009896800000895d */ /* 0x001fea0003900000 */
[----:B------:R-:W0:Y:S02]  /*19930*/  @!P0 SYNCS.PHASECHK.TRANS64 P0, [R23+URZ+0x2d860], R0 ;  /* 0x02d86000170085a7 */ /* 0x000e24000800007f */
[----:B0-----:R-:W-:Y:S05]  /*19940*/  @!P0 BRA `(.L_x_1260) ;  /* 0xfffffffc00f08947 */ /* 0x001fea000383ffff */
.L_x_1252:
[----:B------:R-:W-:Y:S05]  /*19950*/  BSYNC B0 ;  /* 0x0000000000007941 */ /* 0x000fea0003800000 */
.L_x_1251:
[----:B------:R-:W-:Y:S05]  /*19960*/  EXIT ;  /* 0x000000000000794d */ /* 0x000fea0003800000 */
.L_x_1075:
[----:B0-----:R-:W-:-:S04]  /*19970*/  IMAD.U32 R3, RZ, RZ, UR41 ;  /* 0x00000029ff037e24 */ /* 0x001fc8000f8e00ff */
[----:B------:R0:W1:Y:S03]  /*19980*/  SYNCS.PHASECHK.TRANS64.TRYWAIT P1, [R3+URZ+0x2d800], R0 ;  /* 0x02d80000030075a7 */ /* 0x000066000802017f */
[----:B-1----:R-:W-:Y:S05]  /*19990*/  @!P1 NANOSLEEP.SYNCS 0x989680 ;  /* 0x009896800000995d */ /* 0x002fea0003900000 */
[----:B------:R-:W1:Y:S02]  /*199a0*/  @!P1 SYNCS.PHASECHK.TRANS64 P1, [R3+URZ+0x2d800], R0 ;  /* 0x02d80000030095a7 */ /* 0x000e64000802007f */
[----:B-1----:R-:W-:Y:S05]  /*199b0*/  @!P1 BRA `(.L_x_1075) ;  /* 0xfffffffc00ec9947 */ /* 0x002fea000383ffff */
[----:B------:R-:W-:Y:S05]  /*199c0*/  BRA `(.L_x_1261) ;  /* 0xfffffe8400d47947 */ /* 0x000fea000383ffff */
.L_x_1079:
[----:B-1----:R1:W2:Y:S02]  /*199d0*/  SYNCS.PHASECHK.TRANS64.TRYWAIT P1, [R2+URZ+0x2d830], R3 ;  /* 0x02d83003020075a7 */ /* 0x0022a4000802017f */
[----:B--2---:R-:W-:Y:S05]  /*199e0*/  @!P1 NANOSLEEP.SYNCS 0x989680 ;  /* 0x009896800000995d */ /* 0x004fea0003900000 */
[----:B------:R-:W2:Y:S02]  /*199f0*/  @!P1 SYNCS.PHASECHK.TRANS64 P1, [R2+URZ+0x2d830], R3 ;  /* 0x02d83003020095a7 */ /* 0x000ea4000802007f */
[----:B--2---:R-:W-:Y:S05]  /*19a00*/  @!P1 BRA `(.L_x_1079) ;  /* 0xfffffffc00f09947 */ /* 0x004fea000383ffff */
[----:B------:R-:W-:Y:S05]  /*19a10*/  BRA `(.L_x_1078) ;  /* 0xfffffe8400f07947 */ /* 0x000fea000383ffff */
.L_x_1096:
[----:B-1----:R-:W-:-:S04]  /*19a20*/  IMAD.U32 R7, RZ, RZ, UR6 ;  /* 0x00000006ff077e24 */ /* 0x002fc8000f8e00ff */
[----:B------:R1:W2:Y:S03]  /*19a30*/  SYNCS.PHASECHK.TRANS64.TRYWAIT P1, [R7+URZ+0x2d830], R6 ;  /* 0x02d83006070075a7 */ /* 0x0002a6000802017f */
[----:B--2---:R-:W-:Y:S05]  /*19a40*/  @!P1 NANOSLEEP.SYNCS 0x989680 ;  /* 0x009896800000995d */ /* 0x004fea0003900000 */
[----:B------:R-:W2:Y:S02]  /*19a50*/  @!P1 SYNCS.PHASECHK.TRANS64 P1, [R7+URZ+0x2d830], R6 ;  /* 0x02d83006070095a7 */ /* 0x000ea4000802007f */
[----:B--2---:R-:W-:Y:S05]  /*19a60*/  @!P1 BRA `(.L_x_1096) ;  /* 0xfffffffc00ec9947 */ /* 0x004fea000383ffff */
[----:B------:R-:W-:Y:S05]  /*19a70*/  BRA `(.L_x_1093) ;  /* 0xfffffec400047947 */ /* 0x000fea000383ffff */
.L_x_1100:
[----:B-1----:R-:W-:-:S04]  /*19a80*/  IMAD.U32 R7, RZ, RZ, UR6 ;  /* 0x00000006ff077e24 */ /* 0x002fc8000f8e00ff */
[----:B------:R1:W2:Y:S03]  /*19a90*/  SYNCS.PHASECHK.TRANS64.TRYWAIT P1, [R7+URZ+0x2d850], R6 ;  /* 0x02d85006070075a7 */ /* 0x0002a6000802017f */
[----:B--2---:R-:W-:Y:S05]  /*19aa0*/  @!P1 NANOSLEEP.SYNCS 0x989680 ;  /* 0x009896800000995d */ /* 0x004fea0003900000 */
[----:B------:R-:W2:Y:S02]  /*19ab0*/  @!P1 SYNCS.PHASECHK.TRANS64 P1, [R7+URZ+0x2d850], R6 ;  /* 0x02d85006070095a7 */ /* 0x000ea4000802007f */
[----:B--2---:R-:W-:Y:S05]  /*19ac0*/  @!P1 BRA `(.L_x_1100) ;  /* 0xfffffffc00ec9947 */ /* 0x004fea000383ffff */
[----:B------:R-:W-:Y:S05]  /*19ad0*/  BRA `(.L_x_1097) ;  /* 0xfffffec400b07947 */ /* 0x000fea000383ffff */
.L_x_1119:
[----:B-1----:R-:W-:-:S04]  /*19ae0*/  IMAD.U32 R7, RZ, RZ, UR6 ;  /* 0x00000006ff077e24 */ /* 0x002fc8000f8e00ff */
[----:B------:R1:W2:Y:S03]  /*19af0*/  SYNCS.PHASECHK.TRANS64.TRYWAIT P1, [R7+URZ+0x2d830], R6 ;  /* 0x02d83006070075a7 */ /* 0x0002a6000802017f */
[----:B--2---:R-:W-:Y:S05]  /*19b00*/  @!P1 NANOSLEEP.SYNCS 0x989680 ;  /* 0x009896800000995d */ /* 0x004fea0003900000 */
[----:B------:R-:W2:Y:S02]  /*19b10*/  @!P1 SYNCS.PHASECHK.TRANS64 P1, [R7+URZ+0x2d830], R6 ;  /* 0x02d83006070095a7 */ /* 0x000ea4000802007f */
[----:B--2---:R-:W-:Y:S05]  /*19b20*/  @!P1 BRA `(.L_x_1119) ;  /* 0xfffffffc00ec9947 */ /* 0x004fea000383ffff */
[----:B------:R-:W-:Y:S05]  /*19b30*/  BRA `(.L_x_1116) ;  /* 0xffffff0000a07947 */ /* 0x000fea000383ffff */
.L_x_1123:
[----:B-1----:R-:W-:-:S04]  /*19b40*/  IMAD.U32 R7, RZ, RZ, UR6 ;  /* 0x00000006ff077e24 */ /* 0x002fc8000f8e00ff */
[----:B------:R1:W2:Y:S03]  /*19b50*/  SYNCS.PHASECHK.TRANS64.TRYWAIT P1, [R7+URZ+0x2d850], R6 ;  /* 0x02d85006070075a7 */ /* 0x0002a6000802017f */
[----:B--2---:R-:W-:Y:S05]  /*19b60*/  @!P1 NANOSLEEP.SYNCS 0x989680 ;  /* 0x009896800000995d */ /* 0x004fea0003900000 */
[----:B------:R-:W2:Y:S02]  /*19b70*/  @!P1 SYNCS.PHASECHK.TRANS64 P1, [R7+URZ+0x2d850], R6 ;  /* 0x02d85006070095a7 */ /* 0x000ea4000802007f */
[----:B--2---:R-:W-:Y:S05]  /*19b80*/  @!P1 BRA `(.L_x_1123) ;  /* 0xfffffffc00ec9947 */ /* 0x004fea000383ffff */
[----:B------:R-:W-:Y:S05]  /*19b90*/  BRA `(.L_x_1120) ;  /* 0xffffff04004c7947 */ /* 0x000fea000383ffff */
.L_x_1131:
[----:B-1----:R-:W-:-:S04]  /*19ba0*/  IMAD.U32 R8, RZ, RZ, UR6 ;  /* 0x00000006ff087e24 */ /* 0x002fc8000f8e00ff */
[----:B------:R1:W2:Y:S03]  /*19bb0*/  SYNCS.PHASECHK.TRANS64.TRYWAIT P1, [R8+URZ+0x2d830], R5 ;  /* 0x02d83005080075a7 */ /* 0x0002a6000802017f */
[----:B--2---:R-:W-:Y:S05]  /*19bc0*/  @!P1 NANOSLEEP.SYNCS 0x989680 ;  /* 0x009896800000995d */ /* 0x004fea0003900000 */
[----:B------:R-:W2:Y:S02]  /*19bd0*/  @!P1 SYNCS.PHASECHK.TRANS64 P1, [R8+URZ+0x2d830], R5 ;  /* 0x02d83005080095a7 */ /* 0x000ea4000802007f */
[----:B--2---:R-:W-:Y:S05]  /*19be0*/  @!P1 BRA `(.L_x_1131) ;  /* 0xfffffffc00ec9947 */ /* 0x004fea000383ffff */
[----:B------:R-:W-:Y:S05]  /*19bf0*/  BRA `(.L_x_1128) ;  /* 0xffffff2800c87947 */ /* 0x000fea000383ffff */
.L_x_1135:
[----:B-1----:R-:W-:-:S04]  /*19c00*/  IMAD.U32 R7, RZ, RZ, UR6 ;  /* 0x00000006ff077e24 */ /* 0x002fc8000f8e00ff */
[----:B------:R1:W2:Y:S03]  /*19c10*/  SYNCS.PHASECHK.TRANS64.TRYWAIT P1, [R7+URZ+0x2d850], R5 ;  /* 0x02d85005070075a7 */ /* 0x0002a6000802017f */
[----:B--2---:R-:W-:Y:S05]  /*19c20*/  @!P1 NANOSLEEP.SYNCS 0x989680 ;  /* 0x009896800000995d */ /* 0x004fea0003900000 */
[----:B------:R-:W2:Y:S02]  /*19c30*/  @!P1 SYNCS.PHASECHK.TRANS64 P1, [R7+URZ+0x2d850], R5 ;  /* 0x02d85005070095a7 */ /* 0x000ea4000802007f */
[----:B--2---:R-:W-:Y:S05]  /*19c40*/  @!P1 BRA `(.L_x_1135) ;  /* 0xfffffffc00ec9947 */ /* 0x004fea000383ffff */
[----:B------:R-:W-:Y:S05]  /*19c50*/  BRA `(.L_x_1132) ;  /* 0xffffff2c00747947 */ /* 0x000fea000383ffff */
.L_x_1150:
[----:B-1----:R-:W-:-:S04]  /*19c60*/  IMAD.U32 R4, RZ, RZ, UR8 ;  /* 0x00000008ff047e24 */ /* 0x002fc8000f8e00ff */
[----:B------:R1:W2:Y:S03]  /*19c70*/  SYNCS.PHASECHK.TRANS64.TRYWAIT P1, [R4+URZ+0x2d850], R3 ;  /* 0x02d85003040075a7 */ /* 0x0002a6000802017f */
[----:B--2---:R-:W-:Y:S05]  /*19c80*/  @!P1 NANOSLEEP.SYNCS 0x989680 ;  /* 0x009896800000995d */ /* 0x004fea0003900000 */
[----:B------:R-:W2:Y:S02]  /*19c90*/  @!P1 SYNCS.PHASECHK.TRANS64 P1, [R4+URZ+0x2d850], R3 ;  /* 0x02d85003040095a7 */ /* 0x000ea4000802007f */
[----:B--2---:R-:W-:Y:S05]  /*19ca0*/  @!P1 BRA `(.L_x_1150) ;  /* 0xfffffffc00ec9947 */ /* 0x004fea000383ffff */
[----:B------:R-:W-:Y:S05]  /*19cb0*/  BRA `(.L_x_1149) ;  /* 0xffffff6400787947 */ /* 0x000fea000383ffff */
.L_x_1198:
        /* <DEDUP_REMOVED lines=8> */
[----:B-----5:R-:W-:Y:S05]  /*19d40*/  WARPSYNC.COLLECTIVE R15, `(.L_x_1263) ;  /* 0x000000000f087348 */ /* 0x020fea0003c00000 */
[----:B------:R0:W1:Y:S02]  /*19d50*/  SHFL.IDX P6, R14, R13, R12, R11 ;  /* 0x0000000c0d0e7389 */ /* 0x00006400000c000b */
[----:B01---5:R-:W-:Y:S01]  /*19d60*/  ENDCOLLECTIVE ;  /* 0x000000000000791b */ /* 0x023fe20003800000 */
.L_x_1263:
[----:B------:R-:W-:Y:S05]  /*19d70*/  BSYNC B0 ;  /* 0x0000000000007941 */ /* 0x000fea0003800000 */
.L_x_1262:
[----:B------:R-:W-:Y:S05]  /*19d80*/  BRA `(.L_x_1264) ;  /* 0xffffffbc00047947 */ /* 0x000fea000383ffff */
.L_x_1201:
[----:B0-----:R0:W1:Y:S02]  /*19d90*/  SYNCS.PHASECHK.TRANS64.TRYWAIT P0, [R4+URZ+0x2d840], R5 ;  /* 0x02d84005040075a7 */ /* 0x001064000800017f */
[----:B-1----:R-:W-:Y:S05]  /*19da0*/  @!P0 NANOSLEEP.SYNCS 0x989680 ;  /* 0x009896800000895d */ /* 0x002fea0003900000 */
[----:B------:R-:W1:Y:S02]  /*19db0*/  @!P0 SYNCS.PHASECHK.TRANS64 P0, [R4+URZ+0x2d840], R5 ;  /* 0x02d84005040085a7 */ /* 0x000e64000800007f */
[----:B-1----:R-:W-:Y:S05]  /*19dc0*/  @!P0 BRA `(.L_x_1201) ;  /* 0xfffffffc00f08947 */ /* 0x002fea000383ffff */
[----:B------:R-:W-:Y:S05]  /*19dd0*/  BRA `(.L_x_1265) ;  /* 0xffffffbc00607947 */ /* 0x000fea000383ffff */
.L_x_1202:
        /* <DEDUP_REMOVED lines=8> */
.L_x_1267:
[----:B------:R-:W-:Y:S05]  /*19e60*/  BSYNC B0 ;  /* 0x0000000000007941 */ /* 0x000fea0003800000 */
.L_x_1266:
[----:B------:R-:W-:Y:S02]  /*19e70*/  IMAD.MOV.U32 R13, RZ, RZ, R0 ;  /* 0x000000ffff0d7224 */ /* 0x000fe400078e0000 */
[----:B------:R-:W-:Y:S02]  /*19e80*/  IMAD.MOV.U32 R12, RZ, RZ, RZ ;  /* 0x000000ffff0c7224 */ /* 0x000fe400078e00ff */
[----:B------:R-:W-:Y:S02]  /*19e90*/  IMAD.MOV.U32 R11, RZ, RZ, 0x1c1f ;  /* 0x00001c1fff0b7424 */ /* 0x000fe400078e00ff */
[----:B------:R-:W-:Y:S02]  /*19ea0*/  IMAD.MOV.U32 R15, RZ, RZ, -0x1 ;  /* 0xffffffffff0f7424 */ /* 0x000fe400078e00ff */
[----:B------:R-:W-:Y:S02]  /*19eb0*/  IMAD.MOV.U32 R2, RZ, RZ, R14 ;  /* 0x000000ffff027224 */ /* 0x000fe400078e000e */
[----:B------:R-:W-:-:S07]  /*19ec0*/  @P0 IMAD R8, R7, 0x2, R17 ;  /* 0x0000000207080824 */ /* 0x000fce00078e0211 */
[----:B------:R-:W-:Y:S05]  /*19ed0*/  WARPSYNC.COLLECTIVE R15, `(.L_x_1268) ;  /* 0x000000000f087348 */ /* 0x000fea0003c00000 */
[----:B------:R0:W1:Y:S02]  /*19ee0*/  SHFL.IDX P6, R14, R13, R12, R11 ;  /* 0x0000000c0d0e7389 */ /* 0x00006400000c000b */
[----:B01----:R-:W-:Y:S01]  /*19ef0*/  ENDCOLLECTIVE ;  /* 0x000000000000791b */ /* 0x003fe20003800000 */
.L_x_1268:
[----:B------:R-:W-:Y:S02]  /*19f00*/  IMAD.MOV.U32 R13, RZ, RZ, R6 ;  /* 0x000000ffff0d7224 */ /* 0x000fe400078e0006 */
[----:B------:R-:W-:Y:S02]  /*19f10*/  IMAD.MOV.U32 R12, RZ, RZ, 0x1 ;  /* 0x00000001ff0c7424 */ /* 0x000fe400078e00ff */
[----:B------:R-:W-:-:S07]  /*19f20*/  IMAD.MOV.U32 R3, RZ, RZ, R14 ;  /* 0x000000ffff037224 */ /* 0x000fce00078e000e */
[----:B------:R-:W-:Y:S05]  /*19f30*/  WARPSYNC.COLLECTIVE R15, `(.L_x_1269) ;  /* 0x000000000f087348 */ /* 0x000fea0003c00000 */
[----:B------:R0:W1:Y:S02]  /*19f40*/  SHFL.IDX P6, R14, R13, R12, R11 ;  /* 0x0000000c0d0e7389 */ /* 0x00006400000c000b */
[----:B01----:R-:W-:Y:S01]  /*19f50*/  ENDCOLLECTIVE ;  /* 0x000000000000791b */ /* 0x003fe20003800000 */
.L_x_1269:
        /* <DEDUP_REMOVED lines=17> */
.L_x_1270:
[----:B------:R-:W-:Y:S02]  /*1a070*/  @P1 IMAD R8, R7, 0x2, R17 ;  /* 0x0000000207081824 */ /* 0x000fe400078e0211 */
[----:B------:R-:W-:Y:S02]  /*1a080*/  IMAD.MOV.U32 R13, RZ, RZ, R6 ;  /* 0x000000ffff0d7224 */ /* 0x000fe400078e0006 */
[----:B------:R-:W-:Y:S02]  /*1a090*/  IMAD.MOV.U32 R12, RZ, RZ, 0x2 ;  /* 0x00000002ff0c7424 */ /* 0x000fe400078e00ff */
[----:B------:R-:W-:-:S07]  /*1a0a0*/  IMAD.MOV.U32 R3, RZ, RZ, R14 ;  /* 0x000000ffff037224 */ /* 0x000fce00078e000e */
[----:B------:R-:W-:Y:S05]  /*1a0b0*/  WARPSYNC.COLLECTIVE R15, `(.L_x_1271) ;  /* 0x000000000f087348 */ /* 0x000fea0003c00000 */
[----:B------:R0:W1:Y:S02]  /*1a0c0*/  SHFL.IDX P6, R14, R13, R12, R11 ;  /* 0x0000000c0d0e7389 */ /* 0x00006400000c000b */
[----:B01----:R-:W-:Y:S01]  /*1a0d0*/  ENDCOLLECTIVE ;  /* 0x000000000000791b */ /* 0x003fe20003800000 */
.L_x_1271:
        /* <DEDUP_REMOVED lines=17> */
.L_x_1272:
[----:B------:R-:W-:Y:S02]  /*1a1f0*/  @P1 IMAD R8, R7, 0x2, R17 ;  /* 0x0000000207081824 */ /* 0x000fe400078e0211 */
[----:B------:R-:W-:Y:S02]  /*1a200*/  IMAD.MOV.U32 R13, RZ, RZ, R6 ;  /* 0x000000ffff0d7224 */ /* 0x000fe400078e0006 */
[----:B------:R-:W-:Y:S02]  /*1a210*/  IMAD.MOV.U32 R12, RZ, RZ, 0x3 ;  /* 0x00000003ff0c7424 */ /* 0x000fe400078e00ff */
[----:B------:R-:W-:-:S07]  /*1a220*/  IMAD.MOV.U32 R3, RZ, RZ, R14 ;  /* 0x000000ffff037224 */ /* 0x000fce00078e000e */
[----:B------:R-:W-:Y:S05]  /*1a230*/  WARPSYNC.COLLECTIVE R15, `(.L_x_1273) ;  /* 0x000000000f087348 */ /* 0x000fea0003c00000 */
[----:B------:R0:W1:Y:S02]  /*1a240*/  SHFL.IDX P6, R14, R13, R12, R11 ;  /* 0x0000000c0d0e7389 */ /* 0x00006400000c000b */
[----:B01----:R-:W-:Y:S01]  /*1a250*/  ENDCOLLECTIVE ;  /* 0x000000000000791b */ /* 0x003fe20003800000 */
.L_x_1273:
        /* <DEDUP_REMOVED lines=10> */
.L_x_1274:
        /* <DEDUP_REMOVED lines=8> */
.L_x_1207:
[----:B------:R0:W5:Y:S01]  /*1a380*/  LDL R21, [R1+0x18] ;  /* 0x0000180001157983 */ /* 0x0001620000100800 */
[----:B------:R-:W-:Y:S02]  /*1a390*/  IMAD.MOV.U32 R13, RZ, RZ, R4 ;  /* 0x000000ffff0d7224 */ /* 0x000fe400078e0004 */
[----:B------:R-:W-:Y:S02]  /*1a3a0*/  IMAD.MOV.U32 R12, RZ, RZ, RZ ;  /* 0x000000ffff0c7224 */ /* 0x000fe400078e00ff */
[----:B------:R-:W-:Y:S02]  /*1a3b0*/  IMAD.MOV.U32 R11, RZ, RZ, 0x1c1f ;  /* 0x00001c1fff0b7424 */ /* 0x000fe400078e00ff */
[----:B------:R-:W-:Y:S02]  /*1a3c0*/  IMAD.MOV.U32 R15, RZ, RZ, -0x1 ;  /* 0xffffffffff0f7424 */ /* 0x000fe400078e00ff */
[----:B------:R-:W-:Y:S02]  /*1a3d0*/  IMAD R2, R28, R9, RZ ;  /* 0x000000091c027224 */ /* 0x000fe400078e02ff */
[----:B0-----:R-:W-:-:S07]  /*1a3e0*/  IMAD.IADD R25, R20, 0x1, R25 ;  /* 0x0000000114197824 */ /* 0x001fce00078e0219 */
[----:B-----5:R-:W-:Y:S05]  /*1a3f0*/  WARPSYNC.COLLECTIVE R15, `(.L_x_1276) ;  /* 0x000000000f087348 */ /* 0x020fea0003c00000 */
[----:B------:R0:W1:Y:S02]  /*1a400*/  SHFL.IDX P6, R14, R13, R12, R11 ;  /* 0x0000000c0d0e7389 */ /* 0x00006400000c000b */
[----:B01---5:R-:W-:Y:S01]  /*1a410*/  ENDCOLLECTIVE ;  /* 0x000000000000791b */ /* 0x023fe20003800000 */
.L_x_1276:
[----:B------:R-:W-:Y:S01]  /*1a420*/  ISETP.GE.AND P3, PT, R25, R2, PT ;  /* 0x000000021900720c */ /* 0x000fe20003f66270 */
[----:B------:R-:W-:Y:S02]  /*1a430*/  IMAD.MOV.U32 R13, RZ, RZ, R0 ;  /* 0x000000ffff0d7224 */ /* 0x000fe400078e0000 */
[----:B------:R-:W-:-:S10]  /*1a440*/  IMAD.MOV.U32 R6, RZ, RZ, R14 ;  /* 0x000000ffff067224 */ /* 0x000fd400078e000e */
[----:B------:R-:W-:Y:S05]  /*1a450*/  WARPSYNC.COLLECTIVE R15, `(.L_x_1277) ;  /* 0x000000000f087348 */ /* 0x000fea0003c00000 */
[----:B------:R0:W1:Y:S02]  /*1a460*/  SHFL.IDX P6, R14, R13, R12, R11 ;  /* 0x0000000c0d0e7389 */ /* 0x00006400000c000b */
[----:B01----:R-:W-:Y:S01]  /*1a470*/  ENDCOLLECTIVE ;  /* 0x000000000000791b */ /* 0x003fe20003800000 */
.L_x_1277:
[----:B------:R-:W-:Y:S02]  /*1a480*/  IMAD.MOV.U32 R13, RZ, RZ, R4 ;  /* 0x000000ffff0d7224 */ /* 0x000fe400078e0004 */
[----:B------:R-:W-:Y:S02]  /*1a490*/  IMAD.MOV.U32 R12, RZ, RZ, 0x1 ;  /* 0x00000001ff0c7424 */ /* 0x000fe400078e00ff */
[----:B------:R-:W-:-:S07]  /*1a4a0*/  IMAD.MOV.U32 R5, RZ, RZ, R14 ;  /* 0x000000ffff057224 */ /* 0x000fce00078e000e */
[----:B------:R-:W-:Y:S05]  /*1a4b0*/  WARPSYNC.COLLECTIVE R15, `(.L_x_1278) ;  /* 0x000000000f087348 */ /* 0x000fea0003c00000 */
[----:B------:R0:W1:Y:S02]  /*1a4c0*/  SHFL.IDX P6, R14, R13, R12, R11 ;  /* 0x0000000c0d0e7389 */ /* 0x00006400000c000b */
[----:B01----:R-:W-:Y:S01]  /*1a4d0*/  ENDCOLLECTIVE ;  /* 0x000000000000791b */ /* 0x003fe20003800000 */
.L_x_1278:
[----:B------:R-:W-:-:S05]  /*1a4e0*/  @!P3 LEA R5, P4, R10, R5, 0x1 ;  /* 0x000000050a05b211 */ /* 0x000fca00078808ff */
[----:B------:R-:W-:-:S04]  /*1a4f0*/  @!P3 IMAD.X R6, RZ, RZ, R6, P4 ;  /* 0x000000ffff06b224 */ /* 0x000fc800020e0606 */
[----:B------:R-:W-:Y:S02]  /*1a500*/  @!P3 IMAD.MOV.U32 R7, RZ, RZ, R6 ;  /* 0x000000ffff07b224 */ /* 0x000fe400078e0006 */
[----:B------:R-:W-:Y:S02]  /*1a510*/  @!P3 IMAD.MOV.U32 R6, RZ, RZ, R5 ;  /* 0x000000ffff06b224 */ /* 0x000fe400078e0005 */
[----:B------:R-:W-:Y:S02]  /*1a520*/  IMAD.MOV.U32 R13, RZ, RZ, R0 ;  /* 0x000000ffff0d7224 */ /* 0x000fe400078e0000 */
[----:B------:R-:W-:Y:S01]  /*1a530*/  VIADD R5, R25, 0x20 ;  /* 0x0000002019057836 */ /* 0x000fe20000000000 */
        /* <DEDUP_REMOVED lines=11> */
.L_x_1279:
[----:B------:R-:W-:Y:S02]  /*1a5f0*/  IMAD.MOV.U32 R13, RZ, RZ, R4 ;  /* 0x000000ffff0d7224 */ /* 0x000fe400078e0004 */
[----:B------:R-:W-:Y:S02]  /*1a600*/  IMAD.MOV.U32 R12, RZ, RZ, 0x2 ;  /* 0x00000002ff0c7424 */ /* 0x000fe400078e00ff */
[----:B------:R-:W-:-:S07]  /*1a610*/  IMAD.MOV.U32 R5, RZ, RZ, R14 ;  /* 0x000000ffff057224 */ /* 0x000fce00078e000e */
[----:B------:R-:W-:Y:S05]  /*1a620*/  WARPSYNC.COLLECTIVE R15, `(.L_x_1280) ;  /* 0x000000000f087348 */ /* 0x000fea0003c00000 */
[----:B------:R0:W1:Y:S02]  /*1a630*/  SHFL.IDX P6, R14, R13, R12, R11 ;  /* 0x0000000c0d0e7389 */ /* 0x00006400000c000b */
[----:B01----:R-:W-:Y:S01]  /*1a640*/  ENDCOLLECTIVE ;  /* 0x000000000000791b */ /* 0x003fe20003800000 */
.L_x_1280:
[----:B------:R-:W-:-:S05]  /*1a650*/  @!P3 LEA R5, P4, R10, R5, 0x1 ;  /* 0x000000050a05b211 */ /* 0x000fca00078808ff */
[----:B------:R-:W-:Y:S02]  /*1a660*/  @!P3 IMAD.X R7, RZ, RZ, R7, P4 ;  /* 0x000000ffff07b224 */ /* 0x000fe400020e0607 */
[----:B------:R-:W-:Y:S02]  /*1a670*/  @!P3 IMAD.MOV.U32 R6, RZ, RZ, R5 ;  /* 0x000000ffff06b224 */ /* 0x000fe400078e0005 */
[----:B------:R-:W-:Y:S02]  /*1a680*/  VIADD R5, R25, 0x40 ;  /* 0x0000004019057836 */ /* 0x000fe40000000000 */
[----:B------:R-:W-:Y:S01]  /*1a690*/  IMAD.MOV.U32 R13, RZ, RZ, R0 ;  /* 0x000000ffff0d7224 */ /* 0x000fe200078e0000 */
        /* <DEDUP_REMOVED lines=11> */
.L_x_1281:
[----:B------:R-:W-:Y:S02]  /*1a750*/  IMAD.MOV.U32 R13, RZ, RZ, R4 ;  /* 0x000000ffff0d7224 */ /* 0x000fe400078e0004 */
[----:B------:R-:W-:Y:S02]  /*1a760*/  IMAD.MOV.U32 R12, RZ, RZ, 0x3 ;  /* 0x00000003ff0c7424 */ /* 0x000fe400078e00ff */
[----:B------:R-:W-:-:S07]  /*1a770*/  IMAD.MOV.U32 R5, RZ, RZ, R14 ;  /* 0x000000ffff057224 */ /* 0x000fce00078e000e */
[----:B------:R-:W-:Y:S05]  /*1a780*/  WARPSYNC.COLLECTIVE R15, `(.L_x_1282) ;  /* 0x000000000f087348 */ /* 0x000fea0003c00000 */
[----:B------:R0:W1:Y:S02]  /*1a790*/  SHFL.IDX P6, R14, R13, R12, R11 ;  /* 0x0000000c0d0e7389 */ /* 0x00006400000c000b */
[----:B01----:R-:W-:Y:S01]  /*1a7a0*/  ENDCOLLECTIVE ;  /* 0x000000000000791b */ /* 0x003fe20003800000 */
.L_x_1282:
        /* <DEDUP_REMOVED lines=8> */
[----:B------:R0:W-:Y:S04]  /*1a830*/  @!P3 LDGSTS.E.BYPASS.LTC128B.128 [R21+0xd400], desc[UR56][R6.64], !P0 ;  /* 0x0d4000000615bfae */ /* 0x0001e8000c101d78 */
[----:B------:R0:W-:Y:S04]  /*1a840*/  @!P3 LDGSTS.E.BYPASS.LTC128B.128 [R21+0x10400], desc[UR56][R6.64+0x40], !P1 ;  /* 0x104000400615bfae */ /* 0x0001e8000c901d78 */
[----:B------:R0:W-:Y:S01]  /*1a850*/  @!P3 LDGSTS.E.BYPASS.LTC128B.128 [R21+0x13400], desc[UR56][R6.64+0x80], !P2 ;  /* 0x134000800615bfae */ /* 0x0001e2000d101d78 */
[----:B------:R-:W-:Y:S01]  /*1a860*/  IMAD.MOV.U32 R4, RZ, RZ, R14 ;  /* 0x000000ffff047224 */ /* 0x000fe200078e000e */
[----:B------:R-:W-:-:S13]  /*1a870*/  ISETP.GE.AND P3, PT, R5, R2, PT ;  /* 0x000000020500720c */ /* 0x000fda0003f66270 */
[----:B0-----:R-:W-:Y:S05]  /*1a880*/  WARPSYNC.COLLECTIVE R15, `(.L_x_1283) ;  /* 0x000000000f087348 */ /* 0x001fea0003c00000 */
[----:B------:R1:W2:Y:S02]  /*1a890*/  SHFL.IDX P6, R14, R13, R12, R11 ;  /* 0x0000000c0d0e7389 */ /* 0x0002a400000c000b */
[----:B012---:R-:W-:Y:S01]  /*1a8a0*/  ENDCOLLECTIVE ;  /* 0x000000000000791b */ /* 0x007fe20003800000 */
.L_x_1283:
[----:B------:R-:W-:Y:S02]  /*1a8b0*/  IMAD.MOV.U32 R13, RZ, RZ, R3 ;  /* 0x000000ffff0d7224 */ /* 0x000fe400078e0003 */
[----:B------:R-:W-:Y:S02]  /*1a8c0*/  IMAD.MOV.U32 R12, RZ, RZ, RZ ;  /* 0x000000ffff0c7224 */ /* 0x000fe400078e00ff */
[----:B------:R-:W-:-:S07]  /*1a8d0*/  IMAD.MOV.U32 R0, RZ, RZ, R14 ;  /* 0x000000ffff007224 */ /* 0x000fce00078e000e */
[----:B------:R-:W-:Y:S05]  /*1a8e0*/  WARPSYNC.COLLECTIVE R15, `(.L_x_1284) ;  /* 0x000000000f087348 */ /* 0x000fea0003c00000 */
[----:B------:R0:W1:Y:S02]  /*1a8f0*/  SHFL.IDX P6, R14, R13, R12, R11 ;  /* 0x0000000c0d0e7389 */ /* 0x00006400000c000b */
[----:B01----:R-:W-:Y:S01]  /*1a900*/  ENDCOLLECTIVE ;  /* 0x000000000000791b */ /* 0x003fe20003800000 */
.L_x_1284:
[----:B------:R-:W-:-:S05]  /*1a910*/  @!P3 LEA R0, P4, R10, R0, 0x1 ;  /* 0x000000000a00b211 */ /* 0x000fca00078808ff */
[----:B------:R-:W-:-:S04]  /*1a920*/  @!P3 IMAD.X R4, RZ, RZ, R4, P4 ;  /* 0x000000ffff04b224 */ /* 0x000fc800020e0604 */
[----:B------:R-:W-:Y:S02]  /*1a930*/  @!P3 IMAD.MOV.U32 R5, RZ, RZ, R4 ;  /* 0x000000ffff05b224 */ /* 0x000fe400078e0004 */
        /* <DEDUP_REMOVED lines=14> */
.L_x_1285:
[----:B------:R-:W-:Y:S02]  /*1aa20*/  IMAD.MOV.U32 R13, RZ, RZ, R3 ;  /* 0x000000ffff0d7224 */ /* 0x000fe400078e0003 */
[----:B------:R-:W-:Y:S02]  /*1aa30*/  IMAD.MOV.U32 R12, RZ, RZ, 0x1 ;  /* 0x00000001ff0c7424 */ /* 0x000fe400078e00ff */
[----:B------:R-:W-:-:S07]  /*1aa40*/  IMAD.MOV.U32 R4, RZ, RZ, R14 ;  /* 0x000000ffff047224 */ /* 0x000fce00078e000e */
[----:B------:R-:W-:Y:S05]  /*1aa50*/  WARPSYNC.COLLECTIVE R15, `(.L_x_1286) ;  /* 0x000000000f087348 */ /* 0x000fea0003c00000 */
[----:B------:R0:W1:Y:S02]  /*1aa60*/  SHFL.IDX P6, R14, R13, R12, R11 ;  /* 0x0000000c0d0e7389 */ /* 0x00006400000c000b */
[----:B01----:R-:W-:Y:S01]  /*1aa70*/  ENDCOLLECTIVE ;  /* 0x000000000000791b */ /* 0x003fe20003800000 */
.L_x_1286:
[----:B------:R-:W-:-:S05]  /*1aa80*/  @!P3 LEA R4, P4, R10, R4, 0x1 ;  /* 0x000000040a04b211 */ /* 0x000fca00078808ff */
[----:B------:R-:W-:-:S04]  /*1aa90*/  @!P3 IMAD.X R0, RZ, RZ, R0, P4 ;  /* 0x000000ffff00b224 */ /* 0x000fc800020e0600 */
[----:B------:R-:W-:Y:S02]  /*1aaa0*/  @!P3 IMAD.MOV.U32 R5, RZ, RZ, R0 ;  /* 0x000000ffff05b224 */ /* 0x000fe400078e0000 */
[----:B------:R-:W-:-:S03]  /*1aab0*/  IMAD.MOV.U32 R13, RZ, RZ, R8 ;  /* 0x000000ffff0d7224 */ /* 0x000fc600078e0008 */
        /* <DEDUP_REMOVED lines=10> */
.L_x_1287:
[----:B------:R-:W-:Y:S01]  /*1ab60*/  IMAD.MOV.U32 R8, RZ, RZ, R14 ;  /* 0x000000ffff087224 */ /* 0x000fe200078e000e */
[----:B------:R-:W-:Y:S06]  /*1ab70*/  BRA `(.L_x_1288) ;  /* 0xffffffc000387947 */ /* 0x000fec000383ffff */
.L_x_1210:
[----:B-1----:R1:W2:Y:S02]  /*1ab80*/  SYNCS.PHASECHK.TRANS64.TRYWAIT P0, [R17+URZ+0x2d820], R0 ;  /* 0x02d82000110075a7 */ /* 0x0022a4000800017f */
[----:B--2---:R-:W-:Y:S05]  /*1ab90*/  @!P0 NANOSLEEP.SYNCS 0x989680 ;  /* 0x009896800000895d */ /* 0x004fea0003900000 */
[----:B------:R-:W2:Y:S02]  /*1aba0*/  @!P0 SYNCS.PHASECHK.TRANS64 P0, [R17+URZ+0x2d820], R0 ;  /* 0x02d82000110085a7 */ /* 0x000ea4000800007f */
[----:B--2---:R-:W-:Y:S05]  /*1abb0*/  @!P0 BRA `(.L_x_1210) ;  /* 0xfffffffc00f08947 */ /* 0x004fea000383ffff */
[----:B------:R-:W-:Y:S05]  /*1abc0*/  BRA `(.L_x_1289) ;  /* 0xffffffc000a07947 */ /* 0x000fea000383ffff */
.L_x_1215:
[----:B0-----:R0:W1:Y:S02]  /*1abd0*/  SYNCS.PHASECHK.TRANS64.TRYWAIT P0, [R5+URZ+0x2d840], R0 ;  /* 0x02d84000050075a7 */ /* 0x001064000800017f */
[----:B-1----:R-:W-:Y:S05]  /*1abe0*/  @!P0 NANOSLEEP.SYNCS 0x989680 ;  /* 0x009896800000895d */ /* 0x002fea0003900000 */
[----:B------:R-:W1:Y:S02]  /*1abf0*/  @!P0 SYNCS.PHASECHK.TRANS64 P0, [R5+URZ+0x2d840], R0 ;  /* 0x02d84000050085a7 */ /* 0x000e64000800007f */
[----:B-1----:R-:W-:Y:S05]  /*1ac00*/  @!P0 BRA `(.L_x_1215) ;  /* 0xfffffffc00f08947 */ /* 0x002fea000383ffff */
[----:B------:R-:W-:Y:S05]  /*1ac10*/  BRA `(.L_x_1290) ;  /* 0xffffffc400947947 */ /* 0x000fea000383ffff */
.L_x_1216:
        /* <DEDUP_REMOVED lines=8> */
.L_x_1292:
[----:B------:R-:W-:Y:S05]  /*1aca0*/  BSYNC B1 ;  /* 0x0000000000017941 */ /* 0x000fea0003800000 */
.L_x_1291:
[----:B------:R-:W0:Y:S01]  /*1acb0*/  S2R R25, SR_TID.X ;  /* 0x0000000000197919 */ /* 0x000e220000002100 */
[----:B------:R-:W-:Y:S01]  /*1acc0*/  IMAD.MOV.U32 R13, RZ, RZ, R6 ;  /* 0x000000ffff0d7224 */ /* 0x000fe200078e0006 */
[----:B------:R-:W-:Y:S01]  /*1acd0*/  LOP3.LUT R16, R16, 0xf7ffffff, RZ, 0xc0, !PT ;  /* 0xf7ffffff10107812 */ /* 0x000fe200078ec0ff */
[----:B------:R-:W-:Y:S02]  /*1ace0*/  IMAD.MOV.U32 R12, RZ, RZ, RZ ;  /* 0x000000ffff0c7224 */ /* 0x000fe400078e00ff */
[----:B------:R-:W-:Y:S01]  /*1acf0*/  IMAD.MOV.U32 R11, RZ, RZ, 0x1c1f ;  /* 0x00001c1fff0b7424 */ /* 0x000fe200078e00ff */
[----:B------:R-:W-:Y:S01]  /*1ad00*/  @P1 LOP3.LUT R16, R16, 0x8000000, RZ, 0xfc, !PT ;  /* 0x0800000010101812 */ /* 0x000fe200078efcff */
[----:B------:R-:W-:Y:S02]  /*1ad10*/  IMAD.MOV.U32 R15, RZ, RZ, -0x1 ;  /* 0xffffffffff0f7424 */ /* 0x000fe400078e00ff */
[----:B------:R-:W-:Y:S01]  /*1ad20*/  IMAD.MOV.U32 R3, RZ, RZ, R14 ;  /* 0x000000ffff037224 */ /* 0x000fe200078e000e */
[----:B------:R-:W-:Y:S01]  /*1ad30*/  LOP3.LUT P1, RZ, R16, 0x4, RZ, 0xc0, !PT ;  /* 0x0000000410ff7812 */ /* 0x000fe2000782c0ff */
[----:B------:R-:W-:-:S12]  /*1ad40*/  IMAD R4, R4, 0x2, R17 ;  /* 0x0000000204047824 */ /* 0x000fd800078e0211 */
[----:B0-----:R-:W-:Y:S05]  /*1ad50*/  WARPSYNC.COLLECTIVE R15, `(.L_x_1293) ;  /* 0x000000000f087348 */ /* 0x001fea0003c00000 */
[----:B------:R1:W2:Y:S02]  /*1ad60*/  SHFL.IDX P6, R14, R13, R12, R11 ;  /* 0x0000000c0d0e7389 */ /* 0x0002a400000c000b */
[----:B012---:R-:W-:Y:S01]  /*1ad70*/  ENDCOLLECTIVE ;  /* 0x000000000000791b */ /* 0x007fe20003800000 */
.L_x_1293:
        /* <DEDUP_REMOVED lines=8> */
.L_x_1294:
        /* <DEDUP_REMOVED lines=14> */
.L_x_1295:
[----:B------:R-:W-:Y:S02]  /*1aee0*/  IMAD.MOV.U32 R13, RZ, RZ, R8 ;  /* 0x000000ffff0d7224 */ /* 0x000fe400078e0008 */
[----:B------:R-:W-:Y:S02]  /*1aef0*/  IMAD.MOV.U32 R12, RZ, RZ, 0x2 ;  /* 0x00000002ff0c7424 */ /* 0x000fe400078e00ff */
[----:B------:R-:W-:-:S07]  /*1af00*/  IMAD.MOV.U32 R2, RZ, RZ, R14 ;  /* 0x000000ffff027224 */ /* 0x000fce00078e000e */
[----:B------:R-:W-:Y:S05]  /*1af10*/  WARPSYNC.COLLECTIVE R15, `(.L_x_1296) ;  /* 0x000000000f087348 */ /* 0x000fea0003c00000 */
[----:B------:R0:W1:Y:S02]  /*1af20*/  SHFL.IDX P6, R14, R13, R12, R11 ;  /* 0x0000000c0d0e7389 */ /* 0x00006400000c000b */
[----:B01----:R-:W-:Y:S01]  /*1af30*/  ENDCOLLECTIVE ;  /* 0x000000000000791b */ /* 0x003fe20003800000 */
.L_x_1296:
        /* <DEDUP_REMOVED lines=13> */
.L_x_1297:
[----:B------:R-:W-:Y:S02]  /*1b010*/  IMAD.MOV.U32 R13, RZ, RZ, R8 ;  /* 0x000000ffff0d7224 */ /* 0x000fe400078e0008 */
[----:B------:R-:W-:Y:S02]  /*1b020*/  IMAD.MOV.U32 R12, RZ, RZ, 0x3 ;  /* 0x00000003ff0c7424 */ /* 0x000fe400078e00ff */
[----:B------:R-:W-:-:S07]  /*1b030*/  IMAD.MOV.U32 R2, RZ, RZ, R14 ;  /* 0x000000ffff027224 */ /* 0x000fce00078e000e */
[----:B------:R-:W-:Y:S05]  /*1b040*/  WARPSYNC.COLLECTIVE R15, `(.L_x_1298) ;  /* 0x000000000f087348 */ /* 0x000fea0003c00000 */
[----:B------:R0:W1:Y:S02]  /*1b050*/  SHFL.IDX P6, R14, R13, R12, R11 ;  /* 0x0000000c0d0e7389 */ /* 0x00006400000c000b */
[----:B01----:R-:W-:Y:S01]  /*1b060*/  ENDCOLLECTIVE ;  /* 0x000000000000791b */ /* 0x003fe20003800000 */
.L_x_1298:
        /* <DEDUP_REMOVED lines=14> */
.L_x_1299:
[----:B------:R-:W-:Y:S01]  /*1b150*/  IMAD.MOV.U32 R2, RZ, RZ, R14 ;  /* 0x000000ffff027224 */ /* 0x000fe200078e000e */
[----:B------:R-:W-:Y:S06]  /*1b160*/  BRA `(.L_x_1300) ;  /* 0xffffffc400287947 */ /* 0x000fec000383ffff */
.L_x_1221:
[----:B-1----:R1:W2:Y:S02]  /*1b170*/  SYNCS.PHASECHK.TRANS64.TRYWAIT P0, [R5+URZ+0x2d860], R2 ;  /* 0x02d86002050075a7 */ /* 0x0022a4000800017f */
[----:B--2---:R-:W-:Y:S05]  /*1b180*/  @!P0 NANOSLEEP.SYNCS 0x989680 ;  /* 0x009896800000895d */ /* 0x004fea0003900000 */
[----:B------:R-:W2:Y:S02]  /*1b190*/  @!P0 SYNCS.PHASECHK.TRANS64 P0, [R5+URZ+0x2d860], R2 ;  /* 0x02d86002050085a7 */ /* 0x000ea4000800007f */
[----:B--2---:R-:W-:Y:S05]  /*1b1a0*/  @!P0 BRA `(.L_x_1221) ;  /* 0xfffffffc00f08947 */ /* 0x004fea000383ffff */
[----:B------:R-:W-:Y:S05]  /*1b1b0*/  BRA `(.L_x_1301) ;  /* 0xffffffc4008c7947 */ /* 0x000fea000383ffff */
.L_x_1222:
        /* <DEDUP_REMOVED lines=8> */
.L_x_1303:
[----:B------:R-:W-:Y:S05]  /*1b240*/  BSYNC B1 ;  /* 0x0000000000017941 */ /* 0x000fea0003800000 */
.L_x_1302:
        /* <DEDUP_REMOVED lines=9> */
.L_x_1304:
[----:B------:R-:W-:Y:S02]  /*1b2e0*/  IMAD.MOV.U32 R13, RZ, RZ, R19 ;  /* 0x000000ffff0d7224 */ /* 0x000fe400078e0013 */
[----:B------:R-:W-:Y:S02]  /*1b2f0*/  IMAD.MOV.U32 R12, RZ, RZ, 0x1 ;  /* 0x00000001ff0c7424 */ /* 0x000fe400078e00ff */
[----:B------:R-:W-:-:S07]  /*1b300*/  IMAD.MOV.U32 R2, RZ, RZ, R14 ;  /* 0x000000ffff027224 */ /* 0x000fce00078e000e */
[----:B------:R-:W-:Y:S05]  /*1b310*/  WARPSYNC.COLLECTIVE R15, `(.L_x_1305) ;  /* 0x000000000f087348 */ /* 0x000fea0003c00000 */
[----:B------:R0:W1:Y:S02]  /*1b320*/  SHFL.IDX P6, R14, R13, R12, R11 ;  /* 0x0000000c0d0e7389 */ /* 0x00006400000c000b */
[----:B01----:R-:W-:Y:S01]  /*1b330*/  ENDCOLLECTIVE ;  /* 0x000000000000791b */ /* 0x003fe20003800000 */
.L_x_1305:
        /* <DEDUP_REMOVED lines=16> */
.L_x_1306:
[----:B------:R-:W-:Y:S02]  /*1b440*/  IMAD.MOV.U32 R13, RZ, RZ, R19 ;  /* 0x000000ffff0d7224 */ /* 0x000fe400078e0013 */
[----:B------:R-:W-:Y:S02]  /*1b450*/  IMAD.MOV.U32 R12, RZ, RZ, 0x2 ;  /* 0x00000002ff0c7424 */ /* 0x000fe400078e00ff */
[----:B------:R-:W-:-:S07]  /*1b460*/  IMAD.MOV.U32 R2, RZ, RZ, R14 ;  /* 0x000000ffff027224 */ /* 0x000fce00078e000e */
[----:B------:R-:W-:Y:S05]  /*1b470*/  WARPSYNC.COLLECTIVE R15, `(.L_x_1307) ;  /* 0x000000000f087348 */ /* 0x000fea0003c00000 */
[----:B------:R0:W1:Y:S02]  /*1b480*/  SHFL.IDX P6, R14, R13, R12, R11 ;  /* 0x0000000c0d0e7389 */ /* 0x00006400000c000b */
[----:B01----:R-:W-:Y:S01]  /*1b490*/  ENDCOLLECTIVE ;  /* 0x000000000000791b */ /* 0x003fe20003800000 */
.L_x_1307:
        /* <DEDUP_REMOVED lines=16> */
.L_x_1308:
[----:B------:R-:W-:Y:S02]  /*1b5a0*/  IMAD.MOV.U32 R13, RZ, RZ, R19 ;  /* 0x000000ffff0d7224 */ /* 0x000fe400078e0013 */
[----:B------:R-:W-:Y:S02]  /*1b5b0*/  IMAD.MOV.U32 R12, RZ, RZ, 0x3 ;  /* 0x00000003ff0c7424 */ /* 0x000fe400078e00ff */
[----:B------:R-:W-:-:S07]  /*1b5c0*/  IMAD.MOV.U32 R2, RZ, RZ, R14 ;  /* 0x000000ffff027224 */ /* 0x000fce00078e000e */
[----:B------:R-:W-:Y:S05]  /*1b5d0*/  WARPSYNC.COLLECTIVE R15, `(.L_x_1309) ;  /* 0x000000000f087348 */ /* 0x000fea0003c00000 */
[----:B------:R0:W1:Y:S02]  /*1b5e0*/  SHFL.IDX P6, R14, R13, R12, R11 ;  /* 0x0000000c0d0e7389 */ /* 0x00006400000c000b */
[----:B01----:R-:W-:Y:S01]  /*1b5f0*/  ENDCOLLECTIVE ;  /* 0x000000000000791b */ /* 0x003fe20003800000 */
.L_x_1309:
        /* <DEDUP_REMOVED lines=13> */
.L_x_1310:
        /* <DEDUP_REMOVED lines=8> */
.L_x_1230:
[----:B-1----:R1:W2:Y:S02]  /*1b750*/  SYNCS.PHASECHK.TRANS64.TRYWAIT P0, [R0+URZ+0x2d860], R3 ;  /* 0x02d86003000075a7 */ /* 0x0022a4000800017f */
[----:B--2---:R-:W-:Y:S05]  /*1b760*/  @!P0 NANOSLEEP.SYNCS 0x989680 ;  /* 0x009896800000895d */ /* 0x004fea0003900000 */
[----:B------:R-:W2:Y:S02]  /*1b770*/  @!P0 SYNCS.PHASECHK.TRANS64 P0, [R0+URZ+0x2d860], R3 ;  /* 0x02d86003000085a7 */ /* 0x000ea4000800007f */
[----:B--2---:R-:W-:Y:S05]  /*1b780*/  @!P0 BRA `(.L_x_1230) ;  /* 0xfffffffc00f08947 */ /* 0x004fea000383ffff */
[----:B------:R-:W-:Y:S05]  /*1b790*/  BRA `(.L_x_1312) ;  /* 0xffffffc800187947 */ /* 0x000fea000383ffff */
.L_x_1231:
        /* <DEDUP_REMOVED lines=8> */
.L_x_1314:
[----:B------:R-:W-:Y:S05]  /*1b820*/  BSYNC B0 ;  /* 0x0000000000007941 */ /* 0x000fea0003800000 */
.L_x_1313:
[----:B------:R-:W0:Y:S01]  /*1b830*/  S2R R2, SR_TID.X ;  /* 0x0000000000027919 */ /* 0x000e220000002100 */
[----:B------:R-:W-:Y:S02]  /*1b840*/  IMAD.MOV.U32 R13, RZ, RZ, R18 ;  /* 0x000000ffff0d7224 */ /* 0x000fe400078e0012 */
[----:B------:R-:W-:Y:S02]  /*1b850*/  IMAD.MOV.U32 R12, RZ, RZ, RZ ;  /* 0x000000ffff0c7224 */ /* 0x000fe400078e00ff */
[----:B------:R-:W-:Y:S02]  /*1b860*/  IMAD.MOV.U32 R11, RZ, RZ, 0x1c1f ;  /* 0x00001c1fff0b7424 */ /* 0x000fe400078e00ff */
[----:B------:R-:W-:Y:S02]  /*1b870*/  IMAD.MOV.U32 R15, RZ, RZ, -0x1 ;  /* 0xffffffffff0f7424 */ /* 0x000fe400078e00ff */
[----:B------:R-:W-:Y:S02]  /*1b880*/  IMAD.MOV.U32 R3, RZ, RZ, R14 ;  /* 0x000000ffff037224 */ /* 0x000fe400078e000e */
[----:B------:R-:W-:-:S07]  /*1b890*/  IMAD R4, R4, 0x2, R17 ;  /* 0x0000000204047824 */ /* 0x000fce00078e0211 */
[----:B0-----:R-:W-:Y:S05]  /*1b8a0*/  WARPSYNC.COLLECTIVE R15, `(.L_x_1315) ;  /* 0x000000000f087348 */ /* 0x001fea0003c00000 */
[----:B------:R1:W2:Y:S02]  /*1b8b0*/  SHFL.IDX P6, R14, R13, R12, R11 ;  /* 0x0000000c0d0e7389 */ /* 0x0002a400000c000b */
[----:B012---:R-:W-:Y:S01]  /*1b8c0*/  ENDCOLLECTIVE ;  /* 0x000000000000791b */ /* 0x007fe20003800000 */
.L_x_1315:
        /* <DEDUP_REMOVED lines=17> */
.L_x_1316:
        /* <DEDUP_REMOVED lines=14> */
.L_x_1317:
[----:B------:R-:W-:Y:S02]  /*1bac0*/  IMAD.MOV.U32 R13, RZ, RZ, R19 ;  /* 0x000000ffff0d7224 */ /* 0x000fe400078e0013 */
[----:B------:R-:W-:Y:S01]  /*1bad0*/  IMAD.MOV.U32 R12, RZ, RZ, 0x2 ;  /* 0x00000002ff0c7424 */ /* 0x000fe200078e00ff */
[----:B------:R-:W-:-:S13]  /*1bae0*/  IADD3 R2, P4, R14, R5, RZ ;  /* 0x000000050e027210 */ /* 0x000fda0007f9e0ff */
[----:B------:R-:W-:Y:S05]  /*1baf0*/  WARPSYNC.COLLECTIVE R15, `(.L_x_1318) ;  /* 0x000000000f087348 */ /* 0x000fea0003c00000 */
[----:B------:R0:W1:Y:S02]  /*1bb00*/  SHFL.IDX P6, R14, R13, R12, R11 ;  /* 0x0000000c0d0e7389 */ /* 0x00006400000c000b */
[----:B01----:R-:W-:Y:S01]  /*1bb10*/  ENDCOLLECTIVE ;  /* 0x000000000000791b */ /* 0x003fe20003800000 */
.L_x_1318:
        /* <DEDUP_REMOVED lines=15> */
.L_x_1319:
[----:B------:R-:W-:Y:S02]  /*1bc10*/  IMAD.MOV.U32 R13, RZ, RZ, R19 ;  /* 0x000000ffff0d7224 */ /* 0x000fe400078e0013 */
[----:B------:R-:W-:Y:S01]  /*1bc20*/  IMAD.MOV.U32 R12, RZ, RZ, 0x3 ;  /* 0x00000003ff0c7424 */ /* 0x000fe200078e00ff */
[----:B------:R-:W-:-:S13]  /*1bc30*/  IADD3 R2, P4, R14, R5, RZ ;  /* 0x000000050e027210 */ /* 0x000fda0007f9e0ff */
[----:B------:R-:W-:Y:S05]  /*1bc40*/  WARPSYNC.COLLECTIVE R15, `(.L_x_1320) ;  /* 0x000000000f087348 */ /* 0x000fea0003c00000 */
[----:B------:R0:W1:Y:S02]  /*1bc50*/  SHFL.IDX P6, R14, R13, R12, R11 ;  /* 0x0000000c0d0e7389 */ /* 0x00006400000c000b */
[----:B01----:R-:W-:Y:S01]  /*1bc60*/  ENDCOLLECTIVE ;  /* 0x000000000000791b */ /* 0x003fe20003800000 */
.L_x_1320:
        /* <DEDUP_REMOVED lines=14> */
.L_x_1321:
[----:B------:R-:W-:Y:S05]  /*1bd50*/  BRA `(.L_x_1322) ;  /* 0xffffffc4008c7947 */ /* 0x000fea000383ffff */
.L_x_1236:
        /* <DEDUP_REMOVED lines=8> */
.L_x_1324:
[----:B------:R-:W-:Y:S05]  /*1bde0*/  BSYNC B0 ;  /* 0x0000000000007941 */ /* 0x000fea0003800000 */
.L_x_1323:
        /* <DEDUP_REMOVED lines=9> */
.L_x_1325:
[----:B------:R-:W-:Y:S02]  /*1be80*/  ULDC UR4, c[0x0][0xc3c] ;  /* 0x00030f0000047ab9 */ /* 0x000fe40000000800 */
[----:B------:R-:W-:-:S13]  /*1be90*/  ISETP.GE.OR P1, PT, R9, UR4, !P0 ;  /* 0x0000000409007c0c */ /* 0x000fda000c726670 */
[----:B------:R-:W0:Y:S08]  /*1bea0*/  @!P1 LDC.64 R2, c[0x0][0xc80] ;  /* 0x00032000ff029b82 */ /* 0x000e300000000a00 */
[----:B------:R-:W1:Y:S01]  /*1beb0*/  @!P1 LDC.64 R4, c[0x0][0xc78] ;  /* 0x00031e00ff049b82 */ /* 0x000e620000000a00 */
[----:B------:R-:W-:Y:S01]  /*1bec0*/  CS2R R24, SRZ ;  /* 0x0000000000187805 */ /* 0x000fe2000001ff00 */
[----:B------:R-:W-:-:S02]  /*1bed0*/  IMAD.MOV.U32 R11, RZ, RZ, RZ ;  /* 0x000000ffff0b7224 */ /* 0x000fc400078e00ff */
[----:B------:R-:W-:Y:S02]  /*1bee0*/  IMAD.MOV.U32 R6, RZ, RZ, R14 ;  /* 0x000000ffff067224 */ /* 0x000fe400078e000e */
[----:B0-----:R-:W-:-:S05]  /*1bef0*/  @!P1 IMAD.WIDE R2, R9, 0x4, R2 ;  /* 0x0000000409029825 */ /* 0x001fca00078e0202 */
[----:B------:R1:W2:Y:S02]  /*1bf00*/  @!P1 LDG.E R7, desc[UR56][R2.64] ;  /* 0x0000003802079981 */ /* 0x0002a4000c1e1900 */
[----:B-1----:R-:W-:-:S05]  /*1bf10*/  @!P1 IMAD.WIDE R2, R9, 0x4, R4 ;  /* 0x0000000409029825 */ /* 0x002fca00078e0204 */
[----:B------:R-:W3:Y:S01]  /*1bf20*/  @!P1 LDG.E R4, desc[UR56][R2.64] ;  /* 0x0000003802049981 */ /* 0x000ee2000c1e1900 */
[----:B------:R-:W-:Y:S01]  /*1bf30*/  IMAD.MOV.U32 R5, RZ, RZ, RZ ;  /* 0x000000ffff057224 */ /* 0x000fe200078e00ff */
[C---:B------:R-:W-:Y:S02]  /*1bf40*/  ISETP.GE.U32.AND P2, PT, R8.reuse, 0x2, PT ;  /* 0x000000020800780c */ /* 0x040fe40003f46070 */
[C---:B------:R-:W-:Y:S02]  /*1bf50*/  ISETP.GE.U32.AND P3, PT, R8.reuse, 0x4, PT ;  /* 0x000000040800780c */ /* 0x040fe40003f66070 */
[C---:B------:R-:W-:Y:S02]  /*1bf60*/  ISETP.GE.U32.AND P4, PT, R8.reuse, 0x8, PT ;  /* 0x000000080800780c */ /* 0x040fe40003f86070 */
[C---:B------:R-:W-:Y:S01]  /*1bf70*/  ISETP.GE.U32.AND P5, PT, R8.reuse, 0x10, PT ;  /* 0x000000100800780c */ /* 0x040fe20003fa6070 */
[----:B--2---:R-:W-:Y:S02]  /*1bf80*/  @!P1 IMAD.MOV.U32 R25, RZ, RZ, R7 ;  /* 0x000000ffff199224 */ /* 0x004fe400078e0007 */
[----:B---3--:R-:W-:Y:S01]  /*1bf90*/  @!P1 IMAD.MOV.U32 R5, RZ, RZ, R4 ;  /* 0x000000ffff059224 */ /* 0x008fe200078e0004 */
[----:B------:R-:W-:-:S03]  /*1bfa0*/  ISETP.NE.AND P1, PT, R8, RZ, PT ;  /* 0x000000ff0800720c */ /* 0x000fc60003f25270 */
[----:B------:R-:W-:-:S10]  /*1bfb0*/  IMAD R13, R5, R25, RZ ;  /* 0x00000019050d7224 */ /* 0x000fd400078e02ff */
[----:B------:R-:W-:Y:S05]  /*1bfc0*/  WARPSYNC.COLLECTIVE R15, `(.L_x_1326) ;  /* 0x000000000f087348 */ /* 0x000fea0003c00000 */
[----:B------:R0:W1:Y:S02]  /*1bfd0*/  SHFL.UP P6, R14, R13, R12, R11 ;  /* 0x0400000c0d0e7389 */ /* 0x00006400000c000b */
[----:B01----:R-:W-:Y:S01]  /*1bfe0*/  ENDCOLLECTIVE ;  /* 0x000000000000791b */ /* 0x003fe20003800000 */
.L_x_1326:
[----:B------:R-:W-:Y:S01]  /*1bff0*/  IMAD.MOV.U32 R12, RZ, RZ, 0x2 ;  /* 0x00000002ff0c7424 */ /* 0x000fe200078e00ff */
[----:B------:R-:W-:-:S05]  /*1c000*/  SEL R4, R14, RZ, P1 ;  /* 0x000000ff0e047207 */ /* 0x000fca0000800000 */
[----:B------:R-:W-:-:S04]  /*1c010*/  IMAD.IADD R4, R13, 0x1, R4 ;  /* 0x000000010d047824 */ /* 0x000fc800078e0204 */
[----:B------:R-:W-:-:S07]  /*1c020*/  IMAD.MOV.U32 R13, RZ, RZ, R4 ;  /* 0x000000ffff0d7224 */ /* 0x000fce00078e0004 */
[----:B------:R-:W-:Y:S05]  /*1c030*/  WARPSYNC.COLLECTIVE R15, `(.L_x_1327) ;  /* 0x000000000f087348 */ /* 0x000fea0003c00000 */
[----:B------:R0:W1:Y:S02]  /*1c040*/  SHFL.UP P6, R14, R13, R12, R11 ;  /* 0x0400000c0d0e7389 */ /* 0x00006400000c000b */
[----:B01----:R-:W-:Y:S01]  /*1c050*/  ENDCOLLECTIVE ;  /* 0x000000000000791b */ /* 0x003fe20003800000 */
.L_x_1327:
[----:B------:R-:W-:Y:S01]  /*1c060*/  IMAD.MOV.U32 R12, RZ, RZ, 0x4 ;  /* 0x00000004ff0c7424 */ /* 0x000fe200078e00ff */
[----:B------:R-:W-:-:S05]  /*1c070*/  SEL R3, R14, RZ, P2 ;  /* 0x000000ff0e037207 */ /* 0x000fca0001000000 */
[----:B------:R-:W-:-:S04]  /*1c080*/  IMAD.IADD R2, R4, 0x1, R3 ;  /* 0x0000000104027824 */ /* 0x000fc800078e0203 */
[----:B------:R-:W-:-:S07]  /*1c090*/  IMAD.MOV.U32 R13, RZ, RZ, R2 ;  /* 0x000000ffff0d7224 */ /* 0x000fce00078e0002 */
[----:B------:R-:W-:Y:S05]  /*1c0a0*/  WARPSYNC.COLLECTIVE R15, `(.L_x_1328) ;  /* 0x000000000f087348 */ /* 0x000fea0003c00000 */
[----:B------:R0:W1:Y:S02]  /*1c0b0*/  SHFL.UP P6, R14, R13, R12, R11 ;  /* 0x0400000c0d0e7389 */ /* 0x00006400000c000b */
[----:B01----:R-:W-:Y:S01]  /*1c0c0*/  ENDCOLLECTIVE ;  /* 0x000000000000791b */ /* 0x003fe20003800000 */
.L_x_1328:
[----:B------:R-:W-:Y:S01]  /*1c0d0*/  IMAD.MOV.U32 R12, RZ, RZ, 0x8 ;  /* 0x00000008ff0c7424 */ /* 0x000fe200078e00ff */
[----:B------:R-:W-:-:S05]  /*1c0e0*/  SEL R3, R14, RZ, P3 ;  /* 0x000000ff0e037207 */ /* 0x000fca0001800000 */
[----:B------:R-:W-:-:S04]  /*1c0f0*/  IMAD.IADD R3, R2, 0x1, R3 ;  /* 0x0000000102037824 */ /* 0x000fc800078e0203 */
[----:B------:R-:W-:-:S07]  /*1c100*/  IMAD.MOV.U32 R13, RZ, RZ, R3 ;  /* 0x000000ffff0d7224 */ /* 0x000fce00078e0003 */
[----:B------:R-:W-:Y:S05]  /*1c110*/  WARPSYNC.COLLECTIVE R15, `(.L_x_1329) ;  /* 0x000000000f087348 */ /* 0x000fea0003c00000 */
[----:B------:R0:W1:Y:S02]  /*1c120*/  SHFL.UP P6, R14, R13, R12, R11 ;  /* 0x0400000c0d0e7389 */ /* 0x00006400000c000b */
[----:B01----:R-:W-:Y:S01]  /*1c130*/  ENDCOLLECTIVE ;  /* 0x000000000000791b */ /* 0x003fe20003800000 */
.L_x_1329:
[----:B------:R-:W-:Y:S01]  /*1c140*/  IMAD.MOV.U32 R12, RZ, RZ, 0x10 ;  /* 0x00000010ff0c7424 */ /* 0x000fe200078e00ff */
[----:B------:R-:W-:-:S05]  /*1c150*/  SEL R4, R14, RZ, P4 ;  /* 0x000000ff0e047207 */ /* 0x000fca0002000000 */
[----:B------:R-:W-:-:S04]  /*1c160*/  IMAD.IADD R4, R3, 0x1, R4 ;  /* 0x0000000103047824 */ /* 0x000fc800078e0204 */
[----:B------:R-:W-:-:S07]  /*1c170*/  IMAD.MOV.U32 R13, RZ, RZ, R4 ;  /* 0x000000ffff0d7224 */ /* 0x000fce00078e0004 */
[----:B------:R-:W-:Y:S05]  /*1c180*/  WARPSYNC.COLLECTIVE R15, `(.L_x_1330) ;  /* 0x000000000f087348 */ /* 0x000fea0003c00000 */
[----:B------:R0:W1:Y:S02]  /*1c190*/  SHFL.UP P6, R14, R13, R12, R11 ;  /* 0x0400000c0d0e7389 */ /* 0x00006400000c000b */
[----:B01----:R-:W-:Y:S01]  /*1c1a0*/  ENDCOLLECTIVE ;  /* 0x000000000000791b */ /* 0x003fe20003800000 */
.L_x_1330:
        /* <DEDUP_REMOVED lines=8> */
.L_x_1331:
[----:B------:R-:W-:Y:S05]  /*1c230*/  BRA `(.L_x_1332) ;  /* 0xffffffc400a87947 */ /* 0x000fea000383ffff */
.L_x_1239:
[----:B------:R-:W-:Y:S01]  /*1c240*/  BSSY B0, `(.L_x_1333) ;  /* 0x0000007000007945 */ /* 0x000fe20003800000 */
[----:B------:R-:W-:Y:S02]  /*1c250*/  IMAD.MOV.U32 R12, RZ, RZ, 0x1 ;  /* 0x00000001ff0c7424 */ /* 0x000fe400078e00ff */
[----:B------:R-:W-:Y:S02]  /*1c260*/  IMAD.MOV.U32 R11, RZ, RZ, RZ ;  /* 0x000000ffff0b7224 */ /* 0x000fe400078e00ff */
[----:B------:R-:W-:-:S07]  /*1c270*/  IMAD.MOV.U32 R15, RZ, RZ, -0x1 ;  /* 0xffffffffff0f7424 */ /* 0x000fce00078e00ff */
[----:B------:R-:W-:Y:S05]  /*1c280*/  WARPSYNC.COLLECTIVE R15, `(.L_x_1334) ;  /* 0x000000000f087348 */ /* 0x000fea0003c00000 */
[----:B------:R0:W1:Y:S02]  /*1c290*/  SHFL.UP P6, R14, R13, R12, R11 ;  /* 0x0400000c0d0e7389 */ /* 0x00006400000c000b */
[----:B01----:R-:W-:Y:S01]  /*1c2a0*/  ENDCOLLECTIVE ;  /* 0x000000000000791b */ /* 0x003fe20003800000 */
.L_x_1334:
[----:B------:R-:W-:Y:S05]  /*1c2b0*/  BSYNC B0 ;  /* 0x0000000000007941 */ /* 0x000fea0003800000 */
.L_x_1333:
        /* <DEDUP_REMOVED lines=8> */
.L_x_1335:
[----:B------:R-:W-:Y:S01]  /*1c340*/  IMAD.MOV.U32 R12, RZ, RZ, 0x4 ;  /* 0x00000004ff0c7424 */ /* 0x000fe200078e00ff */
[----:B------:R-:W-:-:S05]  /*1c350*/  SEL R2, R14, RZ, P2 ;  /* 0x000000ff0e027207 */ /* 0x000fca0001000000 */
[----:B------:R-:W-:-:S04]  /*1c360*/  IMAD.IADD R2, R13, 0x1, R2 ;  /* 0x000000010d027824 */ /* 0x000fc800078e0202 */
[----:B------:R-:W-:-:S07]  /*1c370*/  IMAD.MOV.U32 R13, RZ, RZ, R2 ;  /* 0x000000ffff0d7224 */ /* 0x000fce00078e0002 */
[----:B------:R-:W-:Y:S05]  /*1c380*/  WARPSYNC.COLLECTIVE R15, `(.L_x_1336) ;  /* 0x000000000f087348 */ /* 0x000fea0003c00000 */
[----:B------:R0:W1:Y:S02]  /*1c390*/  SHFL.UP P6, R14, R13, R12, R11 ;  /* 0x0400000c0d0e7389 */ /* 0x00006400000c000b */
[----:B01----:R-:W-:Y:S01]  /*1c3a0*/  ENDCOLLECTIVE ;  /* 0x000000000000791b */ /* 0x003fe20003800000 */
.L_x_1336:
[----:B------:R-:W-:Y:S01]  /*1c3b0*/  IMAD.MOV.U32 R12, RZ, RZ, 0x8 ;  /* 0x00000008ff0c7424 */ /* 0x000fe200078e00ff */
[----:B------:R-:W-:-:S05]  /*1c3c0*/  SEL R3, R14, RZ, P3 ;  /* 0x000000ff0e037207 */ /* 0x000fca0001800000 */
[----:B------:R-:W-:-:S04]  /*1c3d0*/  IMAD.IADD R3, R2, 0x1, R3 ;  /* 0x0000000102037824 */ /* 0x000fc800078e0203 */
[----:B------:R-:W-:-:S07]  /*1c3e0*/  IMAD.MOV.U32 R13, RZ, RZ, R3 ;  /* 0x000000ffff0d7224 */ /* 0x000fce00078e0003 */
[----:B------:R-:W-:Y:S05]  /*1c3f0*/  WARPSYNC.COLLECTIVE R15, `(.L_x_1337) ;  /* 0x000000000f087348 */ /* 0x000fea0003c00000 */
[----:B------:R0:W1:Y:S02]  /*1c400*/  SHFL.UP P6, R14, R13, R12, R11 ;  /* 0x0400000c0d0e7389 */ /* 0x00006400000c000b */
[----:B01----:R-:W-:Y:S01]  /*1c410*/  ENDCOLLECTIVE ;  /* 0x000000000000791b */ /* 0x003fe20003800000 */
.L_x_1337:
[----:B------:R-:W-:Y:S01]  /*1c420*/  IMAD.MOV.U32 R12, RZ, RZ, 0x10 ;  /* 0x00000010ff0c7424 */ /* 0x000fe200078e00ff */
[----:B------:R-:W-:-:S05]  /*1c430*/  SEL R4, R14, RZ, P4 ;  /* 0x000000ff0e047207 */ /* 0x000fca0002000000 */
[----:B------:R-:W-:-:S04]  /*1c440*/  IMAD.IADD R4, R3, 0x1, R4 ;  /* 0x0000000103047824 */ /* 0x000fc800078e0204 */
[----:B------:R-:W-:-:S07]  /*1c450*/  IMAD.MOV.U32 R13, RZ, RZ, R4 ;  /* 0x000000ffff0d7224 */ /* 0x000fce00078e0004 */
[----:B------:R-:W-:Y:S05]  /*1c460*/  WARPSYNC.COLLECTIVE R15, `(.L_x_1338) ;  /* 0x000000000f087348 */ /* 0x000fea0003c00000 */
[----:B------:R0:W1:Y:S02]  /*1c470*/  SHFL.UP P6, R14, R13, R12, R11 ;  /* 0x0400000c0d0e7389 */ /* 0x00006400000c000b */
[----:B01----:R-:W-:Y:S01]  /*1c480*/  ENDCOLLECTIVE ;  /* 0x000000000000791b */ /* 0x003fe20003800000 */
.L_x_1338:
        /* <DEDUP_REMOVED lines=8> */
.L_x_1339:
[----:B------:R-:W-:Y:S05]  /*1c510*/  BRA `(.L_x_1340) ;  /* 0xffffffc400947947 */ /* 0x000fea000383ffff */
.L_x_1241:
[----:B------:R-:W-:Y:S01]  /*1c520*/  BSSY B0, `(.L_x_1341) ;  /* 0x0000006000007945 */ /* 0x000fe20003800000 */
[----:B------:R-:W-:Y:S01]  /*1c530*/  PLOP3.LUT P6, PT, P6, PT, PT, 0x8, 0x0 ;  /* 0x000000000000781c */ /* 0x000fe200037ce170 */
[----:B------:R-:W-:-:S12]  /*1c540*/  IMAD.MOV.U32 R15, RZ, RZ, -0x1 ;  /* 0xffffffffff0f7424 */ /* 0x000fd800078e00ff */
[----:B0-----:R-:W-:Y:S05]  /*1c550*/  WARPSYNC.COLLECTIVE R15, `(.L_x_1342) ;  /* 0x000000000f087348 */ /* 0x001fea0003c00000 */
[----:B------:R-:W-:Y:S01]  /*1c560*/  VOTE.ANY R14, PT, P6 ;  /* 0x00000000000e7806 */ /* 0x000fe200030e0100 */
[----:B0-----:R-:W-:Y:S06]  /*1c570*/  ENDCOLLECTIVE ;  /* 0x000000000000791b */ /* 0x001fec0003800000 */
.L_x_1342:
[----:B------:R-:W-:Y:S05]  /*1c580*/  BSYNC B0 ;  /* 0x0000000000007941 */ /* 0x000fea0003800000 */
.L_x_1341:
[----:B------:R-:W-:Y:S02]  /*1c590*/  IMAD.MOV.U32 R3, RZ, RZ, R14 ;  /* 0x000000ffff037224 */ /* 0x000fe400078e000e */
[----:B------:R-:W-:Y:S02]  /*1c5a0*/  IMAD.MOV.U32 R13, RZ, RZ, R25 ;  /* 0x000000ffff0d7224 */ /* 0x000fe400078e0019 */
[----:B------:R-:W0:Y:S01]  /*1c5b0*/  POPC R7, R3 ;  /* 0x0000000300077309 */ /* 0x000e220000000000 */
[----:B------:R-:W-:Y:S02]  /*1c5c0*/  IMAD.MOV.U32 R11, RZ, RZ, 0x1f ;  /* 0x0000001fff0b7424 */ /* 0x000fe400078e00ff */
[----:B------:R-:W-:Y:S02]  /*1c5d0*/  IMAD.MOV.U32 R15, RZ, RZ, -0x1 ;  /* 0xffffffffff0f7424 */ /* 0x000fe400078e00ff */
[----:B0-----:R-:W-:Y:S02]  /*1c5e0*/  IMAD.MOV.U32 R12, RZ, RZ, R7 ;  /* 0x000000ffff0c7224 */ /* 0x001fe400078e0007 */
[----:B------:R-:W-:-:S07]  /*1c5f0*/  IMAD.IADD R27, R7, 0x1, R27 ;  /* 0x00000001071b7824 */ /* 0x000fce00078e021b */
[----:B------:R-:W-:Y:S05]  /*1c600*/  WARPSYNC.COLLECTIVE R15, `(.L_x_1343) ;  /* 0x000000000f087348 */ /* 0x000fea0003c00000 */
[----:B------:R0:W1:Y:S02]  /*1c610*/  SHFL.IDX P6, R14, R13, R12, R11 ;  /* 0x0000000c0d0e7389 */ /* 0x00006400000c000b */
[----:B01----:R-:W-:Y:S01]  /*1c620*/  ENDCOLLECTIVE ;  /* 0x000000000000791b */ /* 0x003fe20003800000 */
.L_x_1343:
[----:B------:R-:W-:Y:S02]  /*1c630*/  IMAD.MOV.U32 R13, RZ, RZ, R5 ;  /* 0x000000ffff0d7224 */ /* 0x000fe400078e0005 */
[----:B------:R-:W-:-:S07]  /*1c640*/  IMAD.MOV.U32 R25, RZ, RZ, R14 ;  /* 0x000000ffff197224 */ /* 0x000fce00078e000e */
[----:B------:R-:W-:Y:S05]  /*1c650*/  WARPSYNC.COLLECTIVE R15, `(.L_x_1344) ;  /* 0x000000000f087348 */ /* 0x000fea0003c00000 */
[----:B------:R0:W1:Y:S02]  /*1c660*/  SHFL.IDX P6, R14, R13, R12, R11 ;  /* 0x0000000c0d0e7389 */ /* 0x00006400000c000b */
[----:B01----:R-:W-:Y:S01]  /*1c670*/  ENDCOLLECTIVE ;  /* 0x000000000000791b */ /* 0x003fe20003800000 */
.L_x_1344:
[----:B------:R-:W-:Y:S01]  /*1c680*/  IMAD.MOV.U32 R5, RZ, RZ, R14 ;  /* 0x000000ffff057224 */ /* 0x000fe200078e000e */
[----:B------:R-:W-:Y:S06]  /*1c690*/  BRA `(.L_x_1345) ;  /* 0xffffffc400747947 */ /* 0x000fec000383ffff */
.L_x_1243:
[----:B------:R-:W-:Y:S01]  /*1c6a0*/  BSSY B0, `(.L_x_1346) ;  /* 0x0000007000007945 */ /* 0x000fe20003800000 */
[----:B------:R-:W-:Y:S02]  /*1c6b0*/  IMAD.MOV.U32 R13, RZ, RZ, R2 ;  /* 0x000000ffff0d7224 */ /* 0x000fe400078e0002 */
[----:B------:R-:W-:Y:S02]  /*1c6c0*/  IMAD.MOV.U32 R11, RZ, RZ, 0x1f ;  /* 0x0000001fff0b7424 */ /* 0x000fe400078e00ff */
[----:B------:R-:W-:-:S07]  /*1c6d0*/  IMAD.MOV.U32 R15, RZ, RZ, -0x1 ;  /* 0xffffffffff0f7424 */ /* 0x000fce00078e00ff */
[----:B0123--:R-:W-:Y:S05]  /*1c6e0*/  WARPSYNC.COLLECTIVE R15, `(.L_x_1347) ;  /* 0x000000000f087348 */ /* 0x00ffea0003c00000 */
[----:B------:R4:W0:Y:S02]  /*1c6f0*/  SHFL.IDX P6, R14, R13, R12, R11 ;  /* 0x0000000c0d0e7389 */ /* 0x00082400000c000b */
[----:B01234-:R-:W-:Y:S01]  /*1c700*/  ENDCOLLECTIVE ;  /* 0x000000000000791b */ /* 0x01ffe20003800000 */
.L_x_1347:
[----:B------:R-:W-:Y:S05]  /*1c710*/  BSYNC B0 ;  /* 0x0000000000007941 */ /* 0x000fea0003800000 */
.L_x_1346:
[----:B------:R-:W-:Y:S01]  /*1c720*/  IMAD.MOV.U32 R24, RZ, RZ, R14 ;  /* 0x000000ffff187224 */ /* 0x000fe200078e000e */
[----:B------:R-:W-:Y:S06]  /*1c730*/  BRA `(.L_x_1242) ;  /* 0xffffffc400647947 */ /* 0x000fec000383ffff */
.L_x_1249:
[----:B0-----:R0:W1:Y:S02]  /*1c740*/  SYNCS.PHASECHK.TRANS64.TRYWAIT P0, [R5+URZ+0x2d820], R0 ;  /* 0x02d82000050075a7 */ /* 0x001064000800017f */
[----:B-1----:R-:W-:Y:S05]  /*1c750*/  @!P0 NANOSLEEP.SYNCS 0x989680 ;  /* 0x009896800000895d */ /* 0x002fea0003900000 */
[----:B------:R-:W1:Y:S02]  /*1c760*/  @!P0 SYNCS.PHASECHK.TRANS64 P0, [R5+URZ+0x2d820], R0 ;  /* 0x02d82000050085a7 */ /* 0x000e64000800007f */
[----:B-1----:R-:W-:Y:S05]  /*1c770*/  @!P0 BRA `(.L_x_1249) ;  /* 0xfffffffc00f08947 */ /* 0x002fea000383ffff */
[----:B------:R-:W-:Y:S05]  /*1c780*/  BRA `(.L_x_1348) ;  /* 0xffffffcc00c07947 */ /* 0x000fea000383ffff */
.L_x_1250:
        /* <DEDUP_REMOVED lines=11> */
.L_x_1350:
[----:B------:R-:W-:Y:S05]  /*1c840*/  BSYNC B0 ;  /* 0x0000000000007941 */ /* 0x000fea0003800000 */
.L_x_1349:
[----:B------:R-:W-:Y:S05]  /*1c850*/  BRA `(.L_x_1351) ;  /* 0xffffffcc00a87947 */ /* 0x000fea000383ffff */
.L_x_1253:
[----:B------:R-:W-:Y:S01]  /*1c860*/  BSSY B1, `(.L_x_1352) ;  /* 0x0000006000017945 */ /* 0x000fe20003800000 */
[----:B------:R-:W-:-:S07]  /*1c870*/  IMAD.MOV.U32 R15, RZ, RZ, -0x1 ;  /* 0xffffffffff0f7424 */ /* 0x000fce00078e00ff */
[----:B0-2---:R-:W-:Y:S05]  /*1c880*/  WARPSYNC.COLLECTIVE R15, `(.L_x_1353) ;  /* 0x000000000f0c7348 */ /* 0x005fea0003c00000 */
[----:B------:R-:W-:Y:S02]  /*1c890*/  ELECT P6, UR62, PT ;  /* 0x00000000003e782f */ /* 0x000fe400038c0000 */
[----:B------:R-:W-:Y:S01]  /*1c8a0*/  MOV R14, UR62 ;  /* 0x0000003e000e7c02 */ /* 0x000fe20008000f00 */
[----:B0-2---:R-:W-:Y:S10]  /*1c8b0*/  ENDCOLLECTIVE ;  /* 0x000000000000791b */ /* 0x005ff40003800000 */
.L_x_1353:
[----:B------:R-:W-:Y:S05]  /*1c8c0*/  BSYNC B1 ;  /* 0x0000000000017941 */ /* 0x000fea0003800000 */
.L_x_1352:
[----:B------:R-:W-:Y:S05]  /*1c8d0*/  BRA `(.L_x_1354) ;  /* 0xffffffcc00a07947 */ /* 0x000fea000383ffff */
.L_x_1255:
[----:B0-----:R0:W1:Y:S02]  /*1c8e0*/  SYNCS.PHASECHK.TRANS64.TRYWAIT P1, [R3+URZ+0x2d840], R2 ;  /* 0x02d84002030075a7 */ /* 0x001064000802017f */
[----:B-1----:R-:W-:Y:S05]  /*1c8f0*/  @!P1 NANOSLEEP.SYNCS 0x989680 ;  /* 0x009896800000995d */ /* 0x002fea0003900000 */
[----:B------:R-:W1:Y:S02]  /*1c900*/  @!P1 SYNCS.PHASECHK.TRANS64 P1, [R3+URZ+0x2d840], R2 ;  /* 0x02d84002030095a7 */ /* 0x000e64000802007f */
[----:B-1----:R-:W-:Y:S05]  /*1c910*/  @!P1 BRA `(.L_x_1255) ;  /* 0xfffffffc00f09947 */ /* 0x002fea000383ffff */
[----:B------:R-:W-:Y:S05]  /*1c920*/  BRA `(.L_x_1355) ;  /* 0xffffffcc00c07947 */ /* 0x000fea000383ffff */
.L_x_1257:
[----:B-1----:R1:W3:Y:S02]  /*1c930*/  SYNCS.PHASECHK.TRANS64.TRYWAIT P1, [R23+URZ+0x2d840], R0 ;  /* 0x02d84000170075a7 */ /* 0x0022e4000802017f */
[----:B---3--:R-:W-:Y:S05]  /*1c940*/  @!P1 NANOSLEEP.SYNCS 0x989680 ;  /* 0x009896800000995d */ /* 0x008fea0003900000 */
[----:B------:R-:W3:Y:S02]  /*1c950*/  @!P1 SYNCS.PHASECHK.TRANS64 P1, [R23+URZ+0x2d840], R0 ;  /* 0x02d84000170095a7 */ /* 0x000ee4000802007f */
[----:B---3--:R-:W-:Y:S05]  /*1c960*/  @!P1 BRA `(.L_x_1257) ;  /* 0xfffffffc00f09947 */ /* 0x008fea000383ffff */
[----:B------:R-:W-:Y:S05]  /*1c970*/  BRA `(.L_x_1356) ;  /* 0xffffffcc00cc7947 */ /* 0x000fea000383ffff */
.L_x_1259:
[----:B---3--:R3:W4:Y:S02]  /*1c980*/  SYNCS.PHASECHK.TRANS64.TRYWAIT P1, [R3+URZ+0x2d860], R2 ;  /* 0x02d86002030075a7 */ /* 0x008724000802017f */
[----:B----4-:R-:W-:Y:S05]  /*1c990*/  @!P1 NANOSLEEP.SYNCS 0x989680 ;  /* 0x009896800000995d */ /* 0x010fea0003900000 */
[----:B------:R-:W4:Y:S02]  /*1c9a0*/  @!P1 SYNCS.PHASECHK.TRANS64 P1, [R3+URZ+0x2d860], R2 ;  /* 0x02d86002030095a7 */ /* 0x000f24000802007f */
[----:B----4-:R-:W-:Y:S05]  /*1c9b0*/  @!P1 BRA `(.L_x_1259) ;  /* 0xfffffffc00f09947 */ /* 0x010fea000383ffff */
[----:B------:R-:W-:Y:S05]  /*1c9c0*/  BRA `(.L_x_1357) ;  /* 0xffffffcc00c87947 */ /* 0x000fea000383ffff */
.L_x_1358:
        /* <DEDUP_REMOVED lines=11> */
.L_x_2784:


//--------------------- .text._ZN7cutlass13device_kernelIN5flash11enable_sm90INS1_16FlashAttnFwdSm90INS1_25CollectiveMainloopFwdSm90ILi2EN4cute5tupleIJNS5_1CILi1EEES8_S8_EEENS6_IJNS7_ILi192EEENS7_ILi128EEENS7_ILi96EEEEEELi96ENS_10bfloat16_tEfNS_4arch4Sm90ELb0ELb1ELb1ELb1ELb1ELb1ELb0ELb0ELb1ELb1ELb1ELb0EEENS1_21CollectiveEpilogueFwdINS6_IJSA_SC_SB_EEES9_SE_SG_Li384ELb1ELb1ELb1ELb0EEENS1_36VarlenDynamicPersistentTileSchedulerILi192ELi128ELi384ELi128ELb1ELb1ELb1ELb1ELb0ELb1EEEEEEEEEvNT_6ParamsE --------------------------
	.section	.text._ZN7cutlass13device_kernelIN5flash11enable_sm90INS1_16FlashAttnFwdSm90INS1_25CollectiveMainloopFwdSm90ILi2EN4cute5tupleIJNS5_1CILi1EEES8_S8_EEENS6_IJNS7_ILi192EEENS7_ILi128EEENS7_ILi96EEEEEELi96ENS_10bfloat16_tEfNS_4arch4Sm90ELb0ELb1ELb1ELb1ELb1ELb1ELb0ELb0ELb1ELb1ELb1ELb0EEENS1_21CollectiveEpilogueFwdINS6_IJSA_SC_SB_EEES9_SE_SG_Li384ELb1ELb1ELb1ELb0EEENS1_36VarlenDynamicPersistentTileSchedulerILi192ELi128ELi384ELi128ELb1ELb1ELb1ELb1ELb0ELb1EEEEEEEEEvNT_6ParamsE,"ax",@progbits
	.align	128
.text._ZN7cutlass13device_kernelIN5flash11enable_sm90INS1_16FlashAttnFwdSm90INS1_25CollectiveMainloopFwdSm90ILi2EN4cute5tupleIJNS5_1CILi1EEES8_S8_EEENS6_IJNS7_ILi192EEENS7_ILi128EEENS7_ILi96EEEEEELi96ENS_10bfloat16_tEfNS_4arch4Sm90ELb0ELb1ELb1ELb1ELb1ELb1ELb0ELb0ELb1ELb1ELb1ELb0EEENS1_21CollectiveEpilogueFwdINS6_IJSA_SC_SB_EEES9_SE_SG_Li384ELb1ELb1ELb1ELb0EEENS1_36VarlenDynamicPersistentTileSchedulerILi192ELi128ELi384ELi128ELb1ELb1ELb1ELb1ELb0ELb1EEEEEEEEEvNT_6ParamsE:
        .type           _ZN7cutlass13device_kernelIN5flash11enable_sm90INS1_16FlashAttnFwdSm90INS1_25CollectiveMainloopFwdSm90ILi2EN4cute5tupleIJNS5_1CILi1EEES8_S8_EEENS6_IJNS7_ILi192EEENS7_ILi128EEENS7_ILi96EEEEEELi96ENS_10bfloat16_tEfNS_4arch4Sm90ELb0ELb1ELb1ELb1ELb1ELb1ELb0ELb0ELb1ELb1ELb1ELb0EEENS1_21CollectiveEpilogueFwdINS6_IJSA_SC_SB_EEES9_SE_SG_Li384ELb1ELb1ELb1ELb0EEENS1_36VarlenDynamicPersistentTileSchedulerILi192ELi128ELi384ELi128ELb1ELb1ELb1ELb1ELb0ELb1EEEEEEEEEvNT_6ParamsE,@function
        .size           _ZN7cutlass13device_kernelIN5flash11enable_sm90INS1_16FlashAttnFwdSm90INS1_25CollectiveMainloopFwdSm90ILi2EN4cute5tupleIJNS5_1CILi1EEES8_S8_EEENS6_IJNS7_ILi192EEENS7_ILi128EEENS7_ILi96EEEEEELi96ENS_10bfloat16_tEfNS_4arch4Sm90ELb0ELb1ELb1ELb1ELb1ELb1ELb0ELb0ELb1ELb1ELb1ELb0EEENS1_21CollectiveEpilogueFwdINS6_IJSA_SC_SB_EEES9_SE_SG_Li384ELb1ELb1ELb1ELb0EEENS1_36VarlenDynamicPersistentTileSchedulerILi192ELi128ELi384ELi128ELb1ELb1ELb1ELb1ELb0ELb1EEEEEEEEEvNT_6ParamsE,(.L_x_2785 - _ZN7cutlass13device_kernelIN5flash11enable_sm90INS1_16FlashAttnFwdSm90INS1_25CollectiveMainloopFwdSm90ILi2EN4cute5tupleIJNS5_1CILi1EEES8_S8_EEENS6_IJNS7_ILi192EEENS7_ILi128EEENS7_ILi96EEEEEELi96ENS_10bfloat16_tEfNS_4arch4Sm90ELb0ELb1ELb1ELb1ELb1ELb1ELb0ELb0ELb1ELb1ELb1ELb0EEENS1_21CollectiveEpilogueFwdINS6_IJSA_SC_SB_EEES9_SE_SG_Li384ELb1ELb1ELb1ELb0EEENS1_36VarlenDynamicPersistentTileSchedulerILi192ELi128ELi384ELi128ELb1ELb1ELb1ELb1ELb0ELb1EEEEEEEEEvNT_6ParamsE)
        .other          _ZN7cutlass13device_kernelIN5flash11enable_sm90INS1_16FlashAttnFwdSm90INS1_25CollectiveMainloopFwdSm90ILi2EN4cute5tupleIJNS5_1CILi1EEES8_S8_EEENS6_IJNS7_ILi192EEENS7_ILi128EEENS7_ILi96EEEEEELi96ENS_10bfloat16_tEfNS_4arch4Sm90ELb0ELb1ELb1ELb1ELb1ELb1ELb0ELb0ELb1ELb1ELb1ELb0EEENS1_21CollectiveEpilogueFwdINS6_IJSA_SC_SB_EEES9_SE_SG_Li384ELb1ELb1ELb1ELb0EEENS1_36VarlenDynamicPersistentTileSchedulerILi192ELi128ELi384ELi128ELb1ELb1ELb1ELb1ELb0ELb1EEEEEEEEEvNT_6ParamsE,@"STO_CUDA_ENTRY STV_DEFAULT"
_ZN7cutlass13device_kernelIN5flash11enable_sm90INS1_16FlashAttnFwdSm90INS1_25CollectiveMainloopFwdSm90ILi2EN4cute5tupleIJNS5_1CILi1EEES8_S8_EEENS6_IJNS7_ILi192EEENS7_ILi128EEENS7_ILi96EEEEEELi96ENS_10bfloat16_tEfNS_4arch4Sm90ELb0ELb1ELb1ELb1ELb1ELb1ELb0ELb0ELb1ELb1ELb1ELb0EEENS1_21CollectiveEpilogueFwdINS6_IJSA_SC_SB_EEES9_SE_SG_Li384ELb1ELb1ELb1ELb0EEENS1_36VarlenDynamicPersistentTileSchedulerILi192ELi128ELi384ELi128ELb1ELb1ELb1ELb1ELb0ELb1EEEEEEEEEvNT_6ParamsE:
        /* <DEDUP_REMOVED lines=18> */
.L_x_1360:
[----:B------:R-:W-:Y:S05]  /*0120*/  BSYNC B0 ;  /* 0x0000000000007941 */ /* 0x000fea0003800000 */
.L_x_1359:
        /* <DEDUP_REMOVED lines=41> */
.L_x_1361:
        /* <DEDUP_REMOVED lines=22> */
.L_x_1362:
        /* <DEDUP_REMOVED lines=18> */
.L_x_1363:
        /* <DEDUP_REMOVED lines=22> */
.L_x_1364:
        /* <DEDUP_REMOVED lines=22> */
.L_x_1365:
        /* <DEDUP_REMOVED lines=8> */
.L_x_1368:
        /* <DEDUP_REMOVED lines=22> */
[----:B------:R-:W-:Y:S02]  /*0ae0*/  R2UR UR40, R2 ;  /* 0x00000000022872ca */ /* 0x000fe400000e0000 */
[----:B------:R-:W-:Y:S01]  /*0af0*/  CS2R R22, SRZ ;  /* 0x0000000000167805 */ /* 0x000fe2000001ff00 */
[----:B------:R-:W-:Y:S01]  /*0b00*/  ULOP3.LUT UR39, UR36, 0x1, URZ, 0xfc, !UPT ;  /* 0x0000000124277892 */ /* 0x000fe2000f8efc3f */
[----:B------:R-:W-:-:S09]  /*0b10*/  UMOV UR37, URZ ;  /* 0x0000003f00257c82 */ /* 0x000fd20008000000 */
[----:B------:R-:W-:Y:S01]  /*0b20*/  UIADD3 UR40, UR40, 0xc400, URZ ;  /* 0x0000c40028287890 */ /* 0x000fe2000fffe03f */
[----:B0-----:R-:W-:-:S05]  /*0b30*/  VIADD R0, R0, 0xffffff80 ;  /* 0xffffff8000007836 */ /* 0x001fca0000000000 */
[----:B------:R-:W-:Y:S02]  /*0b40*/  SHF.R.S32.HI R3, RZ, 0x1f, R0 ;  /* 0x0000001fff037819 */ /* 0x000fe40000011400 */
[-C--:B------:R-:W-:Y:S02]  /*0b50*/  LEA.HI R6, R0, R0.reuse, RZ, 0x1 ;  /* 0x0000000000067211 */ /* 0x080fe400078f08ff */
[CC--:B------:R-:W-:Y:S02]  /*0b60*/  LEA.HI R5, R3.reuse, R0.reuse, RZ, 0x4 ;  /* 0x0000000003057211 */ /* 0x0c0fe400078f20ff */
[CC--:B------:R-:W-:Y:S02]  /*0b70*/  LEA.HI R7, R3.reuse, R0.reuse, RZ, 0x5 ;  /* 0x0000000003077211 */ /* 0x0c0fe400078f28ff */
[CC--:B------:R-:W-:Y:S02]  /*0b80*/  LEA.HI R4, R3.reuse, R0.reuse, RZ, 0x2 ;  /* 0x0000000003047211 */ /* 0x0c0fe400078f10ff */
[----:B------:R-:W-:-:S02]  /*0b90*/  LEA.HI R3, R3, R0, RZ, 0x7 ;  /* 0x0000000003037211 */ /* 0x000fc400078f38ff */
[----:B------:R-:W-:Y:S02]  /*0ba0*/  LOP3.LUT R9, R6, 0xfffffffe, RZ, 0xc0, !PT ;  /* 0xfffffffe06097812 */ /* 0x000fe400078ec0ff */
[--C-:B------:R-:W-:Y:S02]  /*0bb0*/  SHF.R.S32.HI R8, RZ, 0x2, R4.reuse ;  /* 0x00000002ff087819 */ /* 0x100fe40000011404 */
[----:B------:R-:W-:Y:S01]  /*0bc0*/  SHF.R.S32.HI R11, RZ, 0x1f, R4 ;  /* 0x0000001fff0b7819 */ /* 0x000fe20000011404 */
[----:B------:R-:W-:Y:S01]  /*0bd0*/  IMAD.IADD R18, R0, 0x1, -R9 ;  /* 0x0000000100127824 */ /* 0x000fe200078e0a09 */
[----:B------:R-:W-:Y:S02]  /*0be0*/  LOP3.LUT R13, R4, 0xfffffffc, RZ, 0xc0, !PT ;  /* 0xfffffffc040d7812 */ /* 0x000fe400078ec0ff */
[----:B------:R-:W-:Y:S01]  /*0bf0*/  SHF.R.S32.HI R4, RZ, 0x7, R3 ;  /* 0x00000007ff047819 */ /* 0x000fe20000011403 */
[----:B------:R-:W-:Y:S01]  /*0c00*/  IMAD.SHL.U32 R24, R18, 0x4, RZ ;  /* 0x0000000412187824 */ /* 0x000fe200078e00ff */
[----:B------:R-:W-:Y:S01]  /*0c10*/  SHF.R.S32.HI R12, RZ, 0x1, R6 ;  /* 0x00000001ff0c7819 */ /* 0x000fe20000011406 */
[----:B------:R-:W-:Y:S01]  /*0c20*/  IMAD.IADD R13, R0, 0x1, -R13 ;  /* 0x00000001000d7824 */ /* 0x000fe200078e0a0d */
[----:B------:R-:W-:Y:S01]  /*0c30*/  LOP3.LUT R15, R3, 0xffffff80, RZ, 0xc0, !PT ;  /* 0xffffff80030f7812 */ /* 0x000fe200078ec0ff */
[----:B------:R-:W-:Y:S01]  /*0c40*/  IMAD.HI R10, R4, 0x55555556, RZ ;  /* 0x55555556040a7827 */ /* 0x000fe200078e02ff */
[----:B------:R-:W-:Y:S01]  /*0c50*/  LEA.HI R11, R11, R8, RZ, 0x2 ;  /* 0x000000080b0b7211 */ /* 0x000fe200078f10ff */
[----:B------:R0:W-:Y:S01]  /*0c60*/  STL [R1+0xb4], R18 ;  /* 0x0000b41201007387 */ /* 0x0001e20000100800 */
[----:B------:R-:W-:Y:S01]  /*0c70*/  LEA.HI R9, R6, R12, RZ, 0x1 ;  /* 0x0000000c06097211 */ /* 0x000fe200078f08ff */
[----:B------:R-:W-:Y:S01]  /*0c80*/  IMAD.IADD R21, R0, 0x1, -R15 ;  /* 0x0000000100157824 */ /* 0x000fe200078e0a0f */
[----:B------:R-:W-:Y:S01]  /*0c90*/  LOP3.LUT R3, R5, 0xfffffff0, RZ, 0xc0, !PT ;  /* 0xfffffff005037812 */ /* 0x000fe200078ec0ff */
[----:B------:R-:W-:Y:S01]  /*0ca0*/  VIADD R20, R24, 0x20 ;  /* 0x0000002018147836 */ /* 0x000fe20000000000 */
[----:B------:R-:W-:-:S02]  /*0cb0*/  SHF.R.S32.HI R6, RZ, 0x4, R5 ;  /* 0x00000004ff067819 */ /* 0x000fc40000011405 */
[----:B------:R-:W-:Y:S01]  /*0cc0*/  LOP3.LUT R11, R11, 0xfffffffc, RZ, 0xc0, !PT ;  /* 0xfffffffc0b0b7812 */ /* 0x000fe200078ec0ff */
[----:B------:R-:W-:Y:S01]  /*0cd0*/  IMAD.IADD R3, R0, 0x1, -R3 ;  /* 0x0000000100037824 */ /* 0x000fe200078e0a03 */
[----:B------:R-:W-:Y:S01]  /*0ce0*/  LEA.HI R17, R10, R10, RZ, 0x1 ;  /* 0x0000000a0a117211 */ /* 0x000fe200078f08ff */
[----:B------:R-:W-:Y:S01]  /*0cf0*/  VIADD R0, R24, 0x10 ;  /* 0x0000001018007836 */ /* 0x000fe20000000000 */
[----:B------:R-:W-:Y:S01]  /*0d00*/  LEA.HI R5, R5, R6, RZ, 0x1 ;  /* 0x0000000605057211 */ /* 0x000fe200078f08ff */
[----:B------:R-:W-:Y:S01]  /*0d10*/  IMAD.IADD R11, R8, 0x1, -R11 ;  /* 0x00000001080b7824 */ /* 0x000fe200078e0a0b */
[----:B------:R-:W-:Y:S01]  /*0d20*/  LOP3.LUT R9, R9, 0x7fffffe, RZ, 0xc0, !PT ;  /* 0x07fffffe09097812 */ /* 0x000fe200078ec0ff */
[----:B------:R-:W-:Y:S01]  /*0d30*/  STL [R1+0xb8], R21 ;  /* 0x0000b81501007387 */ /* 0x000fe20000100800 */
[----:B------:R-:W-:Y:S01]  /*0d40*/  SHF.R.S32.HI R8, RZ, 0x1f, R21 ;  /* 0x0000001fff087819 */ /* 0x000fe20000011415 */
[----:B------:R-:W-:Y:S01]  /*0d50*/  IMAD R17, R17, -0x3, R4 ;  /* 0xfffffffd11117824 */ /* 0x000fe200078e0204 */
[----:B------:R-:W-:Y:S01]  /*0d60*/  LOP3.LUT R5, R5, 0x1ffffffe, RZ, 0xc0, !PT ;  /* 0x1ffffffe05057812 */ /* 0x000fe200078ec0ff */
[----:B------:R-:W-:Y:S01]  /*0d70*/  IMAD.IADD R9, R12, 0x1, -R9 ;  /* 0x000000010c097824 */ /* 0x000fe200078e0a09 */
[----:B------:R-:W-:Y:S01]  /*0d80*/  STL [R1+0x60], R24 ;  /* 0x0000601801007387 */ /* 0x000fe20000100800 */
[C---:B------:R-:W-:Y:S01]  /*0d90*/  LEA.HI R4, R13.reuse, R13, RZ, 0x1 ;  /* 0x0000000d0d047211 */ /* 0x040fe200078f08ff */
[----:B------:R-:W-:Y:S01]  /*0da0*/  IMAD.IADD R12, R24, 0x1, R0 ;  /* 0x00000001180c7824 */ /* 0x000fe200078e0200 */
[----:B------:R-:W-:Y:S01]  /*0db0*/  LEA.HI R10, R8, R21, RZ, 0x2 ;  /* 0x00000015080a7211 */ /* 0x000fe200078f10ff */
[----:B------:R1:W-:Y:S01]  /*0dc0*/  STL [R1+0x88], R0 ;  /* 0x0000880001007387 */ /* 0x0003e20000100800 */
[----:B------:R-:W-:Y:S01]  /*0dd0*/  IMAD.IADD R5, R6, 0x1, -R5 ;  /* 0x0000000106057824 */ /* 0x000fe200078e0a05 */
[----:B------:R-:W-:Y:S01]  /*0de0*/  LOP3.LUT R4, R4, 0x1ffffffe, RZ, 0xc0, !PT ;  /* 0x1ffffffe04047812 */ /* 0x000fe200078ec0ff */
[----:B------:R-:W-:Y:S01]  /*0df0*/  IMAD R14, R6, 0x8, R9 ;  /* 0x00000008060e7824 */ /* 0x000fe200078e0209 */
[--C-:B------:R-:W-:Y:S01]  /*0e00*/  SHF.R.S32.HI R6, RZ, 0x2, R10.reuse ;  /* 0x00000002ff067819 */ /* 0x100fe2000001140a */
[----:B------:R2:W-:Y:S01]  /*0e10*/  STL [R1+0x84], R20 ;  /* 0x0000841401007387 */ /* 0x0005e20000100800 */
[----:B------:R-:W-:Y:S01]  /*0e20*/  SHF.R.S32.HI R9, RZ, 0x1f, R10 ;  /* 0x0000001fff097819 */ /* 0x000fe2000001140a */
[----:B------:R-:W-:Y:S01]  /*0e30*/  IMAD.IADD R13, R13, 0x1, -R4 ;  /* 0x000000010d0d7824 */ /* 0x000fe200078e0a04 */
[----:B------:R-:W-:Y:S01]  /*0e40*/  SHF.R.S32.HI R7, RZ, 0x5, R7 ;  /* 0x00000005ff077819 */ /* 0x000fe20000011407 */
[----:B0-----:R-:W-:Y:S01]  /*0e50*/  IMAD.SHL.U32 R18, R18, 0x8, RZ ;  /* 0x0000000812127824 */ /* 0x001fe200078e00ff */
[--C-:B-1----:R-:W-:Y:S01]  /*0e60*/  SHF.R.S32.HI R0, RZ, 0x1f, R3.reuse ;  /* 0x0000001fff007819 */ /* 0x102fe20000011403 */
[----:B------:R-:W-:Y:S01]  /*0e70*/  IMAD.SHL.U32 R11, R11, 0x40, RZ ;  /* 0x000000400b0b7824 */ /* 0x000fe200078e00ff */
[----:B------:R-:W-:Y:S01]  /*0e80*/  LEA.HI R9, R9, R6, RZ, 0x3 ;  /* 0x0000000609097211 */ /* 0x000fe200078f18ff */
[----:B------:R-:W-:Y:S01]  /*0e90*/  IMAD R19, R7, 0x10, R3 ;  /* 0x0000001007137824 */ /* 0x000fe200078e0203 */
[----:B------:R-:W-:Y:S01]  /*0ea0*/  LEA.HI R0, R0, R3, RZ, 0x3 ;  /* 0x0000000300007211 */ /* 0x000fe200078f18ff */
[C---:B------:R-:W-:Y:S01]  /*0eb0*/  VIADD R137, R18.reuse, 0x30 ;  /* 0x0000003012897836 */ /* 0x040fe20000000000 */
[----:B------:R-:W-:Y:S01]  /*0ec0*/  LOP3.LUT R9, R9, 0xfffffff8, RZ, 0xc0, !PT ;  /* 0xfffffff809097812 */ /* 0x000fe200078ec0ff */
[----:B------:R-:W-:Y:S01]  /*0ed0*/  VIADD R136, R18, 0x40 ;  /* 0x0000004012887836 */ /* 0x000fe20000000000 */
[----:B------:R-:W-:Y:S01]  /*0ee0*/  LOP3.LUT R4, R0, 0xfffffff8, RZ, 0xc0, !PT ;  /* 0xfffffff800047812 */ /* 0x000fe200078ec0ff */
[----:B------:R-:W-:Y:S01]  /*0ef0*/  VIADD R138, R18, 0x50 ;  /* 0x00000050128a7836 */ /* 0x000fe20000000000 */
[----:B------:R-:W-:Y:S01]  /*0f00*/  LEA.HI R8, R8, R21, RZ, 0x5 ;  /* 0x0000001508087211 */ /* 0x000fe200078f28ff */
[----:B------:R-:W-:Y:S01]  /*0f10*/  IMAD.IADD R9, R6, 0x1, -R9 ;  /* 0x0000000106097824 */ /* 0x000fe200078e0a09 */
[----:B------:R-:W-:Y:S01]  /*0f20*/  SHF.R.S32.HI R15, RZ, 0x1f, R12 ;  /* 0x0000001fff0f7819 */ /* 0x000fe2000001140c */
[----:B------:R-:W-:Y:S01]  /*0f30*/  IMAD.IADD R4, R3, 0x1, -R4 ;  /* 0x0000000103047824 */ /* 0x000fe200078e0a04 */
[----:B------:R-:W-:Y:S01]  /*0f40*/  SHF.R.S32.HI R8, RZ, 0x5, R8 ;  /* 0x00000005ff087819 */ /* 0x000fe20000011408 */
[----:B------:R-:W-:Y:S01]  /*0f50*/  IMAD.SHL.U32 R6, R0, 0x40, RZ ;  /* 0x0000004000067824 */ /* 0x000fe200078e00ff */
[----:B------:R-:W-:Y:S01]  /*0f60*/  LEA.HI R15, R15, R12, RZ, 0x3 ;  /* 0x0000000c0f0f7211 */ /* 0x000fe200078f18ff */
[C---:B------:R-:W-:Y:S01]  /*0f70*/  IMAD.SHL.U32 R3, R4.reuse, 0x40, RZ ;  /* 0x0000004004037824 */ /* 0x040fe200078e00ff */
[----:B------:R-:W-:Y:S01]  /*0f80*/  R2P PR, R4, 0x6 ;  /* 0x0000000604007804 */ /* 0x000fe20000000000 */
[----:B------:R-:W-:Y:S01]  /*0f90*/  IMAD.SHL.U32 R0, R5, 0x8, RZ ;  /* 0x0000000805007824 */ /* 0x000fe200078e00ff */
[----:B------:R-:W-:Y:S01]  /*0fa0*/  LOP3.LUT R6, R6, 0x7ffffe00, RZ, 0xc0, !PT ;  /* 0x7ffffe0006067812 */ /* 0x000fe200078ec0ff */
[----:B------:R-:W-:Y:S01]  /*0fb0*/  IMAD.IADD R12, R24, 0x1, R20 ;  /* 0x00000001180c7824 */ /* 0x000fe200078e0214 */
[----:B------:R-:W-:Y:S01]  /*0fc0*/  LOP3.LUT R3, R3, 0x1c0, RZ, 0xc0, !PT ;  /* 0x000001c003037812 */ /* 0x000fe200078ec0ff */
[--C-:B--2---:R-:W-:Y:S01]  /*0fd0*/  IMAD.U32 R20, R19, 0x20, R0.reuse ;  /* 0x0000002013147824 */ /* 0x104fe200078e0000 */
[----:B------:R-:W-:Y:S01]  /*0fe0*/  LOP3.LUT R10, R10, 0x7ffffffc, RZ, 0xc0, !PT ;  /* 0x7ffffffc0a0a7812 */ /* 0x000fe200078ec0ff */
[----:B------:R-:W-:Y:S01]  /*0ff0*/  IMAD R8, R8, 0x10, R9 ;  /* 0x0000001008087824 */ /* 0x000fe200078e0209 */
[----:B------:R-:W-:Y:S01]  /*1000*/  LOP3.LUT R0, R3, 0x8, R0, 0xf8, !PT ;  /* 0x0000000803007812 */ /* 0x000fe200078ef800 */
[----:B------:R-:W-:Y:S01]  /*1010*/  IMAD R6, R7, 0x400, R6 ;  /* 0x0000040007067824 */ /* 0x000fe200078e0206 */
[----:B------:R-:W-:Y:S01]  /*1020*/  SHF.R.U32.HI R3, RZ, 0x3, R3 ;  /* 0x00000003ff037819 */ /* 0x000fe20000011603 */
[----:B------:R0:W-:Y:S01]  /*1030*/  STL [R1+0xc4], R20 ;  /* 0x0000c41401007387 */ /* 0x0001e20000100800 */
[C---:B------:R-:W-:Y:S01]  /*1040*/  VIADD R7, R24.reuse, 0x8 ;  /* 0x0000000818077836 */ /* 0x040fe20000000000 */
[----:B------:R-:W-:Y:S01]  /*1050*/  SHF.R.S32.HI R5, RZ, 0x1f, R12 ;  /* 0x0000001fff057819 */ /* 0x000fe2000001140c */
[----:B------:R-:W-:Y:S01]  /*1060*/  VIADD R4, R24, 0x18 ;  /* 0x0000001818047836 */ /* 0x000fe20000000000 */
[----:B------:R-:W-:Y:S01]  /*1070*/  LOP3.LUT R3, R0, R3, RZ, 0x3c, !PT ;  /* 0x0000000300037212 */ /* 0x000fe200078e3cff */
[----:B------:R-:W-:Y:S01]  /*1080*/  VIADD R0, R24, 0x28 ;  /* 0x0000002818007836 */ /* 0x000fe20000000000 */
[----:B------:R-:W-:Y:S01]  /*1090*/  LEA.HI R5, R5, R12, RZ, 0x3 ;  /* 0x0000000c05057211 */ /* 0x000fe200078f18ff */
[----:B------:R-:W-:Y:S01]  /*10a0*/  IMAD.SHL.U32 R24, R14, 0x20, RZ ;  /* 0x000000200e187824 */ /* 0x000fe200078e00ff */
[----:B------:R-:W-:Y:S01]  /*10b0*/  SHF.R.S32.HI R19, RZ, 0x1f, R18 ;  /* 0x0000001fff137819 */ /* 0x000fe20000011412 */
[----:B------:R-:W-:-:S02]  /*10c0*/  IMAD.IADD R10, R21, 0x1, -R10 ;  /* 0x00000001150a7824 */ /* 0x000fc400078e0a0a */
[----:B0-----:R-:W-:Y:S01]  /*10d0*/  IMAD R20, R17, 0x40, R8 ;  /* 0x0000004011147824 */ /* 0x001fe200078e0208 */
[----:B------:R-:W-:Y:S01]  /*10e0*/  SHF.R.S32.HI R8, RZ, 0x3, R15 ;  /* 0x00000003ff087819 */ /* 0x000fe2000001140f */
[----:B------:R-:W-:Y:S02]  /*10f0*/  IMAD.SHL.U32 R156, R10, 0x2, RZ ;  /* 0x000000020a9c7824 */ /* 0x000fe400078e00ff */
[----:B------:R-:W-:Y:S01]  /*1100*/  IMAD.IADD R3, R6, 0x1, R3 ;  /* 0x0000000106037824 */ /* 0x000fe200078e0203 */
[----:B------:R-:W-:Y:S01]  /*1110*/  STL [R1+0xc0], R20 ;  /* 0x0000c01401007387 */ /* 0x000fe20000100800 */
[----:B------:R-:W-:Y:S02]  /*1120*/  IMAD.MOV.U32 R6, RZ, RZ, 0x40 ;  /* 0x00000040ff067424 */ /* 0x000fe400078e00ff */
[C---:B------:R-:W-:Y:S01]  /*1130*/  VIADD R21, R156.reuse, 0x8 ;  /* 0x000000089c157836 */ /* 0x040fe20000000000 */
[----:B------:R-:W-:Y:S01]  /*1140*/  STL [R1+0xc], RZ ;  /* 0x00000cff01007387 */ /* 0x000fe20000100800 */
[----:B------:R-:W-:-:S02]  /*1150*/  VIADD R12, R156, 0x20 ;  /* 0x000000209c0c7836 */ /* 0x000fc40000000000 */
[C---:B------:R-:W-:Y:S01]  /*1160*/  VIADD R10, R156.reuse, 0x30 ;  /* 0x000000309c0a7836 */ /* 0x040fe20000000000 */
[----:B------:R-:W-:Y:S01]  /*1170*/  STL [R1+0x90], R7 ;  /* 0x0000900701007387 */ /* 0x000fe20000100800 */
[C---:B------:R-:W-:Y:S02]  /*1180*/  VIADD R9, R156.reuse, 0x38 ;  /* 0x000000389c097836 */ /* 0x040fe40000000000 */
[----:B------:R-:W-:Y:S01]  /*1190*/  IMAD R3, R3, 0x2, R2 ;  /* 0x0000000203037824 */ /* 0x000fe200078e0202 */
[----:B------:R0:W-:Y:S01]  /*11a0*/  STL [R1+0x8c], R4 ;  /* 0x00008c0401007387 */ /* 0x0001e20000100800 */
[C---:B------:R-:W-:Y:S01]  /*11b0*/  VIADD R15, R156.reuse, 0x10 ;  /* 0x000000109c0f7836 */ /* 0x040fe20000000000 */
[----:B------:R-:W-:Y:S01]  /*11c0*/  SHF.R.S32.HI R9, RZ, 0x1f, R9 ;  /* 0x0000001fff097819 */ /* 0x000fe20000011409 */
[C---:B------:R-:W-:Y:S01]  /*11d0*/  VIADD R14, R156.reuse, 0x18 ;  /* 0x000000189c0e7836 */ /* 0x040fe20000000000 */
[----:B------:R1:W-:Y:S01]  /*11e0*/  STL [R1+0x98], R0 ;  /* 0x0000980001007387 */ /* 0x0003e20000100800 */
[----:B------:R-:W-:Y:S01]  /*11f0*/  IMAD.MOV.U32 R17, RZ, RZ, RZ ;  /* 0x000000ffff117224 */ /* 0x000fe200078e00ff */
[----:B------:R-:W-:Y:S01]  /*1200*/  SHF.R.S32.HI R15, RZ, 0x1f, R15 ;  /* 0x0000001fff0f7819 */ /* 0x000fe2000001140f */
[----:B------:R-:W-:Y:S01]  /*1210*/  VIADD R25, R156, 0x58 ;  /* 0x000000589c197836 */ /* 0x000fe20000000000 */
[----:B------:R-:W-:-:S02]  /*1220*/  SHF.R.S32.HI R14, RZ, 0x1f, R14 ;  /* 0x0000001fff0e7819 */ /* 0x000fc4000001140e */
[----:B0-----:R-:W-:Y:S02]  /*1230*/  SHF.R.S32.HI R4, RZ, 0x1f, R137 ;  /* 0x0000001fff047819 */ /* 0x001fe40000011489 */
[----:B-1----:R-:W-:-:S03]  /*1240*/  SHF.R.S32.HI R0, RZ, 0x1f, R136 ;  /* 0x0000001fff007819 */ /* 0x002fc60000011488 */
[----:B------:R0:W-:Y:S04]  /*1250*/  STL [R1+0x80], R4 ;  /* 0x0000800401007387 */ /* 0x0001e80000100800 */
[----:B------:R1:W-:Y:S01]  /*1260*/  STL [R1+0x7c], R0 ;  /* 0x00007c0001007387 */ /* 0x0003e20000100800 */
[----:B0-----:R-:W-:Y:S01]  /*1270*/  LOP3.LUT R4, R11, 0xc0, RZ, 0xc0, !PT ;  /* 0x000000c00b047812 */ /* 0x001fe200078ec0ff */
[----:B------:R-:W-:Y:S01]  /*1280*/  VIADD R11, R156, 0x28 ;  /* 0x000000289c0b7836 */ /* 0x000fe20000000000 */
[----:B-1----:R-:W-:Y:S02]  /*1290*/  SHF.R.S32.HI R0, RZ, 0x1f, R138 ;  /* 0x0000001fff007819 */ /* 0x002fe4000001148a */
[----:B------:R-:W-:Y:S02]  /*12a0*/  SHF.R.U32.HI R7, RZ, 0x3, R4 ;  /* 0x00000003ff077819 */ /* 0x000fe40000011604 */
[----:B------:R-:W-:Y:S01]  /*12b0*/  SHF.R.S32.HI R11, RZ, 0x1f, R11 ;  /* 0x0000001fff0b7819 */ /* 0x000fe2000001140b */
[----:B------:R0:W-:Y:S04]  /*12c0*/  STL [R1+0x78], R0 ;  /* 0x0000780001007387 */ /* 0x0001e80000100800 */
[----:B------:R1:W-:Y:S04]  /*12d0*/  STL [R1+0x50], R4 ;  /* 0x0000500401007387 */ /* 0x0003e80000100800 */
[----:B------:R-:W-:Y:S01]  /*12e0*/  STL [R1+0x58], R24 ;  /* 0x0000581801007387 */ /* 0x000fe20000100800 */
[----:B0-----:R-:W-:-:S03]  /*12f0*/  LOP3.LUT R0, R4, 0x8, R18, 0xf8, !PT ;  /* 0x0000000804007812 */ /* 0x001fc600078ef812 */
[----:B------:R0:W-:Y:S01]  /*1300*/  STL [R1+0x54], R7 ;  /* 0x0000540701007387 */ /* 0x0001e20000100800 */
[----:B------:R-:W-:-:S03]  /*1310*/  LOP3.LUT R0, R0, R7, RZ, 0x3c, !PT ;  /* 0x0000000700007212 */ /* 0x000fc600078e3cff */
[----:B------:R2:W-:Y:S01]  /*1320*/  STL [R1+0x68], R8 ;  /* 0x0000680801007387 */ /* 0x0005e20000100800 */
[----:B-1----:R-:W-:Y:S01]  /*1330*/  LOP3.LUT R4, R4, 0x18, R18, 0xf8, !PT ;  /* 0x0000001804047812 */ /* 0x002fe200078ef812 */
[----:B------:R-:W-:-:S03]  /*1340*/  IMAD.IADD R0, R24, 0x1, R0 ;  /* 0x0000000118007824 */ /* 0x000fc600078e0200 */
[----:B------:R-:W-:Y:S01]  /*1350*/  LOP3.LUT R4, R4, R7, RZ, 0x3c, !PT ;  /* 0x0000000704047212 */ /* 0x000fe200078e3cff */
[----:B0-----:R-:W-:Y:S01]  /*1360*/  VIADD R7, R156, 0x48 ;  /* 0x000000489c077836 */ /* 0x001fe20000000000 */
[----:B--2---:R-:W-:-:S03]  /*1370*/  SHF.R.S32.HI R8, RZ, 0x3, R5 ;  /* 0x00000003ff087819 */ /* 0x004fc60000011405 */
[----:B------:R-:W-:Y:S01]  /*1380*/  IMAD.IADD R4, R24, 0x1, R4 ;  /* 0x0000000118047824 */ /* 0x000fe200078e0204 */
[----:B------:R-:W-:Y:S02]  /*1390*/  SEL R5, R6, 0xffffffc0, !P2 ;  /* 0xffffffc006057807 */ /* 0x000fe40005000000 */
[----:B------:R-:W-:Y:S01]  /*13a0*/  SHF.R.S32.HI R6, RZ, 0x1f, R156 ;  /* 0x0000001fff067819 */ /* 0x000fe2000001149c */
[----:B------:R0:W-:Y:S01]  /*13b0*/  STL [R1+0x6c], R8 ;  /* 0x00006c0801007387 */ /* 0x0001e20000100800 */
[----:B------:R-:W-:-:S03]  /*13c0*/  VIADD R6, R156, 0x50 ;  /* 0x000000509c067836 */ /* 0x000fc60000000000 */
[----:B------:R1:W-:Y:S04]  /*13d0*/  STL [R1+0xa4], R0 ;  /* 0x0000a40001007387 */ /* 0x0003e80000100800 */
[----:B------:R2:W-:Y:S01]  /*13e0*/  STL [R1], R3 ;  /* 0x0000000301007387 */ /* 0x0005e20000100800 */
[----:B0-----:R-:W-:Y:S01]  /*13f0*/  VIADD R8, R156, 0x40 ;  /* 0x000000409c087836 */ /* 0x001fe20000000000 */
[----:B-1----:R-:W-:Y:S02]  /*1400*/  SHF.R.S32.HI R0, RZ, 0x1f, R21 ;  /* 0x0000001fff007819 */ /* 0x002fe40000011415 */
[----:B------:R-:W-:Y:S02]  /*1410*/  SHF.R.S32.HI R0, RZ, 0x1f, R12 ;  /* 0x0000001fff007819 */ /* 0x000fe4000001140c */
[----:B------:R-:W-:Y:S01]  /*1420*/  SHF.R.S32.HI R0, RZ, 0x1f, R10 ;  /* 0x0000001fff007819 */ /* 0x000fe2000001140a */
[C---:B------:R-:W-:Y:S01]  /*1430*/  VIADD R0, R3.reuse, 0x21800 ;  /* 0x0002180003007836 */ /* 0x040fe20000000000 */
[----:B------:R-:W-:Y:S01]  /*1440*/  SHF.R.S32.HI R9, RZ, 0x1f, R8 ;  /* 0x0000001fff097819 */ /* 0x000fe20000011408 */
[----:B--2---:R-:W-:Y:S01]  /*1450*/  VIADD R3, R3, 0x21820 ;  /* 0x0002182003037836 */ /* 0x004fe20000000000 */
[----:B------:R-:W-:Y:S01]  /*1460*/  SHF.R.S32.HI R8, RZ, 0x1f, R7 ;  /* 0x0000001fff087819 */ /* 0x000fe20000011407 */
[C---:B------:R-:W-:Y:S01]  /*1470*/  @P1 VIADD R3, R0.reuse, 0xffffffe0 ;  /* 0xffffffe000031836 */ /* 0x040fe20000000000 */
[----:B------:R-:W-:Y:S01]  /*1480*/  SHF.R.S32.HI R7, RZ, 0x1f, R6 ;  /* 0x0000001fff077819 */ /* 0x000fe20000011406 */
[----:B------:R-:W-:Y:S01]  /*1490*/  IMAD.IADD R0, R0, 0x1, R5 ;  /* 0x0000000100007824 */ /* 0x000fe200078e0205 */
[----:B------:R-:W-:Y:S01]  /*14a0*/  LEA R6, R4, UR40, 0x1 ;  /* 0x0000002804067c11 */ /* 0x000fe2000f8e08ff */
[----:B------:R-:W-:-:S04]  /*14b0*/  IMAD R4, R13, 0x8, R20 ;  /* 0x000000080d047824 */ /* 0x000fc800078e0214 */
        /* <DEDUP_REMOVED lines=8> */
.L_x_1596:
[----:B------:R-:W-:Y:S05]  /*1540*/  YIELD ;  /* 0x0000000000007946 */ /* 0x000fea0003800000 */
[----:B------:R-:W-:Y:S01]  /*1550*/  ULDC.64 UR4, c[0x0][0xa28] ;  /* 0x00028a0000047ab9 */ /* 0x000fe20000000a00 */
[----:B0-2-4-:R-:W0:Y:S01]  /*1560*/  LDC.64 R4, c[0x0][0xa08] ;  /* 0x00028200ff047b82 */ /* 0x015e220000000a00 */
[----:B------:R-:W-:Y:S01]  /*1570*/  ISETP.NE.U32.AND P1, PT, RZ, UR4, PT ;  /* 0x00000004ff007c0c */ /* 0x000fe2000bf25070 */
[----:B------:R-:W-:Y:S02]  /*1580*/  IMAD.MOV.U32 R10, RZ, RZ, RZ ;  /* 0x000000ffff0a7224 */ /* 0x000fe400078e00ff */
[----:B------:R-:W-:Y:S01]  /*1590*/  IMAD.MOV.U32 R78, RZ, RZ, RZ ;  /* 0x000000ffff4e7224 */ /* 0x000fe200078e00ff */
[----:B------:R-:W-:Y:S01]  /*15a0*/  ISETP.NE.AND.EX P1, PT, RZ, UR5, PT, P1 ;  /* 0x00000005ff007c0c */ /* 0x000fe2000bf25310 */
[----:B------:R-:W-:-:S02]  /*15b0*/  ULDC.64 UR4, c[0x0][0xa18] ;  /* 0x0002860000047ab9 */ /* 0x000fc40000000a00 */
[----:B------:R-:W-:-:S04]  /*15c0*/  ISETP.NE.U32.AND P2, PT, RZ, UR4, PT ;  /* 0x00000004ff007c0c */ /* 0x000fc8000bf45070 */
[----:B------:R-:W-:Y:S01]  /*15d0*/  ISETP.NE.AND.EX P2, PT, RZ, UR5, PT, P2 ;  /* 0x00000005ff007c0c */ /* 0x000fe2000bf45320 */
[----:B------:R-:W-:Y:S02]  /*15e0*/  ULDC.64 UR4, c[0x0][0xa08] ;  /* 0x0002820000047ab9 */ /* 0x000fe40000000a00 */
[----:B------:R-:W-:-:S03]  /*15f0*/  ISETP.NE.U32.AND P0, PT, RZ, UR4, PT ;  /* 0x00000004ff007c0c */ /* 0x000fc6000bf05070 */
[----:B------:R-:W1:Y:S01]  /*1600*/  @P1 LDC.64 R6, c[0x0][0xa28] ;  /* 0x00028a00ff061b82 */ /* 0x000e620000000a00 */
[----:B------:R-:W-:Y:S01]  /*1610*/  ISETP.NE.AND.EX P0, PT, RZ, UR5, PT, P0 ;  /* 0x00000005ff007c0c */ /* 0x000fe2000bf05300 */
[----:B0-----:R-:W-:-:S06]  /*1620*/  IMAD.WIDE R4, R35, 0x4, R4 ;  /* 0x0000000423047825 */ /* 0x001fcc00078e0204 */
[----:B------:R-:W0:Y:S01]  /*1630*/  @P2 LDC.64 R8, c[0x0][0xa18] ;  /* 0x00028600ff082b82 */ /* 0x000e220000000a00 */
[----:B------:R-:W-:Y:S02]  /*1640*/  ULDC UR4, c[0x0][0x288] ;  /* 0x0000a20000047ab9 */ /* 0x000fe40000000800 */
[----:B------:R-:W-:Y:S01]  /*1650*/  IMAD.U32 R154, RZ, RZ, UR4 ;  /* 0x00000004ff9a7e24 */ /* 0x000fe2000f8e00ff */
[----:B------:R-:W-:Y:S02]  /*1660*/  ULDC.64 UR4, c[0x0][0x418] ;  /* 0x0001060000047ab9 */ /* 0x000fe40000000a00 */
[----:B------:R2:W5:Y:S01]  /*1670*/  @P0 LDG.E R78, desc[UR54][R4.64] ;  /* 0x00000036044e0981 */ /* 0x000562000c1e1900 */
[----:B-1----:R-:W-:-:S05]  /*1680*/  @P1 IMAD.WIDE R6, R35, 0x4, R6 ;  /* 0x0000000423061825 */ /* 0x002fca00078e0206 */
[----:B------:R2:W5:Y:S01]  /*1690*/  @P1 LDG.E R10, desc[UR54][R6.64] ;  /* 0x00000036060a1981 */ /* 0x000562000c1e1900 */
[----:B0-----:R-:W-:-:S05]  /*16a0*/  @P2 IMAD.WIDE R8, R35, 0x4, R8 ;  /* 0x0000000423082825 */ /* 0x001fca00078e0208 */
[----:B------:R2:W5:Y:S01]  /*16b0*/  @P2 LDG.E R154, desc[UR54][R8.64] ;  /* 0x00000036089a2981 */ /* 0x000562000c1e1900 */
[----:B------:R-:W-:-:S03]  /*16c0*/  UISETP.NE.U32.AND UP0, UPT, UR4, URZ, UPT ;  /* 0x0000003f0400728c */ /* 0x000fc6000bf05070 */
[----:B------:R-:W-:Y:S01]  /*16d0*/  ULDC UR4, c[0x0][0x424] ;  /* 0x0001090000047ab9 */ /* 0x000fe20000000800 */
[----:B------:R-:W-:-:S03]  /*16e0*/  UISETP.NE.AND.EX UP0, UPT, UR5, URZ, UPT, UP0 ;  /* 0x0000003f0500728c */ /* 0x000fc6000bf05300 */
[----:B------:R-:W-:Y:S01]  /*16f0*/  ULDC UR5, c[0x0][0x2f0] ;  /* 0x0000bc0000057ab9 */ /* 0x000fe20000000800 */
[----:B------:R-:W-:-:S04]  /*1700*/  USEL UR4, UR4, 0x1, UP0 ;  /* 0x0000000104047887 */ /* 0x000fc80008000000 */
[----:B------:R-:W-:-:S03]  /*1710*/  UIMAD UR4, UR4, UR5, URZ ;  /* 0x00000005040472a4 */ /* 0x000fc6000f8e023f */
[----:B------:R-:W-:Y:S02]  /*1720*/  ULDC UR5, c[0x0][0x348] ;  /* 0x0000d20000057ab9 */ /* 0x000fe40000000800 */
[----:B------:R-:W-:Y:S02]  /*1730*/  IMAD.U32 R24, RZ, RZ, UR5 ;  /* 0x00000005ff187e24 */ /* 0x000fe4000f8e00ff */
[----:B------:R-:W-:Y:S01]  /*1740*/  IMAD.U32 R27, RZ, RZ, UR4 ;  /* 0x00000004ff1b7e24 */ /* 0x000fe2000f8e00ff */
[----:B--23--:R-:W-:Y:S06]  /*1750*/  @P2 BRA `(.L_x_1370) ;  /* 0x0000000000242947 */ /* 0x00cfec0003800000 */
        /* <DEDUP_REMOVED lines=9> */
.L_x_1370:
        /* <DEDUP_REMOVED lines=10> */
[----:B------:R-:W0:Y:S02]  /*1890*/  LDC.64 R4, c[0x0][0xa20] ;  /* 0x00028800ff047b82 */ /* 0x000e240000000a00 */
[----:B0-----:R-:W-:-:S05]  /*18a0*/  IMAD.WIDE R4, R35, 0x4, R4 ;  /* 0x0000000423047825 */ /* 0x001fca00078e0204 */
[----:B------:R0:W5:Y:S01]  /*18b0*/  LDG.E R27, desc[UR54][R4.64] ;  /* 0x00000036041b7981 */ /* 0x000162000c1e1900 */
[----:B------:R-:W-:Y:S05]  /*18c0*/  BRA `(.L_x_1372) ;  /* 0x0000000000107947 */ /* 0x000fea0003800000 */
.L_x_1371:
[----:B------:R-:W-:Y:S05]  /*18d0*/  @!P0 BRA `(.L_x_1372) ;  /* 0x00000000000c8947 */ /* 0x000fea0003800000 */
[----:B------:R-:W2:Y:S04]  /*18e0*/  LDG.E R0, desc[UR54][R4.64] ;  /* 0x0000003604007981 */ /* 0x000ea8000c1e1900 */
[----:B------:R-:W2:Y:S02]  /*18f0*/  LDG.E R27, desc[UR54][R4.64+0x4] ;  /* 0x00000436041b7981 */ /* 0x000ea4000c1e1900 */
[----:B--2---:R-:W-:-:S07]  /*1900*/  IMAD.IADD R27, R27, 0x1, -R0 ;  /* 0x000000011b1b7824 */ /* 0x004fce00078e0a00 */
.L_x_1372:
[----:B------:R-:W-:Y:S01]  /*1910*/  ULDC.64 UR4, c[0x0][0xa10] ;  /* 0x0002840000047ab9 */ /* 0x000fe20000000a00 */
[----:B0-----:R-:W0:Y:S01]  /*1920*/  LDC R4, c[0x0][0x448] ;  /* 0x00011200ff047b82 */ /* 0x001e220000000800 */
[----:B------:R-:W-:-:S04]  /*1930*/  ISETP.NE.U32.AND P0, PT, RZ, UR4, PT ;  /* 0x00000004ff007c0c */ /* 0x000fc8000bf05070 */
[----:B------:R-:W-:Y:S01]  /*1940*/  ISETP.NE.AND.EX P0, PT, RZ, UR5, PT, P0 ;  /* 0x00000005ff007c0c */ /* 0x000fe2000bf05300 */
[----:B------:R-:W-:Y:S02]  /*1950*/  ULDC.64 UR4, c[0x0][0xa30] ;  /* 0x00028c0000047ab9 */ /* 0x000fe40000000a00 */
[----:B------:R-:W-:-:S04]  /*1960*/  ISETP.NE.U32.AND P1, PT, RZ, UR4, PT ;  /* 0x00000004ff007c0c */ /* 0x000fc8000bf25070 */
[----:B------:R-:W-:-:S06]  /*1970*/  ISETP.NE.AND.EX P1, PT, RZ, UR5, PT, P1 ;  /* 0x00000005ff007c0c */ /* 0x000fcc000bf25310 */
[----:B------:R-:W1:Y:S08]  /*1980*/  @P0 LDC.64 R6, c[0x0][0xa10] ;  /* 0x00028400ff060b82 */ /* 0x000e700000000a00 */
[----:B------:R-:W2:Y:S01]  /*1990*/  @P1 LDC.64 R8, c[0x0][0xa30] ;  /* 0x00028c00ff081b82 */ /* 0x000ea20000000a00 */
[----:B-1----:R-:W-:-:S05]  /*19a0*/  @P0 IMAD.WIDE R6, R35, 0x4, R6 ;  /* 0x0000000423060825 */ /* 0x002fca00078e0206 */
[----:B------:R-:W3:Y:S04]  /*19b0*/  @P0 LDG.E R0, desc[UR54][R6.64] ;  /* 0x0000003606000981 */ /* 0x000ee8000c1e1900 */
[----:B------:R-:W3:Y:S01]  /*19c0*/  @P0 LDG.E R3, desc[UR54][R6.64+0x4] ;  /* 0x0000043606030981 */ /* 0x000ee2000c1e1900 */
[----:B-----5:R-:W-:Y:S02]  /*19d0*/  IMAD.MOV.U32 R96, RZ, RZ, R27 ;  /* 0x000000ffff607224 */ /* 0x020fe400078e001b */
[----:B--2---:R-:W-:-:S05]  /*19e0*/  @P1 IMAD.WIDE R8, R35, 0x4, R8 ;  /* 0x0000000423081825 */ /* 0x004fca00078e0208 */
[----:B------:R1:W5:Y:S01]  /*19f0*/  @P1 LDG.E R96, desc[UR54][R8.64] ;  /* 0x0000003608601981 */ /* 0x000362000c1e1900 */
[----:B0-----:R-:W-:Y:S01]  /*1a00*/  ISETP.NE.AND P1, PT, R4, 0x1, PT ;  /* 0x000000010400780c */ /* 0x001fe20003f25270 */
[----:B------:R-:W-:Y:S01]  /*1a10*/  IMAD R14, R33, 0xc0, RZ ;  /* 0x000000c0210e7824 */ /* 0x000fe200078e02ff */
[----:B------:R-:W0:Y:S01]  /*1a20*/  LDC.64 R4, c[0x0][0x9e0] ;  /* 0x00027800ff047b82 */ /* 0x000e220000000a00 */
[----:B------:R-:W-:-:S03]  /*1a30*/  IMAD.IADD R15, R27, 0x1, -R10 ;  /* 0x000000011b0f7824 */ /* 0x000fc600078e0a0a */
[----:B------:R2:W-:Y:S07]  /*1a40*/  STL [R1+0x5c], R14 ;  /* 0x00005c0e01007387 */ /* 0x0005ee0000100800 */
[----:B------:R-:W4:Y:S08]  /*1a50*/  @P1 LDC R11, c[0x0][0x44c] ;  /* 0x00011300ff0b1b82 */ /* 0x000f300000000800 */
[----:B------:R-:W1:Y:S01]  /*1a60*/  @P1 LDC R12, c[0x0][0x450] ;  /* 0x00011400ff0c1b82 */ /* 0x000e620000000800 */
[----:B0-----:R-:W-:Y:S01]  /*1a70*/  ISETP.GE.AND P2, PT, R5, 0x1, PT ;  /* 0x000000010500780c */ /* 0x001fe20003f46270 */
[----:B---3--:R-:W-:-:S02]  /*1a80*/  @P0 IMAD.IADD R24, R3, 0x1, -R0 ;  /* 0x0000000103180824 */ /* 0x008fc400078e0a00 */
[----:B------:R-:W-:Y:S02]  /*1a90*/  VIADD R0, R14, 0xbf ;  /* 0x000000bf0e007836 */ /* 0x000fe40000000000 */
[----:B------:R-:W-:Y:S02]  /*1aa0*/  IMAD.IADD R157, R15, 0x1, R24 ;  /* 0x000000010f9d7824 */ /* 0x000fe400078e0218 */
[----:B----4-:R-:W-:-:S03]  /*1ab0*/  @P1 IMAD.HI.U32 R3, R0, R11, RZ ;  /* 0x0000000b00031227 */ /* 0x010fc600078e00ff */
[C---:B------:R-:W-:Y:S01]  /*1ac0*/  IADD3 R7, R157.reuse, 0x1, -R154 ;  /* 0x000000019d077810 */ /* 0x040fe20007ffe89a */
[----:B------:R-:W-:Y:S01]  /*1ad0*/  IMAD.MOV.U32 R6, RZ, RZ, R0 ;  /* 0x000000ffff067224 */ /* 0x000fe200078e0000 */
[----:B-1----:R-:W-:Y:S01]  /*1ae0*/  @P1 SHF.R.U32.HI R6, RZ, R12, R3 ;  /* 0x0000000cff061219 */ /* 0x002fe20000011603 */
[----:B------:R-:W-:-:S04]  /*1af0*/  VIADD R0, R157, 0x7f ;  /* 0x0000007f9d007836 */ /* 0x000fc80000000000 */
[----:B------:R-:W-:Y:S01]  /*1b00*/  IMAD.IADD R9, R7, 0x1, R6 ;  /* 0x0000000107097824 */ /* 0x000fe200078e0206 */
[----:B------:R-:W-:-:S03]  /*1b10*/  SHF.R.S32.HI R3, RZ, 0x1f, R0 ;  /* 0x0000001fff037819 */ /* 0x000fc60000011400 */
[----:B------:R-:W-:Y:S01]  /*1b20*/  IMAD.IADD R4, R9, 0x1, R4 ;  /* 0x0000000109047824 */ /* 0x000fe200078e0204 */
[----:B------:R-:W-:-:S04]  /*1b30*/  LEA.HI R3, R3, R0, RZ, 0x7 ;  /* 0x0000000003037211 */ /* 0x000fc800078f38ff */
[----:B------:R-:W-:Y:S01]  /*1b40*/  SHF.R.S32.HI R100, RZ, 0x7, R3 ;  /* 0x00000007ff647819 */ /* 0x000fe20000011403 */
[----:B--2---:R-:W-:Y:S06]  /*1b50*/  @!P2 BRA `(.L_x_1373) ;  /* 0x000000000048a947 */ /* 0x004fec0003800000 */
        /* <DEDUP_REMOVED lines=11> */
.L_x_1375:
[----:B------:R-:W-:-:S13]  /*1c10*/  ISETP.NE.AND P0, PT, R5, 0x1, PT ;  /* 0x000000010500780c */ /* 0x000fda0003f05270 */
[----:B------:R-:W0:Y:S02]  /*1c20*/  @P0 LDC.64 R6, c[0x0][0x9e8] ;  /* 0x00027a00ff060b82 */ /* 0x000e240000000a00 */
[----:B0-----:R-:W-:-:S05]  /*1c30*/  @P0 IMAD.HI.U32 R6, R0, R6, RZ ;  /* 0x0000000600060227 */ /* 0x001fca00078e00ff */
[----:B------:R-:W-:-:S07]  /*1c40*/  @P0 SHF.R.U32.HI R0, RZ, R7, R6 ;  /* 0x00000007ff000219 */ /* 0x000fce0000011606 */
.L_x_1376:
[----:B------:R-:W-:Y:S05]  /*1c50*/  BSYNC B0 ;  /* 0x0000000000007941 */ /* 0x000fea0003800000 */
.L_x_1374:
[----:B------:R-:W-:-:S05]  /*1c60*/  IMAD R3, R0, R5, R5 ;  /* 0x0000000500037224 */ /* 0x000fca00078e0205 */
[----:B------:R-:W-:-:S07]  /*1c70*/  VIMNMX R4, R4, R3, PT ;  /* 0x0000000304047248 */ /* 0x000fce0003fe0100 */
.L_x_1373:
[----:B------:R-:W0:Y:S01]  /*1c80*/  @P1 LDC R6, c[0x0][0x44c] ;  /* 0x00011300ff061b82 */ /* 0x000e220000000800 */
[----:B------:R-:W-:Y:S01]  /*1c90*/  VIADD R4, R4, 0x7f ;  /* 0x0000007f04047836 */ /* 0x000fe20000000000 */
[----:B------:R-:W-:Y:S01]  /*1ca0*/  ULDC UR4, c[0x0][0x9dc] ;  /* 0x0002770000047ab9 */ /* 0x000fe20000000800 */
[----:B------:R-:W-:Y:S02]  /*1cb0*/  IMAD.MOV.U32 R0, RZ, RZ, R14 ;  /* 0x000000ffff007224 */ /* 0x000fe400078e000e */
[----:B------:R-:W-:Y:S01]  /*1cc0*/  IMAD.IADD R139, R157, 0x1, -R154 ;  /* 0x000000019d8b7824 */ /* 0x000fe200078e0a9a */
[----:B------:R-:W-:Y:S02]  /*1cd0*/  SHF.R.S32.HI R3, RZ, 0x1f, R4 ;  /* 0x0000001fff037819 */ /* 0x000fe40000011404 */
[----:B------:R-:W1:Y:S02]  /*1ce0*/  @P1 LDC R7, c[0x0][0x450] ;  /* 0x00011400ff071b82 */ /* 0x000e640000000800 */
[----:B------:R-:W-:-:S04]  /*1cf0*/  LEA.HI R3, R3, R4, RZ, 0x7 ;  /* 0x0000000403037211 */ /* 0x000fc800078f38ff */
[----:B------:R-:W-:-:S04]  /*1d00*/  SHF.R.S32.HI R3, RZ, 0x7, R3 ;  /* 0x00000007ff037819 */ /* 0x000fc80000011403 */
[----:B------:R-:W-:Y:S01]  /*1d10*/  VIMNMX R8, R100, R3, PT ;  /* 0x0000000364087248 */ /* 0x000fe20003fe0100 */
[----:B0-----:R-:W-:-:S05]  /*1d20*/  @P1 IMAD.HI.U32 R6, R14, R6, RZ ;  /* 0x000000060e061227 */ /* 0x001fca00078e00ff */
[----:B-1----:R-:W-:-:S05]  /*1d30*/  @P1 SHF.R.U32.HI R0, RZ, R7, R6 ;  /* 0x00000007ff001219 */ /* 0x002fca0000011606 */
[----:B------:R-:W-:-:S04]  /*1d40*/  IMAD.IADD R0, R139, 0x1, R0 ;  /* 0x000000018b007824 */ /* 0x000fc800078e0200 */
[----:B------:R-:W-:Y:S01]  /*1d50*/  VIADD R3, R0, -UR4 ;  /* 0x8000000400037c36 */ /* 0x000fe20008000000 */
        /* <DEDUP_REMOVED lines=11> */
.L_x_1379:
[----:B------:R-:W-:-:S13]  /*1e10*/  ISETP.NE.AND P0, PT, R5, 0x1, PT ;  /* 0x000000010500780c */ /* 0x000fda0003f05270 */
[----:B------:R-:W0:Y:S02]  /*1e20*/  @P0 LDC.64 R6, c[0x0][0x9e8] ;  /* 0x00027a00ff060b82 */ /* 0x000e240000000a00 */
[----:B0-----:R-:W-:-:S05]  /*1e30*/  @P0 IMAD.HI.U32 R6, R0, R6, RZ ;  /* 0x0000000600060227 */ /* 0x001fca00078e00ff */
[----:B------:R-:W-:-:S07]  /*1e40*/  @P0 SHF.R.U32.HI R0, RZ, R7, R6 ;  /* 0x00000007ff000219 */ /* 0x000fce0000011606 */
.L_x_1380:
[----:B------:R-:W-:Y:S05]  /*1e50*/  BSYNC B0 ;  /* 0x0000000000007941 */ /* 0x000fea0003800000 */
.L_x_1378:
[----:B------:R-:W-:-:S05]  /*1e60*/  IMAD R0, R0, R5, RZ ;  /* 0x0000000500007224 */ /* 0x000fca00078e02ff */
[----:B------:R-:W-:-:S07]  /*1e70*/  VIMNMX R3, R3, R0, !PT ;  /* 0x0000000003037248 */ /* 0x000fce0007fe0100 */
.L_x_1377:
[----:B------:R-:W-:Y:S01]  /*1e80*/  SHF.R.S32.HI R0, RZ, 0x1f, R3 ;  /* 0x0000001fff007819 */ /* 0x000fe20000011403 */
[----:B------:R-:W-:Y:S01]  /*1e90*/  BSSY B0, `(.L_x_1381) ;  /* 0x000002a000007945 */ /* 0x000fe20003800000 */
[----:B------:R-:W-:Y:S02]  /*1ea0*/  LOP3.LUT R14, R13, 0xff, RZ, 0xc0, !PT ;  /* 0x000000ff0d0e7812 */ /* 0x000fe400078ec0ff */
[----:B------:R-:W-:Y:S02]  /*1eb0*/  LEA.HI R0, R0, R3, RZ, 0x7 ;  /* 0x0000000300007211 */ /* 0x000fe400078f38ff */
[----:B------:R-:W-:Y:S01]  /*1ec0*/  SHF.R.U32.HI R4, RZ, 0x10, R13 ;  /* 0x00000010ff047819 */ /* 0x000fe2000001160d */
[----:B------:R0:W-:Y:S01]  /*1ed0*/  STL [R1+0xb0], R14 ;  /* 0x0000b00e01007387 */ /* 0x0001e20000100800 */
[----:B------:R-:W-:-:S03]  /*1ee0*/  SHF.R.S32.HI R0, RZ, 0x7, R0 ;  /* 0x00000007ff007819 */ /* 0x000fc60000011400 */
[----:B------:R0:W-:Y:S01]  /*1ef0*/  STL [R1+0xa8], R4 ;  /* 0x0000a80401007387 */ /* 0x0001e20000100800 */
[----:B------:R-:W-:Y:S01]  /*1f00*/  VIMNMX R9, RZ, R0, !PT ;  /* 0x00000000ff097248 */ /* 0x000fe20007fe0100 */
[----:B------:R-:W-:-:S03]  /*1f10*/  IMAD.MOV.U32 R0, RZ, RZ, RZ ;  /* 0x000000ffff007224 */ /* 0x000fc600078e00ff */
[----:B------:R-:W-:-:S13]  /*1f20*/  ISETP.GT.AND P0, PT, R8, R9, PT ;  /* 0x000000090800720c */ /* 0x000fda0003f04270 */
[----:B0-----:R-:W-:Y:S05]  /*1f30*/  @!P0 BRA `(.L_x_1382) ;  /* 0x00000000007c8947 */ /* 0x001fea0003800000 */
[----:B------:R-:W-:Y:S01]  /*1f40*/  ISETP.NE.AND P0, PT, R4, RZ, PT ;  /* 0x000000ff0400720c */ /* 0x000fe20003f05270 */
[----:B------:R-:W-:-:S03]  /*1f50*/  ULDC UR4, c[0x0][0x9f0] ;  /* 0x00027c0000047ab9 */ /* 0x000fc60000000800 */
[----:B------:R-:W-:-:S04]  /*1f60*/  SEL R11, R4, UR4, P0 ;  /* 0x00000004040b7c07 */ /* 0x000fc80008000000 */
[-C--:B------:R-:W-:Y:S02]  /*1f70*/  IABS R6, R11.reuse ;  /* 0x0000000b00067213 */ /* 0x080fe40000000000 */
[----:B------:R-:W-:Y:S02]  /*1f80*/  IADD3 R0, R11, -0x1, R8 ;  /* 0xffffffff0b007810 */ /* 0x000fe40007ffe008 */
[----:B------:R-:W0:Y:S01]  /*1f90*/  I2F.RP R3, R6 ;  /* 0x0000000600037306 */ /* 0x000e220000209400 */
[----:B------:R-:W-:Y:S02]  /*1fa0*/  IABS R12, R11 ;  /* 0x0000000b000c7213 */ /* 0x000fe40000000000 */
[----:B------:R-:W-:-:S05]  /*1fb0*/  IMAD.IADD R0, R0, 0x1, -R9 ;  /* 0x0000000100007824 */ /* 0x000fca00078e0a09 */
[----:B------:R-:W-:Y:S02]  /*1fc0*/  IABS R10, R0 ;  /* 0x00000000000a7213 */ /* 0x000fe40000000000 */
[----:B------:R-:W-:-:S04]  /*1fd0*/  LOP3.LUT R0, R0, R11, RZ, 0x3c, !PT ;  /* 0x0000000b00007212 */ /* 0x000fc800078e3cff */
[----:B------:R-:W-:Y:S01]  /*1fe0*/  ISETP.GE.AND P2, PT, R0, RZ, PT ;  /* 0x000000ff0000720c */ /* 0x000fe20003f46270 */
[----:B0-----:R-:W0:Y:S02]  /*1ff0*/  MUFU.RCP R3, R3 ;  /* 0x0000000300037308 */ /* 0x001e240000001000 */
[----:B0-----:R-:W-:Y:S02]  /*2000*/  VIADD R4, R3, 0xffffffe ;  /* 0x0ffffffe03047836 */ /* 0x001fe40000000000 */
[----:B------:R-:W-:-:S04]  /*2010*/  IMAD.MOV R3, RZ, RZ, -R12 ;  /* 0x000000ffff037224 */ /* 0x000fc800078e0a0c */
[----:B------:R0:W1:Y:S02]  /*2020*/  F2I.FTZ.U32.TRUNC.NTZ R5, R4 ;  /* 0x0000000400057305 */ /* 0x000064000021f000 */
[----:B0-----:R-:W-:Y:S02]  /*2030*/  IMAD.MOV.U32 R4, RZ, RZ, RZ ;  /* 0x000000ffff047224 */ /* 0x001fe400078e00ff */
[----:B-1----:R-:W-:-:S04]  /*2040*/  IMAD.MOV R7, RZ, RZ, -R5 ;  /* 0x000000ffff077224 */ /* 0x002fc800078e0a05 */
[----:B------:R-:W-:-:S04]  /*2050*/  IMAD R7, R7, R6, RZ ;  /* 0x0000000607077224 */ /* 0x000fc800078e02ff */
[----:B------:R-:W-:-:S04]  /*2060*/  IMAD.HI.U32 R5, R5, R7, R4 ;  /* 0x0000000705057227 */ /* 0x000fc800078e0004 */
[----:B------:R-:W-:-:S04]  /*2070*/  IMAD.MOV.U32 R4, RZ, RZ, R10 ;  /* 0x000000ffff047224 */ /* 0x000fc800078e000a */
        /* <DEDUP_REMOVED lines=11> */
.L_x_1382:
[----:B------:R-:W-:Y:S05]  /*2130*/  BSYNC B0 ;  /* 0x0000000000007941 */ /* 0x000fea0003800000 */
.L_x_1381:
[----:B------:R-:W-:-:S05]  /*2140*/  IMAD R3, R14, R0, R9 ;  /* 0x000000000e037224 */ /* 0x000fca00078e0209 */
        /* <DEDUP_REMOVED lines=35> */
.L_x_1385:
[----:B------:R-:W-:Y:S05]  /*2380*/  BSYNC B6 ;  /* 0x0000000000067941 */ /* 0x000fea0003800000 */
.L_x_1384:
        /* <DEDUP_REMOVED lines=20> */
.L_x_1387:
[----:B------:R-:W-:Y:S05]  /*24d0*/  BSYNC B6 ;  /* 0x0000000000067941 */ /* 0x000fea0003800000 */
.L_x_1386:
[----:B------:R-:W2:Y:S01]  /*24e0*/  LDL.64 R36, [R1+0x60] ;  /* 0x0000600001247983 */ /* 0x000ea20000100a00 */
[----:B------:R-:W-:-:S03]  /*24f0*/  ULDC.64 UR4, c[0x0][0x9f8] ;  /* 0x00027e0000047ab9 */ /* 0x000fc60000000a00 */
[----:B------:R-:W2:Y:S01]  /*2500*/  LDL.64 R20, [R1+0x60] ;  /* 0x0000600001147983 */ /* 0x000ea20000100a00 */
[----:B------:R-:W-:Y:S01]  /*2510*/  ISETP.NE.U32.AND P0, PT, RZ, UR4, PT ;  /* 0x00000004ff007c0c */ /* 0x000fe2000bf05070 */
[----:B------:R-:W-:Y:S01]  /*2520*/  IMAD.MOV.U32 R0, RZ, RZ, R35 ;  /* 0x000000ffff007224 */ /* 0x000fe200078e0023 */
[----:B------:R-:W0:Y:S01]  /*2530*/  LDC.64 R8, c[0x0][0x408] ;  /* 0x00010200ff087b82 */ /* 0x000e220000000a00 */
[----:B------:R-:W1:Y:S01]  /*2540*/  S2R R29, SR_TID.X ;  /* 0x00000000001d7919 */ /* 0x000e620000002100 */
[----:B------:R-:W-:Y:S01]  /*2550*/  ISETP.NE.AND.EX P0, PT, RZ, UR5, PT, P0 ;  /* 0x00000005ff007c0c */ /* 0x000fe2000bf05300 */
[----:B------:R-:W-:-:S05]  /*2560*/  VIADD R3, R18, 0x10 ;  /* 0x0000001012037836 */ /* 0x000fca0000000000 */
[----:B------:R-:W3:Y:S08]  /*2570*/  LDC R11, c[0x0][0x3f4] ;  /* 0x0000fd00ff0b7b82 */ /* 0x000ef00000000800 */
[----:B------:R-:W4:Y:S01]  /*2580*/  @P0 LDC.64 R4, c[0x0][0x9f8] ;  /* 0x00027e00ff040b82 */ /* 0x000f220000000a00 */
[----:B------:R-:W-:-:S07]  /*2590*/  IMAD.IADD R78, R78, 0x1, R27 ;  /* 0x000000014e4e7824 */ /* 0x000fce00078e021b */
[----:B------:R-:W3:Y:S01]  /*25a0*/  LDC.64 R86, c[0x0][0x3f8] ;  /* 0x0000fe00ff567b82 */ /* 0x000ee20000000a00 */
[----:B-1----:R-:W-:Y:S01]  /*25b0*/  VIADD R31, R29, 0xffffff80 ;  /* 0xffffff801d1f7836 */ /* 0x002fe20000000000 */
[----:B------:R-:W-:Y:S01]  /*25c0*/  SHF.R.U32.HI R28, RZ, 0x7, R29 ;  /* 0x00000007ff1c7819 */ /* 0x000fe2000001161d */
[----:B----4-:R-:W-:-:S04]  /*25d0*/  @P0 IMAD.WIDE R4, R35, 0x4, R4 ;  /* 0x0000000423040825 */ /* 0x010fc800078e0204 */
[C---:B------:R-:W-:Y:S01]  /*25e0*/  VIADD R30, R29.reuse, 0xffffff80 ;  /* 0xffffff801d1e7836 */ /* 0x040fe20000000000 */
[----:B------:R1:W4:Y:S01]  /*25f0*/  @P0 LDG.E R0, desc[UR54][R4.64] ;  /* 0x0000003604000981 */ /* 0x000322000c1e1900 */
[----:B------:R-:W-:Y:S01]  /*2600*/  ISETP.NE.AND P6, PT, R28, 0x1, PT ;  /* 0x000000011c00780c */ /* 0x000fe20003fc5270 */
[----:B------:R-:W-:Y:S01]  /*2610*/  VIADD R6, R29, 0xffffff80 ;  /* 0xffffff801d067836 */ /* 0x000fe20000000000 */
[----:B------:R-:W-:Y:S02]  /*2620*/  LOP3.LUT R16, R16, 0xfffffffb, RZ, 0xc0, !PT ;  /* 0xfffffffb10107812 */ /* 0x000fe400078ec0ff */
[----:B------:R-:W-:Y:S02]  /*2630*/  LEA.HI R30, R30, R31, RZ, 0x1 ;  /* 0x0000001f1e1e7211 */ /* 0x000fe400078f08ff */
[----:B------:R-:W-:Y:S02]  /*2640*/  SHF.R.S32.HI R7, RZ, 0x1f, R6 ;  /* 0x0000001fff077819 */ /* 0x000fe40000011406 */
[----:B------:R-:W-:-:S02]  /*2650*/  SHF.R.S32.HI R30, RZ, 0x1, R30 ;  /* 0x00000001ff1e7819 */ /* 0x000fc4000001141e */
[----:B------:R-:W-:Y:S02]  /*2660*/  LEA.HI R7, R7, R6, RZ, 0x2 ;  /* 0x0000000607077211 */ /* 0x000fe400078f10ff */
[----:B------:R-:W-:Y:S01]  /*2670*/  SHF.R.S32.HI R13, RZ, 0x1f, R30 ;  /* 0x0000001fff0d7819 */ /* 0x000fe2000001141e */
[----:B------:R-:W-:Y:S05]  /*2680*/  @!P6 WARPSYNC.ALL ;  /* 0x000000000000e948 */ /* 0x000fea0003800000 */
[----:B------:R-:W-:Y:S01]  /*2690*/  ULDC UR4, c[0x0][0x2f4] ;  /* 0x0000bd0000047ab9 */ /* 0x000fe20000000800 */
[----:B------:R-:W-:Y:S01]  /*26a0*/  SHF.R.S32.HI R32, RZ, 0x2, R7 ;  /* 0x00000002ff207819 */ /* 0x000fe20000011407 */
[----:B0-----:R-:W-:Y:S01]  /*26b0*/  IMAD R6, R13, R8, RZ ;  /* 0x000000080d067224 */ /* 0x001fe200078e02ff */
[----:B------:R-:W-:Y:S01]  /*26c0*/  ISETP.GE.AND P1, PT, R3, UR4, PT ;  /* 0x0000000403007c0c */ /* 0x000fe2000bf26270 */
[----:B---3--:R-:W-:Y:S01]  /*26d0*/  IMAD.WIDE.U32 R70, R30, R86, R18 ;  /* 0x000000561e467225 */ /* 0x008fe200078e0012 */
[----:B------:R-:W-:-:S02]  /*26e0*/  ISETP.GE.AND P0, PT, R18, UR4, PT ;  /* 0x0000000412007c0c */ /* 0x000fc4000bf06270 */
[----:B-1----:R-:W-:Y:S01]  /*26f0*/  SEL R5, RZ, 0xffffffff, P1 ;  /* 0xffffffffff057807 */ /* 0x002fe20000800000 */
[C---:B------:R-:W-:Y:S01]  /*2700*/  IMAD R15, R30.reuse, R9, R6 ;  /* 0x000000091e0f7224 */ /* 0x040fe200078e0206 */
[----:B------:R-:W-:Y:S01]  /*2710*/  SHF.R.S32.HI R7, RZ, 0x1f, R7 ;  /* 0x0000001fff077819 */ /* 0x000fe20000011407 */
[----:B------:R-:W-:Y:S01]  /*2720*/  IMAD.WIDE.U32 R66, R30, R8, R18 ;  /* 0x000000081e427225 */ /* 0x000fe200078e0012 */
[----:B------:R-:W-:Y:S02]  /*2730*/  SEL R4, RZ, 0x1, P0 ;  /* 0x00000001ff047807 */ /* 0x000fe40000000000 */
[----:B------:R-:W-:Y:S01]  /*2740*/  LEA.HI R7, R7, R32, RZ, 0x2 ;  /* 0x0000002007077211 */ /* 0x000fe200078f10ff */
[----:B------:R-:W-:Y:S01]  /*2750*/  IMAD.SHL.U32 R5, R5, 0x2, RZ ;  /* 0x0000000205057824 */ /* 0x000fe200078e00ff */
[----:B------:R-:W-:Y:S01]  /*2760*/  ISETP.GE.AND P1, PT, R137, UR4, PT ;  /* 0x0000000489007c0c */ /* 0x000fe2000bf26270 */
[----:B------:R-:W-:Y:S01]  /*2770*/  IMAD.IADD R67, R67, 0x1, R15 ;  /* 0x0000000143437824 */ /* 0x000fe200078e020f */
[----:B------:R-:W-:-:S02]  /*2780*/  LOP3.LUT R7, R7, 0xfffffffc, RZ, 0xc0, !PT ;  /* 0xfffffffc07077812 */ /* 0x000fc400078ec0ff */
[----:B------:R-:W-:Y:S01]  /*2790*/  LOP3.LUT R5, R5, 0x2, R4, 0xe2, !PT ;  /* 0x0000000205057812 */ /* 0x000fe200078ee204 */
[----:B------:R-:W-:Y:S01]  /*27a0*/  VIADD R4, R18, 0x20 ;  /* 0x0000002012047836 */ /* 0x000fe20000000000 */
[-C--:B------:R-:W-:Y:S01]  /*27b0*/  ISETP.GE.AND P2, PT, R3, R11.reuse, PT ;  /* 0x0000000b0300720c */ /* 0x080fe20003f46270 */
[----:B------:R-:W-:Y:S01]  /*27c0*/  IMAD.IADD R32, R32, 0x1, -R7 ;  /* 0x0000000120207824 */ /* 0x000fe200078e0a07 */
[----:B------:R-:W-:Y:S02]  /*27d0*/  SEL R7, RZ, 0x8, P1 ;  /* 0x00000008ff077807 */ /* 0x000fe40000800000 */
[C---:B------:R-:W-:Y:S02]  /*27e0*/  ISETP.GE.AND P0, PT, R4.reuse, UR4, PT ;  /* 0x0000000404007c0c */ /* 0x040fe4000bf06270 */
[----:B------:R-:W-:Y:S02]  /*27f0*/  ISETP.GE.AND P1, PT, R4, R11, PT ;  /* 0x0000000b0400720c */ /* 0x000fe40003f26270 */
[----:B------:R-:W-:-:S02]  /*2800*/  SEL R6, RZ, 0x4, P0 ;  /* 0x00000004ff067807 */ /* 0x000fc40000000000 */
[----:B------:R-:W-:Y:S02]  /*2810*/  ISETP.GE.AND P0, PT, R136, UR4, PT ;  /* 0x0000000488007c0c */ /* 0x000fe4000bf06270 */
[----:B------:R-:W-:Y:S02]  /*2820*/  LOP3.LUT R5, R7, R5, R6, 0xfe, !PT ;  /* 0x0000000507057212 */ /* 0x000fe400078efe06 */
[----:B------:R-:W-:Y:S02]  /*2830*/  SEL R6, RZ, 0x10, P0 ;  /* 0x00000010ff067807 */ /* 0x000fe40000000000 */
[----:B------:R-:W-:Y:S02]  /*2840*/  LOP3.LUT P0, RZ, R32, 0x2, RZ, 0xc0, !PT ;  /* 0x0000000220ff7812 */ /* 0x000fe4000780c0ff */
[----:B------:R-:W-:Y:S01]  /*2850*/  LOP3.LUT R29, R5, R6, RZ, 0xfc, !PT ;  /* 0x00000006051d7212 */ /* 0x000fe200078efcff */
[----:B------:R-:W-:Y:S02]  /*2860*/  IMAD R6, R13, R86, RZ ;  /* 0x000000560d067224 */ /* 0x000fe400078e02ff */
[----:B--2---:R-:W-:-:S08]  /*2870*/  IMAD.MOV.U32 R20, RZ, RZ, R36 ;  /* 0x000000ffff147224 */ /* 0x004fd000078e0024 */
[----:B------:R-:W-:Y:S01]  /*2880*/  @P0 LOP3.LUT R16, R16, 0x4, RZ, 0xfc, !PT ;  /* 0x0000000410100812 */ /* 0x000fe200078efcff */
[----:B------:R-:W-:Y:S01]  /*2890*/  IMAD R13, R30, R87, R6 ;  /* 0x000000571e0d7224 */ /* 0x000fe200078e0206 */
[----:B------:R-:W-:Y:S02]  /*28a0*/  ISETP.GE.AND P0, PT, R18, R11, PT ;  /* 0x0000000b1200720c */ /* 0x000fe40003f06270 */
[----:B------:R-:W-:-:S05]  /*28b0*/  SHF.R.S32.HI R21, RZ, 0x1f, R20 ;  /* 0x0000001fff157819 */ /* 0x000fca0000011414 */
[----:B------:R0:W-:Y:S01]  /*28c0*/  STL [R1+0x64], R21 ;  /* 0x0000641501007387 */ /* 0x0001e20000100800 */
[C---:B------:R-:W-:Y:S01]  /*28d0*/  SEL R5, R11.reuse, RZ, P0 ;  /* 0x000000ff0b057207 */ /* 0x040fe20000000000 */
[C-C-:B------:R-:W-:Y:S02]  /*28e0*/  IMAD.WIDE.U32 R72, R30.reuse, R86, R20.reuse ;  /* 0x000000561e487225 */ /* 0x140fe400078e0014 */
[----:B------:R-:W2:Y:S01]  /*28f0*/  LDL R35, [R1+0x50] ;  /* 0x0000500001237983 */ /* 0x000ea20000100800 */
[C---:B------:R-:W-:Y:S01]  /*2900*/  SEL R10, R11.reuse, RZ, P2 ;  /* 0x000000ff0b0a7207 */ /* 0x040fe20001000000 */
[----:B------:R-:W-:Y:S02]  /*2910*/  IMAD.WIDE.U32 R68, R30, R8, R20 ;  /* 0x000000081e447225 */ /* 0x000fe400078e0014 */
[----:B------:R-:W3:Y:S04]  /*2920*/  LDL R34, [R1+0x54] ;  /* 0x0000540001227983 */ /* 0x000ee80000100800 */
[----:B------:R-:W3:Y:S04]  /*2930*/  LDL R31, [R1+0x58] ;  /* 0x00005800011f7983 */ /* 0x000ee80000100800 */
[----:B------:R-:W3:Y:S01]  /*2940*/  LDL R27, [R1+0xb4] ;  /* 0x0000b400011b7983 */ /* 0x000ee20000100800 */
[----:B------:R-:W-:Y:S01]  /*2950*/  SEL R7, R11, RZ, P1 ;  /* 0x000000ff0b077207 */ /* 0x000fe20000800000 */
[----:B------:R-:W-:-:S02]  /*2960*/  IMAD.IADD R6, R18, 0x1, R5 ;  /* 0x0000000112067824 */ /* 0x000fc400078e0205 */
[----:B------:R-:W-:Y:S02]  /*2970*/  IMAD.IADD R12, R3, 0x1, R10 ;  /* 0x00000001030c7824 */ /* 0x000fe400078e020a */
[----:B------:R-:W-:Y:S01]  /*2980*/  IMAD.IADD R14, R4, 0x1, R7 ;  /* 0x00000001040e7824 */ /* 0x000fe200078e0207 */
[----:B------:R-:W-:Y:S01]  /*2990*/  SHF.R.S32.HI R7, RZ, 0x1f, R6 ;  /* 0x0000001fff077819 */ /* 0x000fe20000011406 */
[----:B------:R-:W-:Y:S02]  /*29a0*/  IMAD.IADD R71, R71, 0x1, R13 ;  /* 0x0000000147477824 */ /* 0x000fe400078e020d */
[----:B------:R-:W-:Y:S01]  /*29b0*/  IMAD.IADD R73, R13, 0x1, R73 ;  /* 0x000000010d497824 */ /* 0x000fe200078e0249 */
[----:B------:R-:W-:Y:S01]  /*29c0*/  SHF.R.S32.HI R13, RZ, 0x1f, R12 ;  /* 0x0000001fff0d7819 */ /* 0x000fe2000001140c */
[----:B------:R-:W-:Y:S01]  /*29d0*/  IMAD.IADD R69, R15, 0x1, R69 ;  /* 0x000000010f457824 */ /* 0x000fe200078e0245 */
[----:B------:R-:W-:Y:S02]  /*29e0*/  LOP3.LUT R16, R16, 0xfffffffe, RZ, 0xc0, !PT ;  /* 0xfffffffe10107812 */ /* 0x000fe400078ec0ff */
[----:B------:R-:W-:-:S02]  /*29f0*/  LEA.HI R10, R7, R6, RZ, 0x5 ;  /* 0x00000006070a7211 */ /* 0x000fc400078f28ff */
[----:B------:R-:W-:Y:S02]  /*2a00*/  SHF.R.S32.HI R15, RZ, 0x1f, R14 ;  /* 0x0000001fff0f7819 */ /* 0x000fe4000001140e */
[----:B------:R-:W-:Y:S02]  /*2a10*/  LEA.HI R5, R7, R6, RZ, 0x3 ;  /* 0x0000000607057211 */ /* 0x000fe400078f18ff */
[CC--:B------:R-:W-:Y:S02]  /*2a20*/  LEA.HI R6, R13.reuse, R12.reuse, RZ, 0x3 ;  /* 0x0000000c0d067211 */ /* 0x0c0fe400078f18ff */
[----:B------:R-:W-:Y:S02]  /*2a30*/  @P2 LOP3.LUT R16, R16, 0x1, RZ, 0xfc, !PT ;  /* 0x0000000110102812 */ /* 0x000fe400078efcff */
[----:B------:R-:W-:Y:S01]  /*2a40*/  LEA.HI R13, R13, R12, RZ, 0x5 ;  /* 0x0000000c0d0d7211 */ /* 0x000fe200078f28ff */
[----:B------:R-:W-:Y:S01]  /*2a50*/  IMAD.SHL.U32 R12, R10, 0x80, RZ ;  /* 0x000000800a0c7824 */ /* 0x000fe200078e00ff */
[----:B------:R-:W-:-:S02]  /*2a60*/  LEA.HI R7, R15, R14, RZ, 0x3 ;  /* 0x0000000e0f077211 */ /* 0x000fc400078f18ff */
[----:B------:R-:W-:Y:S02]  /*2a70*/  LEA.HI R15, R15, R14, RZ, 0x5 ;  /* 0x0000000e0f0f7211 */ /* 0x000fe400078f28ff */
[----:B0----5:R-:W-:Y:S02]  /*2a80*/  SHF.R.S32.HI R21, RZ, 0x1f, R96 ;  /* 0x0000001fff157819 */ /* 0x021fe40000011460 */
[----:B------:R-:W-:Y:S01]  /*2a90*/  LOP3.LUT R16, R16, 0xfffffffd, RZ, 0xc0, !PT ;  /* 0xfffffffd10107812 */ /* 0x000fe200078ec0ff */
[----:B------:R-:W-:-:S03]  /*2aa0*/  IMAD.SHL.U32 R20, R15, 0x80, RZ ;  /* 0x000000800f147824 */ /* 0x000fc600078e00ff */
[----:B------:R-:W-:Y:S02]  /*2ab0*/  @P1 LOP3.LUT R16, R16, 0x2, RZ, 0xfc, !PT ;  /* 0x0000000210101812 */ /* 0x000fe400078efcff */
[----:B------:R-:W-:Y:S01]  /*2ac0*/  ISETP.GE.AND P1, PT, R138, UR4, PT ;  /* 0x000000048a007c0c */ /* 0x000fe2000bf26270 */
[----:B------:R-:W-:Y:S01]  /*2ad0*/  IMAD.SHL.U32 R14, R13, 0x80, RZ ;  /* 0x000000800d0e7824 */ /* 0x000fe200078e00ff */
[----:B------:R-:W-:Y:S01]  /*2ae0*/  LOP3.LUT R20, R20, 0xfffff000, RZ, 0xc0, !PT ;  /* 0xfffff00014147812 */ /* 0x000fe200078ec0ff */
[----:B------:R-:W-:-:S04]  /*2af0*/  IMAD.WIDE.U32 R70, R96, R86, R70 ;  /* 0x0000005660467225 */ /* 0x000fc800078e0046 */
[----:B------:R-:W-:-:S04]  /*2b00*/  IMAD.WIDE.U32 R72, R96, R86, R72 ;  /* 0x0000005660487225 */ /* 0x000fc800078e0048 */
[----:B------:R-:W-:Y:S01]  /*2b10*/  VIADD R99, R28, 0x8 ;  /* 0x000000081c637836 */ /* 0x000fe20000000000 */
[----:B------:R-:W-:Y:S01]  /*2b20*/  SEL R28, RZ, 0x20, P1 ;  /* 0x00000020ff1c7807 */ /* 0x000fe20000800000 */
[-C--:B------:R-:W-:Y:S01]  /*2b30*/  IMAD.WIDE.U32 R66, R96, R8.reuse, R66 ;  /* 0x0000000860427225 */ /* 0x080fe200078e0042 */
[----:B------:R-:W-:Y:S02]  /*2b40*/  LOP3.LUT R12, R12, 0xfffff000, RZ, 0xc0, !PT ;  /* 0xfffff0000c0c7812 */ /* 0x000fe400078ec0ff */
[----:B------:R-:W-:Y:S01]  /*2b50*/  LOP3.LUT R14, R14, 0xfffff000, RZ, 0xc0, !PT ;  /* 0xfffff0000e0e7812 */ /* 0x000fe200078ec0ff */
[----:B------:R-:W-:Y:S01]  /*2b60*/  IMAD.WIDE.U32 R68, R96, R8, R68 ;  /* 0x0000000860447225 */ /* 0x000fe200078e0044 */
[----:B------:R-:W-:Y:S02]  /*2b70*/  LOP3.LUT R28, R29, R28, RZ, 0xfc, !PT ;  /* 0x0000001c1d1c7212 */ /* 0x000fe400078efcff */
[----:B------:R-:W-:Y:S01]  /*2b80*/  SHF.L.U64.HI R80, R8, 0x7, R9 ;  /* 0x0000000708507819 */ /* 0x000fe20000010209 */
[----:B------:R-:W-:Y:S01]  /*2b90*/  IMAD.SHL.U32 R98, R11, 0x2, RZ ;  /* 0x000000020b627824 */ /* 0x000fe200078e00ff */
[----:B----4-:R-:W-:-:S02]  /*2ba0*/  SHF.R.S32.HI R79, RZ, 0x1f, R0 ;  /* 0x0000001fff4f7819 */ /* 0x010fc40000011400 */
[----:B------:R-:W-:Y:S01]  /*2bb0*/  LOP3.LUT R29, R29, 0x1, RZ, 0xc0, !PT ;  /* 0x000000011d1d7812 */ /* 0x000fe200078ec0ff */
[----:B------:R-:W-:Y:S01]  /*2bc0*/  @!P6 BAR.SYNC.DEFER_BLOCKING 0x9, 0x100 ;  /* 0x024400000000eb1d */ /* 0x000fe20000010000 */
[C---:B--2---:R-:W-:Y:S02]  /*2bd0*/  LOP3.LUT R10, R35.reuse, 0x18, R5, 0xf8, !PT ;  /* 0x00000018230a7812 */ /* 0x044fe400078ef805 */
[----:B------:R-:W-:Y:S02]  /*2be0*/  LOP3.LUT R15, R35, 0x18, R7, 0xf8, !PT ;  /* 0x00000018230f7812 */ /* 0x000fe400078ef807 */
[----:B---3--:R-:W-:Y:S01]  /*2bf0*/  LOP3.LUT R95, R10, R34, RZ, 0x3c, !PT ;  /* 0x000000220a5f7212 */ /* 0x008fe200078e3cff */
[C---:B------:R-:W-:Y:S02]  /*2c00*/  IMAD R10, R21.reuse, R8, RZ ;  /* 0x00000008150a7224 */ /* 0x040fe400078e02ff */
[----:B------:R-:W-:Y:S01]  /*2c10*/  IMAD R21, R21, R86, RZ ;  /* 0x0000005615157224 */ /* 0x000fe200078e02ff */
[----:B------:R-:W-:-:S02]  /*2c20*/  LOP3.LUT R13, R35, 0x18, R6, 0xf8, !PT ;  /* 0x00000018230d7812 */ /* 0x000fc400078ef806 */
[-C--:B------:R-:W-:Y:S01]  /*2c30*/  LOP3.LUT R15, R15, R34.reuse, RZ, 0x3c, !PT ;  /* 0x000000220f0f7212 */ /* 0x080fe200078e3cff */
[C---:B------:R-:W-:Y:S01]  /*2c40*/  IMAD R21, R96.reuse, R87, R21 ;  /* 0x0000005760157224 */ /* 0x040fe200078e0215 */
[----:B------:R-:W-:Y:S01]  /*2c50*/  LOP3.LUT R13, R13, R34, RZ, 0x3c, !PT ;  /* 0x000000220d0d7212 */ /* 0x000fe200078e3cff */
[----:B------:R-:W-:Y:S01]  /*2c60*/  IMAD R75, R96, R9, R10 ;  /* 0x00000009604b7224 */ /* 0x000fe200078e020a */
[----:B------:R-:W-:Y:S01]  /*2c70*/  IADD3 R93, R15, R20, R31 ;  /* 0x000000140f5d7210 */ /* 0x000fe20007ffe01f */
[----:B------:R-:W-:Y:S01]  /*2c80*/  IMAD R10, R27, 0xc0, R30 ;  /* 0x000000c01b0a7824 */ /* 0x000fe200078e021e */
[----:B------:R-:W-:Y:S01]  /*2c90*/  LOP3.LUT R20, R5, 0xfffffff8, RZ, 0xc0, !PT ;  /* 0xfffffff805147812 */ /* 0x000fe200078ec0ff */
[----:B------:R-:W-:Y:S01]  /*2ca0*/  IMAD.IADD R76, R71, 0x1, R21 ;  /* 0x00000001474c7824 */ /* 0x000fe200078e0215 */
[----:B------:R-:W-:Y:S01]  /*2cb0*/  LOP3.LUT R27, R7, 0xfffffff8, RZ, 0xc0, !PT ;  /* 0xfffffff8071b7812 */ /* 0x000fe200078ec0ff */
[----:B------:R-:W-:Y:S01]  /*2cc0*/  IMAD.IADD R74, R21, 0x1, R73 ;  /* 0x00000001154a7824 */ /* 0x000fe200078e0249 */
[----:B------:R-:W-:Y:S01]  /*2cd0*/  LOP3.LUT R21, R6, 0xfffffff8, RZ, 0xc0, !PT ;  /* 0xfffffff806157812 */ /* 0x000fe200078ec0ff */
[----:B------:R-:W-:Y:S01]  /*2ce0*/  IMAD.IADD R77, R67, 0x1, R75 ;  /* 0x00000001434d7824 */ /* 0x000fe200078e024b */
[--C-:B------:R-:W-:Y:S01]  /*2cf0*/  IADD3 R95, R95, R12, R31.reuse ;  /* 0x0000000c5f5f7210 */ /* 0x100fe20007ffe01f */
[----:B------:R-:W-:Y:S01]  /*2d00*/  IMAD.SHL.U32 R8, R8, 0x80, RZ ;  /* 0x0000008008087824 */ /* 0x000fe200078e00ff */
[----:B------:R-:W-:Y:S01]  /*2d10*/  IADD3 R94, R13, R14, R31 ;  /* 0x0000000e0d5e7210 */ /* 0x000fe20007ffe01f */
[C---:B------:R-:W-:Y:S01]  /*2d20*/  IMAD.SHL.U32 R9, R86.reuse, 0x80, RZ ;  /* 0x0000008056097824 */ /* 0x040fe200078e00ff */
[----:B------:R-:W-:Y:S01]  /*2d30*/  SHF.L.U64.HI R87, R86, 0x7, R87 ;  /* 0x0000000756577819 */ /* 0x000fe20000010257 */
[----:B------:R-:W-:Y:S01]  /*2d40*/  IMAD.IADD R75, R75, 0x1, R69 ;  /* 0x000000014b4b7824 */ /* 0x000fe200078e0245 */
[----:B------:R-:W-:-:S02]  /*2d50*/  SHF.R.S32.HI R92, RZ, 0x1f, R20 ;  /* 0x0000001fff5c7819 */ /* 0x000fc40000011414 */
[----:B------:R-:W-:Y:S02]  /*2d60*/  SHF.R.S32.HI R89, RZ, 0x1f, R21 ;  /* 0x0000001fff597819 */ /* 0x000fe40000011415 */
[----:B------:R-:W-:Y:S02]  /*2d70*/  SHF.R.S32.HI R88, RZ, 0x1f, R27 ;  /* 0x0000001fff587819 */ /* 0x000fe4000001141b */
[C---:B------:R-:W-:Y:S02]  /*2d80*/  LOP3.LUT R30, R28.reuse, 0x2, RZ, 0xc0, !PT ;  /* 0x000000021c1e7812 */ /* 0x040fe400078ec0ff */
[----:B------:R-:W-:-:S07]  /*2d90*/  LOP3.LUT R31, R28, 0x4, RZ, 0xc0, !PT ;  /* 0x000000041c1f7812 */ /* 0x000fce00078ec0ff */
.L_x_1446:
[----:B--2---:R-:W2:Y:S01]  /*2da0*/  LDL R37, [R1+0xa4] ;  /* 0x0000a40001257983 */ /* 0x004ea20000100800 */
[----:B0-----:R-:W0:Y:S01]  /*2db0*/  LDC R82, c[0x0][0x430] ;  /* 0x00010c00ff527b82 */ /* 0x001e220000000800 */
[----:B------:R-:W-:Y:S02]  /*2dc0*/  VIADD R11, R25, 0xffffffff ;  /* 0xffffffff190b7836 */ /* 0x000fe40000000000 */
[----:B------:R-:W-:Y:S02]  /*2dd0*/  IMAD.MOV.U32 R81, RZ, RZ, RZ ;  /* 0x000000ffff517224 */ /* 0x000fe400078e00ff */
[----:B------:R-:W-:-:S03]  /*2de0*/  IMAD R13, R11, 0x80, R10 ;  /* 0x000000800b0d7824 */ /* 0x000fc600078e020a */
[----:B------:R-:W1:Y:S01]  /*2df0*/  LDC R97, c[0x0][0x3f4] ;  /* 0x0000fd00ff617b82 */ /* 0x000e620000000800 */
[----:B------:R-:W-:Y:S01]  /*2e00*/  IMAD.IADD R38, R78, 0x1, R13 ;  /* 0x000000014e267824 */ /* 0x000fe200078e020d */
[----:B------:R-:W-:-:S03]  /*2e10*/  ISETP.GE.AND P1, PT, R13, R24, PT ;  /* 0x000000180d00720c */ /* 0x000fc60003f26270 */
[----:B------:R-:W-:Y:S01]  /*2e20*/  IMAD.MOV.U32 R34, RZ, RZ, R38 ;  /* 0x000000ffff227224 */ /* 0x000fe200078e0026 */
[----:B------:R-:W-:Y:S02]  /*2e30*/  ISETP.GT.OR P1, PT, R10, 0x7f, P1 ;  /* 0x0000007f0a00780c */ /* 0x000fe40000f24670 */
[----:B0-----:R-:W-:-:S11]  /*2e40*/  ISETP.NE.AND P2, PT, R82, 0x1, PT ;  /* 0x000000015200780c */ /* 0x001fd60003f45270 */
[----:B------:R-:W0:Y:S08]  /*2e50*/  @!P1 LDC.64 R14, c[0x0][0x428] ;  /* 0x00010a00ff0e9b82 */ /* 0x000e300000000a00 */
[----:B------:R-:W3:Y:S08]  /*2e60*/  @!P1 LDC.64 R12, c[0x0][0x418] ;  /* 0x00010600ff0c9b82 */ /* 0x000ef00000000a00 */
[----:B------:R-:W4:Y:S08]  /*2e70*/  @P2 LDC R25, c[0x0][0x434] ;  /* 0x00010d00ff192b82 */ /* 0x000f300000000800 */
[----:B------:R-:W1:Y:S01]  /*2e80*/  @P2 LDC R36, c[0x0][0x438] ;  /* 0x00010e00ff242b82 */ /* 0x000e620000000800 */
[----:B----4-:R-:W-:-:S05]  /*2e90*/  @P2 IMAD.HI.U32 R25, R38, R25, RZ ;  /* 0x0000001926192227 */ /* 0x010fca00078e00ff */
[----:B-1----:R-:W-:Y:S01]  /*2ea0*/  @P2 SHF.R.U32.HI R34, RZ, R36, R25 ;  /* 0x00000024ff222219 */ /* 0x002fe20000011619 */
[----:B0-----:R-:W-:-:S03]  /*2eb0*/  @!P1 IMAD R25, R79, R14, RZ ;  /* 0x0000000e4f199224 */ /* 0x001fc600078e02ff */
[--C-:B------:R-:W-:Y:S01]  /*2ec0*/  @!P1 SHF.R.S32.HI R35, RZ, 0x1f, R34.reuse ;  /* 0x0000001fff239819 */ /* 0x100fe20000011422 */
[C---:B------:R-:W-:Y:S02]  /*2ed0*/  @!P1 IMAD R25, R0.reuse, R15, R25 ;  /* 0x0000000f00199224 */ /* 0x040fe400078e0219 */
[----:B------:R-:W-:-:S04]  /*2ee0*/  @!P1 IMAD.WIDE.U32 R14, R0, R14, R34 ;  /* 0x0000000e000e9225 */ /* 0x000fc800078e0022 */
[----:B------:R-:W-:Y:S01]  /*2ef0*/  @!P1 IMAD.IADD R15, R15, 0x1, R25 ;  /* 0x000000010f0f9824 */ /* 0x000fe200078e0219 */
[----:B---3--:R-:W-:Y:S02]  /*2f00*/  @!P1 LEA R12, P2, R14, R12, 0x2 ;  /* 0x0000000c0e0c9211 */ /* 0x008fe400078410ff */
[----:B------:R-:W-:Y:S02]  /*2f10*/  LOP3.LUT P3, RZ, R32, 0x2, RZ, 0xc0, !PT ;  /* 0x0000000220ff7812 */ /* 0x000fe4000786c0ff */
[----:B------:R-:W-:Y:S02]  /*2f20*/  @!P1 LEA.HI.X R13, R14, R13, R15, 0x2, P2 ;  /* 0x0000000d0e0d9211 */ /* 0x000fe400010f140f */
[----:B------:R-:W-:Y:S01]  /*2f30*/  ISETP.GE.AND P2, PT, R97, 0x1, PT ;  /* 0x000000016100780c */ /* 0x000fe20003f46270 */
[----:B------:R-:W-:Y:S01]  /*2f40*/  IMAD.MOV R25, RZ, RZ, -R34 ;  /* 0x000000ffff197224 */ /* 0x000fe200078e0a22 */
[----:B------:R-:W-:Y:S05]  /*2f50*/  YIELD ;  /* 0x0000000000007946 */ /* 0x000fea0003800000 */
[----:B------:R-:W-:Y:S01]  /*2f60*/  BSSY B0, `(.L_x_1388) ;  /* 0x0000452000007945 */ /* 0x000fe20003800000 */
[----:B------:R0:W5:Y:S01]  /*2f70*/  @!P1 LDG.E R81, desc[UR54][R12.64] ;  /* 0x000000360c519981 */ /* 0x000162000c1e1900 */
[----:B------:R-:W-:Y:S01]  /*2f80*/  IMAD R82, R82, R25, R38 ;  /* 0x0000001952527224 */ /* 0x000fe200078e0226 */
        /* <DEDUP_REMOVED lines=11> */
[----:B------:R-:W-:-:S04]  /*3040*/  IMAD.WIDE.U32 R12, R82, UR4, RZ ;  /* 0x00000004520c7c25 */ /* 0x000fc8000f8e00ff */
[----:B------:R-:W-:Y:S02]  /*3050*/  IMAD R15, R83, UR4, RZ ;  /* 0x00000004530f7c24 */ /* 0x000fe4000f8e02ff */
[----:B------:R-:W-:Y:S02]  /*3060*/  IMAD R85, R11, -0x80, R24 ;  /* 0xffffff800b557824 */ /* 0x000fe400078e0218 */
[----:B------:R-:W-:Y:S01]  /*3070*/  IMAD R15, R82, UR5, R15 ;  /* 0x00000005520f7c24 */ /* 0x000fe2000f8e020f */
[----:B------:R-:W-:Y:S02]  /*3080*/  ULDC.64 UR4, c[0x0][0x310] ;  /* 0x0000c40000047ab9 */ /* 0x000fe40000000a00 */
[----:B------:R-:W-:Y:S01]  /*3090*/  IMAD R14, R84, UR4, RZ ;  /* 0x00000004540e7c24 */ /* 0x000fe2000f8e02ff */
[----:B------:R-:W-:Y:S01]  /*30a0*/  VIMNMX R85, R85, 0x80, PT ;  /* 0x0000008055557848 */ /* 0x000fe20003fe0100 */
[----:B------:R-:W-:Y:S02]  /*30b0*/  IMAD.IADD R13, R13, 0x1, R15 ;  /* 0x000000010d0d7824 */ /* 0x000fe400078e020f */
[C---:B------:R-:W-:Y:S01]  /*30c0*/  IMAD R15, R81.reuse, UR5, R14 ;  /* 0x00000005510f7c24 */ /* 0x040fe2000f8e020e */
[----:B------:R-:W-:Y:S01]  /*30d0*/  SHF.R.S32.HI R14, RZ, 0x1f, R25 ;  /* 0x0000001fff0e7819 */ /* 0x000fe20000011419 */
[----:B------:R-:W-:Y:S01]  /*30e0*/  IMAD.WIDE.U32 R12, R81, UR4, R12 ;  /* 0x00000004510c7c25 */ /* 0x000fe2000f8e000c */
[----:B------:R-:W-:-:S03]  /*30f0*/  ULDC.64 UR4, c[0x0][0x308] ;  /* 0x0000c20000047ab9 */ /* 0x000fc60000000a00 */
[----:B------:R-:W-:Y:S02]  /*3100*/  IMAD.IADD R13, R13, 0x1, R15 ;  /* 0x000000010d0d7824 */ /* 0x000fe400078e020f */
[----:B------:R-:W-:Y:S02]  /*3110*/  IMAD R15, R87, R25, RZ ;  /* 0x00000019570f7224 */ /* 0x000fe400078e02ff */
[----:B------:R-:W-:-:S04]  /*3120*/  IMAD.WIDE.U32 R12, R155, UR4, R12 ;  /* 0x000000049b0c7c25 */ /* 0x000fc8000f8e000c */
[----:B------:R-:W-:Y:S01]  /*3130*/  IMAD R61, R155, UR5, R13 ;  /* 0x000000059b3d7c24 */ /* 0x000fe2000f8e020d */
[----:B------:R-:W-:Y:S01]  /*3140*/  ULDC.64 UR4, c[0x0][0x2e8] ;  /* 0x0000ba0000047ab9 */ /* 0x000fe20000000a00 */
[----:B------:R-:W-:Y:S01]  /*3150*/  IMAD R13, R80, R25, RZ ;  /* 0x00000019500d7224 */ /* 0x000fe200078e02ff */
[----:B------:R-:W-:Y:S01]  /*3160*/  LEA R60, P2, R12, UR4, 0x1 ;  /* 0x000000040c3c7c11 */ /* 0x000fe2000f8408ff */
[----:B------:R-:W-:Y:S01]  /*3170*/  ULDC.U8 UR4, c[0x0][0x410] ;  /* 0x0001040000047ab9 */ /* 0x000fe20000000000 */
[----:B------:R-:W-:Y:S02]  /*3180*/  IMAD R37, R14, R9, R15 ;  /* 0x000000090e257224 */ /* 0x000fe400078e020f */
[----:B------:R-:W-:Y:S01]  /*3190*/  LEA.HI.X R61, R12, UR5, R61, 0x1, P2 ;  /* 0x000000050c3d7c11 */ /* 0x000fe200090f0c3d */
[----:B------:R-:W-:Y:S01]  /*31a0*/  IMAD R39, R14, R8, R13 ;  /* 0x000000080e277224 */ /* 0x000fe200078e020d */
[----:B------:R-:W-:Y:S01]  /*31b0*/  ISETP.NE.AND P2, PT, RZ, UR4, PT ;  /* 0x00000004ff007c0c */ /* 0x000fe2000bf45270 */
[----:B------:R-:W-:-:S04]  /*31c0*/  IMAD.WIDE.U32 R14, R9, R25, RZ ;  /* 0x00000019090e7225 */ /* 0x000fc800078e00ff */
[----:B------:R-:W-:-:S04]  /*31d0*/  IMAD.WIDE.U32 R12, R8, R25, RZ ;  /* 0x00000019080c7225 */ /* 0x000fc800078e00ff */
[----:B------:R-:W-:Y:S02]  /*31e0*/  IMAD.IADD R11, R15, 0x1, R37 ;  /* 0x000000010f0b7824 */ /* 0x000fe400078e0225 */
[----:B------:R-:W-:Y:S02]  /*31f0*/  IMAD.IADD R34, R13, 0x1, R39 ;  /* 0x000000010d227824 */ /* 0x000fe400078e0227 */
[----:B------:R-:W-:Y:S05]  /*3200*/  @!P2 BRA `(.L_x_1390) ;  /* 0x0000001c0084a947 */ /* 0x000fea0003800000 */
[----:B------:R-:W0:Y:S01]  /*3210*/  S2R R36, SR_TID.X ;  /* 0x0000000000247919 */ /* 0x000e220000002100 */
        /* <DEDUP_REMOVED lines=11> */
[C---:B0-----:R-:W-:Y:S02]  /*32d0*/  VIADD R40, R36.reuse, 0xffffff80 ;  /* 0xffffff8024287836 */ /* 0x041fe40000000000 */
[----:B------:R-:W-:-:S05]  /*32e0*/  VIADD R36, R36, 0xffffff80 ;  /* 0xffffff8024247836 */ /* 0x000fca0000000000 */
[----:B------:R-:W-:Y:S02]  /*32f0*/  LEA.HI R36, R36, R40, RZ, 0x1 ;  /* 0x0000002824247211 */ /* 0x000fe400078f08ff */
[----:B------:R-:W-:Y:S02]  /*3300*/  CS2R R40, SRZ ;  /* 0x0000000000287805 */ /* 0x000fe4000001ff00 */
[----:B------:R-:W-:-:S04]  /*3310*/  SHF.R.S32.HI R36, RZ, 0x1, R36 ;  /* 0x00000001ff247819 */ /* 0x000fc80000011424 */
[----:B------:R-:W-:Y:S02]  /*3320*/  ISETP.GE.AND P3, PT, R36, R85, PT ;  /* 0x000000552400720c */ /* 0x000fe40003f66270 */
[----:B------:R-:W-:-:S11]  /*3330*/  CS2R R36, SRZ ;  /* 0x0000000000247805 */ /* 0x000fd6000001ff00 */
[----:B------:R-:W-:Y:S05]  /*3340*/  @P3 BRA `(.L_x_1392) ;  /* 0x0000000000b83947 */ /* 0x000fea0003800000 */
[----:B------:R-:W2:Y:S04]  /*3350*/  LDL.64 R102, [R1+0x60] ;  /* 0x0000600001667983 */ /* 0x000ea80000100a00 */
[----:B------:R-:W3:Y:S04]  /*3360*/  LDL R91, [R1+0x90] ;  /* 0x00009000015b7983 */ /* 0x000ee80000100800 */
[----:B------:R-:W4:Y:S04]  /*3370*/  LDL R90, [R1+0x88] ;  /* 0x00008800015a7983 */ /* 0x000f280000100800 */
        /* <DEDUP_REMOVED lines=43> */
.L_x_1392:
[----:B------:R-:W-:Y:S05]  /*3630*/  BSYNC B1 ;  /* 0x0000000000017941 */ /* 0x000fea0003800000 */
.L_x_1391:
        /* <DEDUP_REMOVED lines=43> */
.L_x_1393:
[----:B------:R-:W2:Y:S01]  /*38f0*/  LDL R11, [R1+0xc] ;  /* 0x00000c00010b7983 */ /* 0x000ea20000100800 */
[----:B------:R-:W-:Y:S01]  /*3900*/  IMAD R34, R22, 0x8, R2 ;  /* 0x0000000816227824 */ /* 0x000fe200078e0202 */
[----:B------:R-:W-:Y:S01]  /*3910*/  BSSY B1, `(.L_x_1394) ;  /* 0x0000004000017945 */ /* 0x000fe20003800000 */
[----:B--2---:R-:W-:-:S04]  /*3920*/  SHF.L.U32 R86, R11, 0x1f, RZ ;  /* 0x0000001f0b567819 */ /* 0x004fc800000006ff */
[----:B------:R-:W0:Y:S02]  /*3930*/  SYNCS.PHASECHK.TRANS64.TRYWAIT P4, [R34+URZ+0x2d890], R86 ;  /* 0x02d89056220075a7 */ /* 0x000e24000808017f */
[----:B0-----:R-:W-:Y:S05]  /*3940*/  @!P4 BRA `(.L_x_1395) ;  /* 0x0000023400a8c947 */ /* 0x001fea0003800000 */
.L_x_1739:
[----:B------:R-:W-:Y:S05]  /*3950*/  BSYNC B1 ;  /* 0x0000000000017941 */ /* 0x000fea0003800000 */
.L_x_1394:
[----:B------:R-:W-:-:S03]  /*3960*/  UMOV UR4, 0xffffffff ;  /* 0xffffffff00047882 */ /* 0x000fc60000000000 */
[----:B------:R-:W-:Y:S05]  /*3970*/  BRA.DIV UR4, `(.L_x_1396) ;  /* 0x0000023604b07947 */ /* 0x000fea000b800000 */
[----:B------:R-:W1:Y:S04]  /*3980*/  SHFL.IDX PT, R61, R61, RZ, 0x1e1f ;  /* 0x001e1fff3d3d7589 */ /* 0x000e6800000e0000 */
[----:B------:R-:W2:Y:S02]  /*3990*/  SHFL.IDX PT, R60, R60, RZ, 0x1e1f ;  /* 0x001e1fff3c3c7589 */ /* 0x000ea400000e0000 */
.L_x_1743:
[----:B------:R-:W-:Y:S05]  /*39a0*/  @P3 BRA `(.L_x_1397) ;  /* 0x0000003800b43947 */ /* 0x000fea0003800000 */
[----:B------:R-:W-:Y:S01]  /*39b0*/  ISETP.NE.AND P3, PT, R29, RZ, PT ;  /* 0x000000ff1d00720c */ /* 0x000fe20003f65270 */
[----:B------:R-:W-:-:S12]  /*39c0*/  BSSY B1, `(.L_x_1398) ;  /* 0x000003a000017945 */ /* 0x000fd80003800000 */
[----:B------:R-:W-:Y:S05]  /*39d0*/  @!P3 BRA `(.L_x_1399) ;  /* 0x0000000000e0b947 */ /* 0x000fea0003800000 */
[----:B------:R-:W3:Y:S01]  /*39e0*/  LDL.64 R90, [R1+0x60] ;  /* 0x00006000015a7983 */ /* 0x000ee20000100a00 */
[----:B------:R-:W-:Y:S03]  /*39f0*/  BSSY B2, `(.L_x_1400) ;  /* 0x0000033000027945 */ /* 0x000fe60003800000 */
[----:B------:R4:W0:Y:S01]  /*3a00*/  LDS.128 R12, [R64+0x15000] ;  /* 0x01500000400c7984 */ /* 0x0008220000000c00 */
[----:B---3--:R-:W-:-:S13]  /*3a10*/  ISETP.GE.AND P3, PT, R90, R97, PT ;  /* 0x000000615a00720c */ /* 0x008fda0003f66270 */
[----:B0---4-:R-:W-:Y:S05]  /*3a20*/  @P3 BRA `(.L_x_1401) ;  /* 0x0000000000bc3947 */ /* 0x011fea0003800000 */
        /* <DEDUP_REMOVED lines=8> */
[C---:B------:R-:W-:Y:S01]  /*3ab0*/  IMAD.U32 R62, R13.reuse, 0x10000, RZ ;  /* 0x000100000d3e7824 */ /* 0x040fe200078e00ff */
        /* <DEDUP_REMOVED lines=8> */
[----:B------:R-:W-:-:S03]  /*3b40*/  LOP3.LUT R90, R14, 0xffff0000, RZ, 0xc0, !PT ;  /* 0xffff00000e5a7812 */ /* 0x000fc600078ec0ff */
[----:B------:R-:W-:Y:S01]  /*3b50*/  FFMA.FTZ R13, R62, R63, R13 ;  /* 0x0000003f3e0d7223 */ /* 0x000fe2000001000d */
[C---:B------:R-:W-:Y:S01]  /*3b60*/  IMAD.U32 R63, R56.reuse, 0x10000, RZ ;  /* 0x00010000383f7824 */ /* 0x040fe200078e00ff */
[----:B------:R-:W-:Y:S01]  /*3b70*/  LOP3.LUT R56, R56, 0xffff0000, RZ, 0xc0, !PT ;  /* 0xffff000038387812 */ /* 0x000fe200078ec0ff */
[----:B------:R-:W-:Y:S02]  /*3b80*/  IMAD.U32 R62, R14, 0x10000, RZ ;  /* 0x000100000e3e7824 */ /* 0x000fe400078e00ff */
[C---:B------:R-:W-:Y:S02]  /*3b90*/  IMAD.U32 R14, R59.reuse, 0x10000, RZ ;  /* 0x000100003b0e7824 */ /* 0x040fe400078e00ff */
        /* <DEDUP_REMOVED lines=24> */
.L_x_1401:
[----:B------:R-:W-:Y:S05]  /*3d20*/  BSYNC B2 ;  /* 0x0000000000027941 */ /* 0x000fea0003800000 */
.L_x_1400:
[----:B--2---:R-:W-:-:S04]  /*3d30*/  LEA R56, P3, R18, R60, 0x1 ;  /* 0x0000003c12387211 */ /* 0x004fc800078608ff */
[----:B-1----:R-:W-:-:S05]  /*3d40*/  LEA.HI.X R57, R18, R61, R19, 0x1, P3 ;  /* 0x0000003d12397211 */ /* 0x002fca00018f0c13 */
[----:B------:R3:W-:Y:S04]  /*3d50*/  ST.E.128 desc[UR54][R56.64], R12 ;  /* 0x0000000c38007985 */ /* 0x0007e8000c101d36 */
.L_x_1399:
[----:B------:R-:W-:Y:S05]  /*3d60*/  BSYNC B1 ;  /* 0x0000000000017941 */ /* 0x000fea0003800000 */
.L_x_1398:
        /* <DEDUP_REMOVED lines=55> */
.L_x_1405:
[----:B------:R-:W-:Y:S05]  /*40e0*/  BSYNC B2 ;  /* 0x0000000000027941 */ /* 0x000fea0003800000 */
.L_x_1404:
[----:B------:R-:W3:Y:S01]  /*40f0*/  LDL R11, [R1+0x68] ;  /* 0x00006800010b7983 */ /* 0x000ee20000100800 */
[----:B--2---:R-:W-:Y:S02]  /*4100*/  IMAD.MOV.U32 R52, RZ, RZ, R60 ;  /* 0x000000ffff347224 */ /* 0x004fe400078e003c */
[----:B-1----:R-:W-:Y:S02]  /*4110*/  IMAD.MOV.U32 R53, RZ, RZ, R61 ;  /* 0x000000ffff357224 */ /* 0x002fe400078e003d */
[----:B---3--:R-:W-:-:S04]  /*4120*/  IMAD.SHL.U32 R11, R11, 0x8, RZ ;  /* 0x000000080b0b7824 */ /* 0x008fc800078e00ff */
[----:B------:R-:W-:-:S05]  /*4130*/  IMAD.WIDE R52, R11, 0x2, R52 ;  /* 0x000000020b347825 */ /* 0x000fca00078e0234 */
[----:B------:R4:W-:Y:S02]  /*4140*/  ST.E.128 desc[UR54][R52.64], R12 ;  /* 0x0000000c34007985 */ /* 0x0009e4000c101d36 */
.L_x_1403:
[----:B------:R-:W-:Y:S05]  /*4150*/  BSYNC B1 ;  /* 0x0000000000017941 */ /* 0x000fea0003800000 */
.L_x_1402:
        /* <DEDUP_REMOVED lines=55> */
.L_x_1409:
[----:B------:R-:W-:Y:S05]  /*44d0*/  BSYNC B2 ;  /* 0x0000000000027941 */ /* 0x000fea0003800000 */
.L_x_1408:
[----:B------:R-:W3:Y:S01]  /*44e0*/  LDL R11, [R1+0x6c] ;  /* 0x00006c00010b7983 */ /* 0x000ee20000100800 */
[----:B--2---:R-:W-:Y:S02]  /*44f0*/  IMAD.MOV.U32 R48, RZ, RZ, R60 ;  /* 0x000000ffff307224 */ /* 0x004fe400078e003c */
[----:B-1----:R-:W-:Y:S02]  /*4500*/  IMAD.MOV.U32 R49, RZ, RZ, R61 ;  /* 0x000000ffff317224 */ /* 0x002fe400078e003d */
[----:B---3--:R-:W-:-:S04]  /*4510*/  IMAD.SHL.U32 R11, R11, 0x8, RZ ;  /* 0x000000080b0b7824 */ /* 0x008fc800078e00ff */
[----:B------:R-:W-:-:S05]  /*4520*/  IMAD.WIDE R48, R11, 0x2, R48 ;  /* 0x000000020b307825 */ /* 0x000fca00078e0230 */
[----:B------:R1:W-:Y:S02]  /*4530*/  ST.E.128 desc[UR54][R48.64], R12 ;  /* 0x0000000c30007985 */ /* 0x0003e4000c101d36 */
.L_x_1407:
[----:B------:R-:W-:Y:S05]  /*4540*/  BSYNC B1 ;  /* 0x0000000000017941 */ /* 0x000fea0003800000 */
.L_x_1406:
        /* <DEDUP_REMOVED lines=8> */
[----:B------:R-:W-:Y:S02]  /*45d0*/  SHF.R.U64 R11, R44, 0x10, R45 ;  /* 0x000000102c0b7819 */ /* 0x000fe4000000122d */
[--C-:B------:R-:W-:Y:S02]  /*45e0*/  SHF.R.U64 R44, R46, 0x10, R47.reuse ;  /* 0x000000102e2c7819 */ /* 0x100fe4000000122f */
[----:B------:R-:W-:Y:S02]  /*45f0*/  SHF.R.U32.HI R46, RZ, 0x10, R47 ;  /* 0x00000010ff2e7819 */ /* 0x000fe4000001162f */
[C---:B------:R-:W-:Y:S02]  /*4600*/  PRMT R44, R106.reuse, 0x5410, R44 ;  /* 0x000054106a2c7816 */ /* 0x040fe4000000002c */
[----:B------:R-:W-:Y:S02]  /*4610*/  PRMT R11, R105, 0x5410, R11 ;  /* 0x00005410690b7816 */ /* 0x000fe4000000000b */
[----:B------:R-:W-:-:S02]  /*4620*/  PRMT R106, R106, 0x5432, R46 ;  /* 0x000054326a6a7816 */ /* 0x000fc4000000002e */
[C---:B------:R-:W-:Y:S01]  /*4630*/  LOP3.LUT R48, R13.reuse, 0xffff0000, RZ, 0xc0, !PT ;  /* 0xffff00000d307812 */ /* 0x040fe200078ec0ff */
[----:B------:R-:W-:Y:S01]  /*4640*/  IMAD.U32 R13, R13, 0x10000, RZ ;  /* 0x000100000d0d7824 */ /* 0x000fe200078e00ff */
[C---:B------:R-:W-:Y:S01]  /*4650*/  LOP3.LUT R47, R44.reuse, 0xffff0000, RZ, 0xc0, !PT ;  /* 0xffff00002c2f7812 */ /* 0x040fe200078ec0ff */
[----:B------:R-:W-:Y:S01]  /*4660*/  IMAD.U32 R44, R44, 0x10000, RZ ;  /* 0x000100002c2c7824 */ /* 0x000fe200078e00ff */
[C---:B------:R-:W-:Y:S01]  /*4670*/  LOP3.LUT R46, R11.reuse, 0xffff0000, RZ, 0xc0, !PT ;  /* 0xffff00000b2e7812 */ /* 0x040fe200078ec0ff */
[----:B------:R-:W-:Y:S01]  /*4680*/  IMAD.U32 R11, R11, 0x10000, RZ ;  /* 0x000100000b0b7824 */ /* 0x000fe200078e00ff */
[----:B------:R-:W-:Y:S01]  /*4690*/  SHF.R.U32.HI R45, RZ, 0x10, R45 ;  /* 0x00000010ff2d7819 */ /* 0x000fe2000001162d */
[C---:B------:R-:W-:Y:S02]  /*46a0*/  FMUL.FTZ R49, R48.reuse, R47 ;  /* 0x0000002f30317220 */ /* 0x040fe40000410000 */
[-C--:B------:R-:W-:Y:S01]  /*46b0*/  FMUL.FTZ R48, R48, R46.reuse ;  /* 0x0000002e30307220 */ /* 0x080fe20000410000 */
[----:B------:R-:W-:Y:S01]  /*46c0*/  PRMT R45, R105, 0x5432, R45 ;  /* 0x00005432692d7816 */ /* 0x000fe2000000002d */
[----:B------:R-:W-:-:S02]  /*46d0*/  FFMA.FTZ R46, R13, R46, -R49 ;  /* 0x0000002e0d2e7223 */ /* 0x000fc40000010831 */
[----:B------:R-:W-:Y:S01]  /*46e0*/  FFMA.FTZ R13, R13, R47, R48 ;  /* 0x0000002f0d0d7223 */ /* 0x000fe20000010030 */
[----:B------:R-:W-:Y:S01]  /*46f0*/  LOP3.LUT R48, R14, 0xffff0000, RZ, 0xc0, !PT ;  /* 0xffff00000e307812 */ /* 0x000fe200078ec0ff */
[C---:B------:R-:W-:Y:S01]  /*4700*/  IMAD.U32 R47, R106.reuse, 0x10000, RZ ;  /* 0x000100006a2f7824 */ /* 0x040fe200078e00ff */
[----:B------:R-:W-:Y:S01]  /*4710*/  LOP3.LUT R106, R106, 0xffff0000, RZ, 0xc0, !PT ;  /* 0xffff00006a6a7812 */ /* 0x000fe200078ec0ff */
[C---:B------:R-:W-:Y:S01]  /*4720*/  IMAD.U32 R49, R45.reuse, 0x10000, RZ ;  /* 0x000100002d317824 */ /* 0x040fe200078e00ff */
[----:B------:R-:W-:Y:S01]  /*4730*/  LOP3.LUT R45, R45, 0xffff0000, RZ, 0xc0, !PT ;  /* 0xffff00002d2d7812 */ /* 0x000fe200078ec0ff */
[----:B------:R-:W-:Y:S01]  /*4740*/  FMUL.FTZ R50, R48, R47 ;  /* 0x0000002f30327220 */ /* 0x000fe20000410000 */
[----:B------:R-:W-:Y:S02]  /*4750*/  IMAD.U32 R14, R14, 0x10000, RZ ;  /* 0x000100000e0e7824 */ /* 0x000fe400078e00ff */
[-C--:B------:R-:W-:Y:S01]  /*4760*/  FMUL.FTZ R48, R48, R49.reuse ;  /* 0x0000003130307220 */ /* 0x080fe20000410000 */
[----:B------:R-:W-:Y:S01]  /*4770*/  F2FP.BF16.F32.PACK_AB R13, R13, R46 ;  /* 0x0000002e0d0d723e */ /* 0x000fe200000010ff */
[----:B------:R-:W-:-:S02]  /*4780*/  FFMA.FTZ R50, R14, R49, -R50 ;  /* 0x000000310e327223 */ /* 0x000fc40000010832 */
[----:B------:R-:W-:Y:S01]  /*4790*/  FFMA.FTZ R48, R14, R47, R48 ;  /* 0x0000002f0e307223 */ /* 0x000fe20000010030 */
[C---:B------:R-:W-:Y:S01]  /*47a0*/  LOP3.LUT R14, R15.reuse, 0xffff0000, RZ, 0xc0, !PT ;  /* 0xffff00000f0e7812 */ /* 0x040fe200078ec0ff */
[----:B------:R-:W-:-:S04]  /*47b0*/  IMAD.U32 R15, R15, 0x10000, RZ ;  /* 0x000100000f0f7824 */ /* 0x000fc800078e00ff */
[C---:B------:R-:W-:Y:S01]  /*47c0*/  FMUL.FTZ R47, R14.reuse, R106 ;  /* 0x0000006a0e2f7220 */ /* 0x040fe20000410000 */
[----:B------:R-:W-:-:S03]  /*47d0*/  FMUL.FTZ R14, R14, R45 ;  /* 0x0000002d0e0e7220 */ /* 0x000fc60000410000 */
[C---:B------:R-:W-:Y:S01]  /*47e0*/  FFMA.FTZ R47, R15.reuse, R45, -R47 ;  /* 0x0000002d0f2f7223 */ /* 0x040fe2000001082f */
[----:B------:R-:W-:Y:S01]  /*47f0*/  FFMA.FTZ R14, R15, R106, R14 ;  /* 0x0000006a0f0e7223 */ /* 0x000fe2000001000e */
[C---:B------:R-:W-:Y:S01]  /*4800*/  LOP3.LUT R15, R12.reuse, 0xffff0000, RZ, 0xc0, !PT ;  /* 0xffff00000c0f7812 */ /* 0x040fe200078ec0ff */
[----:B------:R-:W-:-:S04]  /*4810*/  IMAD.U32 R12, R12, 0x10000, RZ ;  /* 0x000100000c0c7824 */ /* 0x000fc800078e00ff */
[C---:B------:R-:W-:Y:S01]  /*4820*/  FMUL.FTZ R45, R15.reuse, R44 ;  /* 0x0000002c0f2d7220 */ /* 0x040fe20000410000 */
[----:B------:R-:W-:-:S03]  /*4830*/  FMUL.FTZ R15, R15, R11 ;  /* 0x0000000b0f0f7220 */ /* 0x000fc60000410000 */
[C---:B------:R-:W-:Y:S01]  /*4840*/  FFMA.FTZ R45, R12.reuse, R11, -R45 ;  /* 0x0000000b0c2d7223 */ /* 0x040fe2000001082d */
[----:B------:R-:W-:Y:S01]  /*4850*/  FFMA.FTZ R12, R12, R44, R15 ;  /* 0x0000002c0c0c7223 */ /* 0x000fe2000001000f */
[----:B------:R-:W-:Y:S02]  /*4860*/  F2FP.BF16.F32.PACK_AB R15, R14, R47 ;  /* 0x0000002f0e0f723e */ /* 0x000fe400000010ff */
[----:B------:R-:W-:Y:S02]  /*4870*/  F2FP.BF16.F32.PACK_AB R14, R48, R50 ;  /* 0x00000032300e723e */ /* 0x000fe400000010ff */
[----:B------:R-:W-:-:S07]  /*4880*/  F2FP.BF16.F32.PACK_AB R12, R12, R45 ;  /* 0x0000002d0c0c723e */ /* 0x000fce00000010ff */
.L_x_1413:
[----:B------:R-:W-:Y:S05]  /*4890*/  BSYNC B2 ;  /* 0x0000000000027941 */ /* 0x000fea0003800000 */
.L_x_1412:
[----:B------:R-:W3:Y:S01]  /*48a0*/  LDL R11, [R1+0x80] ;  /* 0x00008000010b7983 */ /* 0x000ee20000100800 */
[----:B--2---:R-:W-:-:S04]  /*48b0*/  LEA R44, P3, R137, R60, 0x1 ;  /* 0x0000003c892c7211 */ /* 0x004fc800078608ff */
[----:B---3--:R-:W-:-:S05]  /*48c0*/  LEA.HI.X R45, R137, R61, R11, 0x1, P3 ;  /* 0x0000003d892d7211 */ /* 0x008fca00018f0c0b */
[----:B------:R1:W-:Y:S04]  /*48d0*/  ST.E.128 desc[UR54][R44.64], R12 ;  /* 0x0000000c2c007985 */ /* 0x0003e8000c101d36 */
.L_x_1411:
[----:B------:R-:W-:Y:S05]  /*48e0*/  BSYNC B1 ;  /* 0x0000000000017941 */ /* 0x000fea0003800000 */
.L_x_1410:
        /* <DEDUP_REMOVED lines=13> */
[----:B------:R-:W-:Y:S01]  /*49c0*/  SHF.R.U64 R41, R42, 0x10, R43 ;  /* 0x000000102a297819 */ /* 0x000fe2000000122b */
[----:B--2---:R-:W-:Y:S01]  /*49d0*/  IMAD.U32 R42, R13, 0x10000, RZ ;  /* 0x000100000d2a7824 */ /* 0x004fe200078e00ff */
[----:B------:R-:W-:Y:S02]  /*49e0*/  PRMT R11, R103, 0x5410, R46 ;  /* 0x00005410670b7816 */ /* 0x000fe4000000002e */
[----:B------:R-:W-:Y:S02]  /*49f0*/  PRMT R41, R104, 0x5410, R41 ;  /* 0x0000541068297816 */ /* 0x000fe40000000029 */
[----:B------:R-:W-:-:S02]  /*4a00*/  LOP3.LUT R46, R13, 0xffff0000, RZ, 0xc0, !PT ;  /* 0xffff00000d2e7812 */ /* 0x000fc400078ec0ff */
[C---:B------:R-:W-:Y:S01]  /*4a10*/  LOP3.LUT R47, R41.reuse, 0xffff0000, RZ, 0xc0, !PT ;  /* 0xffff0000292f7812 */ /* 0x040fe200078ec0ff */
[----:B------:R-:W-:Y:S01]  /*4a20*/  IMAD.U32 R41, R41, 0x10000, RZ ;  /* 0x0001000029297824 */ /* 0x000fe200078e00ff */
[----:B------:R-:W-:Y:S02]  /*4a30*/  LOP3.LUT R49, R11, 0xffff0000, RZ, 0xc0, !PT ;  /* 0xffff00000b317812 */ /* 0x000fe400078ec0ff */
[----:B------:R-:W-:Y:S01]  /*4a40*/  SHF.R.U32.HI R43, RZ, 0x10, R43 ;  /* 0x00000010ff2b7819 */ /* 0x000fe2000001162b */
[C---:B------:R-:W-:Y:S01]  /*4a50*/  FMUL.FTZ R13, R46.reuse, R47 ;  /* 0x0000002f2e0d7220 */ /* 0x040fe20000410000 */
[----:B------:R-:W-:Y:S01]  /*4a60*/  PRMT R40, R103, 0x5432, R40 ;  /* 0x0000543267287816 */ /* 0x000fe20000000028 */
[-C--:B------:R-:W-:Y:S01]  /*4a70*/  FMUL.FTZ R46, R46, R49.reuse ;  /* 0x000000312e2e7220 */ /* 0x080fe20000410000 */
[----:B------:R-:W-:Y:S01]  /*4a80*/  PRMT R43, R104, 0x5432, R43 ;  /* 0x00005432682b7816 */ /* 0x000fe2000000002b */
[C---:B------:R-:W-:Y:S02]  /*4a90*/  FFMA.FTZ R13, R42.reuse, R49, -R13 ;  /* 0x000000312a0d7223 */ /* 0x040fe4000001080d */
[----:B------:R-:W-:Y:S01]  /*4aa0*/  FFMA.FTZ R42, R42, R47, R46 ;  /* 0x0000002f2a2a7223 */ /* 0x000fe2000001002e */
[----:B------:R-:W-:Y:S01]  /*4ab0*/  LOP3.LUT R46, R14, 0xffff0000, RZ, 0xc0, !PT ;  /* 0xffff00000e2e7812 */ /* 0x000fe200078ec0ff */
[C---:B------:R-:W-:Y:S01]  /*4ac0*/  IMAD.U32 R47, R43.reuse, 0x10000, RZ ;  /* 0x000100002b2f7824 */ /* 0x040fe200078e00ff */
[----:B------:R-:W-:Y:S01]  /*4ad0*/  LOP3.LUT R43, R43, 0xffff0000, RZ, 0xc0, !PT ;  /* 0xffff00002b2b7812 */ /* 0x000fe200078ec0ff */
[----:B------:R-:W-:Y:S01]  /*4ae0*/  IMAD.U32 R49, R40, 0x10000, RZ ;  /* 0x0001000028317824 */ /* 0x000fe200078e00ff */
[----:B------:R-:W-:Y:S01]  /*4af0*/  F2FP.BF16.F32.PACK_AB R13, R42, R13 ;  /* 0x0000000d2a0d723e */ /* 0x000fe200000010ff */
[----:B------:R-:W-:Y:S01]  /*4b00*/  FMUL.FTZ R51, R46, R47 ;  /* 0x0000002f2e337220 */ /* 0x000fe20000410000 */
[----:B------:R-:W-:-:S02]  /*4b10*/  IMAD.U32 R14, R14, 0x10000, RZ ;  /* 0x000100000e0e7824 */ /* 0x000fc400078e00ff */
[-C--:B------:R-:W-:Y:S02]  /*4b20*/  FMUL.FTZ R46, R46, R49.reuse ;  /* 0x000000312e2e7220 */ /* 0x080fe40000410000 */
[C---:B------:R-:W-:Y:S02]  /*4b30*/  FFMA.FTZ R48, R14.reuse, R49, -R51 ;  /* 0x000000310e307223 */ /* 0x040fe40000010833 */
[----:B------:R-:W-:Y:S01]  /*4b40*/  FFMA.FTZ R47, R14, R47, R46 ;  /* 0x0000002f0e2f7223 */ /* 0x000fe2000001002e */
[----:B------:R-:W-:Y:S02]  /*4b50*/  LOP3.LUT R14, R40, 0xffff0000, RZ, 0xc0, !PT ;  /* 0xffff0000280e7812 */ /* 0x000fe400078ec0ff */
[C---:B------:R-:W-:Y:S01]  /*4b60*/  LOP3.LUT R40, R15.reuse, 0xffff0000, RZ, 0xc0, !PT ;  /* 0xffff00000f287812 */ /* 0x040fe200078ec0ff */
[----:B------:R-:W-:-:S04]  /*4b70*/  IMAD.U32 R15, R15, 0x10000, RZ ;  /* 0x000100000f0f7824 */ /* 0x000fc800078e00ff */
[C---:B------:R-:W-:Y:S01]  /*4b80*/  FMUL.FTZ R46, R40.reuse, R43 ;  /* 0x0000002b282e7220 */ /* 0x040fe20000410000 */
[----:B------:R-:W-:-:S03]  /*4b90*/  FMUL.FTZ R40, R40, R14 ;  /* 0x0000000e28287220 */ /* 0x000fc60000410000 */
[C---:B------:R-:W-:Y:S01]  /*4ba0*/  FFMA.FTZ R14, R15.reuse, R14, -R46 ;  /* 0x0000000e0f0e7223 */ /* 0x040fe2000001082e */
[----:B------:R-:W-:Y:S01]  /*4bb0*/  FFMA.FTZ R15, R15, R43, R40 ;  /* 0x0000002b0f0f7223 */ /* 0x000fe20000010028 */
[----:B------:R-:W-:Y:S01]  /*4bc0*/  IMAD.U32 R40, R11, 0x10000, RZ ;  /* 0x000100000b287824 */ /* 0x000fe200078e00ff */
[C---:B------:R-:W-:Y:S01]  /*4bd0*/  LOP3.LUT R11, R12.reuse, 0xffff0000, RZ, 0xc0, !PT ;  /* 0xffff00000c0b7812 */ /* 0x040fe200078ec0ff */
[----:B------:R-:W-:Y:S02]  /*4be0*/  IMAD.U32 R12, R12, 0x10000, RZ ;  /* 0x000100000c0c7824 */ /* 0x000fe400078e00ff */
[----:B------:R-:W-:Y:S02]  /*4bf0*/  F2FP.BF16.F32.PACK_AB R15, R15, R14 ;  /* 0x0000000e0f0f723e */ /* 0x000fe400000010ff */
[C---:B------:R-:W-:Y:S01]  /*4c00*/  FMUL.FTZ R43, R11.reuse, R41 ;  /* 0x000000290b2b7220 */ /* 0x040fe20000410000 */
[----:B------:R-:W-:Y:S01]  /*4c10*/  FMUL.FTZ R46, R11, R40 ;  /* 0x000000280b2e7220 */ /* 0x000fe20000410000 */
[----:B------:R-:W-:-:S02]  /*4c20*/  F2FP.BF16.F32.PACK_AB R14, R47, R48 ;  /* 0x000000302f0e723e */ /* 0x000fc400000010ff */
[C---:B------:R-:W-:Y:S01]  /*4c30*/  FFMA.FTZ R43, R12.reuse, R40, -R43 ;  /* 0x000000280c2b7223 */ /* 0x040fe2000001082b */
[----:B------:R-:W-:-:S05]  /*4c40*/  FFMA.FTZ R46, R12, R41, R46 ;  /* 0x000000290c2e7223 */ /* 0x000fca000001002e */
[----:B------:R-:W-:-:S07]  /*4c50*/  F2FP.BF16.F32.PACK_AB R12, R46, R43 ;  /* 0x0000002b2e0c723e */ /* 0x000fce00000010ff */
.L_x_1417:
[----:B------:R-:W-:Y:S05]  /*4c60*/  BSYNC B2 ;  /* 0x0000000000027941 */ /* 0x000fea0003800000 */
.L_x_1416:
[----:B--2---:R1:W-:Y:S02]  /*4c70*/  ST.E.128 desc[UR54][R44.64], R12 ;  /* 0x0000000c2c007985 */ /* 0x0043e4000c101d36 */
.L_x_1415:
[----:B------:R-:W-:Y:S05]  /*4c80*/  BSYNC B1 ;  /* 0x0000000000017941 */ /* 0x000fea0003800000 */
.L_x_1414:
        /* <DEDUP_REMOVED lines=10> */
[----:B------:R-:W-:Y:S02]  /*4d30*/  SHF.R.U64 R43, R38, 0x10, R39 ;  /* 0x00000010262b7819 */ /* 0x000fe40000001227 */
[--C-:B------:R-:W-:Y:S01]  /*4d40*/  SHF.R.U64 R44, R36, 0x10, R37.reuse ;  /* 0x00000010242c7819 */ /* 0x100fe20000001225 */
[C---:B--2---:R-:W-:Y:S01]  /*4d50*/  IMAD.U32 R36, R14.reuse, 0x10000, RZ ;  /* 0x000100000e247824 */ /* 0x044fe200078e00ff */
[----:B------:R-:W-:Y:S02]  /*4d60*/  SHF.R.U32.HI R42, RZ, 0x10, R37 ;  /* 0x00000010ff2a7819 */ /* 0x000fe40000011625 */
[----:B------:R-:W-:Y:S02]  /*4d70*/  SHF.R.U32.HI R45, RZ, 0x10, R39 ;  /* 0x00000010ff2d7819 */ /* 0x000fe40000011627 */
[----:B------:R-:W-:Y:S01]  /*4d80*/  LOP3.LUT R37, R14, 0xffff0000, RZ, 0xc0, !PT ;  /* 0xffff00000e257812 */ /* 0x000fe200078ec0ff */
[C---:B------:R-:W-:Y:S01]  /*4d90*/  IMAD.U32 R14, R15.reuse, 0x10000, RZ ;  /* 0x000100000f0e7824 */ /* 0x040fe200078e00ff */
[----:B------:R-:W-:-:S02]  /*4da0*/  LOP3.LUT R11, R15, 0xffff0000, RZ, 0xc0, !PT ;  /* 0xffff00000f0b7812 */ /* 0x000fc400078ec0ff */
[C---:B------:R-:W-:Y:S02]  /*4db0*/  PRMT R39, R102.reuse, 0x5410, R43 ;  /* 0x0000541066277816 */ /* 0x040fe4000000002b */
[----:B------:R-:W-:Y:S02]  /*4dc0*/  PRMT R15, R101, 0x5410, R44 ;  /* 0x00005410650f7816 */ /* 0x000fe4000000002c */
[----:B------:R-:W-:Y:S02]  /*4dd0*/  PRMT R102, R102, 0x5432, R45 ;  /* 0x0000543266667816 */ /* 0x000fe4000000002d */
[----:B------:R-:W-:Y:S02]  /*4de0*/  LOP3.LUT R43, R13, 0xffff0000, RZ, 0xc0, !PT ;  /* 0xffff00000d2b7812 */ /* 0x000fe400078ec0ff */
[----:B------:R-:W-:Y:S01]  /*4df0*/  LOP3.LUT R46, R39, 0xffff0000, RZ, 0xc0, !PT ;  /* 0xffff0000272e7812 */ /* 0x000fe200078ec0ff */
[C---:B------:R-:W-:Y:S01]  /*4e00*/  IMAD.U32 R38, R102.reuse, 0x10000, RZ ;  /* 0x0001000066267824 */ /* 0x040fe200078e00ff */
[----:B------:R-:W-:Y:S01]  /*4e10*/  PRMT R101, R101, 0x5432, R42 ;  /* 0x0000543265657816 */ /* 0x000fe2000000002a */
[----:B------:R-:W-:Y:S01]  /*4e20*/  IMAD.U32 R42, R13, 0x10000, RZ ;  /* 0x000100000d2a7824 */ /* 0x000fe200078e00ff */
[----:B------:R-:W-:Y:S01]  /*4e30*/  LOP3.LUT R44, R15, 0xffff0000, RZ, 0xc0, !PT ;  /* 0xffff00000f2c7812 */ /* 0x000fe200078ec0ff */
[----:B------:R-:W-:Y:S01]  /*4e40*/  FMUL.FTZ R13, R43, R46 ;  /* 0x0000002e2b0d7220 */ /* 0x000fe20000410000 */
[----:B------:R-:W-:Y:S01]  /*4e50*/  FMUL.FTZ R47, R37, R38 ;  /* 0x00000026252f7220 */ /* 0x000fe20000410000 */
[----:B------:R-:W-:Y:S01]  /*4e60*/  IMAD.U32 R45, R101, 0x10000, RZ ;  /* 0x00010000652d7824 */ /* 0x000fe200078e00ff */
[----:B------:R-:W-:Y:S01]  /*4e70*/  LOP3.LUT R102, R102, 0xffff0000, RZ, 0xc0, !PT ;  /* 0xffff000066667812 */ /* 0x000fe200078ec0ff */
[-C--:B------:R-:W-:Y:S01]  /*4e80*/  FMUL.FTZ R43, R43, R44.reuse ;  /* 0x0000002c2b2b7220 */ /* 0x080fe20000410000 */
[C---:B------:R-:W-:Y:S01]  /*4e90*/  FFMA.FTZ R13, R42.reuse, R44, -R13 ;  /* 0x0000002c2a0d7223 */ /* 0x040fe2000001080d */
[----:B------:R-:W-:Y:S01]  /*4ea0*/  LOP3.LUT R101, R101, 0xffff0000, RZ, 0xc0, !PT ;  /* 0xffff000065657812 */ /* 0x000fe200078ec0ff */
[----:B------:R-:W-:Y:S01]  /*4eb0*/  FMUL.FTZ R37, R37, R45 ;  /* 0x0000002d25257220 */ /* 0x000fe20000410000 */
[----:B------:R-:W-:Y:S01]  /*4ec0*/  FFMA.FTZ R42, R42, R46, R43 ;  /* 0x0000002e2a2a7223 */ /* 0x000fe2000001002b */
[C---:B------:R-:W-:Y:S01]  /*4ed0*/  LOP3.LUT R44, R12.reuse, 0xffff0000, RZ, 0xc0, !PT ;  /* 0xffff00000c2c7812 */ /* 0x040fe200078ec0ff */
[----:B------:R-:W-:-:S02]  /*4ee0*/  IMAD.U32 R43, R12, 0x10000, RZ ;  /* 0x000100000c2b7824 */ /* 0x000fc400078e00ff */
[C---:B------:R-:W-:Y:S01]  /*4ef0*/  FFMA.FTZ R12, R36.reuse, R45, -R47 ;  /* 0x0000002d240c7223 */ /* 0x040fe2000001082f */
[----:B------:R-:W-:Y:S02]  /*4f00*/  IMAD.U32 R39, R39, 0x10000, RZ ;  /* 0x0001000027277824 */ /* 0x000fe400078e00ff */
[----:B------:R-:W-:Y:S01]  /*4f10*/  FMUL.FTZ R45, R11, R102 ;  /* 0x000000660b2d7220 */ /* 0x000fe20000410000 */
[----:B------:R-:W-:Y:S02]  /*4f20*/  IMAD.U32 R15, R15, 0x10000, RZ ;  /* 0x000100000f0f7824 */ /* 0x000fe400078e00ff */
[----:B------:R-:W-:Y:S01]  /*4f30*/  FFMA.FTZ R37, R36, R38, R37 ;  /* 0x0000002624257223 */ /* 0x000fe20000010025 */
[----:B------:R-:W-:Y:S01]  /*4f40*/  FMUL.FTZ R11, R11, R101 ;  /* 0x000000650b0b7220 */ /* 0x000fe20000410000 */
        /* <DEDUP_REMOVED lines=9> */
[----:B------:R-:W-:-:S07]  /*4fe0*/  F2FP.BF16.F32.PACK_AB R12, R39, R36 ;  /* 0x00000024270c723e */ /* 0x000fce00000010ff */
.L_x_1419:
[----:B------:R-:W-:Y:S05]  /*4ff0*/  BSYNC B1 ;  /* 0x0000000000017941 */ /* 0x000fea0003800000 */
.L_x_1418:
[----:B--2---:R1:W-:Y:S01]  /*5000*/  ST.E.128 desc[UR54][R40.64], R12 ;  /* 0x0000000c28007985 */ /* 0x0043e2000c101d36 */
[----:B------:R-:W-:Y:S05]  /*5010*/  BRA `(.L_x_1397) ;  /* 0x0000002400187947 */ /* 0x000fea0003800000 */
.L_x_1390:
        /* <DEDUP_REMOVED lines=12> */
[----:B------:R-:W-:Y:S01]  /*50e0*/  CS2R R56, SRZ ;  /* 0x0000000000387805 */ /* 0x000fe2000001ff00 */
[----:B0-----:R-:W-:-:S02]  /*50f0*/  VIADD R37, R36, 0xffffff80 ;  /* 0xffffff8024257836 */ /* 0x001fc40000000000 */
[----:B------:R-:W-:-:S05]  /*5100*/  VIADD R36, R36, 0xffffff80 ;  /* 0xffffff8024247836 */ /* 0x000fca0000000000 */
[----:B------:R-:W-:-:S04]  /*5110*/  LEA.HI R36, R36, R37, RZ, 0x1 ;  /* 0x0000002524247211 */ /* 0x000fc800078f08ff */
[----:B------:R-:W-:-:S04]  /*5120*/  SHF.R.S32.HI R36, RZ, 0x1, R36 ;  /* 0x00000001ff247819 */ /* 0x000fc80000011424 */
[----:B------:R-:W-:Y:S02]  /*5130*/  ISETP.GE.AND P3, PT, R36, R85, PT ;  /* 0x000000552400720c */ /* 0x000fe40003f66270 */
[----:B------:R-:W-:-:S11]  /*5140*/  CS2R R36, SRZ ;  /* 0x0000000000247805 */ /* 0x000fd6000001ff00 */
[----:B------:R-:W-:Y:S05]  /*5150*/  @P3 BRA `(.L_x_1421) ;  /* 0x00000000007c3947 */ /* 0x000fea0003800000 */
        /* <DEDUP_REMOVED lines=31> */
.L_x_1421:
[----:B------:R-:W-:Y:S05]  /*5350*/  BSYNC B1 ;  /* 0x0000000000017941 */ /* 0x000fea0003800000 */
.L_x_1420:
        /* <DEDUP_REMOVED lines=43> */
.L_x_1422:
[----:B------:R-:W2:Y:S01]  /*5610*/  LDL R11, [R1+0xc] ;  /* 0x00000c00010b7983 */ /* 0x000ea20000100800 */
[----:B------:R-:W-:Y:S01]  /*5620*/  IMAD R34, R22, 0x8, R2 ;  /* 0x0000000816227824 */ /* 0x000fe200078e0202 */
[----:B------:R-:W-:Y:S01]  /*5630*/  BSSY B1, `(.L_x_1423) ;  /* 0x0000004000017945 */ /* 0x000fe20003800000 */
[----:B--2---:R-:W-:-:S04]  /*5640*/  SHF.L.U32 R86, R11, 0x1f, RZ ;  /* 0x0000001f0b567819 */ /* 0x004fc800000006ff */
[----:B------:R-:W0:Y:S02]  /*5650*/  SYNCS.PHASECHK.TRANS64.TRYWAIT P4, [R34+URZ+0x2d890], R86 ;  /* 0x02d89056220075a7 */ /* 0x000e24000808017f */
[----:B0-----:R-:W-:Y:S05]  /*5660*/  @!P4 BRA `(.L_x_1424) ;  /* 0x0000021800c0c947 */ /* 0x001fea0003800000 */
.L_x_1744:
[----:B------:R-:W-:Y:S05]  /*5670*/  BSYNC B1 ;  /* 0x0000000000017941 */ /* 0x000fea0003800000 */
.L_x_1423:
[----:B------:R-:W-:-:S03]  /*5680*/  UMOV UR4, 0xffffffff ;  /* 0xffffffff00047882 */ /* 0x000fc60000000000 */
[----:B------:R-:W-:Y:S05]  /*5690*/  BRA.DIV UR4, `(.L_x_1425) ;  /* 0x0000021a04c87947 */ /* 0x000fea000b800000 */
[----:B------:R1:W2:Y:S04]  /*56a0*/  SHFL.IDX PT, R91, R61, RZ, 0x1e1f ;  /* 0x001e1fff3d5b7589 */ /* 0x0002a800000e0000 */
[----:B------:R1:W3:Y:S02]  /*56b0*/  SHFL.IDX PT, R90, R60, RZ, 0x1e1f ;  /* 0x001e1fff3c5a7589 */ /* 0x0002e400000e0000 */
.L_x_1748:
[----:B------:R-:W-:Y:S05]  /*56c0*/  @P3 BRA `(.L_x_1397) ;  /* 0x0000001c006c3947 */ /* 0x000fea0003800000 */
[----:B------:R-:W4:Y:S01]  /*56d0*/  LDC R11, c[0x0][0x2f4] ;  /* 0x0000bd00ff0b7b82 */ /* 0x000f220000000800 */
[----:B------:R-:W-:Y:S01]  /*56e0*/  ISETP.NE.AND P3, PT, R29, RZ, PT ;  /* 0x000000ff1d00720c */ /* 0x000fe20003f65270 */
[----:B------:R-:W-:Y:S01]  /*56f0*/  BSSY B1, `(.L_x_1426) ;  /* 0x0000080000017945 */ /* 0x000fe20003800000 */
[----:B----4-:R-:W-:-:S11]  /*5700*/  IMAD.IADD R101, R11, 0x1, -R98 ;  /* 0x000000010b657824 */ /* 0x010fd600078e0a62 */
[----:B------:R-:W-:Y:S05]  /*5710*/  @!P3 BRA `(.L_x_1427) ;  /* 0x0000000400f4b947 */ /* 0x000fea0003800000 */
[----:B-1----:R-:W4:Y:S04]  /*5720*/  LDL R60, [R1+0x50] ;  /* 0x00005000013c7983 */ /* 0x002f280000100800 */
[----:B------:R-:W5:Y:S04]  /*5730*/  LDL R15, [R1+0x54] ;  /* 0x00005400010f7983 */ /* 0x000f680000100800 */
[----:B------:R-:W2:Y:S01]  /*5740*/  LDL R14, [R1+0x58] ;  /* 0x00005800010e7983 */ /* 0x000ea20000100800 */
[----:B------:R-:W-:Y:S01]  /*5750*/  SEL R12, R98, R101, !P0 ;  /* 0x00000065620c7207 */ /* 0x000fe20004000000 */
[----:B------:R-:W-:Y:S01]  /*5760*/  BSSY B2, `(.L_x_1428) ;  /* 0x0000072000027945 */ /* 0x000fe20003800000 */
[----:B------:R-:W-:-:S02]  /*5770*/  ISETP.GE.AND P3, PT, R18, R97, PT ;  /* 0x000000611200720c */ /* 0x000fc40003f66270 */
[----:B------:R-:W-:-:S04]  /*5780*/  SHF.R.S32.HI R13, RZ, 0x1f, R12 ;  /* 0x0000001fff0d7819 */ /* 0x000fc8000001140c */
[----:B------:R-:W-:-:S04]  /*5790*/  LEA.HI R13, R13, R12, RZ, 0x4 ;  /* 0x0000000c0d0d7211 */ /* 0x000fc800078f20ff */
[----:B------:R-:W-:-:S04]  /*57a0*/  SHF.R.S32.HI R13, RZ, 0x4, R13 ;  /* 0x00000004ff0d7819 */ /* 0x000fc8000001140d */
[----:B------:R-:W-:-:S04]  /*57b0*/  LEA.HI.SX32 R102, R5, R13, 0x1d ;  /* 0x0000000d05667211 */ /* 0x000fc800078feaff */
[----:B------:R-:W-:-:S04]  /*57c0*/  SHF.R.S32.HI R12, RZ, 0x1f, R102 ;  /* 0x0000001fff0c7819 */ /* 0x000fc80000011466 */
[----:B------:R-:W-:Y:S01]  /*57d0*/  LEA.HI R12, R12, R102, RZ, 0x2 ;  /* 0x000000660c0c7211 */ /* 0x000fe200078f10ff */
[----:B------:R-:W-:-:S04]  /*57e0*/  IMAD.SHL.U32 R102, R102, 0x8, RZ ;  /* 0x0000000866667824 */ /* 0x000fc800078e00ff */
[----:B------:R-:W-:-:S05]  /*57f0*/  IMAD.SHL.U32 R12, R12, 0x400, RZ ;  /* 0x000004000c0c7824 */ /* 0x000fca00078e00ff */
[----:B------:R-:W-:Y:S02]  /*5800*/  LOP3.LUT R12, R12, 0x7ffff000, RZ, 0xc0, !PT ;  /* 0x7ffff0000c0c7812 */ /* 0x000fe400078ec0ff */
[----:B----4-:R-:W-:-:S04]  /*5810*/  LOP3.LUT R13, R60, 0x18, R102, 0xf8, !PT ;  /* 0x000000183c0d7812 */ /* 0x010fc800078ef866 */
[----:B-----5:R-:W-:-:S04]  /*5820*/  LOP3.LUT R13, R13, R15, RZ, 0x3c, !PT ;  /* 0x0000000f0d0d7212 */ /* 0x020fc800078e3cff */
[----:B--2---:R-:W-:-:S05]  /*5830*/  IADD3 R12, R13, R12, R14 ;  /* 0x0000000c0d0c7210 */ /* 0x004fca0007ffe00e */
[C---:B------:R-:W-:Y:S02]  /*5840*/  IMAD R60, R22.reuse, 0x3000, R12 ;  /* 0x00003000163c7824 */ /* 0x040fe400078e020c */
[----:B------:R-:W-:Y:S02]  /*5850*/  IMAD R12, R22, 0x3000, R95 ;  /* 0x00003000160c7824 */ /* 0x000fe400078e025f */
[--C-:B------:R-:W-:Y:S02]  /*5860*/  IMAD R60, R60, 0x2, R2.reuse ;  /* 0x000000023c3c7824 */ /* 0x100fe400078e0202 */
[----:B------:R-:W-:-:S04]  /*5870*/  IMAD R12, R12, 0x2, R2 ;  /* 0x000000020c0c7824 */ /* 0x000fc800078e0202 */
[----:B------:R-:W1:Y:S04]  /*5880*/  LDS.128 R60, [R60+0x15400] ;  /* 0x015400003c3c7984 */ /* 0x000e680000000c00 */
[----:B------:R-:W2:Y:S01]  /*5890*/  LDS.128 R12, [R12+0x15400] ;  /* 0x015400000c0c7984 */ /* 0x000ea20000000c00 */
        /* <DEDUP_REMOVED lines=20> */
[----:B--2---:R-:W-:Y:S02]  /*59e0*/  IMAD.U32 R105, R13, 0x10000, RZ ;  /* 0x000100000d697824 */ /* 0x004fe400078e00ff */
        /* <DEDUP_REMOVED lines=25> */
[----:B------:R-:W-:Y:S02]  /*5b80*/  IMAD.U32 R58, R60, 0x10000, RZ ;  /* 0x000100003c3a7824 */ /* 0x000fe400078e00ff */
[----:B------:R-:W-:Y:S01]  /*5b90*/  FFMA.FTZ R104, R104, R105, R103 ;  /* 0x0000006968687223 */ /* 0x000fe20000010067 */
[----:B------:R-:W-:Y:S01]  /*5ba0*/  FMUL.FTZ R103, R63, R57 ;  /* 0x000000393f677220 */ /* 0x000fe20000410000 */
[C---:B------:R-:W-:Y:S01]  /*5bb0*/  IMAD.U32 R59, R44.reuse, 0x10000, RZ ;  /* 0x000100002c3b7824 */ /* 0x040fe200078e00ff */
[----:B------:R-:W-:-:S02]  /*5bc0*/  LOP3.LUT R44, R44, 0xffff0000, RZ, 0xc0, !PT ;  /* 0xffff00002c2c7812 */ /* 0x000fc400078ec0ff */
        /* <DEDUP_REMOVED lines=43> */
.L_x_1429:
[----:B------:R-:W-:Y:S05]  /*5e80*/  BSYNC B2 ;  /* 0x0000000000027941 */ /* 0x000fea0003800000 */
.L_x_1428:
[----:B---3--:R-:W-:-:S04]  /*5e90*/  LEA R44, P3, R20, R90, 0x1 ;  /* 0x0000005a142c7211 */ /* 0x008fc800078608ff */
[----:B------:R-:W-:Y:S02]  /*5ea0*/  LEA.HI.X R45, R20, R91, R92, 0x1, P3 ;  /* 0x0000005b142d7211 */ /* 0x000fe400018f0c5c */
[----:B------:R-:W-:-:S03]  /*5eb0*/  ISETP.GE.AND P3, PT, R102, R11, PT ;  /* 0x0000000b6600720c */ /* 0x000fc60003f66270 */
[----:B--2---:R2:W-:Y:S10]  /*5ec0*/  ST.E.128 desc[UR54][R44.64], R12 ;  /* 0x0000000c2c007985 */ /* 0x0045f4000c101d36 */
[----:B--2---:R-:W-:-:S05]  /*5ed0*/  @!P3 IMAD.WIDE R12, R102, 0x2, R90 ;  /* 0x00000002660cb825 */ /* 0x004fca00078e025a */
[----:B-1----:R4:W-:Y:S02]  /*5ee0*/  @!P3 ST.E.128 desc[UR54][R12.64], R60 ;  /* 0x0000003c0c00b985 */ /* 0x0029e4000c101d36 */
.L_x_1427:
[----:B------:R-:W-:Y:S05]  /*5ef0*/  BSYNC B1 ;  /* 0x0000000000017941 */ /* 0x000fea0003800000 */
.L_x_1426:
[----:B------:R-:W-:Y:S01]  /*5f00*/  ISETP.NE.AND P3, PT, R30, RZ, PT ;  /* 0x000000ff1e00720c */ /* 0x000fe20003f65270 */
[----:B------:R-:W-:-:S12]  /*5f10*/  BSSY B1, `(.L_x_1430) ;  /* 0x0000081000017945 */ /* 0x000fd80003800000 */
[----:B------:R-:W-:Y:S05]  /*5f20*/  @!P3 BRA `(.L_x_1431) ;  /* 0x0000000400fcb947 */ /* 0x000fea0003800000 */
[----:B------:R-:W5:Y:S04]  /*5f30*/  LDL R44, [R1+0x50] ;  /* 0x00005000012c7983 */ /* 0x000f680000100800 */
[----:B------:R-:W2:Y:S04]  /*5f40*/  LDL R15, [R1+0x54] ;  /* 0x00005400010f7983 */ /* 0x000ea80000100800 */
[----:B------:R-:W3:Y:S01]  /*5f50*/  LDL R14, [R1+0x58] ;  /* 0x00005800010e7983 */ /* 0x000ee20000100800 */
[----:B------:R-:W-:Y:S01]  /*5f60*/  LOP3.LUT P4, RZ, R16, 0x1, RZ, 0xc0, !PT ;  /* 0x0000000110ff7812 */ /* 0x000fe2000788c0ff */
[----:B------:R-:W-:Y:S01]  /*5f70*/  BSSY B2, `(.L_x_1432) ;  /* 0x0000074000027945 */ /* 0x000fe20003800000 */
[----:B------:R-:W-:-:S02]  /*5f80*/  ISETP.GE.AND P3, PT, R3, R97, PT ;  /* 0x000000610300720c */ /* 0x000fc40003f66270 */
        /* <DEDUP_REMOVED lines=10> */
[----:B-----5:R-:W-:-:S04]  /*6030*/  LOP3.LUT R13, R44, 0x18, R56, 0xf8, !PT ;  /* 0x000000182c0d7812 */ /* 0x020fc800078ef838 */
[----:B--2---:R-:W-:-:S04]  /*6040*/  LOP3.LUT R13, R13, R15, RZ, 0x3c, !PT ;  /* 0x0000000f0d0d7212 */ /* 0x004fc800078e3cff */
[----:B---3--:R-:W-:-:S05]  /*6050*/  IADD3 R12, R13, R12, R14 ;  /* 0x0000000c0d0c7210 */ /* 0x008fca0007ffe00e */
[C---:B------:R-:W-:Y:S02]  /*6060*/  IMAD R44, R22.reuse, 0x3000, R12 ;  /* 0x00003000162c7824 */ /* 0x040fe400078e020c */
[----:B------:R-:W-:Y:S02]  /*6070*/  IMAD R12, R22, 0x3000, R94 ;  /* 0x00003000160c7824 */ /* 0x000fe400078e025e */
[--C-:B------:R-:W-:Y:S02]  /*6080*/  IMAD R44, R44, 0x2, R2.reuse ;  /* 0x000000022c2c7824 */ /* 0x100fe400078e0202 */
[----:B------:R-:W-:-:S04]  /*6090*/  IMAD R12, R12, 0x2, R2 ;  /* 0x000000020c0c7824 */ /* 0x000fc800078e0202 */
[----:B------:R-:W2:Y:S04]  /*60a0*/  LDS.128 R44, [R44+0x15400] ;  /* 0x015400002c2c7984 */ /* 0x000ea80000000c00 */
[----:B------:R-:W3:Y:S01]  /*60b0*/  LDS.128 R12, [R12+0x15400] ;  /* 0x015400000c0c7984 */ /* 0x000ee20000000c00 */
[----:B------:R-:W-:Y:S05]  /*60c0*/  @P3 BRA `(.L_x_1433) ;  /* 0x0000000400783947 */ /* 0x000fea0003800000 */
[----:B------:R-:W-:Y:S01]  /*60d0*/  SHF.R.U32.HI R58, RZ, 0x10, R53 ;  /* 0x00000010ff3a7819 */ /* 0x000fe20000011635 */
[----:B-12---:R-:W-:Y:S01]  /*60e0*/  IMAD.U32 R61, R45, 0x10000, RZ ;  /* 0x000100002d3d7824 */ /* 0x006fe200078e00ff */
[--C-:B------:R-:W-:Y:S01]  /*60f0*/  SHF.R.U64 R40, R40, 0x10, R41.reuse ;  /* 0x0000001028287819 */ /* 0x100fe20000001229 */
[----:B---3--:R-:W-:Y:S01]  /*6100*/  IMAD.U32 R59, R13, 0x10000, RZ ;  /* 0x000100000d3b7824 */ /* 0x008fe200078e00ff */
        /* <DEDUP_REMOVED lines=87> */
[----:B------:R-:W-:-:S03]  /*6680*/  F2FP.BF16.F32.PACK_AB R40, R40, R54 ;  /* 0x000000362828723e */ /* 0x000fc600000010ff */
[----:B------:R-:W-:Y:S02]  /*6690*/  IMAD.MOV.U32 R14, RZ, RZ, R43 ;  /* 0x000000ffff0e7224 */ /* 0x000fe400078e002b */
[----:B------:R-:W-:-:S07]  /*66a0*/  IMAD.MOV.U32 R46, RZ, RZ, R40 ;  /* 0x000000ffff2e7224 */ /* 0x000fce00078e0028 */
.L_x_1433:
[----:B------:R-:W-:Y:S05]  /*66b0*/  BSYNC B2 ;  /* 0x0000000000027941 */ /* 0x000fea0003800000 */
.L_x_1432:
[----:B------:R-:W-:-:S04]  /*66c0*/  LEA R40, P3, R21, R90, 0x1 ;  /* 0x0000005a15287211 */ /* 0x000fc800078608ff */
[----:B------:R-:W-:Y:S02]  /*66d0*/  LEA.HI.X R41, R21, R91, R89, 0x1, P3 ;  /* 0x0000005b15297211 */ /* 0x000fe400018f0c59 */
[----:B------:R-:W-:-:S03]  /*66e0*/  ISETP.GE.AND P3, PT, R56, R11, PT ;  /* 0x0000000b3800720c */ /* 0x000fc60003f66270 */
[----:B---3--:R3:W-:Y:S10]  /*66f0*/  ST.E.128 desc[UR54][R40.64], R12 ;  /* 0x0000000c28007985 */ /* 0x0087f4000c101d36 */
[----:B---3--:R-:W-:-:S05]  /*6700*/  @!P3 IMAD.WIDE R12, R56, 0x2, R90 ;  /* 0x00000002380cb825 */ /* 0x008fca00078e025a */
[----:B--2---:R2:W-:Y:S02]  /*6710*/  @!P3 ST.E.128 desc[UR54][R12.64], R44 ;  /* 0x0000002c0c00b985 */ /* 0x0045e4000c101d36 */
.L_x_1431:
[----:B------:R-:W-:Y:S05]  /*6720*/  BSYNC B1 ;  /* 0x0000000000017941 */ /* 0x000fea0003800000 */
.L_x_1430:
[----:B------:R-:W-:-:S13]  /*6730*/  ISETP.NE.AND P3, PT, R31, RZ, PT ;  /* 0x000000ff1f00720c */ /* 0x000fda0003f65270 */
[----:B------:R-:W-:Y:S05]  /*6740*/  @!P3 BRA `(.L_x_1397) ;  /* 0x0000000c004cb947 */ /* 0x000fea0003800000 */
[----:B------:R-:W5:Y:S04]  /*6750*/  LDL R40, [R1+0x50] ;  /* 0x0000500001287983 */ /* 0x000f680000100800 */
[----:B------:R-:W5:Y:S04]  /*6760*/  LDL R15, [R1+0x54] ;  /* 0x00005400010f7983 */ /* 0x000f680000100800 */
[----:B------:R-:W5:Y:S01]  /*6770*/  LDL R14, [R1+0x58] ;  /* 0x00005800010e7983 */ /* 0x000f620000100800 */
[----:B------:R-:W-:Y:S01]  /*6780*/  LOP3.LUT P4, RZ, R16, 0x2, RZ, 0xc0, !PT ;  /* 0x0000000210ff7812 */ /* 0x000fe2000788c0ff */
[----:B------:R-:W-:Y:S01]  /*6790*/  BSSY B1, `(.L_x_1434) ;  /* 0x0000076000017945 */ /* 0x000fe20003800000 */
[----:B--23--:R-:W-:-:S02]  /*67a0*/  LEA R44, P3, R27, R90, 0x1 ;  /* 0x0000005a1b2c7211 */ /* 0x00cfc400078608ff */
[----:B------:R-:W-:Y:S02]  /*67b0*/  SEL R101, R98, R101, !P4 ;  /* 0x0000006562657207 */ /* 0x000fe40006000000 */
[----:B------:R-:W-:Y:S02]  /*67c0*/  LEA.HI.X R45, R27, R91, R88, 0x1, P3 ;  /* 0x0000005b1b2d7211 */ /* 0x000fe400018f0c58 */
[----:B----4-:R-:W-:Y:S02]  /*67d0*/  SHF.R.S32.HI R12, RZ, 0x1f, R101 ;  /* 0x0000001fff0c7819 */ /* 0x010fe40000011465 */
[----:B------:R-:W-:Y:S02]  /*67e0*/  ISETP.GE.AND P3, PT, R4, R97, PT ;  /* 0x000000610400720c */ /* 0x000fe40003f66270 */
[----:B------:R-:W-:-:S04]  /*67f0*/  LEA.HI R12, R12, R101, RZ, 0x4 ;  /* 0x000000650c0c7211 */ /* 0x000fc800078f20ff */
[----:B------:R-:W-:-:S04]  /*6800*/  SHF.R.S32.HI R12, RZ, 0x4, R12 ;  /* 0x00000004ff0c7819 */ /* 0x000fc8000001140c */
[----:B------:R-:W-:-:S04]  /*6810*/  LEA.HI.SX32 R12, R7, R12, 0x1d ;  /* 0x0000000c070c7211 */ /* 0x000fc800078feaff */
[----:B------:R-:W-:Y:S01]  /*6820*/  SHF.R.S32.HI R13, RZ, 0x1f, R12 ;  /* 0x0000001fff0d7819 */ /* 0x000fe2000001140c */
[----:B------:R-:W-:-:S03]  /*6830*/  IMAD.SHL.U32 R46, R12, 0x8, RZ ;  /* 0x000000080c2e7824 */ /* 0x000fc600078e00ff */
[----:B------:R-:W-:-:S05]  /*6840*/  LEA.HI R13, R13, R12, RZ, 0x2 ;  /* 0x0000000c0d0d7211 */ /* 0x000fca00078f10ff */
[----:B------:R-:W-:-:S05]  /*6850*/  IMAD.SHL.U32 R13, R13, 0x400, RZ ;  /* 0x000004000d0d7824 */ /* 0x000fca00078e00ff */
[----:B------:R-:W-:Y:S02]  /*6860*/  LOP3.LUT R13, R13, 0x7ffff000, RZ, 0xc0, !PT ;  /* 0x7ffff0000d0d7812 */ /* 0x000fe400078ec0ff */
[----:B-----5:R-:W-:-:S04]  /*6870*/  LOP3.LUT R12, R40, 0x18, R46, 0xf8, !PT ;  /* 0x00000018280c7812 */ /* 0x020fc800078ef82e */
[----:B------:R-:W-:-:S04]  /*6880*/  LOP3.LUT R12, R12, R15, RZ, 0x3c, !PT ;  /* 0x0000000f0c0c7212 */ /* 0x000fc800078e3cff */
[----:B------:R-:W-:-:S05]  /*6890*/  IADD3 R13, R12, R13, R14 ;  /* 0x0000000d0c0d7210 */ /* 0x000fca0007ffe00e */
[C---:B------:R-:W-:Y:S02]  /*68a0*/  IMAD R15, R22.reuse, 0x3000, R13 ;  /* 0x00003000160f7824 */ /* 0x040fe400078e020d */
[----:B------:R-:W-:Y:S02]  /*68b0*/  IMAD R13, R22, 0x3000, R93 ;  /* 0x00003000160d7824 */ /* 0x000fe400078e025d */
[--C-:B------:R-:W-:Y:S02]  /*68c0*/  IMAD R40, R15, 0x2, R2.reuse ;  /* 0x000000020f287824 */ /* 0x100fe400078e0202 */
[----:B------:R-:W-:-:S04]  /*68d0*/  IMAD R13, R13, 0x2, R2 ;  /* 0x000000020d0d7824 */ /* 0x000fc800078e0202 */
[----:B------:R-:W2:Y:S04]  /*68e0*/  LDS.128 R40, [R40+0x15400] ;  /* 0x0154000028287984 */ /* 0x000ea80000000c00 */
[----:B------:R-:W3:Y:S01]  /*68f0*/  LDS.128 R12, [R13+0x15400] ;  /* 0x015400000d0c7984 */ /* 0x000ee20000000c00 */
[----:B------:R-:W-:Y:S05]  /*6900*/  @P3 BRA `(.L_x_1435) ;  /* 0x0000000400783947 */ /* 0x000fea0003800000 */
[--C-:B------:R-:W-:Y:S01]  /*6910*/  SHF.R.U64 R38, R38, 0x10, R39.reuse ;  /* 0x0000001026267819 */ /* 0x100fe20000001227 */
[----:B--2---:R-:W-:Y:S01]  /*6920*/  IMAD.U32 R53, R41, 0x10000, RZ ;  /* 0x0001000029357824 */ /* 0x004fe200078e00ff */
[----:B------:R-:W-:Y:S02]  /*6930*/  SHF.R.U32.HI R47, RZ, 0x10, R39 ;  /* 0x00000010ff2f7819 */ /* 0x000fe40000011627 */
[----:B------:R-:W-:Y:S02]  /*6940*/  SHF.R.U64 R39, R48, 0x10, R49 ;  /* 0x0000001030277819 */ /* 0x000fe40000001231 */
[----:B------:R-:W-:Y:S02]  /*6950*/  SHF.R.U64 R36, R36, 0x10, R37 ;  /* 0x0000001024247819 */ /* 0x000fe40000001225 */
[----:B------:R-:W-:Y:S02]  /*6960*/  SHF.R.U32.HI R48, RZ, 0x10, R49 ;  /* 0x00000010ff307819 */ /* 0x000fe40000011631 */
[----:B------:R-:W-:-:S02]  /*6970*/  SHF.R.U32.HI R37, RZ, 0x10, R37 ;  /* 0x00000010ff257819 */ /* 0x000fc40000011625 */
[C---:B------:R-:W-:Y:S02]  /*6980*/  PRMT R39, R111.reuse, 0x5410, R39 ;  /* 0x000054106f277816 */ /* 0x040fe40000000027 */
[----:B------:R-:W-:Y:S01]  /*6990*/  PRMT R111, R111, 0x5432, R48 ;  /* 0x000054326f6f7816 */ /* 0x000fe20000000030 */
[----:B---3--:R-:W-:Y:S01]  /*69a0*/  IMAD.U32 R48, R13, 0x10000, RZ ;  /* 0x000100000d307824 */ /* 0x008fe200078e00ff */
[----:B------:R-:W-:Y:S02]  /*69b0*/  PRMT R37, R109, 0x5432, R37 ;  /* 0x000054326d257816 */ /* 0x000fe40000000025 */
[--C-:B------:R-:W-:Y:S01]  /*69c0*/  SHF.R.U64 R49, R50, 0x10, R51.reuse ;  /* 0x0000001032317819 */ /* 0x100fe20000001233 */
[----:B------:R-:W-:Y:S01]  /*69d0*/  IMAD.U32 R52, R111, 0x10000, RZ ;  /* 0x000100006f347824 */ /* 0x000fe200078e00ff */
[----:B------:R-:W-:Y:S01]  /*69e0*/  SHF.R.U32.HI R50, RZ, 0x10, R51 ;  /* 0x00000010ff327819 */ /* 0x000fe20000011633 */
[----:B------:R-:W-:Y:S01]  /*69f0*/  IMAD.U32 R51, R37, 0x10000, RZ ;  /* 0x0001000025337824 */ /* 0x000fe200078e00ff */
[----:B------:R-:W-:Y:S01]  /*6a00*/  LOP3.LUT R41, R41, 0xffff0000, RZ, 0xc0, !PT ;  /* 0xffff000029297812 */ /* 0x000fe200078ec0ff */
[-C--:B------:R-:W-:Y:S01]  /*6a10*/  FMUL.FTZ R54, R53, R52.reuse ;  /* 0x0000003435367220 */ /* 0x080fe20000410000 */
[----:B------:R-:W-:Y:S01]  /*6a20*/  LOP3.LUT R37, R37, 0xffff0000, RZ, 0xc0, !PT ;  /* 0xffff000025257812 */ /* 0x000fe200078ec0ff */
[-C--:B------:R-:W-:Y:S01]  /*6a30*/  FMUL.FTZ R53, R53, R51.reuse ;  /* 0x0000003335357220 */ /* 0x080fe20000410000 */
[----:B------:R-:W-:Y:S01]  /*6a40*/  LOP3.LUT R13, R13, 0xffff0000, RZ, 0xc0, !PT ;  /* 0xffff00000d0d7812 */ /* 0x000fe200078ec0ff */
[----:B------:R-:W-:Y:S01]  /*6a50*/  FFMA.FTZ R51, R48, R51, -R54 ;  /* 0x0000003330337223 */ /* 0x000fe20000010836 */
[----:B------:R-:W-:Y:S01]  /*6a60*/  PRMT R49, R110, 0x5410, R49 ;  /* 0x000054106e317816 */ /* 0x000fe20000000031 */
[----:B------:R-:W-:Y:S01]  /*6a70*/  FFMA.FTZ R48, R48, R52, R53 ;  /* 0x0000003430307223 */ /* 0x000fe20000010035 */
[----:B------:R-:W-:Y:S01]  /*6a80*/  LOP3.LUT R52, R111, 0xffff0000, RZ, 0xc0, !PT ;  /* 0xffff00006f347812 */ /* 0x000fe200078ec0ff */
[----:B------:R-:W-:Y:S01]  /*6a90*/  IMAD.U32 R54, R43, 0x10000, RZ ;  /* 0x000100002b367824 */ /* 0x000fe200078e00ff */
[----:B------:R-:W-:-:S02]  /*6aa0*/  PRMT R110, R110, 0x5432, R50 ;  /* 0x000054326e6e7816 */ /* 0x000fc40000000032 */
[----:B------:R-:W-:Y:S01]  /*6ab0*/  PRMT R47, R108, 0x5432, R47 ;  /* 0x000054326c2f7816 */ /* 0x000fe2000000002f */
[CC--:B------:R-:W-:Y:S01]  /*6ac0*/  FMUL.FTZ R53, R41.reuse, R52.reuse ;  /* 0x0000003429357220 */ /* 0x0c0fe20000410000 */
[-C--:B------:R-:W-:Y:S01]  /*6ad0*/  FMUL.FTZ R41, R41, R37.reuse ;  /* 0x0000002529297220 */ /* 0x080fe20000410000 */
[----:B------:R-:W-:Y:S02]  /*6ae0*/  PRMT R36, R109, 0x5410, R36 ;  /* 0x000054106d247816 */ /* 0x000fe40000000024 */
[C---:B------:R-:W-:Y:S01]  /*6af0*/  FFMA.FTZ R37, R13.reuse, R37, -R53 ;  /* 0x000000250d257223 */ /* 0x040fe20000010835 */
[----:B------:R-:W-:Y:S01]  /*6b00*/  FFMA.FTZ R13, R13, R52, R41 ;  /* 0x000000340d0d7223 */ /* 0x000fe20000010029 */
[C---:B------:R-:W-:Y:S01]  /*6b10*/  IMAD.U32 R53, R110.reuse, 0x10000, RZ ;  /* 0x000100006e357824 */ /* 0x040fe200078e00ff */
[----:B------:R-:W-:Y:S01]  /*6b20*/  LOP3.LUT R110, R110, 0xffff0000, RZ, 0xc0, !PT ;  /* 0xffff00006e6e7812 */ /* 0x000fe200078ec0ff */
[C---:B------:R-:W-:Y:S01]  /*6b30*/  IMAD.U32 R41, R47.reuse, 0x10000, RZ ;  /* 0x000100002f297824 */ /* 0x040fe200078e00ff */
[----:B------:R-:W-:Y:S01]  /*6b40*/  LOP3.LUT R47, R47, 0xffff0000, RZ, 0xc0, !PT ;  /* 0xffff00002f2f7812 */ /* 0x000fe200078ec0ff */
[----:B------:R-:W-:-:S02]  /*6b50*/  IMAD.U32 R52, R15, 0x10000, RZ ;  /* 0x000100000f347824 */ /* 0x000fc400078e00ff */
[C---:B------:R-:W-:Y:S01]  /*6b60*/  FMUL.FTZ R50, R54.reuse, R53 ;  /* 0x0000003536327220 */ /* 0x040fe20000410000 */
[-C--:B------:R-:W-:Y:S01]  /*6b70*/  FMUL.FTZ R54, R54, R41.reuse ;  /* 0x0000002936367220 */ /* 0x080fe20000410000 */
[----:B------:R-:W-:Y:S02]  /*6b80*/  LOP3.LUT R15, R15, 0xffff0000, RZ, 0xc0, !PT ;  /* 0xffff00000f0f7812 */ /* 0x000fe400078ec0ff */
[C---:B------:R-:W-:Y:S01]  /*6b90*/  FFMA.FTZ R50, R52.reuse, R41, -R50 ;  /* 0x0000002934327223 */ /* 0x040fe20000010832 */
[----:B------:R-:W-:Y:S01]  /*6ba0*/  FFMA.FTZ R41, R52, R53, R54 ;  /* 0x0000003534297223 */ /* 0x000fe20000010036 */
[----:B------:R-:W-:Y:S01]  /*6bb0*/  LOP3.LUT R52, R43, 0xffff0000, RZ, 0xc0, !PT ;  /* 0xffff00002b347812 */ /* 0x000fe200078ec0ff */
[C---:B------:R-:W-:Y:S01]  /*6bc0*/  IMAD.U32 R53, R40.reuse, 0x10000, RZ ;  /* 0x0001000028357824 */ /* 0x040fe200078e00ff */
[----:B------:R-:W-:Y:S01]  /*6bd0*/  LOP3.LUT R40, R40, 0xffff0000, RZ, 0xc0, !PT ;  /* 0xffff000028287812 */ /* 0x000fe200078ec0ff */
[----:B------:R-:W-:Y:S01]  /*6be0*/  IMAD.U32 R54, R36, 0x10000, RZ ;  /* 0x0001000024367824 */ /* 0x000fe200078e00ff */
[----:B------:R-:W-:Y:S01]  /*6bf0*/  PRMT R38, R108, 0x5410, R38 ;  /* 0x000054106c267816 */ /* 0x000fe20000000026 */
[----:B------:R-:W-:Y:S01]  /*6c00*/  FMUL.FTZ R43, R52, R110 ;  /* 0x0000006e342b7220 */ /* 0x000fe20000410000 */
[----:B------:R-:W-:-:S02]  /*6c10*/  F2FP.BF16.F32.PACK_AB R37, R37, R51 ;  /* 0x000000332525723e */ /* 0x000fc400000010ff */
[----:B------:R-:W-:Y:S01]  /*6c20*/  F2FP.BF16.F32.PACK_AB R48, R13, R48 ;  /* 0x000000300d30723e */ /* 0x000fe200000010ff */
[-C--:B------:R-:W-:Y:S01]  /*6c30*/  FFMA.FTZ R43, R15, R47.reuse, -R43 ;  /* 0x0000002f0f2b7223 */ /* 0x080fe2000001082b */
[----:B------:R-:W-:Y:S01]  /*6c40*/  FMUL.FTZ R47, R52, R47 ;  /* 0x0000002f342f7220 */ /* 0x000fe20000410000 */
[C---:B------:R-:W-:Y:S01]  /*6c50*/  IMAD.U32 R52, R39.reuse, 0x10000, RZ ;  /* 0x0001000027347824 */ /* 0x040fe200078e00ff */
[----:B------:R-:W-:Y:S01]  /*6c60*/  LOP3.LUT R39, R39, 0xffff0000, RZ, 0xc0, !PT ;  /* 0xffff000027277812 */ /* 0x000fe200078ec0ff */
[----:B------:R-:W-:Y:S02]  /*6c70*/  IMAD.MOV.U32 R13, RZ, RZ, R37 ;  /* 0x000000ffff0d7224 */ /* 0x000fe400078e0025 */
[----:B------:R-:W-:Y:S01]  /*6c80*/  FFMA.FTZ R15, R15, R110, R47 ;  /* 0x0000006e0f0f7223 */ /* 0x000fe2000001002f */
[C---:B------:R-:W-:Y:S01]  /*6c90*/  FMUL.FTZ R55, R53.reuse, R52 ;  /* 0x0000003435377220 */ /* 0x040fe20000410000 */
[----:B------:R-:W-:Y:S02]  /*6ca0*/  IMAD.U32 R47, R12, 0x10000, RZ ;  /* 0x000100000c2f7824 */ /* 0x000fe400078e00ff */
[----:B------:R-:W-:Y:S01]  /*6cb0*/  FMUL.FTZ R53, R53, R54 ;  /* 0x0000003635357220 */ /* 0x000fe20000410000 */
[----:B------:R-:W-:Y:S01]  /*6cc0*/  FMUL.FTZ R57, R40, R39 ;  /* 0x0000002728397220 */ /* 0x000fe20000410000 */
[----:B------:R-:W-:Y:S01]  /*6cd0*/  F2FP.BF16.F32.PACK_AB R43, R43, R50 ;  /* 0x000000322b2b723e */ /* 0x000fe200000010ff */
[C---:B------:R-:W-:Y:S01]  /*6ce0*/  FFMA.FTZ R55, R47.reuse, R54, -R55 ;  /* 0x000000362f377223 */ /* 0x040fe20000010837 */
[----:B------:R-:W-:Y:S01]  /*6cf0*/  FFMA.FTZ R53, R47, R52, R53 ;  /* 0x000000342f357223 */ /* 0x000fe20000010035 */
[----:B------:R-:W-:Y:S01]  /*6d00*/  LOP3.LUT R47, R36, 0xffff0000, RZ, 0xc0, !PT ;  /* 0xffff0000242f7812 */ /* 0x000fe200078ec0ff */
[----:B------:R-:W-:Y:S01]  /*6d10*/  IMAD.U32 R52, R38, 0x10000, RZ ;  /* 0x0001000026347824 */ /* 0x000fe200078e00ff */
[----:B------:R-:W-:-:S03]  /*6d20*/  LOP3.LUT R36, R12, 0xffff0000, RZ, 0xc0, !PT ;  /* 0xffff00000c247812 */ /* 0x000fc600078ec0ff */
[-C--:B------:R-:W-:Y:S02]  /*6d30*/  FMUL.FTZ R40, R40, R47.reuse ;  /* 0x0000002f28287220 */ /* 0x080fe40000410000 */
[----:B------:R-:W-:Y:S01]  /*6d40*/  FFMA.FTZ R12, R36, R47, -R57 ;  /* 0x0000002f240c7223 */ /* 0x000fe20000010839 */
[----:B------:R-:W-:Y:S02]  /*6d50*/  IMAD.U32 R47, R42, 0x10000, RZ ;  /* 0x000100002a2f7824 */ /* 0x000fe400078e00ff */
[----:B------:R-:W-:Y:S01]  /*6d60*/  FFMA.FTZ R36, R36, R39, R40 ;  /* 0x0000002724247223 */ /* 0x000fe20000010028 */
[C---:B------:R-:W-:Y:S01]  /*6d70*/  IMAD.U32 R40, R49.reuse, 0x10000, RZ ;  /* 0x0001000031287824 */ /* 0x040fe200078e00ff */
[----:B------:R-:W-:Y:S01]  /*6d80*/  LOP3.LUT R42, R42, 0xffff0000, RZ, 0xc0, !PT ;  /* 0xffff00002a2a7812 */ /* 0x000fe200078ec0ff */
[C---:B------:R-:W-:Y:S01]  /*6d90*/  IMAD.U32 R39, R14.reuse, 0x10000, RZ ;  /* 0x000100000e277824 */ /* 0x040fe200078e00ff */
[----:B------:R-:W-:Y:S01]  /*6da0*/  LOP3.LUT R49, R49, 0xffff0000, RZ, 0xc0, !PT ;  /* 0xffff000031317812 */ /* 0x000fe200078ec0ff */
[C---:B------:R-:W-:Y:S01]  /*6db0*/  FMUL.FTZ R54, R47.reuse, R40 ;  /* 0x000000282f367220 */ /* 0x040fe20000410000 */
[----:B------:R-:W-:Y:S01]  /*6dc0*/  FMUL.FTZ R47, R47, R52 ;  /* 0x000000342f2f7220 */ /* 0x000fe20000410000 */
[----:B------:R-:W-:-:S02]  /*6dd0*/  LOP3.LUT R14, R14, 0xffff0000, RZ, 0xc0, !PT ;  /* 0xffff00000e0e7812 */ /* 0x000fc400078ec0ff */
[C---:B------:R-:W-:Y:S01]  /*6de0*/  FFMA.FTZ R54, R39.reuse, R52, -R54 ;  /* 0x0000003427367223 */ /* 0x040fe20000010836 */
[----:B------:R-:W-:Y:S01]  /*6df0*/  FFMA.FTZ R39, R39, R40, R47 ;  /* 0x0000002827277223 */ /* 0x000fe2000001002f */
[----:B------:R-:W-:Y:S01]  /*6e00*/  LOP3.LUT R47, R38, 0xffff0000, RZ, 0xc0, !PT ;  /* 0xffff0000262f7812 */ /* 0x000fe200078ec0ff */
[----:B------:R-:W-:Y:S01]  /*6e10*/  FMUL.FTZ R57, R42, R49 ;  /* 0x000000312a397220 */ /* 0x000fe20000410000 */
[----:B------:R-:W-:Y:S01]  /*6e20*/  F2FP.BF16.F32.PACK_AB R38, R15, R41 ;  /* 0x000000290f26723e */ /* 0x000fe200000010ff */
[----:B------:R-:W-:Y:S01]  /*6e30*/  IMAD.MOV.U32 R15, RZ, RZ, R43 ;  /* 0x000000ffff0f7224 */ /* 0x000fe200078e002b */
[----:B------:R-:W-:Y:S01]  /*6e40*/  F2FP.BF16.F32.PACK_AB R12, R12, R55 ;  /* 0x000000370c0c723e */ /* 0x000fe200000010ff */
[-C--:B------:R-:W-:Y:S01]  /*6e50*/  FMUL.FTZ R42, R42, R47.reuse ;  /* 0x0000002f2a2a7220 */ /* 0x080fe20000410000 */
[----:B------:R-:W-:Y:S01]  /*6e60*/  FFMA.FTZ R47, R14, R47, -R57 ;  /* 0x0000002f0e2f7223 */ /* 0x000fe20000010839 */
[----:B------:R-:W-:Y:S01]  /*6e70*/  F2FP.BF16.F32.PACK_AB R40, R36, R53 ;  /* 0x000000352428723e */ /* 0x000fe200000010ff */
[----:B------:R-:W-:-:S02]  /*6e80*/  IMAD.MOV.U32 R41, RZ, RZ, R48 ;  /* 0x000000ffff297224 */ /* 0x000fc400078e0030 */
[----:B------:R-:W-:Y:S01]  /*6e90*/  FFMA.FTZ R14, R14, R49, R42 ;  /* 0x000000310e0e7223 */ /* 0x000fe2000001002a */
[----:B------:R-:W-:Y:S01]  /*6ea0*/  IMAD.MOV.U32 R43, RZ, RZ, R38 ;  /* 0x000000ffff2b7224 */ /* 0x000fe200078e0026 */
[----:B------:R-:W-:-:S03]  /*6eb0*/  F2FP.BF16.F32.PACK_AB R42, R47, R54 ;  /* 0x000000362f2a723e */ /* 0x000fc600000010ff */
[----:B------:R-:W-:Y:S02]  /*6ec0*/  F2FP.BF16.F32.PACK_AB R39, R14, R39 ;  /* 0x000000270e27723e */ /* 0x000fe400000010ff */
[----:B------:R-:W-:-:S03]  /*6ed0*/  IMAD.MOV.U32 R14, RZ, RZ, R42 ;  /* 0x000000ffff0e7224 */ /* 0x000fc600078e002a */
[----:B------:R-:W-:-:S07]  /*6ee0*/  IMAD.MOV.U32 R42, RZ, RZ, R39 ;  /* 0x000000ffff2a7224 */ /* 0x000fce00078e0027 */
.L_x_1435:
[----:B------:R-:W-:Y:S05]  /*6ef0*/  BSYNC B1 ;  /* 0x0000000000017941 */ /* 0x000fea0003800000 */
.L_x_1434:
[----:B---3--:R3:W-:Y:S01]  /*6f00*/  ST.E.128 desc[UR54][R44.64], R12 ;  /* 0x0000000c2c007985 */ /* 0x0087e2000c101d36 */
[----:B------:R-:W-:-:S13]  /*6f10*/  ISETP.GE.AND P3, PT, R46, R11, PT ;  /* 0x0000000b2e00720c */ /* 0x000fda0003f66270 */
[----:B------:R-:W-:Y:S05]  /*6f20*/  @P3 BRA `(.L_x_1397) ;  /* 0x0000000400543947 */ /* 0x000fea0003800000 */
[----:B------:R-:W-:-:S05]  /*6f30*/  IMAD.WIDE R90, R46, 0x2, R90 ;  /* 0x000000022e5a7825 */ /* 0x000fca00078e025a */
[----:B--2---:R2:W-:Y:S01]  /*6f40*/  ST.E.128 desc[UR54][R90.64], R40 ;  /* 0x000000285a007985 */ /* 0x0045e2000c101d36 */
[----:B------:R-:W-:Y:S05]  /*6f50*/  BRA `(.L_x_1397) ;  /* 0x0000000400487947 */ /* 0x000fea0003800000 */
.L_x_1389:
[----:B------:R-:W-:-:S06]  /*6f60*/  UISETP.NE.AND UP0, UPT, UR39, 0x3, UPT ;  /* 0x000000032700788c */ /* 0x000fcc000bf05270 */
[----:B------:R-:W-:-:S13]  /*6f70*/  PLOP3.LUT P2, PT, PT, PT, UP0, 0x80, 0x0 ;  /* 0x000000000000781c */ /* 0x000fda0003f4f008 */
[----:B------:R-:W-:Y:S05]  /*6f80*/  @!P2 BRA `(.L_x_1436) ;  /* 0x000000000004a947 */ /* 0x000fea0003800000 */
[----:B------:R-:W-:Y:S01]  /*6f90*/  BPT.TRAP 0x1 ;  /* 0x000000040000795c */ /* 0x000fe20000300000 */
.L_x_1436:
[----:B------:R-:W2:Y:S01]  /*6fa0*/  LDL R12, [R1+0xc] ;  /* 0x00000c00010c7983 */ /* 0x000ea20000100800 */
[----:B------:R-:W-:Y:S01]  /*6fb0*/  IMAD R34, R22, 0x8, R2 ;  /* 0x0000000816227824 */ /* 0x000fe200078e0202 */
[----:B------:R-:W-:Y:S01]  /*6fc0*/  BSSY B1, `(.L_x_1437) ;  /* 0x0000005000017945 */ /* 0x000fe20003800000 */
[----:B------:R-:W-:Y:S02]  /*6fd0*/  SHF.R.S32.HI R83, RZ, 0x1f, R82 ;  /* 0x0000001fff537819 */ /* 0x000fe40000011452 */
[----:B--2---:R-:W-:-:S04]  /*6fe0*/  SHF.L.U32 R86, R12, 0x1f, RZ ;  /* 0x0000001f0c567819 */ /* 0x004fc800000006ff */
[----:B------:R-:W0:Y:S02]  /*6ff0*/  SYNCS.PHASECHK.TRANS64.TRYWAIT P3, [R34+URZ+0x2d890], R86 ;  /* 0x02d89056220075a7 */ /* 0x000e24000806017f */
[----:B0-----:R-:W-:Y:S05]  /*7000*/  @!P3 BRA `(.L_x_1438) ;  /* 0x0000020000b8b947 */ /* 0x001fea0003800000 */
.L_x_1749:
[----:B------:R-:W-:Y:S05]  /*7010*/  BSYNC B1 ;  /* 0x0000000000017941 */ /* 0x000fea0003800000 */
.L_x_1437:
[----:B------:R-:W1:Y:S01]  /*7020*/  S2R R36, SR_TID.X ;  /* 0x0000000000247919 */ /* 0x000e620000002100 */
        /* <DEDUP_REMOVED lines=18> */
[----:B------:R-:W-:Y:S01]  /*7150*/  LEA R43, P3, R12, UR6, 0x1 ;  /* 0x000000060c2b7c11 */ /* 0x000fe2000f8608ff */
[C---:B-1----:R-:W-:Y:S02]  /*7160*/  VIADD R37, R36.reuse, 0xffffff80 ;  /* 0xffffff8024257836 */ /* 0x042fe40000000000 */
[----:B------:R-:W-:Y:S01]  /*7170*/  VIADD R36, R36, 0xffffff80 ;  /* 0xffffff8024247836 */ /* 0x000fe20000000000 */
[----:B------:R-:W-:-:S04]  /*7180*/  LEA.HI.X R13, R12, UR7, R13, 0x1, P3 ;  /* 0x000000070c0d7c11 */ /* 0x000fc800098f0c0d */
[----:B------:R-:W-:-:S04]  /*7190*/  LEA.HI R36, R36, R37, RZ, 0x1 ;  /* 0x0000002524247211 */ /* 0x000fc800078f08ff */
[----:B------:R-:W-:-:S04]  /*71a0*/  SHF.R.S32.HI R36, RZ, 0x1, R36 ;  /* 0x00000001ff247819 */ /* 0x000fc80000011424 */
[----:B------:R-:W-:Y:S01]  /*71b0*/  ISETP.GT.AND P3, PT, R85, R36, PT ;  /* 0x000000245500720c */ /* 0x000fe20003f64270 */
[----:B------:R-:W-:-:S12]  /*71c0*/  BRA.DIV UR4, `(.L_x_1439) ;  /* 0x00000202045c7947 */ /* 0x000fd8000b800000 */
[----:B------:R1:W2:Y:S04]  /*71d0*/  SHFL.IDX PT, R42, R13, RZ, 0x1e1f ;  /* 0x001e1fff0d2a7589 */ /* 0x0002a800000e0000 */
[----:B------:R-:W3:Y:S02]  /*71e0*/  SHFL.IDX PT, R43, R43, RZ, 0x1e1f ;  /* 0x001e1fff2b2b7589 */ /* 0x000ee400000e0000 */
.L_x_1753:
[----:B------:R-:W-:Y:S05]  /*71f0*/  @!P3 BRA `(.L_x_1397) ;  /* 0x0000000000a0b947 */ /* 0x000fea0003800000 */
[----:B-1----:R-:W4:Y:S01]  /*7200*/  LDL R13, [R1+0x80] ;  /* 0x00008000010d7983 */ /* 0x002f220000100800 */
[----:B------:R-:W-:-:S03]  /*7210*/  ULDC UR4, c[0x0][0x2f4] ;  /* 0x0000bd0000047ab9 */ /* 0x000fc60000000800 */
[----:B------:R-:W5:Y:S04]  /*7220*/  LDL R12, [R1+0x7c] ;  /* 0x00007c00010c7983 */ /* 0x000f680000100800 */
[----:B------:R-:W5:Y:S04]  /*7230*/  LDL R11, [R1+0x68] ;  /* 0x00006800010b7983 */ /* 0x000f680000100800 */
[----:B------:R-:W5:Y:S01]  /*7240*/  LDL R45, [R1+0x6c] ;  /* 0x00006c00012d7983 */ /* 0x000f620000100800 */
[C---:B------:R-:W-:Y:S02]  /*7250*/  ISETP.GE.AND P5, PT, R18.reuse, UR4, PT ;  /* 0x0000000412007c0c */ /* 0x040fe4000bfa6270 */
[----:B------:R-:W-:Y:S01]  /*7260*/  ISETP.GE.AND P4, PT, R137, UR4, PT ;  /* 0x0000000489007c0c */ /* 0x000fe2000bf86270 */
[----:B------:R-:W5:Y:S10]  /*7270*/  LDL R44, [R1+0x78] ;  /* 0x00007800012c7983 */ /* 0x000f740000100800 */
[----:B---3--:R-:W-:-:S04]  /*7280*/  @!P5 LEA R40, P3, R18, R43, 0x1 ;  /* 0x0000002b1228d211 */ /* 0x008fc800078608ff */
[----:B--2---:R-:W-:Y:S02]  /*7290*/  @!P5 LEA.HI.X R41, R18, R42, R19, 0x1, P3 ;  /* 0x0000002a1229d211 */ /* 0x004fe400018f0c13 */
[----:B------:R-:W-:-:S04]  /*72a0*/  @!P4 LEA R38, P3, R137, R43, 0x1 ;  /* 0x0000002b8926c211 */ /* 0x000fc800078608ff */
[----:B----4-:R-:W-:Y:S02]  /*72b0*/  @!P4 LEA.HI.X R39, R137, R42, R13, 0x1, P3 ;  /* 0x0000002a8927c211 */ /* 0x010fe400018f0c0d */
[----:B------:R-:W-:-:S13]  /*72c0*/  ISETP.GE.AND P3, PT, R136, UR4, PT ;  /* 0x0000000488007c0c */ /* 0x000fda000bf66270 */
[----:B------:R-:W-:-:S04]  /*72d0*/  @!P3 LEA R36, P6, R136, R43, 0x1 ;  /* 0x0000002b8824b211 */ /* 0x000fc800078c08ff */
[----:B-----5:R-:W-:Y:S02]  /*72e0*/  @!P3 LEA.HI.X R37, R136, R42, R12, 0x1, P6 ;  /* 0x0000002a8825b211 */ /* 0x020fe400030f0c0c */
[----:B------:R-:W1:Y:S04]  /*72f0*/  @!P5 LDS.128 R12, [R64+0x15000] ;  /* 0x01500000400cd984 */ /* 0x000e680000000c00 */
[----:B-1----:R1:W-:Y:S01]  /*7300*/  @!P5 ST.E.128 desc[UR54][R40.64], R12 ;  /* 0x0000000c2800d985 */ /* 0x0023e2000c101d36 */
[----:B------:R-:W-:-:S13]  /*7310*/  ISETP.GE.AND P5, PT, R3, UR4, PT ;  /* 0x0000000403007c0c */ /* 0x000fda000bfa6270 */
[----:B------:R-:W2:Y:S01]  /*7320*/  @!P5 LDS.128 R12, [R35+0x15000] ;  /* 0x01500000230cd984 */ /* 0x000ea20000000c00 */
[----:B------:R-:W-:Y:S02]  /*7330*/  @!P5 IMAD.SHL.U32 R11, R11, 0x8, RZ ;  /* 0x000000080b0bd824 */ /* 0x000fe400078e00ff */
        /* <DEDUP_REMOVED lines=20> */
.L_x_1397:
[----:B------:R-:W-:Y:S05]  /*7480*/  BSYNC B0 ;  /* 0x0000000000007941 */ /* 0x000fea0003800000 */
.L_x_1388:
        /* <DEDUP_REMOVED lines=16> */
.L_x_1441:
[----:B------:R-:W-:Y:S05]  /*7590*/  BSYNC B0 ;  /* 0x0000000000007941 */ /* 0x000fea0003800000 */
.L_x_1440:
[----:B------:R-:W5:Y:S01]  /*75a0*/  SYNCS.PHASECHK.TRANS64.TRYWAIT P2, [R34+URZ+0x2d8b0], R86 ;  /* 0x02d8b056220075a7 */ /* 0x000f62000804017f */
[----:B------:R-:W-:Y:S04]  /*75b0*/  BSSY B0, `(.L_x_1442) ;  /* 0x0000002000007945 */ /* 0x000fe80003800000 */
[----:B-----5:R-:W-:Y:S05]  /*75c0*/  @!P2 BRA `(.L_x_1443) ;  /* 0x000001fc00a4a947 */ /* 0x020fea0003800000 */
.L_x_1754:
[----:B------:R-:W-:Y:S05]  /*75d0*/  BSYNC B0 ;  /* 0x0000000000007941 */ /* 0x000fea0003800000 */
.L_x_1442:
[----:B-1-34-:R-:W1:Y:S01]  /*75e0*/  S2R R14, SR_TID.X ;  /* 0x00000000000e7919 */ /* 0x01ae620000002100 */
[----:B------:R-:W-:Y:S01]  /*75f0*/  ULDC.64 UR4, c[0x0][0x328] ;  /* 0x0000ca0000047ab9 */ /* 0x000fe20000000a00 */
[----:B------:R-:W-:Y:S01]  /*7600*/  ULDC.64 UR6, c[0x0][0x318] ;  /* 0x0000c60000067ab9 */ /* 0x000fe20000000a00 */
[----:B------:R-:W-:Y:S01]  /*7610*/  IMAD R83, R83, UR4, RZ ;  /* 0x0000000453537c24 */ /* 0x000fe2000f8e02ff */
[----:B------:R-:W-:Y:S01]  /*7620*/  BSSY B0, `(.L_x_1444) ;  /* 0x000003c000007945 */ /* 0x000fe20003800000 */
[----:B--2---:R-:W-:-:S04]  /*7630*/  IMAD.WIDE.U32 R12, R82, UR4, RZ ;  /* 0x00000004520c7c25 */ /* 0x004fc8000f8e00ff */
        /* <DEDUP_REMOVED lines=10> */
[----:B------:R-:W-:Y:S01]  /*76e0*/  LEA R11, P2, R12, UR6, 0x1 ;  /* 0x000000060c0b7c11 */ /* 0x000fe2000f8408ff */
[C---:B-1----:R-:W-:Y:S02]  /*76f0*/  VIADD R15, R14.reuse, 0xffffff80 ;  /* 0xffffff800e0f7836 */ /* 0x042fe40000000000 */
[----:B------:R-:W-:Y:S01]  /*7700*/  VIADD R14, R14, 0xffffff80 ;  /* 0xffffff800e0e7836 */ /* 0x000fe20000000000 */
[----:B------:R-:W-:Y:S01]  /*7710*/  LEA.HI.X R12, R12, UR7, R13, 0x1, P2 ;  /* 0x000000070c0c7c11 */ /* 0x000fe200090f0c0d */
[----:B------:R0:W1:Y:S03]  /*7720*/  SHFL.IDX PT, R40, R11, RZ, 0x1e1f ;  /* 0x001e1fff0b287589 */ /* 0x00006600000e0000 */
[----:B------:R-:W-:Y:S01]  /*7730*/  LEA.HI R14, R14, R15, RZ, 0x1 ;  /* 0x0000000f0e0e7211 */ /* 0x000fe200078f08ff */
[----:B------:R0:W2:Y:S03]  /*7740*/  SHFL.IDX PT, R41, R12, RZ, 0x1e1f ;  /* 0x001e1fff0c297589 */ /* 0x0000a600000e0000 */
[----:B------:R-:W-:-:S04]  /*7750*/  SHF.R.S32.HI R14, RZ, 0x1, R14 ;  /* 0x00000001ff0e7819 */ /* 0x000fc8000001140e */
[----:B------:R-:W-:-:S13]  /*7760*/  ISETP.GT.AND P2, PT, R85, R14, PT ;  /* 0x0000000e5500720c */ /* 0x000fda0003f44270 */
[----:B01----:R-:W-:Y:S05]  /*7770*/  @!P2 BRA `(.L_x_1445) ;  /* 0x000000000098a947 */ /* 0x003fea0003800000 */
[----:B------:R-:W3:Y:S01]  /*7780*/  LDL R15, [R1+0x80] ;  /* 0x00008000010f7983 */ /* 0x000ee20000100800 */
[----:B------:R-:W-:-:S03]  /*7790*/  ULDC UR4, c[0x0][0x2f4] ;  /* 0x0000bd0000047ab9 */ /* 0x000fc60000000800 */
[----:B------:R-:W4:Y:S04]  /*77a0*/  LDL R14, [R1+0x7c] ;  /* 0x00007c00010e7983 */ /* 0x000f280000100800 */
[----:B------:R-:W5:Y:S04]  /*77b0*/  LDL R46, [R1+0x68] ;  /* 0x00006800012e7983 */ /* 0x000f680000100800 */
[----:B------:R-:W5:Y:S01]  /*77c0*/  LDL R45, [R1+0x6c] ;  /* 0x00006c00012d7983 */ /* 0x000f620000100800 */
[C---:B------:R-:W-:Y:S02]  /*77d0*/  ISETP.GE.AND P5, PT, R18.reuse, UR4, PT ;  /* 0x0000000412007c0c */ /* 0x040fe4000bfa6270 */
[----:B------:R-:W-:Y:S01]  /*77e0*/  ISETP.GE.AND P4, PT, R137, UR4, PT ;  /* 0x0000000489007c0c */ /* 0x000fe2000bf86270 */
[----:B------:R-:W5:Y:S10]  /*77f0*/  LDL R44, [R1+0x78] ;  /* 0x00007800012c7983 */ /* 0x000f740000100800 */
[----:B------:R-:W-:-:S04]  /*7800*/  @!P5 LEA R42, P2, R18, R40, 0x1 ;  /* 0x00000028122ad211 */ /* 0x000fc800078408ff */
        /* <DEDUP_REMOVED lines=10> */
[----:B-----5:R-:W-:-:S04]  /*78b0*/  @!P5 IMAD.SHL.U32 R11, R46, 0x8, RZ ;  /* 0x000000082e0bd824 */ /* 0x020fc800078e00ff */
        /* <DEDUP_REMOVED lines=12> */
[----:B------:R-:W-:Y:S01]  /*7980*/  @!P5 LEA.HI.X R41, R138, R41, R44, 0x1, P6 ;  /* 0x000000298a29d211 */ /* 0x000fe200030f0c2c */
[----:B0-----:R-:W-:Y:S04]  /*7990*/  @!P4 ST.E.128 desc[UR54][R38.64], R12 ;  /* 0x0000000c2600c985 */ /* 0x001fe8000c101d36 */
[----:B------:R-:W0:Y:S04]  /*79a0*/  @!P2 LDS.128 R12, [R64+0x4000] ;  /* 0x00400000400ca984 */ /* 0x000e280000000c00 */
[----:B0-----:R-:W-:Y:S04]  /*79b0*/  @!P2 ST.E.128 desc[UR54][R36.64], R12 ;  /* 0x0000000c2400a985 */ /* 0x001fe8000c101d36 */
[----:B------:R-:W0:Y:S04]  /*79c0*/  @!P5 LDS.128 R12, [R35+0x4000] ;  /* 0x00400000230cd984 */ /* 0x000e280000000c00 */
[----:B0-----:R0:W-:Y:S02]  /*79d0*/  @!P5 ST.E.128 desc[UR54][R40.64], R12 ;  /* 0x0000000c2800d985 */ /* 0x0011e4000c101d36 */
.L_x_1445:
[----:B------:R-:W-:Y:S05]  /*79e0*/  BSYNC B0 ;  /* 0x0000000000007941 */ /* 0x000fea0003800000 */
.L_x_1444:
[----:B0-----:R-:W3:Y:S01]  /*79f0*/  LDL.LU R12, [R1+0xc] ;  /* 0x00000c00010c7983 */ /* 0x001ee20000300800 */
[----:B------:R-:W-:Y:S02]  /*7a00*/  VIADD R22, R22, 0x1 ;  /* 0x0000000116167836 */ /* 0x000fe40000000000 */
[----:B------:R-:W-:Y:S01]  /*7a10*/  @!P3 VIADD R34, R34, 0x2d8c0 ;  /* 0x0002d8c02222b836 */ /* 0x000fe20000000000 */
[----:B------:R-:W-:Y:S01]  /*7a20*/  @!PT LDS RZ, [RZ] ;  /* 0x00000000fffff984 */ /* 0x000fe20000000800 */
[----:B------:R-:W-:Y:S01]  /*7a30*/  @!PT LDS RZ, [RZ] ;  /* 0x00000000fffff984 */ /* 0x000fe20000000800 */
[----:B------:R-:W-:Y:S01]  /*7a40*/  @!PT LDS RZ, [RZ] ;  /* 0x00000000fffff984 */ /* 0x000fe20000000800 */
[----:B------:R-:W-:Y:S01]  /*7a50*/  @!PT LDS RZ, [RZ] ;  /* 0x00000000fffff984 */ /* 0x000fe20000000800 */
[----:B------:R0:W-:Y:S06]  /*7a60*/  MEMBAR.ALL.CTA ;  /* 0x0000000000007992 */ /* 0x0001ec0000008000 */
[----:B0-----:R-:W0:Y:S02]  /*7a70*/  FENCE.VIEW.ASYNC.S ;  /* 0x00000000000073c6 */ /* 0x001e240000000000 */
[----:B0-----:R0:W-:Y:S01]  /*7a80*/  BAR.SYNC.DEFER_BLOCKING R99, 0x80 ;  /* 0x000200630000751d */ /* 0x0011e20000010000 */
[----:B------:R-:W-:-:S02]  /*7a90*/  ISETP.NE.AND P2, PT, R22, 0x2, PT ;  /* 0x000000021600780c */ /* 0x000fc40003f45270 */
[----:B------:R-:W-:Y:S02]  /*7aa0*/  @!P3 PRMT R34, RZ, 0x654, R34 ;  /* 0x00000654ff22b816 */ /* 0x000fe40000000022 */
[----:B------:R-:W-:Y:S02]  /*7ab0*/  SEL R11, RZ, 0x1, P2 ;  /* 0x00000001ff0b7807 */ /* 0x000fe40001000000 */
[----:B------:R-:W-:Y:S01]  /*7ac0*/  SEL R22, R22, RZ, P2 ;  /* 0x000000ff16167207 */ /* 0x000fe20001000000 */
[----:B------:R0:W-:Y:S01]  /*7ad0*/  @!P3 SYNCS.ARRIVE.TRANS64.RED.A1T0 RZ, [R34+URZ], RZ ;  /* 0x000000ff22ffb9a7 */ /* 0x0001e2000810043f */
[----:B---3--:R-:W-:-:S05]  /*7ae0*/  LOP3.LUT R12, R12, R11, RZ, 0x3c, !PT ;  /* 0x0000000b0c0c7212 */ /* 0x008fca00078e3cff */
[----:B------:R0:W-:Y:S01]  /*7af0*/  STL [R1+0xc], R12 ;  /* 0x00000c0c01007387 */ /* 0x0001e20000100800 */
[----:B------:R-:W-:Y:S05]  /*7b00*/  @P1 BRA `(.L_x_1446) ;  /* 0xffffffb000a41947 */ /* 0x000fea000383ffff */
[----:B0-----:R-:W0:Y:S01]  /*7b10*/  S2R R12, SR_TID.X ;  /* 0x00000000000c7919 */ /* 0x001e220000002100 */
[----:B------:R-:W-:Y:S02]  /*7b20*/  PLOP3.LUT P0, PT, PT, PT, PT, 0x8, 0x0 ;  /* 0x000000000000781c */ /* 0x000fe40003f0e170 */
[----:B0-----:R-:W-:-:S04]  /*7b30*/  SHF.R.U32.HI R12, RZ, 0x7, R12 ;  /* 0x00000007ff0c7819 */ /* 0x001fc8000001160c */
[----:B------:R-:W-:-:S13]  /*7b40*/  ISETP.NE.AND P4, PT, R12, 0x1, PT ;  /* 0x000000010c00780c */ /* 0x000fda0003f85270 */
[----:B------:R-:W-:Y:S06]  /*7b50*/  @!P4 BAR.ARV 0x9, 0x100 ;  /* 0x024400000000cb1d */ /* 0x000fec0000002000 */
.L_x_1383:
[----:B------:R-:W3:Y:S01]  /*7b60*/  LDL R8, [R1+0x5c] ;  /* 0x00005c0001087983 */ /* 0x000ee20000100800 */
[----:B------:R-:W0:Y:S01]  /*7b70*/  LDC R0, c[0x0][0x448] ;  /* 0x00011200ff007b82 */ /* 0x000e220000000800 */
[----:B------:R-:W-:-:S07]  /*7b80*/  IADD3 R7, R157, 0x1, -R154 ;  /* 0x000000019d077810 */ /* 0x000fce0007ffe89a */
[----:B------:R-:W1:Y:S01]  /*7b90*/  LDC.64 R4, c[0x0][0x9e0] ;  /* 0x00027800ff047b82 */ /* 0x000e620000000a00 */
[----:B0-----:R-:W-:Y:S02]  /*7ba0*/  ISETP.NE.AND P1, PT, R0, 0x1, PT ;  /* 0x000000010000780c */ /* 0x001fe40003f25270 */
[----:B-1----:R-:W-:-:S11]  /*7bb0*/  ISETP.GE.AND P2, PT, R5, 0x1, PT ;  /* 0x000000010500780c */ /* 0x002fd60003f46270 */
[----:B------:R-:W0:Y:S08]  /*7bc0*/  @P1 LDC R3, c[0x0][0x44c] ;  /* 0x00011300ff031b82 */ /* 0x000e300000000800 */
[----:B------:R-:W1:Y:S01]  /*7bd0*/  @P1 LDC R6, c[0x0][0x450] ;  /* 0x00011400ff061b82 */ /* 0x000e620000000800 */
[----:B---3--:R-:W-:-:S04]  /*7be0*/  VIADD R0, R8, 0xbf ;  /* 0x000000bf08007836 */ /* 0x008fc80000000000 */
[----:B0-----:R-:W-:-:S05]  /*7bf0*/  @P1 IMAD.HI.U32 R3, R0, R3, RZ ;  /* 0x0000000300031227 */ /* 0x001fca00078e00ff */
[----:B-1----:R-:W-:-:S05]  /*7c00*/  @P1 SHF.R.U32.HI R0, RZ, R6, R3 ;  /* 0x00000006ff001219 */ /* 0x002fca0000011603 */
[----:B------:R-:W-:Y:S01]  /*7c10*/  IMAD.IADD R3, R7, 0x1, R0 ;  /* 0x0000000107037824 */ /* 0x000fe200078e0200 */
[----:B------:R-:W-:Y:S06]  /*7c20*/  @P0 BRA `(.L_x_1447) ;  /* 0x00000000000c0947 */ /* 0x000fec0003800000 */
[----:B------:R-:W0:Y:S01]  /*7c30*/  FENCE.VIEW.ASYNC.G ;  /* 0x00000000000073c6 */ /* 0x000e220000000100 */
[----:B------:R-:W-:Y:S05]  /*7c40*/  WARPSYNC.ALL ;  /* 0x0000000000007948 */ /* 0x000fea0003800000 */
[----:B0-----:R-:W-:Y:S06]  /*7c50*/  BAR.ARV 0xc, 0x200 ;  /* 0x0308000000007b1d */ /* 0x001fec0000002000 */
.L_x_1447:
[----:B------:R-:W-:Y:S01]  /*7c60*/  IMAD.IADD R4, R3, 0x1, R4 ;  /* 0x0000000103047824 */ /* 0x000fe200078e0204 */
[----:B------:R-:W-:Y:S06]  /*7c70*/  @!P2 BRA `(.L_x_1448) ;  /* 0x000000000048a947 */ /* 0x000fec0003800000 */
        /* <DEDUP_REMOVED lines=11> */
.L_x_1450:
[----:B------:R-:W-:-:S13]  /*7d30*/  ISETP.NE.AND P0, PT, R5, 0x1, PT ;  /* 0x000000010500780c */ /* 0x000fda0003f05270 */
[----:B------:R-:W0:Y:S02]  /*7d40*/  @P0 LDC.64 R6, c[0x0][0x9e8] ;  /* 0x00027a00ff060b82 */ /* 0x000e240000000a00 */
[----:B0-----:R-:W-:-:S05]  /*7d50*/  @P0 IMAD.HI.U32 R6, R0, R6, RZ ;  /* 0x0000000600060227 */ /* 0x001fca00078e00ff */
[----:B------:R-:W-:-:S07]  /*7d60*/  @P0 SHF.R.U32.HI R0, RZ, R7, R6 ;  /* 0x00000007ff000219 */ /* 0x000fce0000011606 */
.L_x_1451:
[----:B------:R-:W-:Y:S05]  /*7d70*/  BSYNC B0 ;  /* 0x0000000000007941 */ /* 0x000fea0003800000 */
.L_x_1449:
[----:B------:R-:W-:-:S05]  /*7d80*/  IMAD R3, R0, R5, R5 ;  /* 0x0000000500037224 */ /* 0x000fca00078e0205 */
[----:B------:R-:W-:-:S07]  /*7d90*/  VIMNMX R4, R4, R3, PT ;  /* 0x0000000304047248 */ /* 0x000fce0003fe0100 */
.L_x_1448:
[----:B------:R-:W0:Y:S01]  /*7da0*/  @P1 LDC R0, c[0x0][0x44c] ;  /* 0x00011300ff001b82 */ /* 0x000e220000000800 */
[----:B------:R-:W-:Y:S01]  /*7db0*/  VIADD R4, R4, 0x7f ;  /* 0x0000007f04047836 */ /* 0x000fe20000000000 */
[----:B------:R-:W-:-:S04]  /*7dc0*/  ULDC UR4, c[0x0][0x9dc] ;  /* 0x0002770000047ab9 */ /* 0x000fc80000000800 */
[----:B------:R-:W-:Y:S02]  /*7dd0*/  SHF.R.S32.HI R3, RZ, 0x1f, R4 ;  /* 0x0000001fff037819 */ /* 0x000fe40000011404 */
[----:B------:R-:W1:Y:S02]  /*7de0*/  @P1 LDC R7, c[0x0][0x450] ;  /* 0x00011400ff071b82 */ /* 0x000e640000000800 */
[----:B------:R-:W-:-:S04]  /*7df0*/  LEA.HI R3, R3, R4, RZ, 0x7 ;  /* 0x0000000403037211 */ /* 0x000fc800078f38ff */
[----:B------:R-:W-:-:S04]  /*7e00*/  SHF.R.S32.HI R3, RZ, 0x7, R3 ;  /* 0x00000007ff037819 */ /* 0x000fc80000011403 */
[----:B------:R-:W-:Y:S01]  /*7e10*/  VIMNMX R100, R100, R3, PT ;  /* 0x0000000364647248 */ /* 0x000fe20003fe0100 */
[----:B0-----:R-:W-:-:S04]  /*7e20*/  @P1 IMAD.HI.U32 R6, R8, R0, RZ ;  /* 0x0000000008061227 */ /* 0x001fc800078e00ff */
[----:B------:R-:W-:Y:S01]  /*7e30*/  IMAD.MOV.U32 R0, RZ, RZ, R8 ;  /* 0x000000ffff007224 */ /* 0x000fe200078e0008 */
        /* <DEDUP_REMOVED lines=14> */
.L_x_1454:
[----:B------:R-:W-:-:S13]  /*7f20*/  ISETP.NE.AND P0, PT, R5, 0x1, PT ;  /* 0x000000010500780c */ /* 0x000fda0003f05270 */
[----:B------:R-:W0:Y:S02]  /*7f30*/  @P0 LDC.64 R6, c[0x0][0x9e8] ;  /* 0x00027a00ff060b82 */ /* 0x000e240000000a00 */
[----:B0-----:R-:W-:-:S05]  /*7f40*/  @P0 IMAD.HI.U32 R4, R0, R6, RZ ;  /* 0x0000000600040227 */ /* 0x001fca00078e00ff */
[----:B------:R-:W-:-:S07]  /*7f50*/  @P0 SHF.R.U32.HI R0, RZ, R7, R4 ;  /* 0x00000007ff000219 */ /* 0x000fce0000011604 */
.L_x_1455:
[----:B------:R-:W-:Y:S05]  /*7f60*/  BSYNC B0 ;  /* 0x0000000000007941 */ /* 0x000fea0003800000 */
.L_x_1453:
[----:B------:R-:W-:-:S05]  /*7f70*/  IMAD R0, R0, R5, RZ ;  /* 0x0000000500007224 */ /* 0x000fca00078e02ff */
[----:B------:R-:W-:-:S07]  /*7f80*/  VIMNMX R3, R3, R0, !PT ;  /* 0x0000000003037248 */ /* 0x000fce0007fe0100 */
.L_x_1452:
[----:B------:R-:W-:Y:S01]  /*7f90*/  SHF.R.S32.HI R0, RZ, 0x1f, R3 ;  /* 0x0000001fff007819 */ /* 0x000fe20000011403 */
[----:B------:R-:W-:Y:S01]  /*7fa0*/  BSSY B0, `(.L_x_1456) ;  /* 0x0000027000007945 */ /* 0x000fe20003800000 */
[----:B------:R-:W-:Y:S02]  /*7fb0*/  IMAD.MOV.U32 R97, RZ, RZ, RZ ;  /* 0x000000ffff617224 */ /* 0x000fe400078e00ff */
[----:B------:R-:W-:-:S04]  /*7fc0*/  LEA.HI R0, R0, R3, RZ, 0x7 ;  /* 0x0000000300007211 */ /* 0x000fc800078f38ff */
[----:B------:R-:W-:-:S04]  /*7fd0*/  SHF.R.S32.HI R0, RZ, 0x7, R0 ;  /* 0x00000007ff007819 */ /* 0x000fc80000011400 */
[----:B------:R-:W-:-:S04]  /*7fe0*/  VIMNMX R9, RZ, R0, !PT ;  /* 0x00000000ff097248 */ /* 0x000fc80007fe0100 */
[----:B------:R-:W-:-:S13]  /*7ff0*/  ISETP.GT.AND P0, PT, R100, R9, PT ;  /* 0x000000096400720c */ /* 0x000fda0003f04270 */
[----:B------:R-:W-:Y:S05]  /*8000*/  @!P0 BRA `(.L_x_1457) ;  /* 0x0000000000808947 */ /* 0x000fea0003800000 */
[----:B------:R-:W3:Y:S01]  /*8010*/  LDL R4, [R1+0xa8] ;  /* 0x0000a80001047983 */ /* 0x000ee20000100800 */
[----:B------:R-:W-:Y:S01]  /*8020*/  ULDC UR4, c[0x0][0x9f0] ;  /* 0x00027c0000047ab9 */ /* 0x000fe20000000800 */
[----:B---3--:R-:W-:-:S04]  /*8030*/  ISETP.NE.AND P0, PT, R4, RZ, PT ;  /* 0x000000ff0400720c */ /* 0x008fc80003f05270 */
        /* <DEDUP_REMOVED lines=29> */
.L_x_1457:
[----:B------:R-:W-:Y:S05]  /*8210*/  BSYNC B0 ;  /* 0x0000000000007941 */ /* 0x000fea0003800000 */
.L_x_1456:
[----:B------:R-:W3:Y:S01]  /*8220*/  LDL R0, [R1+0xb0] ;  /* 0x0000b00001007983 */ /* 0x000ee20000100800 */
        /* <DEDUP_REMOVED lines=25> */
[----:B---3--:R-:W-:-:S02]  /*83c0*/  IMAD R4, R0, R97, R9 ;  /* 0x0000006100047224 */ /* 0x008fc400078e0209 */
[----:B------:R-:W-:-:S03]  /*83d0*/  IMAD.MOV.U32 R0, RZ, RZ, RZ ;  /* 0x000000ffff007224 */ /* 0x000fc600078e00ff */
[----:B------:R0:W-:Y:S01]  /*83e0*/  STL [R1+0xa0], R4 ;  /* 0x0000a00401007387 */ /* 0x0001e20000100800 */
[----:B------:R-:W-:Y:S02]  /*83f0*/  VIADDMNMX R97, R4, R97, R100, PT ;  /* 0x0000006104617246 */ /* 0x000fe40003800164 */
[----:B------:R-:W-:Y:S02]  /*8400*/  CS2R R100, SRZ ;  /* 0x0000000000647805 */ /* 0x000fe4000001ff00 */
[----:B------:R-:W-:-:S13]  /*8410*/  ISETP.GT.AND P1, PT, R97, R4, PT ;  /* 0x000000046100720c */ /* 0x000fda0003f24270 */
[----:B0-----:R-:W-:Y:S05]  /*8420*/  @!P1 BRA `(.L_x_1458) ;  /* 0x0000013c00409947 */ /* 0x001fea0003800000 */
[----:B------:R-:W0:Y:S01]  /*8430*/  S2R R4, SR_TID.X ;  /* 0x0000000000047919 */ /* 0x000e220000002100 */
[----:B------:R-:W-:Y:S01]  /*8440*/  UMOV UR4, 0xffffffff ;  /* 0xffffffff00047882 */ /* 0x000fe20000000000 */
[----:B0-----:R-:W-:-:S05]  /*8450*/  VIADD R40, R4, 0xffffff80 ;  /* 0xffffff8004287836 */ /* 0x001fca0000000000 */
[----:B--2---:R-:W-:-:S04]  /*8460*/  SHF.R.S32.HI R41, RZ, 0x1f, R40 ;  /* 0x0000001fff297819 */ /* 0x004fc80000011428 */
[----:B------:R-:W-:-:S04]  /*8470*/  LEA.HI R13, R41, R40, RZ, 0x7 ;  /* 0x00000028290d7211 */ /* 0x000fc800078f38ff */
[----:B------:R-:W-:Y:S01]  /*8480*/  SHF.R.S32.HI R13, RZ, 0x7, R13 ;  /* 0x00000007ff0d7819 */ /* 0x000fe2000001140d */
[----:B------:R-:W-:Y:S06]  /*8490*/  BRA.DIV UR4, `(.L_x_1459) ;  /* 0x000001f204047947 */ /* 0x000fec000b800000 */
[----:B------:R-:W0:Y:S04]  /*84a0*/  SHFL.IDX PT, R0, R13, RZ, 0x1f ;  /* 0x00001fff0d007589 */ /* 0x000e2800000e0000 */
[----:B0-----:R1:W-:Y:S02]  /*84b0*/  STL [R1+0x48], R0 ;  /* 0x0000480001007387 */ /* 0x0013e40000100800 */
.L_x_1757:
[----:B------:R-:W1:Y:S01]  /*84c0*/  LDL R3, [R1+0x48] ;  /* 0x0000480001037983 */ /* 0x000e620000100800 */
[----:B------:R-:W-:Y:S01]  /*84d0*/  VIADD R4, R2, 0x21800 ;  /* 0x0002180002047836 */ /* 0x000fe20000000000 */
[----:B------:R-:W-:Y:S04]  /*84e0*/  BSSY B6, `(.L_x_1460) ;  /* 0x000001e000067945 */ /* 0x000fe80003800000 */
[----:B------:R-:W-:Y:S01]  /*84f0*/  LOP3.LUT P0, RZ, R4, 0x3ff, RZ, 0xc0, !PT ;  /* 0x000003ff04ff7812 */ /* 0x000fe2000780c0ff */
[----:B-1----:R-:W-:-:S05]  /*8500*/  IMAD.HI R0, R3, 0x55555556, RZ ;  /* 0x5555555603007827 */ /* 0x002fca00078e02ff */
[----:B------:R-:W-:-:S05]  /*8510*/  LEA.HI R141, R0, R0, RZ, 0x1 ;  /* 0x00000000008d7211 */ /* 0x000fca00078f08ff */
[----:B------:R-:W-:-:S04]  /*8520*/  IMAD R141, R141, -0x3, R3 ;  /* 0xfffffffd8d8d7824 */ /* 0x000fc800078e0203 */
[C---:B------:R-:W-:Y:S02]  /*8530*/  IMAD R3, R141.reuse, 0x2000, R4 ;  /* 0x000020008d037824 */ /* 0x040fe400078e0204 */
[----:B------:R-:W-:-:S03]  /*8540*/  IMAD R0, R141, 0x1000, R2 ;  /* 0x000010008d007824 */ /* 0x000fc600078e0202 */
[----:B------:R-:W-:Y:S01]  /*8550*/  SHF.R.U32.HI R3, RZ, 0x4, R3 ;  /* 0x00000004ff037819 */ /* 0x000fe20000011603 */
[----:B------:R-:W-:-:S03]  /*8560*/  VIADD R0, R0, 0xc400 ;  /* 0x0000c40000007836 */ /* 0x000fc60000000000 */
[----:B------:R-:W-:Y:S02]  /*8570*/  LOP3.LUT R3, R3, 0x3fff, RZ, 0xc0, !PT ;  /* 0x00003fff03037812 */ /* 0x000fe400078ec0ff */
[----:B------:R-:W-:-:S03]  /*8580*/  SHF.R.U32.HI R0, RZ, 0x4, R0 ;  /* 0x00000004ff007819 */ /* 0x000fc60000011600 */
[----:B------:R1:W-:Y:S01]  /*8590*/  STL [R1+0x94], R3 ;  /* 0x0000940301007387 */ /* 0x0003e20000100800 */
[----:B------:R-:W-:Y:S01]  /*85a0*/  LOP3.LUT R44, R0, 0x3fff, RZ, 0xc0, !PT ;  /* 0x00003fff002c7812 */ /* 0x000fe200078ec0ff */
        /* <DEDUP_REMOVED lines=17> */
.L_x_1461:
[----:B------:R-:W-:Y:S05]  /*86c0*/  BSYNC B6 ;  /* 0x0000000000067941 */ /* 0x000fea0003800000 */
.L_x_1460:
[----:B------:R-:W-:Y:S02]  /*86d0*/  ULDC UR4, c[0x0][0x3f4] ;  /* 0x0000fd0000047ab9 */ /* 0x000fe40000000800 */
[----:B------:R-:W-:-:S13]  /*86e0*/  ISETP.LT.AND P0, PT, RZ, UR4, PT ;  /* 0x00000004ff007c0c */ /* 0x000fda000bf01270 */
[----:B------:R-:W-:Y:S05]  /*86f0*/  @P0 BRA `(.L_x_1462) ;  /* 0x0000000000400947 */ /* 0x000fea0003800000 */
[----:B------:R-:W-:-:S04]  /*8700*/  ULEA.HI UR4, UR37, UR37, URZ, 0x1 ;  /* 0x0000002525047291 */ /* 0x000fc8000f8f083f */
[----:B------:R-:W-:-:S04]  /*8710*/  ULOP3.LUT UR4, UR4, 0xfffffffe, URZ, 0xc0, !UPT ;  /* 0xfffffffe04047892 */ /* 0x000fc8000f8ec03f */
[----:B------:R-:W-:-:S06]  /*8720*/  UIADD3 UR4, UR37, -UR4, URZ ;  /* 0x8000000425047290 */ /* 0x000fcc000fffe03f */
[----:B-1----:R-:W-:-:S05]  /*8730*/  IMAD.U32 R3, RZ, RZ, UR4 ;  /* 0x00000004ff037e24 */ /* 0x002fca000f8e00ff */
[----:B------:R-:W-:-:S04]  /*8740*/  SHF.L.U32 R3, R3, 0x1f, RZ ;  /* 0x0000001f03037819 */ /* 0x000fc800000006ff */
[----:B------:R1:W2:Y:S03]  /*8750*/  SYNCS.PHASECHK.TRANS64.TRYWAIT P0, [R2+URZ+0x2d800], R3 ;  /* 0x02d80003020075a7 */ /* 0x0002a6000800017f */
[----:B--2---:R-:W-:Y:S05]  /*8760*/  @!P0 NANOSLEEP.SYNCS 0x989680 ;  /* 0x009896800000895d */ /* 0x004fea0003900000 */
[----:B------:R-:W2:Y:S01]  /*8770*/  @!P0 SYNCS.PHASECHK.TRANS64 P0, [R2+URZ+0x2d800], R3 ;  /* 0x02d80003020085a7 */ /* 0x000ea2000800007f */
[----:B------:R-:W-:Y:S04]  /*8780*/  BSSY B0, `(.L_x_1463) ;  /* 0x0000006000007945 */ /* 0x000fe80003800000 */
[----:B--2---:R-:W-:Y:S05]  /*8790*/  @P0 BRA `(.L_x_1464) ;  /* 0x0000000000100947 */ /* 0x004fea0003800000 */
.L_x_1465:
[----:B--2---:R2:W3:Y:S02]  /*87a0*/  SYNCS.PHASECHK.TRANS64.TRYWAIT P0, [R2+URZ+0x2d800], R3 ;  /* 0x02d80003020075a7 */ /* 0x0044e4000800017f */
[----:B---3--:R-:W-:Y:S05]  /*87b0*/  @!P0 NANOSLEEP.SYNCS 0x989680 ;  /* 0x009896800000895d */ /* 0x008fea0003900000 */
[----:B------:R-:W3:Y:S02]  /*87c0*/  @!P0 SYNCS.PHASECHK.TRANS64 P0, [R2+URZ+0x2d800], R3 ;  /* 0x02d80003020085a7 */ /* 0x000ee4000800007f */
[----:B---3--:R-:W-:Y:S05]  /*87d0*/  @!P0 BRA `(.L_x_1465) ;  /* 0xfffffffc00f08947 */ /* 0x008fea000383ffff */
.L_x_1464:
[----:B------:R-:W-:Y:S05]  /*87e0*/  BSYNC B0 ;  /* 0x0000000000007941 */ /* 0x000fea0003800000 */
.L_x_1463:
[----:B------:R-:W-:Y:S05]  /*87f0*/  BRA `(.L_x_1466) ;  /* 0x0000004000a07947 */ /* 0x000fea0003800000 */
.L_x_1462:
[----:B------:R-:W-:Y:S01]  /*8800*/  ULOP3.LUT UP0, URZ, UR40, 0x1bf, URZ, 0xc0, !UPT ;  /* 0x000001bf283f7892 */ /* 0x000fe2000f80c03f */
[----:B-----5:R-:W-:Y:S01]  /*8810*/  SHF.R.S32.HI R0, RZ, 0x1f, R96 ;  /* 0x0000001fff007819 */ /* 0x020fe20000011460 */
[----:B------:R-:W-:Y:S01]  /*8820*/  ULDC.64 UR4, c[0x0][0x3f8] ;  /* 0x0000fe0000047ab9 */ /* 0x000fe20000000a00 */
[----:B------:R-:W-:Y:S01]  /*8830*/  ULDC.64 UR6, c[0x0][0x408] ;  /* 0x0001020000067ab9 */ /* 0x000fe20000000a00 */
[----:B------:R-:W-:Y:S02]  /*8840*/  IMAD.WIDE.U32 R24, R96, UR4, RZ ;  /* 0x0000000460187c25 */ /* 0x000fe4000f8e00ff */
[----:B------:R-:W-:Y:S02]  /*8850*/  PLOP3.LUT P0, PT, PT, PT, UP0, 0x80, 0x0 ;  /* 0x000000000000781c */ /* 0x000fe40003f0f008 */
[C---:B-1----:R-:W-:Y:S02]  /*8860*/  IMAD R3, R0.reuse, UR4, RZ ;  /* 0x0000000400037c24 */ /* 0x042fe4000f8e02ff */
[----:B------:R-:W-:-:S02]  /*8870*/  IMAD R5, R0, UR6, RZ ;  /* 0x0000000600057c24 */ /* 0x000fc4000f8e02ff */
[C---:B------:R-:W-:Y:S02]  /*8880*/  IMAD R3, R96.reuse, UR5, R3 ;  /* 0x0000000560037c24 */ /* 0x040fe4000f8e0203 */
[C---:B------:R-:W-:Y:S02]  /*8890*/  IMAD R5, R96.reuse, UR7, R5 ;  /* 0x0000000760057c24 */ /* 0x040fe4000f8e0205 */
[----:B------:R-:W-:-:S04]  /*88a0*/  IMAD.WIDE.U32 R26, R96, UR6, RZ ;  /* 0x00000006601a7c25 */ /* 0x000fc8000f8e00ff */
[----:B------:R-:W-:Y:S02]  /*88b0*/  IMAD.IADD R29, R3, 0x1, R25 ;  /* 0x00000001031d7824 */ /* 0x000fe400078e0219 */
[----:B------:R-:W-:Y:S01]  /*88c0*/  IMAD.IADD R31, R5, 0x1, R27 ;  /* 0x00000001051f7824 */ /* 0x000fe200078e021b */
        /* <DEDUP_REMOVED lines=17> */
.L_x_1467:
[----:B------:R-:W2:Y:S01]  /*89e0*/  LDL R20, [R1+0x5c] ;  /* 0x00005c0001147983 */ /* 0x000ea20000100800 */
[----:B------:R-:W-:Y:S01]  /*89f0*/  ULDC.U8 UR4, c[0x0][0x410] ;  /* 0x0001040000047ab9 */ /* 0x000fe20000000000 */
[----:B------:R-:W1:Y:S01]  /*8a00*/  S2R R21, SR_TID.X ;  /* 0x0000000000157919 */ /* 0x000e620000002100 */
[----:B------:R-:W-:Y:S01]  /*8a10*/  ISETP.NE.AND P0, PT, RZ, UR4, PT ;  /* 0x00000004ff007c0c */ /* 0x000fe2000bf05270 */
[----:B------:R-:W-:Y:S01]  /*8a20*/  BSSY B0, `(.L_x_1468) ;  /* 0x00003fd000007945 */ /* 0x000fe20003800000 */
[C---:B-1----:R-:W-:Y:S02]  /*8a30*/  VIADD R59, R21.reuse, 0xffffff80 ;  /* 0xffffff80153b7836 */ /* 0x042fe40000000000 */
[----:B------:R-:W-:-:S05]  /*8a40*/  VIADD R58, R21, 0xffffff80 ;  /* 0xffffff80153a7836 */ /* 0x000fca0000000000 */
[----:B------:R-:W-:-:S04]  /*8a50*/  LEA.HI R58, R58, R59, RZ, 0x1 ;  /* 0x0000003b3a3a7211 */ /* 0x000fc800078f08ff */
[----:B------:R-:W-:-:S05]  /*8a60*/  SHF.R.S32.HI R58, RZ, 0x1, R58 ;  /* 0x00000001ff3a7819 */ /* 0x000fca000001143a */
[----:B--2---:R-:W-:Y:S01]  /*8a70*/  IMAD.IADD R6, R58, 0x1, R20 ;  /* 0x000000013a067824 */ /* 0x004fe200078e0214 */
[----:B------:R-:W-:Y:S06]  /*8a80*/  @!P0 BRA `(.L_x_1469) ;  /* 0x0000001c00e48947 */ /* 0x000fec0003800000 */
[----:B------:R-:W1:Y:S01]  /*8a90*/  LDC R5, c[0x0][0x448] ;  /* 0x00011200ff057b82 */ /* 0x000e620000000800 */
[----:B------:R-:W-:Y:S01]  /*8aa0*/  ULDC.64 UR4, c[0x0][0x3f8] ;  /* 0x0000fe0000047ab9 */ /* 0x000fe20000000a00 */
[----:B------:R-:W-:Y:S01]  /*8ab0*/  ULDC.64 UR6, c[0x0][0x408] ;  /* 0x0001020000067ab9 */ /* 0x000fe20000000a00 */
[----:B------:R-:W-:Y:S02]  /*8ac0*/  IMAD.MOV.U32 R25, RZ, RZ, R29 ;  /* 0x000000ffff197224 */ /* 0x000fe400078e001d */
[----:B------:R-:W-:Y:S01]  /*8ad0*/  IMAD.MOV.U32 R27, RZ, RZ, R31 ;  /* 0x000000ffff1b7224 */ /* 0x000fe200078e001f */
[----:B-1----:R-:W-:-:S13]  /*8ae0*/  ISETP.NE.AND P0, PT, R5, 0x1, PT ;  /* 0x000000010500780c */ /* 0x002fda0003f05270 */
[----:B------:R-:W1:Y:S08]  /*8af0*/  @P0 LDC R3, c[0x0][0x44c] ;  /* 0x00011300ff030b82 */ /* 0x000e700000000800 */
[----:B------:R-:W2:Y:S01]  /*8b00*/  @P0 LDC R7, c[0x0][0x450] ;  /* 0x00011400ff070b82 */ /* 0x000ea20000000800 */
[----:B-1----:R-:W-:-:S04]  /*8b10*/  @P0 IMAD.HI.U32 R0, R6, R3, RZ ;  /* 0x0000000306000227 */ /* 0x002fc800078e00ff */
[----:B------:R-:W-:Y:S01]  /*8b20*/  IMAD.MOV.U32 R3, RZ, RZ, R6 ;  /* 0x000000ffff037224 */ /* 0x000fe200078e0006 */
[----:B--2---:R-:W-:-:S04]  /*8b30*/  @P0 SHF.R.U32.HI R3, RZ, R7, R0 ;  /* 0x00000007ff030219 */ /* 0x004fc80000011600 */
[----:B------:R-:W-:Y:S01]  /*8b40*/  SHF.R.S32.HI R0, RZ, 0x1f, R3 ;  /* 0x0000001fff007819 */ /* 0x000fe20000011403 */
[----:B------:R-:W-:-:S04]  /*8b50*/  IMAD.WIDE.U32 R24, R3, UR4, R24 ;  /* 0x0000000403187c25 */ /* 0x000fc8000f8e0018 */
[C---:B------:R-:W-:Y:S02]  /*8b60*/  IMAD R4, R0.reuse, UR4, RZ ;  /* 0x0000000400047c24 */ /* 0x040fe4000f8e02ff */
[----:B------:R-:W-:Y:S02]  /*8b70*/  IMAD R0, R0, UR6, RZ ;  /* 0x0000000600007c24 */ /* 0x000fe4000f8e02ff */
[C---:B------:R-:W-:Y:S01]  /*8b80*/  IMAD R13, R3.reuse, UR5, R4 ;  /* 0x00000005030d7c24 */ /* 0x040fe2000f8e0204 */
[----:B------:R-:W-:Y:S01]  /*8b90*/  ULDC.64 UR4, c[0x0][0x3e8] ;  /* 0x0000fa0000047ab9 */ /* 0x000fe20000000a00 */
[C---:B------:R-:W-:Y:S01]  /*8ba0*/  IMAD.WIDE.U32 R26, R3.reuse, UR6, R26 ;  /* 0x00000006031a7c25 */ /* 0x040fe2000f8e001a */
[----:B------:R-:W-:Y:S01]  /*8bb0*/  LEA R38, P0, R24, UR4, 0x1 ;  /* 0x0000000418267c11 */ /* 0x000fe2000f8008ff */
[----:B------:R-:W-:Y:S02]  /*8bc0*/  UMOV UR4, 0xffffffff ;  /* 0xffffffff00047882 */ /* 0x000fe40000000000 */
[----:B------:R-:W-:Y:S01]  /*8bd0*/  IMAD R3, R3, UR7, R0 ;  /* 0x0000000703037c24 */ /* 0x000fe2000f8e0200 */
[----:B------:R-:W-:Y:S01]  /*8be0*/  ULDC.64 UR6, c[0x0][0x400] ;  /* 0x0001000000067ab9 */ /* 0x000fe20000000a00 */
[----:B------:R-:W-:Y:S01]  /*8bf0*/  IMAD.IADD R13, R25, 0x1, R13 ;  /* 0x00000001190d7824 */ /* 0x000fe200078e020d */
[----:B------:R-:W-:Y:S01]  /*8c00*/  LEA R39, P1, R26, UR6, 0x1 ;  /* 0x000000061a277c11 */ /* 0x000fe2000f8208ff */
[----:B------:R-:W-:-:S03]  /*8c10*/  IMAD.IADD R3, R27, 0x1, R3 ;  /* 0x000000011b037824 */ /* 0x000fc600078e0203 */
[----:B------:R-:W-:Y:S02]  /*8c20*/  LEA.HI.X R13, R24, UR5, R13, 0x1, P0 ;  /* 0x00000005180d7c11 */ /* 0x000fe400080f0c0d */
[----:B------:R-:W-:Y:S01]  /*8c30*/  LEA.HI.X R0, R26, UR7, R3, 0x1, P1 ;  /* 0x000000071a007c11 */ /* 0x000fe200088f0c03 */
[----:B------:R-:W-:Y:S06]  /*8c40*/  BRA.DIV UR4, `(.L_x_1470) ;  /* 0x000001ea04407947 */ /* 0x000fec000b800000 */
[----:B------:R1:W2:Y:S04]  /*8c50*/  SHFL.IDX PT, R3, R13, RZ, 0x1e1f ;  /* 0x001e1fff0d037589 */ /* 0x0002a800000e0000 */
[----:B------:R-:W3:Y:S04]  /*8c60*/  SHFL.IDX PT, R38, R38, RZ, 0x1e1f ;  /* 0x001e1fff26267589 */ /* 0x000ee800000e0000 */
[----:B------:R-:W4:Y:S04]  /*8c70*/  SHFL.IDX PT, R0, R0, RZ, 0x1e1f ;  /* 0x001e1fff00007589 */ /* 0x000f2800000e0000 */
[----:B-1----:R-:W0:Y:S02]  /*8c80*/  SHFL.IDX PT, R39, R39, RZ, 0x1e1f ;  /* 0x001e1fff27277589 */ /* 0x002e2400000e0000 */
.L_x_1763:
[----:B------:R-:W-:Y:S01]  /*8c90*/  IMAD R42, R154, R5, RZ ;  /* 0x000000059a2a7224 */ /* 0x000fe200078e02ff */
[----:B------:R-:W-:Y:S01]  /*8ca0*/  BSSY B1, `(.L_x_1471) ;  /* 0x000005e000017945 */ /* 0x000fe20003800000 */
[----:B------:R-:W-:Y:S02]  /*8cb0*/  CS2R R34, SRZ ;  /* 0x0000000000227805 */ /* 0x000fe4000001ff00 */
[----:B------:R-:W-:Y:S02]  /*8cc0*/  CS2R R30, SRZ ;  /* 0x00000000001e7805 */ /* 0x000fe4000001ff00 */
[----:B------:R-:W-:Y:S02]  /*8cd0*/  CS2R R26, SRZ ;  /* 0x00000000001a7805 */ /* 0x000fe4000001ff00 */
[----:B------:R-:W-:Y:S01]  /*8ce0*/  ISETP.GE.AND P0, PT, R6, R42, PT ;  /* 0x0000002a0600720c */ /* 0x000fe20003f06270 */
[----:B------:R-:W-:Y:S01]  /*8cf0*/  IMAD R42, R33, -0xc0, R42 ;  /* 0xffffff40212a7824 */ /* 0x000fe200078e022a */
[----:B------:R-:W-:-:S02]  /*8d00*/  CS2R R20, SRZ ;  /* 0x0000000000147805 */ /* 0x000fc4000001ff00 */
[----:B------:R-:W-:Y:S02]  /*8d10*/  CS2R R12, SRZ ;  /* 0x00000000000c7805 */ /* 0x000fe4000001ff00 */
[----:B------:R-:W-:Y:S02]  /*8d20*/  CS2R R8, SRZ ;  /* 0x0000000000087805 */ /* 0x000fe4000001ff00 */
[----:B------:R-:W-:Y:S02]  /*8d30*/  CS2R R36, SRZ ;  /* 0x0000000000247805 */ /* 0x000fe4000001ff00 */
[----:B------:R-:W-:Y:S02]  /*8d40*/  CS2R R32, SRZ ;  /* 0x0000000000207805 */ /* 0x000fe4000001ff00 */
[----:B------:R-:W-:Y:S02]  /*8d50*/  CS2R R28, SRZ ;  /* 0x00000000001c7805 */ /* 0x000fe4000001ff00 */
[----:B------:R-:W-:-:S02]  /*8d60*/  CS2R R24, SRZ ;  /* 0x0000000000187805 */ /* 0x000fc4000001ff00 */
[----:B0-----:R-:W-:Y:S02]  /*8d70*/  CS2R R14, SRZ ;  /* 0x00000000000e7805 */ /* 0x001fe4000001ff00 */
[----:B------:R-:W-:Y:S01]  /*8d80*/  CS2R R10, SRZ ;  /* 0x00000000000a7805 */ /* 0x000fe2000001ff00 */
[----:B------:R-:W-:Y:S06]  /*8d90*/  @P0 BRA `(.L_x_1472) ;  /* 0x0000000400380947 */ /* 0x000fec0003800000 */
[----:B------:R-:W2:Y:S01]  /*8da0*/  LDL R50, [R1+0x90] ;  /* 0x0000900001327983 */ /* 0x000ea20000100800 */
[----:B------:R-:W-:-:S03]  /*8db0*/  ULDC UR4, c[0x0][0x3f4] ;  /* 0x0000fd0000047ab9 */ /* 0x000fc60000000800 */
[----:B------:R-:W3:Y:S04]  /*8dc0*/  LDL R49, [R1+0x88] ;  /* 0x0000880001317983 */ /* 0x000ee80000100800 */
[----:B------:R-:W4:Y:S04]  /*8dd0*/  LDL R48, [R1+0x8c] ;  /* 0x00008c0001307983 */ /* 0x000f280000100800 */
[----:B------:R-:W4:Y:S04]  /*8de0*/  LDL R45, [R1+0x84] ;  /* 0x00008400012d7983 */ /* 0x000f280000100800 */
[----:B------:R-:W4:Y:S04]  /*8df0*/  LDL.64 R46, [R1+0x60] ;  /* 0x00006000012e7983 */ /* 0x000f280000100a00 */
        /* <DEDUP_REMOVED lines=16> */
[----:B------:R-:W-:Y:S02]  /*8f00*/  @!P3 IADD3 R24, P5, R39, R24, RZ ;  /* 0x000000182718b210 */ /* 0x000fe40007fbe0ff */
[----:B------:R-:W-:Y:S01]  /*8f10*/  SHF.L.U64.HI R4, R49, 0x1, R4 ;  /* 0x0000000131047819 */ /* 0x000fe20000010204 */
[--C-:B------:R-:W-:Y:S01]  /*8f20*/  @!P3 IMAD.X R27, R3, 0x1, R5.reuse, P4 ;  /* 0x00000001031bb824 */ /* 0x100fe200020e0605 */
[-C--:B------:R-:W-:Y:S01]  /*8f30*/  @!P2 IADD3 R20, P4, R38, R14.reuse, RZ ;  /* 0x0000000e2614a210 */ /* 0x080fe20007f9e0ff */
[----:B------:R-:W-:Y:S01]  /*8f40*/  @!P3 IMAD.X R25, R0, 0x1, R5, P5 ;  /* 0x000000010019b824 */ /* 0x000fe200028e0605 */
[----:B------:R-:W-:Y:S01]  /*8f50*/  @!P2 IADD3 R14, P5, R39, R14, RZ ;  /* 0x0000000e270ea210 */ /* 0x000fe20007fbe0ff */
[----:B------:R-:W-:Y:S01]  /*8f60*/  IMAD.SHL.U32 R31, R43, 0x2, RZ ;  /* 0x000000022b1f7824 */ /* 0x000fe200078e00ff */
[----:B------:R-:W-:Y:S01]  /*8f70*/  SHF.R.S32.HI R7, RZ, 0x1f, R48 ;  /* 0x0000001fff077819 */ /* 0x000fe20000011430 */
[--C-:B------:R-:W-:Y:S01]  /*8f80*/  @!P2 IMAD.X R21, R3, 0x1, R4.reuse, P4 ;  /* 0x000000010315a824 */ /* 0x100fe200020e0604 */
[-C--:B------:R-:W-:Y:S01]  /*8f90*/  @!P1 IADD3 R12, P4, R38, R10.reuse, RZ ;  /* 0x0000000a260c9210 */ /* 0x080fe20007f9e0ff */
[----:B------:R-:W-:Y:S01]  /*8fa0*/  @!P2 IMAD.X R15, R0, 0x1, R4, P5 ;  /* 0x00000001000fa824 */ /* 0x000fe200028e0604 */
[----:B------:R-:W-:Y:S01]  /*8fb0*/  SHF.L.U64.HI R7, R48, 0x1, R7 ;  /* 0x0000000130077819 */ /* 0x000fe20000010207 */
[----:B------:R-:W5:Y:S01]  /*8fc0*/  @!P3 LD.E.64 R32, desc[UR54][R26.64] ;  /* 0x000000361a20b980 */ /* 0x000f62000c101b00 */
[----:B------:R-:W-:-:S02]  /*8fd0*/  @!P1 IADD3 R10, P5, R39, R10, RZ ;  /* 0x0000000a270a9210 */ /* 0x000fc40007fbe0ff */
[----:B------:R-:W-:Y:S01]  /*8fe0*/  SHF.R.S32.HI R6, RZ, 0x1f, R45 ;  /* 0x0000001fff067819 */ /* 0x000fe2000001142d */
[--C-:B------:R-:W-:Y:S01]  /*8ff0*/  @!P1 IMAD.X R13, R3, 0x1, R7.reuse, P4 ;  /* 0x00000001030d9824 */ /* 0x100fe200020e0607 */
[----:B------:R-:W-:Y:S01]  /*9000*/  ISETP.GE.AND P4, PT, R46, UR4, PT ;  /* 0x000000042e007c0c */ /* 0x000fe2000bf86270 */
[----:B------:R-:W-:Y:S01]  /*9010*/  @!P1 IMAD.X R11, R0, 0x1, R7, P5 ;  /* 0x00000001000b9824 */ /* 0x000fe200028e0607 */
[----:B------:R-:W-:Y:S02]  /*9020*/  SHF.L.U64.HI R6, R45, 0x1, R6 ;  /* 0x000000012d067819 */ /* 0x000fe40000010206 */
[----:B------:R-:W-:Y:S02]  /*9030*/  @!P0 IADD3 R8, P5, R38, R28, RZ ;  /* 0x0000001c26088210 */ /* 0x000fe40007fbe0ff */
[----:B------:R-:W-:-:S03]  /*9040*/  SHF.R.S32.HI R30, RZ, 0x1f, R43 ;  /* 0x0000001fff1e7819 */ /* 0x000fc6000001142b */
[----:B------:R-:W-:Y:S01]  /*9050*/  @!P0 IMAD.X R9, R3, 0x1, R6, P5 ;  /* 0x0000000103098824 */ /* 0x000fe200028e0606 */
[----:B------:R-:W-:-:S03]  /*9060*/  @!P0 IADD3 R4, P5, R39, R28, RZ ;  /* 0x0000001c27048210 */ /* 0x000fc60007fbe0ff */
[----:B------:R-:W-:Y:S02]  /*9070*/  @!P4 IMAD.MOV.U32 R28, RZ, RZ, R38 ;  /* 0x000000ffff1cc224 */ /* 0x000fe400078e0026 */
[----:B------:R-:W-:Y:S01]  /*9080*/  @!P0 IMAD.X R5, R0, 0x1, R6, P5 ;  /* 0x0000000100058824 */ /* 0x000fe200028e0606 */
[----:B------:R-:W-:Y:S01]  /*9090*/  ISETP.GE.AND P5, PT, R43, UR4, PT ;  /* 0x000000042b007c0c */ /* 0x000fe2000bfa6270 */
[----:B------:R-:W-:Y:S02]  /*90a0*/  @!P4 IMAD.MOV.U32 R29, RZ, RZ, R3 ;  /* 0x000000ffff1dc224 */ /* 0x000fe400078e0003 */
        /* <DEDUP_REMOVED lines=29> */
.L_x_1472:
[----:B------:R-:W-:Y:S05]  /*9280*/  BSYNC B1 ;  /* 0x0000000000017941 */ /* 0x000fea0003800000 */
.L_x_1471:
        /* <DEDUP_REMOVED lines=49> */
[----:B------:R-:W-:Y:S01]  /*95a0*/  PRMT R51, R0, 0x7610, R51 ;  /* 0x0000761000337816 */ /* 0x000fe20000000033 */
[----:B------:R-:W-:Y:S01]  /*95b0*/  IMAD.MOV.U32 R0, RZ, RZ, R10 ;  /* 0x000000ffff007224 */ /* 0x000fe200078e000a */
[----:B------:R-:W-:Y:S01]  /*95c0*/  PRMT R52, R4, 0x7610, R52 ;  /* 0x0000761004347816 */ /* 0x000fe20000000034 */
[----:B------:R-:W-:Y:S01]  /*95d0*/  IMAD.MOV.U32 R4, RZ, RZ, R11 ;  /* 0x000000ffff047224 */ /* 0x000fe200078e000b */
[----:B------:R-:W-:-:S02]  /*95e0*/  PRMT R47, R5, 0x7610, R47 ;  /* 0x00007610052f7816 */ /* 0x000fc4000000002f */
[----:B------:R-:W-:Y:S01]  /*95f0*/  PRMT R48, R6, 0x7610, R48 ;  /* 0x0000761006307816 */ /* 0x000fe20000000030 */
[----:B0-----:R-:W-:Y:S06]  /*9600*/  @!P0 BRA `(.L_x_1474) ;  /* 0x000001e000408947 */ /* 0x001fec0003800000 */
.L_x_1764:
[----:B------:R-:W-:Y:S05]  /*9610*/  BSYNC B1 ;  /* 0x0000000000017941 */ /* 0x000fea0003800000 */
.L_x_1473:
[----:B------:R-:W-:Y:S02]  /*9620*/  PRMT R42, R0, 0x7610, R42 ;  /* 0x00007610002a7816 */ /* 0x000fe4000000002a */
[----:B------:R-:W-:Y:S01]  /*9630*/  PRMT R43, R4, 0x7610, R43 ;  /* 0x00007610042b7816 */ /* 0x000fe2000000002b */
[----:B------:R-:W-:Y:S06]  /*9640*/  @P1 BRA `(.L_x_1475) ;  /* 0x0000003000e81947 */ /* 0x000fec0003800000 */
[----:B------:R-:W2:Y:S01]  /*9650*/  LDL.64 R62, [R1+0x60] ;  /* 0x00006000013e7983 */ /* 0x000ea20000100a00 */
[----:B------:R-:W2:Y:S03]  /*9660*/  LDC R4, c[0x0][0x3f4] ;  /* 0x0000fd00ff047b82 */ /* 0x000ea60000000800 */
[----:B------:R-:W3:Y:S04]  /*9670*/  LDL R66, [R1+0xa4] ;  /* 0x0000a40001427983 */ /* 0x000ee80000100800 */
[----:B------:R-:W4:Y:S04]  /*9680*/  LDL R61, [R1+0x90] ;  /* 0x00009000013d7983 */ /* 0x000f280000100800 */
[----:B------:R-:W5:Y:S04]  /*9690*/  LDL R59, [R1+0x88] ;  /* 0x00008800013b7983 */ /* 0x000f680000100800 */
[----:B------:R-:W5:Y:S04]  /*96a0*/  LDL R58, [R1+0x8c] ;  /* 0x00008c00013a7983 */ /* 0x000f680000100800 */
[----:B------:R-:W5:Y:S04]  /*96b0*/  LDL R7, [R1+0x84] ;  /* 0x0000840001077983 */ /* 0x000f680000100800 */
[----:B------:R-:W5:Y:S01]  /*96c0*/  LDL R6, [R1+0x98] ;  /* 0x0000980001067983 */ /* 0x000f620000100800 */
[----:B------:R-:W-:-:S04]  /*96d0*/  LEA.HI R40, R41, R40, RZ, 0x2 ;  /* 0x0000002829287211 */ /* 0x000fc800078f10ff */
[--C-:B------:R-:W-:Y:S02]  /*96e0*/  SHF.R.S32.HI R0, RZ, 0x2, R40.reuse ;  /* 0x00000002ff007819 */ /* 0x100fe40000011428 */
[----:B0-----:R-:W-:-:S04]  /*96f0*/  SHF.R.S32.HI R3, RZ, 0x1f, R40 ;  /* 0x0000001fff037819 */ /* 0x001fc80000011428 */
[----:B------:R-:W-:-:S04]  /*9700*/  LEA.HI R3, R3, R0, RZ, 0x2 ;  /* 0x0000000003037211 */ /* 0x000fc800078f10ff */
[----:B------:R-:W-:Y:S01]  /*9710*/  LOP3.LUT R5, R3, 0xfffffffc, RZ, 0xc0, !PT ;  /* 0xfffffffc03057812 */ /* 0x000fe200078ec0ff */
[----:B------:R-:W-:Y:S04]  /*9720*/  BSSY B1, `(.L_x_1476) ;  /* 0x000003a000017945 */ /* 0x000fe80003800000 */
[----:B------:R-:W-:-:S05]  /*9730*/  IMAD.IADD R5, R0, 0x1, -R5 ;  /* 0x0000000100057824 */ /* 0x000fca00078e0a05 */
[----:B------:R-:W-:Y:S02]  /*9740*/  LOP3.LUT P0, RZ, R5, 0x2, RZ, 0xc0, !PT ;  /* 0x0000000205ff7812 */ /* 0x000fe4000780c0ff */
[----:B--2---:R-:W-:Y:S01]  /*9750*/  ISETP.GE.AND P6, PT, R62, R4, PT ;  /* 0x000000043e00720c */ /* 0x004fe20003fc6270 */
[----:B---3--:R-:W-:-:S04]  /*9760*/  IMAD R3, R66, 0x2, R2 ;  /* 0x0000000242037824 */ /* 0x008fc800078e0202 */
[----:B------:R-:W-:Y:S01]  /*9770*/  VIADD R0, R3, 0x20 ;  /* 0x0000002003007836 */ /* 0x000fe20000000000 */
[-C--:B----4-:R-:W-:Y:S02]  /*9780*/  ISETP.GE.AND P1, PT, R61, R4.reuse, PT ;  /* 0x000000043d00720c */ /* 0x090fe40003f26270 */
[-C--:B-----5:R-:W-:Y:S02]  /*9790*/  ISETP.GE.AND P2, PT, R59, R4.reuse, PT ;  /* 0x000000043b00720c */ /* 0x0a0fe40003f46270 */
[-C--:B------:R-:W-:Y:S02]  /*97a0*/  ISETP.GE.AND P3, PT, R58, R4.reuse, PT ;  /* 0x000000043a00720c */ /* 0x080fe40003f66270 */
        /* <DEDUP_REMOVED lines=49> */
.L_x_1477:
[----:B------:R-:W-:Y:S05]  /*9ac0*/  BSYNC B1 ;  /* 0x0000000000017941 */ /* 0x000fea0003800000 */
.L_x_1476:
[----:B------:R-:W-:Y:S01]  /*9ad0*/  BSSY B1, `(.L_x_1478) ;  /* 0x0000031000017945 */ /* 0x000fe20003800000 */
[----:B------:R-:W-:-:S03]  /*9ae0*/  @P0 VIADD R0, R3, 0xffffffe0 ;  /* 0xffffffe003000836 */ /* 0x000fc60000000000 */
[----:B------:R-:W-:Y:S05]  /*9af0*/  @P1 BRA `(.L_x_1479) ;  /* 0x0000000000b81947 */ /* 0x000fea0003800000 */
[----:B0-----:R-:W0:Y:S01]  /*9b00*/  LDS.128 R4, [R0+0xc400] ;  /* 0x00c4000000047984 */ /* 0x001e220000000c00 */
        /* <DEDUP_REMOVED lines=22> */
[-C--:B------:R-:W-:Y:S01]  /*9c70*/  FFMA.FTZ R41, R32, R35.reuse, -R31 ;  /* 0x0000002320297223 */ /* 0x080fe2000001081f */
[C---:B------:R-:W-:Y:S01]  /*9c80*/  IMAD.U32 R7, R5.reuse, 0x10000, RZ ;  /* 0x0001000005077824 */ /* 0x040fe200078e00ff */
[----:B------:R-:W-:Y:S01]  /*9c90*/  LOP3.LUT R4, R4, 0xffff0000, RZ, 0xc0, !PT ;  /* 0xffff000004047812 */ /* 0x000fe200078ec0ff */
[C---:B------:R-:W-:Y:S01]  /*9ca0*/  IMAD.U32 R31, R34.reuse, 0x10000, RZ ;  /* 0x00010000221f7824 */ /* 0x040fe200078e00ff */
[----:B------:R-:W-:Y:S01]  /*9cb0*/  LOP3.LUT R5, R5, 0xffff0000, RZ, 0xc0, !PT ;  /* 0xffff000005057812 */ /* 0x000fe200078ec0ff */
[----:B------:R-:W-:Y:S01]  /*9cc0*/  FMUL.FTZ R59, R33, R35 ;  /* 0x00000023213b7220 */ /* 0x000fe20000410000 */
[C---:B------:R-:W-:Y:S01]  /*9cd0*/  LOP3.LUT R30, R37.reuse, 0xffff0000, RZ, 0xc0, !PT ;  /* 0xffff0000251e7812 */ /* 0x040fe200078ec0ff */
[----:B------:R-:W-:Y:S01]  /*9ce0*/  IMAD.U32 R33, R37, 0x10000, RZ ;  /* 0x0001000025217824 */ /* 0x000fe200078e00ff */
[----:B------:R-:W-:Y:S01]  /*9cf0*/  LOP3.LUT R34, R34, 0xffff0000, RZ, 0xc0, !PT ;  /* 0xffff000022227812 */ /* 0x000fe200078ec0ff */
[----:B------:R-:W-:Y:S01]  /*9d00*/  FFMA.FTZ R40, R32, R40, R59 ;  /* 0x0000002820287223 */ /* 0x000fe2000001003b */
[C---:B------:R-:W-:Y:S01]  /*9d10*/  FMUL.FTZ R32, R4.reuse, R31 ;  /* 0x0000001f04207220 */ /* 0x040fe20000410000 */
[-C--:B------:R-:W-:Y:S01]  /*9d20*/  FMUL.FTZ R35, R4, R33.reuse ;  /* 0x0000002104237220 */ /* 0x080fe20000410000 */
[C---:B------:R-:W-:Y:S01]  /*9d30*/  FMUL.FTZ R36, R5.reuse, R30 ;  /* 0x0000001e05247220 */ /* 0x040fe20000410000 */
[-C--:B------:R-:W-:Y:S01]  /*9d40*/  FMUL.FTZ R37, R5, R34.reuse ;  /* 0x0000002205257220 */ /* 0x080fe20000410000 */
[C---:B------:R-:W-:Y:S01]  /*9d50*/  FFMA.FTZ R33, R6.reuse, R33, R32 ;  /* 0x0000002106217223 */ /* 0x040fe20000010020 */
[----:B------:R-:W-:Y:S01]  /*9d60*/  FFMA.FTZ R4, R6, R31, -R35 ;  /* 0x0000001f06047223 */ /* 0x000fe20000010823 */
[C---:B------:R-:W-:Y:S01]  /*9d70*/  FFMA.FTZ R5, R7.reuse, R34, -R36 ;  /* 0x0000002207057223 */ /* 0x040fe20000010824 */
[----:B------:R-:W-:Y:S01]  /*9d80*/  FFMA.FTZ R30, R7, R30, R37 ;  /* 0x0000001e071e7223 */ /* 0x000fe20000010025 */
[----:B------:R-:W-:-:S02]  /*9d90*/  F2FP.BF16.F32.PACK_AB R6, R58, R57 ;  /* 0x000000393a06723e */ /* 0x000fc400000010ff */
[----:B------:R-:W-:Y:S02]  /*9da0*/  F2FP.BF16.F32.PACK_AB R7, R40, R41 ;  /* 0x000000292807723e */ /* 0x000fe400000010ff */
[----:B------:R-:W-:Y:S02]  /*9db0*/  F2FP.BF16.F32.PACK_AB R4, R33, R4 ;  /* 0x000000042104723e */ /* 0x000fe400000010ff */
[----:B------:R-:W-:-:S05]  /*9dc0*/  F2FP.BF16.F32.PACK_AB R5, R30, R5 ;  /* 0x000000051e05723e */ /* 0x000fca00000010ff */
[----:B------:R1:W-:Y:S02]  /*9dd0*/  STS.128 [R0+0xc400], R4 ;  /* 0x00c4000400007388 */ /* 0x0003e40000000c00 */
.L_x_1479:
[----:B------:R-:W-:Y:S05]  /*9de0*/  BSYNC B1 ;  /* 0x0000000000017941 */ /* 0x000fea0003800000 */
.L_x_1478:
[----:B------:R-:W-:Y:S04]  /*9df0*/  BSSY B1, `(.L_x_1480) ;  /* 0x0000030000017945 */ /* 0x000fe80003800000 */
[----:B------:R-:W-:Y:S05]  /*9e00*/  @P2 BRA `(.L_x_1481) ;  /* 0x0000000000b82947 */ /* 0x000fea0003800000 */
[----:B01----:R-:W0:Y:S01]  /*9e10*/  LDS.128 R4, [R3+0xf400] ;  /* 0x00f4000003047984 */ /* 0x003e220000000c00 */
[--C-:B------:R-:W-:Y:S02]  /*9e20*/  SHF.R.U64 R31, R28, 0x10, R29.reuse ;  /* 0x000000101c1f7819 */ /* 0x100fe4000000121d */
[----:B------:R-:W-:Y:S02]  /*9e30*/  SHF.R.U32.HI R28, RZ, 0x10, R29 ;  /* 0x00000010ff1c7819 */ /* 0x000fe4000001161d */
[--C-:B------:R-:W-:Y:S02]  /*9e40*/  SHF.R.U64 R29, R26, 0x10, R27.reuse ;  /* 0x000000101a1d7819 */ /* 0x100fe4000000121b */
[----:B------:R-:W-:Y:S02]  /*9e50*/  SHF.R.U32.HI R26, RZ, 0x10, R27 ;  /* 0x00000010ff1a7819 */ /* 0x000fe4000001161b */
[----:B------:R-:W-:Y:S02]  /*9e60*/  PRMT R55, R55, 0x5410, R28 ;  /* 0x0000541037377816 */ /* 0x000fe4000000001c */
[----:B------:R-:W-:-:S02]  /*9e70*/  PRMT R53, R53, 0x5410, R26 ;  /* 0x0000541035357816 */ /* 0x000fc4000000001a */
[----:B------:R-:W-:Y:S01]  /*9e80*/  PRMT R56, R56, 0x5410, R31 ;  /* 0x0000541038387816 */ /* 0x000fe2000000001f */
[----:B------:R-:W-:Y:S01]  /*9e90*/  IMAD.U32 R30, R55, 0x10000, RZ ;  /* 0x00010000371e7824 */ /* 0x000fe200078e00ff */
[----:B------:R-:W-:Y:S01]  /*9ea0*/  PRMT R54, R54, 0x5410, R29 ;  /* 0x0000541036367816 */ /* 0x000fe2000000001d */
[C---:B------:R-:W-:Y:S01]  /*9eb0*/  IMAD.U32 R31, R53.reuse, 0x10000, RZ ;  /* 0x00010000351f7824 */ /* 0x040fe200078e00ff */
[----:B------:R-:W-:Y:S02]  /*9ec0*/  LOP3.LUT R53, R53, 0xffff0000, RZ, 0xc0, !PT ;  /* 0xffff000035357812 */ /* 0x000fe400078ec0ff */
[----:B------:R-:W-:Y:S02]  /*9ed0*/  LOP3.LUT R55, R55, 0xffff0000, RZ, 0xc0, !PT ;  /* 0xffff000037377812 */ /* 0x000fe400078ec0ff */
[C---:B0-----:R-:W-:Y:S01]  /*9ee0*/  LOP3.LUT R27, R6.reuse, 0xffff0000, RZ, 0xc0, !PT ;  /* 0xffff0000061b7812 */ /* 0x041fe200078ec0ff */
[----:B------:R-:W-:Y:S01]  /*9ef0*/  IMAD.U32 R26, R6, 0x10000, RZ ;  /* 0x00010000061a7824 */ /* 0x000fe200078e00ff */
[C---:B------:R-:W-:Y:S01]  /*9f00*/  LOP3.LUT R29, R7.reuse, 0xffff0000, RZ, 0xc0, !PT ;  /* 0xffff0000071d7812 */ /* 0x040fe200078ec0ff */
[----:B------:R-:W-:-:S02]  /*9f10*/  IMAD.U32 R28, R7, 0x10000, RZ ;  /* 0x00010000071c7824 */ /* 0x000fc400078e00ff */
[CC--:B------:R-:W-:Y:S01]  /*9f20*/  FMUL.FTZ R32, R27.reuse, R30.reuse ;  /* 0x0000001e1b207220 */ /* 0x0c0fe20000410000 */
[----:B------:R-:W-:Y:S01]  /*9f30*/  FMUL.FTZ R33, R27, R31 ;  /* 0x0000001f1b217220 */ /* 0x000fe20000410000 */
[C---:B------:R-:W-:Y:S01]  /*9f40*/  FMUL.FTZ R27, R29.reuse, R53 ;  /* 0x000000351d1b7220 */ /* 0x040fe20000410000 */
[----:B------:R-:W-:Y:S02]  /*9f50*/  IMAD.U32 R6, R4, 0x10000, RZ ;  /* 0x0001000004067824 */ /* 0x000fe400078e00ff */
[----:B------:R-:W-:Y:S01]  /*9f60*/  FFMA.FTZ R35, R26, R31, R32 ;  /* 0x0000001f1a237223 */ /* 0x000fe20000010020 */
[-C--:B------:R-:W-:Y:S01]  /*9f70*/  FMUL.FTZ R31, R29, R55.reuse ;  /* 0x000000371d1f7220 */ /* 0x080fe20000410000 */
[----:B------:R-:W-:Y:S01]  /*9f80*/  FFMA.FTZ R55, R28, R55, -R27 ;  /* 0x000000371c377223 */ /* 0x000fe2000001081b */
        /* <DEDUP_REMOVED lines=22> */
.L_x_1481:
[----:B------:R-:W-:Y:S05]  /*a0f0*/  BSYNC B1 ;  /* 0x0000000000017941 */ /* 0x000fea0003800000 */
.L_x_1480:
        /* <DEDUP_REMOVED lines=48> */
.L_x_1483:
[----:B------:R-:W-:Y:S05]  /*a400*/  BSYNC B1 ;  /* 0x0000000000017941 */ /* 0x000fea0003800000 */
.L_x_1482:
        /* <DEDUP_REMOVED lines=48> */
.L_x_1485:
[----:B------:R-:W-:Y:S05]  /*a710*/  BSYNC B1 ;  /* 0x0000000000017941 */ /* 0x000fea0003800000 */
.L_x_1484:
        /* <DEDUP_REMOVED lines=48> */
.L_x_1469:
        /* <DEDUP_REMOVED lines=17> */
[----:B------:R-:W-:-:S04]  /*ab30*/  IMAD.WIDE.U32 R26, R3, UR6, R26 ;  /* 0x00000006031a7c25 */ /* 0x000fc8000f8e001a */
[----:B------:R-:W-:Y:S01]  /*ab40*/  IMAD R5, R3, UR7, R0 ;  /* 0x0000000703057c24 */ /* 0x000fe2000f8e0200 */
[----:B------:R-:W-:Y:S01]  /*ab50*/  ULDC.64 UR6, c[0x0][0x400] ;  /* 0x0001000000067ab9 */ /* 0x000fe20000000a00 */
[----:B------:R-:W-:Y:S01]  /*ab60*/  IMAD.IADD R13, R25, 0x1, R13 ;  /* 0x00000001190d7824 */ /* 0x000fe200078e020d */
[----:B------:R-:W-:Y:S01]  /*ab70*/  LEA R3, P0, R24, UR4, 0x1 ;  /* 0x0000000418037c11 */ /* 0x000fe2000f8008ff */
[----:B------:R-:W-:Y:S01]  /*ab80*/  IMAD.IADD R5, R27, 0x1, R5 ;  /* 0x000000011b057824 */ /* 0x000fe200078e0205 */
[----:B------:R-:W-:Y:S01]  /*ab90*/  LEA R38, P1, R26, UR6, 0x1 ;  /* 0x000000061a267c11 */ /* 0x000fe2000f8208ff */
[----:B------:R-:W-:Y:S01]  /*aba0*/  UMOV UR4, 0xffffffff ;  /* 0xffffffff00047882 */ /* 0x000fe20000000000 */
[----:B------:R-:W-:Y:S02]  /*abb0*/  LEA.HI.X R13, R24, UR5, R13, 0x1, P0 ;  /* 0x00000005180d7c11 */ /* 0x000fe400080f0c0d */
[----:B------:R-:W-:Y:S01]  /*abc0*/  LEA.HI.X R26, R26, UR7, R5, 0x1, P1 ;  /* 0x000000071a1a7c11 */ /* 0x000fe200088f0c05 */
[----:B------:R-:W-:Y:S08]  /*abd0*/  BRA.DIV UR4, `(.L_x_1486) ;  /* 0x000001ca04e07947 */ /* 0x000ff0000b800000 */
[----:B------:R1:W2:Y:S04]  /*abe0*/  SHFL.IDX PT, R0, R13, RZ, 0x1e1f ;  /* 0x001e1fff0d007589 */ /* 0x0002a800000e0000 */
[----:B------:R-:W3:Y:S04]  /*abf0*/  SHFL.IDX PT, R3, R3, RZ, 0x1e1f ;  /* 0x001e1fff03037589 */ /* 0x000ee800000e0000 */
[----:B------:R1:W4:Y:S04]  /*ac00*/  SHFL.IDX PT, R37, R26, RZ, 0x1e1f ;  /* 0x001e1fff1a257589 */ /* 0x00032800000e0000 */
[----:B------:R-:W0:Y:S02]  /*ac10*/  SHFL.IDX PT, R38, R38, RZ, 0x1e1f ;  /* 0x001e1fff26267589 */ /* 0x000e2400000e0000 */
.L_x_1770:
[----:B------:R-:W-:Y:S01]  /*ac20*/  IMAD R7, R154, R7, RZ ;  /* 0x000000079a077224 */ /* 0x000fe200078e02ff */
[----:B------:R-:W-:Y:S01]  /*ac30*/  BSSY B1, `(.L_x_1487) ;  /* 0x000003a000017945 */ /* 0x000fe20003800000 */
[----:B------:R-:W-:Y:S02]  /*ac40*/  CS2R R4, SRZ ;  /* 0x0000000000047805 */ /* 0x000fe4000001ff00 */
[----:B------:R-:W-:Y:S01]  /*ac50*/  CS2R R8, SRZ ;  /* 0x0000000000087805 */ /* 0x000fe2000001ff00 */
[----:B------:R-:W-:Y:S01]  /*ac60*/  IMAD R40, R33, -0xc0, R7 ;  /* 0xffffff4021287824 */ /* 0x000fe200078e0207 */
[----:B------:R-:W-:Y:S02]  /*ac70*/  ISETP.GE.AND P0, PT, R6, R7, PT ;  /* 0x000000070600720c */ /* 0x000fe40003f06270 */
[----:B------:R-:W-:Y:S02]  /*ac80*/  CS2R R6, SRZ ;  /* 0x0000000000067805 */ /* 0x000fe4000001ff00 */
[----:B------:R-:W-:-:S02]  /*ac90*/  CS2R R10, SRZ ;  /* 0x00000000000a7805 */ /* 0x000fc4000001ff00 */
[----:B-1----:R-:W-:Y:S02]  /*aca0*/  CS2R R12, SRZ ;  /* 0x00000000000c7805 */ /* 0x002fe4000001ff00 */
[----:B0-----:R-:W-:Y:S02]  /*acb0*/  CS2R R14, SRZ ;  /* 0x00000000000e7805 */ /* 0x001fe4000001ff00 */
[----:B------:R-:W-:Y:S02]  /*acc0*/  CS2R R24, SRZ ;  /* 0x0000000000187805 */ /* 0x000fe4000001ff00 */
[----:B------:R-:W-:Y:S02]  /*acd0*/  CS2R R26, SRZ ;  /* 0x00000000001a7805 */ /* 0x000fe4000001ff00 */
[----:B------:R-:W-:Y:S02]  /*ace0*/  CS2R R28, SRZ ;  /* 0x00000000001c7805 */ /* 0x000fe4000001ff00 */
[----:B------:R-:W-:-:S02]  /*acf0*/  CS2R R30, SRZ ;  /* 0x00000000001e7805 */ /* 0x000fc4000001ff00 */
[----:B------:R-:W-:Y:S02]  /*ad00*/  CS2R R32, SRZ ;  /* 0x0000000000207805 */ /* 0x000fe4000001ff00 */
[----:B------:R-:W-:Y:S01]  /*ad10*/  CS2R R34, SRZ ;  /* 0x0000000000227805 */ /* 0x000fe2000001ff00 */
[----:B------:R-:W-:Y:S06]  /*ad20*/  @P0 BRA `(.L_x_1488) ;  /* 0x0000000000a80947 */ /* 0x000fec0003800000 */
[----:B------:R-:W4:Y:S04]  /*ad30*/  LDL R21, [R1+0x68] ;  /* 0x0000680001157983 */ /* 0x000f280000100800 */
[----:B------:R-:W4:Y:S01]  /*ad40*/  LDL R20, [R1+0x6c] ;  /* 0x00006c0001147983 */ /* 0x000f220000100800 */
        /* <DEDUP_REMOVED lines=15> */
[----:B------:R-:W-:Y:S01]  /*ae40*/  @!P2 IMAD.SHL.U32 R36, R18, 0x2, RZ ;  /* 0x000000021224a824 */ /* 0x000fe200078e00ff */
[----:B------:R-:W-:Y:S02]  /*ae50*/  CS2R R14, SRZ ;  /* 0x00000000000e7805 */ /* 0x000fe4000001ff00 */
[----:B------:R-:W-:Y:S02]  /*ae60*/  CS2R R24, SRZ ;  /* 0x0000000000187805 */ /* 0x000fe4000001ff00 */
[----:B------:R-:W-:Y:S01]  /*ae70*/  CS2R R26, SRZ ;  /* 0x00000000001a7805 */ /* 0x000fe2000001ff00 */
[----:B------:R-:W-:-:S02]  /*ae80*/  @!P3 IMAD.SHL.U32 R13, R21, 0x8, RZ ;  /* 0x00000008150db824 */ /* 0x000fc400078e00ff */
[----:B------:R-:W-:Y:S01]  /*ae90*/  @!P4 IMAD.SHL.U32 R39, R20, 0x8, RZ ;  /* 0x000000081427c824 */ /* 0x000fe200078e00ff */
[-C--:B------:R-:W-:Y:S01]  /*aea0*/  @!P2 IADD3 R20, P0, R3, R36.reuse, RZ ;  /* 0x000000240314a210 */ /* 0x080fe20007f1e0ff */
[----:B------:R-:W-:Y:S01]  /*aeb0*/  @!P3 IMAD.WIDE R4, R13, 0x2, R6 ;  /* 0x000000020d04b825 */ /* 0x000fe200078e0206 */
[----:B------:R-:W-:Y:S02]  /*aec0*/  @!P2 IADD3 R36, P1, R38, R36, RZ ;  /* 0x000000242624a210 */ /* 0x000fe40007f3e0ff */
[----:B------:R-:W-:Y:S01]  /*aed0*/  @!P2 SHF.L.U64.HI R3, R18, 0x1, R19 ;  /* 0x000000011203a819 */ /* 0x000fe20000010213 */
[----:B------:R-:W-:Y:S01]  /*aee0*/  @!P4 IMAD.WIDE R6, R39, 0x2, R6 ;  /* 0x000000022706c825 */ /* 0x000fe200078e0206 */
[----:B------:R0:W5:Y:S03]  /*aef0*/  @!P3 LD.E.128 R28, desc[UR54][R4.64] ;  /* 0x00000036041cb980 */ /* 0x000166000c101d00 */
[--C-:B------:R-:W-:Y:S01]  /*af00*/  @!P3 IMAD.WIDE R12, R13, 0x2, R8.reuse ;  /* 0x000000020d0cb825 */ /* 0x100fe200078e0208 */
[----:B------:R1:W5:Y:S03]  /*af10*/  @!P4 LD.E.128 R32, desc[UR54][R6.64] ;  /* 0x000000360620c980 */ /* 0x000366000c101d00 */
[----:B------:R-:W-:Y:S01]  /*af20*/  @!P4 IMAD.WIDE R38, R39, 0x2, R8 ;  /* 0x000000022726c825 */ /* 0x000fe200078e0208 */
[----:B------:R-:W-:-:S02]  /*af30*/  CS2R R8, SRZ ;  /* 0x0000000000087805 */ /* 0x000fc4000001ff00 */
[----:B0-----:R-:W-:Y:S01]  /*af40*/  CS2R R4, SRZ ;  /* 0x0000000000047805 */ /* 0x001fe2000001ff00 */
[--C-:B------:R-:W-:Y:S02]  /*af50*/  @!P2 IMAD.X R21, R0, 0x1, R3.reuse, P0 ;  /* 0x000000010015a824 */ /* 0x100fe400000e0603 */
[----:B------:R-:W-:Y:S01]  /*af60*/  @!P2 IMAD.X R37, R37, 0x1, R3, P1 ;  /* 0x000000012525a824 */ /* 0x000fe200008e0603 */
[----:B------:R0:W5:Y:S01]  /*af70*/  @!P3 LD.E.128 R8, desc[UR54][R12.64] ;  /* 0x000000360c08b980 */ /* 0x000162000c101d00 */
[----:B-1----:R-:W-:-:S03]  /*af80*/  CS2R R6, SRZ ;  /* 0x0000000000067805 */ /* 0x002fc6000001ff00 */
[----:B------:R1:W5:Y:S04]  /*af90*/  @!P2 LD.E.128 R24, desc[UR54][R20.64] ;  /* 0x000000361418a980 */ /* 0x000368000c101d00 */
[----:B------:R1:W5:Y:S01]  /*afa0*/  @!P2 LD.E.128 R4, desc[UR54][R36.64] ;  /* 0x000000362404a980 */ /* 0x000362000c101d00 */
[----:B0-----:R-:W-:-:S06]  /*afb0*/  CS2R R12, SRZ ;  /* 0x00000000000c7805 */ /* 0x001fcc000001ff00 */
[----:B------:R1:W5:Y:S02]  /*afc0*/  @!P4 LD.E.128 R12, desc[UR54][R38.64] ;  /* 0x00000036260cc980 */ /* 0x000364000c101d00 */
.L_x_1488:
[----:B------:R-:W-:Y:S05]  /*afd0*/  BSYNC B1 ;  /* 0x0000000000017941 */ /* 0x000fea0003800000 */
.L_x_1487:
[----:B---3--:R-:W0:Y:S01]  /*afe0*/  S2R R3, SR_TID.X ;  /* 0x0000000000037919 */ /* 0x008e220000002100 */
[----:B------:R-:W-:Y:S01]  /*aff0*/  ULEA.HI UR4, UR37, UR37, URZ, 0x1 ;  /* 0x0000002525047291 */ /* 0x000fe2000f8f083f */
[----:B--2--5:R-:W-:Y:S01]  /*b000*/  IMAD.MOV.U32 R0, RZ, RZ, R4 ;  /* 0x000000ffff007224 */ /* 0x024fe200078e0004 */
[----:B------:R-:W-:Y:S01]  /*b010*/  VIMNMX R40, R40, 0xc0, PT ;  /* 0x000000c028287848 */ /* 0x000fe20003fe0100 */
[----:B-1----:R-:W-:Y:S01]  /*b020*/  IMAD.MOV.U32 R20, RZ, RZ, R6 ;  /* 0x000000ffff147224 */ /* 0x002fe200078e0006 */
[----:B------:R-:W-:Y:S01]  /*b030*/  ULOP3.LUT UR4, UR4, 0xfffffffe, URZ, 0xc0, !UPT ;  /* 0xfffffffe04047892 */ /* 0x000fe2000f8ec03f */
[----:B----4-:R-:W-:Y:S01]  /*b040*/  IMAD.MOV.U32 R37, RZ, RZ, R12 ;  /* 0x000000ffff257224 */ /* 0x010fe200078e000c */
[----:B------:R-:W-:Y:S01]  /*b050*/  PRMT R52, R0, 0x7610, R52 ;  /* 0x0000761000347816 */ /* 0x000fe20000000034 */
[----:B------:R-:W-:Y:S01]  /*b060*/  IMAD.MOV.U32 R0, RZ, RZ, R7 ;  /* 0x000000ffff007224 */ /* 0x000fe200078e0007 */
[----:B------:R-:W-:Y:S01]  /*b070*/  UIADD3 UR4, UR37, -UR4, URZ ;  /* 0x8000000425047290 */ /* 0x000fe2000fffe03f */
[----:B------:R-:W-:Y:S01]  /*b080*/  IMAD.MOV.U32 R38, RZ, RZ, R13 ;  /* 0x000000ffff267224 */ /* 0x000fe200078e000d */
[----:B------:R-:W-:Y:S01]  /*b090*/  PRMT R20, R20, 0x5410, R20 ;  /* 0x0000541014147816 */ /* 0x000fe20000000014 */
[----:B------:R-:W-:Y:S03]  /*b0a0*/  BSSY B1, `(.L_x_1489) ;  /* 0x0000031000017945 */ /* 0x000fe60003800000 */
[----:B------:R-:W-:Y:S01]  /*b0b0*/  PRMT R20, R37, 0x7610, R20 ;  /* 0x0000761025147816 */ /* 0x000fe20000000014 */
[----:B------:R-:W-:-:S05]  /*b0c0*/  IMAD.MOV.U32 R37, RZ, RZ, R24 ;  /* 0x000000ffff257224 */ /* 0x000fca00078e0018 */
[----:B------:R-:W-:Y:S01]  /*b0d0*/  PRMT R55, R37, 0x7610, R55 ;  /* 0x0000761025377816 */ /* 0x000fe20000000037 */
[----:B------:R-:W-:-:S05]  /*b0e0*/  IMAD.MOV.U32 R37, RZ, RZ, R28 ;  /* 0x000000ffff257224 */ /* 0x000fca00078e001c */
[----:B------:R-:W-:Y:S01]  /*b0f0*/  PRMT R65, R37, 0x7610, R65 ;  /* 0x0000761025417816 */ /* 0x000fe20000000041 */
[----:B------:R-:W-:Y:S02]  /*b100*/  IMAD.MOV.U32 R37, RZ, RZ, R32 ;  /* 0x000000ffff257224 */ /* 0x000fe400078e0020 */
[----:B0-----:R-:W-:-:S03]  /*b110*/  VIADD R36, R3, 0xffffff80 ;  /* 0xffffff8003247836 */ /* 0x001fc60000000000 */
[----:B------:R-:W-:Y:S01]  /*b120*/  PRMT R48, R37, 0x7610, R48 ;  /* 0x0000761025307816 */ /* 0x000fe20000000030 */
[----:B------:R-:W-:Y:S02]  /*b130*/  VIADD R21, R3, 0xffffff80 ;  /* 0xffffff8003157836 */ /* 0x000fe40000000000 */
[----:B------:R-:W-:-:S03]  /*b140*/  IMAD.MOV.U32 R3, RZ, RZ, R5 ;  /* 0x000000ffff037224 */ /* 0x000fc600078e0005 */
[----:B------:R-:W-:Y:S01]  /*b150*/  LEA.HI R21, R21, R36, RZ, 0x1 ;  /* 0x0000002415157211 */ /* 0x000fe200078f08ff */
[----:B------:R-:W-:Y:S01]  /*b160*/  IMAD.MOV.U32 R36, RZ, RZ, R9 ;  /* 0x000000ffff247224 */ /* 0x000fe200078e0009 */
[----:B------:R-:W-:Y:S01]  /*b170*/  PRMT R54, R3, 0x7610, R54 ;  /* 0x0000761003367816 */ /* 0x000fe20000000036 */
[----:B------:R-:W-:Y:S01]  /*b180*/  IMAD.U32 R3, RZ, RZ, UR4 ;  /* 0x00000004ff037e24 */ /* 0x000fe2000f8e00ff */
[----:B------:R-:W-:Y:S02]  /*b190*/  SHF.R.S32.HI R21, RZ, 0x1, R21 ;  /* 0x00000001ff157819 */ /* 0x000fe40000011415 */
[----:B------:R-:W-:Y:S01]  /*b1a0*/  PRMT R60, R36, 0x7610, R60 ;  /* 0x00007610243c7816 */ /* 0x000fe2000000003c */
[----:B------:R-:W-:Y:S01]  /*b1b0*/  IMAD.MOV.U32 R36, RZ, RZ, R11 ;  /* 0x000000ffff247224 */ /* 0x000fe200078e000b */
[----:B------:R-:W-:Y:S02]  /*b1c0*/  SHF.L.U32 R3, R3, 0x1f, RZ ;  /* 0x0000001f03037819 */ /* 0x000fe400000006ff */
[----:B------:R-:W-:Y:S01]  /*b1d0*/  ISETP.GE.AND P1, PT, R21, R40, PT ;  /* 0x000000281500720c */ /* 0x000fe20003f26270 */
[----:B------:R-:W-:Y:S01]  /*b1e0*/  IMAD.MOV.U32 R21, RZ, RZ, R8 ;  /* 0x000000ffff157224 */ /* 0x000fe200078e0008 */
[----:B------:R-:W0:Y:S01]  /*b1f0*/  SYNCS.PHASECHK.TRANS64.TRYWAIT P0, [R2+URZ+0x2d800], R3 ;  /* 0x02d80003020075a7 */ /* 0x000e22000800017f */
[----:B------:R-:W-:Y:S01]  /*b200*/  PRMT R58, R36, 0x7610, R58 ;  /* 0x00007610243a7816 */ /* 0x000fe2000000003a */
[----:B------:R-:W-:-:S02]  /*b210*/  IMAD.MOV.U32 R36, RZ, RZ, R15 ;  /* 0x000000ffff247224 */ /* 0x000fc400078e000f */
[----:B------:R-:W-:Y:S01]  /*b220*/  PRMT R21, R21, 0x5410, R0 ;  /* 0x0000541015157816 */ /* 0x000fe20000000000 */
[----:B------:R-:W-:Y:S02]  /*b230*/  IMAD.MOV.U32 R0, RZ, RZ, R10 ;  /* 0x000000ffff007224 */ /* 0x000fe400078e000a */
[----:B------:R-:W-:Y:S01]  /*b240*/  PRMT R46, R36, 0x7610, R46 ;  /* 0x00007610242e7816 */ /* 0x000fe2000000002e */
[----:B------:R-:W-:Y:S01]  /*b250*/  IMAD.MOV.U32 R36, RZ, RZ, R27 ;  /* 0x000000ffff247224 */ /* 0x000fe200078e001b */
[----:B------:R-:W-:Y:S02]  /*b260*/  PRMT R59, R21, 0x7610, R59 ;  /* 0x00007610153b7816 */ /* 0x000fe4000000003b */
[----:B------:R-:W-:Y:S01]  /*b270*/  PRMT R61, R0, 0x7610, R61 ;  /* 0x00007610003d7816 */ /* 0x000fe2000000003d */
[----:B------:R-:W-:Y:S01]  /*b280*/  IMAD.MOV.U32 R0, RZ, RZ, R14 ;  /* 0x000000ffff007224 */ /* 0x000fe200078e000e */
[----:B------:R-:W-:Y:S01]  /*b290*/  PRMT R21, R38, 0x7610, R21 ;  /* 0x0000761026157816 */ /* 0x000fe20000000015 */
[----:B------:R-:W-:-:S03]  /*b2a0*/  IMAD.MOV.U32 R38, RZ, RZ, R25 ;  /* 0x000000ffff267224 */ /* 0x000fc600078e0019 */
        /* <DEDUP_REMOVED lines=15> */
[----:B0-----:R-:W-:Y:S06]  /*b3a0*/  @!P0 BRA `(.L_x_1490) ;  /* 0x000001c4005c8947 */ /* 0x001fec0003800000 */
.L_x_1771:
[----:B------:R-:W-:Y:S05]  /*b3b0*/  BSYNC B1 ;  /* 0x0000000000017941 */ /* 0x000fea0003800000 */
.L_x_1489:
[----:B------:R-:W-:Y:S02]  /*b3c0*/  PRMT R50, R0, 0x7610, R50 ;  /* 0x0000761000327816 */ /* 0x000fe40000000032 */
[----:B------:R-:W-:Y:S01]  /*b3d0*/  PRMT R47, R36, 0x7610, R47 ;  /* 0x00007610242f7816 */ /* 0x000fe2000000002f */
[----:B------:R-:W-:Y:S06]  /*b3e0*/  @P1 BRA `(.L_x_1475) ;  /* 0x0000001400801947 */ /* 0x000fec0003800000 */
[----:B------:R1:W5:Y:S01]  /*b3f0*/  LDL R76, [R1+0x50] ;  /* 0x00005000014c7983 */ /* 0x0003620000100800 */
[----:B0-----:R-:W0:Y:S03]  /*b400*/  LDC R3, c[0x0][0x3f4] ;  /* 0x0000fd00ff037b82 */ /* 0x001e260000000800 */
[----:B------:R1:W5:Y:S04]  /*b410*/  LDL R74, [R1+0x54] ;  /* 0x00005400014a7983 */ /* 0x0003680000100800 */
[----:B------:R1:W5:Y:S01]  /*b420*/  LDL R72, [R1+0x58] ;  /* 0x0000580001487983 */ /* 0x0003620000100800 */
[C---:B------:R-:W-:Y:S01]  /*b430*/  VIADD R0, R18.reuse, 0x10 ;  /* 0x0000001012007836 */ /* 0x040fe20000000000 */
[----:B------:R-:W-:Y:S01]  /*b440*/  BSSY B1, `(.L_x_1491) ;  /* 0x000006e000017945 */ /* 0x000fe20003800000 */
[C---:B------:R-:W-:Y:S01]  /*b450*/  VIADD R36, R18.reuse, 0x20 ;  /* 0x0000002012247836 */ /* 0x040fe20000000000 */
[----:B0-----:R-:W-:-:S02]  /*b460*/  ISETP.GE.AND P0, PT, R18, R3, PT ;  /* 0x000000031200720c */ /* 0x001fc40003f06270 */
[-C--:B------:R-:W-:Y:S02]  /*b470*/  ISETP.GE.AND P1, PT, R0, R3.reuse, PT ;  /* 0x000000030000720c */ /* 0x080fe40003f26270 */
[----:B------:R-:W-:-:S09]  /*b480*/  ISETP.GE.AND P2, PT, R36, R3, PT ;  /* 0x000000032400720c */ /* 0x000fd20003f46270 */
[----:B-1----:R-:W-:Y:S05]  /*b490*/  @P0 BRA `(.L_x_1492) ;  /* 0x0000000400a00947 */ /* 0x002fea0003800000 */
[----:B------:R-:W2:Y:S04]  /*b4a0*/  LDL R37, [R1+0xb4] ;  /* 0x0000b40001257983 */ /* 0x000ea80000100800 */
[----:B------:R-:W3:Y:S01]  /*b4b0*/  LDL R77, [R1+0xbc] ;  /* 0x0000bc00014d7983 */ /* 0x000ee20000100800 */
[----:B------:R-:W-:Y:S02]  /*b4c0*/  SHF.R.U64 R57, R4, 0x10, R5 ;  /* 0x0000001004397819 */ /* 0x000fe40000001205 */
[--C-:B------:R-:W-:Y:S02]  /*b4d0*/  SHF.R.U64 R53, R24, 0x10, R25.reuse ;  /* 0x0000001018357819 */ /* 0x100fe40000001219 */
[----:B------:R-:W-:Y:S02]  /*b4e0*/  SHF.R.U32.HI R51, RZ, 0x10, R25 ;  /* 0x00000010ff337819 */ /* 0x000fe40000011619 */
[----:B------:R-:W-:-:S02]  /*b4f0*/  SHF.R.U64 R25, R26, 0x10, R27 ;  /* 0x000000101a197819 */ /* 0x000fc4000000121b */
[----:B------:R-:W-:Y:S02]  /*b500*/  SHF.R.U32.HI R26, RZ, 0x10, R27 ;  /* 0x00000010ff1a7819 */ /* 0x000fe4000001161b */
[----:B------:R-:W-:Y:S02]  /*b510*/  SHF.R.U32.HI R27, RZ, 0x10, R5 ;  /* 0x00000010ff1b7819 */ /* 0x000fe40000011605 */
[----:B------:R-:W-:Y:S02]  /*b520*/  PRMT R57, R52, 0x5410, R57 ;  /* 0x0000541034397816 */ /* 0x000fe40000000039 */
[----:B------:R-:W-:Y:S02]  /*b530*/  SHF.R.U64 R24, R6, 0x10, R7 ;  /* 0x0000001006187819 */ /* 0x000fe40000001207 */
        /* <DEDUP_REMOVED lines=9> */
[----:B------:R-:W-:-:S02]  /*b5d0*/  PRMT R4, R21, 0x5432, R4 ;  /* 0x0000543215047816 */ /* 0x000fc40000000004 */
[----:B------:R-:W-:Y:S02]  /*b5e0*/  LOP3.LUT R27, R27, 0xffff0000, RZ, 0xc0, !PT ;  /* 0xffff00001b1b7812 */ /* 0x000fe400078ec0ff */
[----:B--2---:R-:W-:-:S04]  /*b5f0*/  LEA.HI R0, R3, R37, RZ, 0x1d ;  /* 0x0000002503007211 */ /* 0x004fc800078fe8ff */
[----:B------:R-:W-:-:S04]  /*b600*/  SHF.R.S32.HI R37, RZ, 0x1f, R0 ;  /* 0x0000001fff257819 */ /* 0x000fc80000011400 */
[----:B------:R-:W-:Y:S01]  /*b610*/  LEA.HI R37, R37, R0, RZ, 0x2 ;  /* 0x0000000025257211 */ /* 0x000fe200078f10ff */
[----:B------:R-:W-:-:S03]  /*b620*/  IMAD.SHL.U32 R0, R0, 0x8, RZ ;  /* 0x0000000800007824 */ /* 0x000fc600078e00ff */
[----:B------:R-:W-:Y:S02]  /*b630*/  SHF.R.S32.HI R37, RZ, 0x2, R37 ;  /* 0x00000002ff257819 */ /* 0x000fe40000011425 */
[----:B-----5:R-:W-:-:S03]  /*b640*/  LOP3.LUT R0, R76, 0x18, R0, 0xf8, !PT ;  /* 0x000000184c007812 */ /* 0x020fc600078ef800 */
        /* <DEDUP_REMOVED lines=13> */
[C---:B-1----:R-:W-:Y:S01]  /*b720*/  LOP3.LUT R52, R40.reuse, 0xffff0000, RZ, 0xc0, !PT ;  /* 0xffff000028347812 */ /* 0x042fe200078ec0ff */
[----:B------:R-:W-:Y:S01]  /*b730*/  IMAD.U32 R66, R40, 0x10000, RZ ;  /* 0x0001000028427824 */ /* 0x000fe200078e00ff */
[C---:B------:R-:W-:Y:S01]  /*b740*/  LOP3.LUT R40, R41.reuse, 0xffff0000, RZ, 0xc0, !PT ;  /* 0xffff000029287812 */ /* 0x040fe200078ec0ff */
[----:B------:R-:W-:Y:S01]  /*b750*/  IMAD.U32 R67, R41, 0x10000, RZ ;  /* 0x0001000029437824 */ /* 0x000fe200078e00ff */
[----:B------:R-:W-:Y:S01]  /*b760*/  LOP3.LUT R38, R39, 0xffff0000, RZ, 0xc0, !PT ;  /* 0xffff000027267812 */ /* 0x000fe200078ec0ff */
[----:B------:R-:W-:-:S02]  /*b770*/  IMAD.U32 R41, R53, 0x10000, RZ ;  /* 0x0001000035297824 */ /* 0x000fc400078e00ff */
[----:B------:R-:W-:Y:S01]  /*b780*/  FMUL.FTZ R71, R66, R69 ;  /* 0x0000004542477220 */ /* 0x000fe20000410000 */
[C---:B------:R-:W-:Y:S01]  /*b790*/  IMAD.U32 R39, R42.reuse, 0x10000, RZ ;  /* 0x000100002a277824 */ /* 0x040fe200078e00ff */
[----:B------:R-:W-:Y:S01]  /*b7a0*/  LOP3.LUT R37, R42, 0xffff0000, RZ, 0xc0, !PT ;  /* 0xffff00002a257812 */ /* 0x000fe200078ec0ff */
[C---:B------:R-:W-:Y:S01]  /*b7b0*/  IMAD.U32 R68, R43.reuse, 0x10000, RZ ;  /* 0x000100002b447824 */ /* 0x040fe200078e00ff */
[----:B------:R-:W-:Y:S01]  /*b7c0*/  LOP3.LUT R42, R43, 0xffff0000, RZ, 0xc0, !PT ;  /* 0xffff00002b2a7812 */ /* 0x000fe200078ec0ff */
[-C--:B------:R-:W-:Y:S01]  /*b7d0*/  FMUL.FTZ R43, R66, R41.reuse ;  /* 0x00000029422b7220 */ /* 0x080fe20000410000 */
[----:B------:R-:W-:Y:S01]  /*b7e0*/  FFMA.FTZ R41, R54, R41, -R71 ;  /* 0x0000002936297223 */ /* 0x000fe20000010847 */
[----:B------:R-:W-:Y:S02]  /*b7f0*/  IMAD.U32 R66, R51, 0x10000, RZ ;  /* 0x0001000033427824 */ /* 0x000fe400078e00ff */
[----:B------:R-:W-:Y:S01]  /*b800*/  FMUL.FTZ R73, R67, R70 ;  /* 0x0000004643497220 */ /* 0x000fe20000410000 */
[----:B------:R-:W-:-:S02]  /*b810*/  IMAD.U32 R71, R4, 0x10000, RZ ;  /* 0x0001000004477824 */ /* 0x000fc400078e00ff */
[----:B------:R-:W-:Y:S01]  /*b820*/  FFMA.FTZ R43, R54, R69, R43 ;  /* 0x00000045362b7223 */ /* 0x000fe2000001002b */
[----:B------:R-:W-:Y:S02]  /*b830*/  IMAD.U32 R69, R5, 0x10000, RZ ;  /* 0x0001000005457824 */ /* 0x000fe400078e00ff */
[-C--:B------:R-:W-:Y:S01]  /*b840*/  FMUL.FTZ R75, R67, R66.reuse ;  /* 0x00000042434b7220 */ /* 0x080fe20000410000 */
[----:B------:R-:W-:Y:S01]  /*b850*/  FFMA.FTZ R54, R56, R66, -R73 ;  /* 0x0000004238367223 */ /* 0x000fe20000010849 */
[C---:B------:R-:W-:Y:S01]  /*b860*/  FMUL.FTZ R66, R68.reuse, R71 ;  /* 0x0000004744427220 */ /* 0x040fe20000410000 */
[----:B------:R-:W-:Y:S01]  /*b870*/  LOP3.LUT R67, R57, 0xffff0000, RZ, 0xc0, !PT ;  /* 0xffff000039437812 */ /* 0x000fe200078ec0ff */
[-C--:B------:R-:W-:Y:S01]  /*b880*/  FMUL.FTZ R68, R68, R69.reuse ;  /* 0x0000004544447220 */ /* 0x080fe20000410000 */
[----:B------:R-:W-:Y:S01]  /*b890*/  FFMA.FTZ R57, R56, R70, R75 ;  /* 0x0000004638397223 */ /* 0x000fe2000001004b */
[----:B------:R-:W-:Y:S01]  /*b8a0*/  LOP3.LUT R53, R53, 0xffff0000, RZ, 0xc0, !PT ;  /* 0xffff000035357812 */ /* 0x000fe200078ec0ff */
[----:B------:R-:W-:Y:S01]  /*b8b0*/  FFMA.FTZ R56, R55, R69, -R66 ;  /* 0x0000004537387223 */ /* 0x000fe20000010842 */
[C---:B------:R-:W-:Y:S01]  /*b8c0*/  FMUL.FTZ R69, R52.reuse, R67 ;  /* 0x0000004334457220 */ /* 0x040fe20000410000 */
[----:B------:R-:W-:Y:S01]  /*b8d0*/  LOP3.LUT R51, R51, 0xffff0000, RZ, 0xc0, !PT ;  /* 0xffff000033337812 */ /* 0x000fe200078ec0ff */
[----:B------:R-:W-:Y:S01]  /*b8e0*/  FFMA.FTZ R55, R55, R71, R68 ;  /* 0x0000004737377223 */ /* 0x000fe20000010044 */
[-C--:B------:R-:W-:Y:S01]  /*b8f0*/  FMUL.FTZ R71, R52, R53.reuse ;  /* 0x0000003534477220 */ /* 0x080fe20000410000 */
[----:B------:R-:W-:Y:S01]  /*b900*/  FFMA.FTZ R52, R26, R53, -R69 ;  /* 0x000000351a347223 */ /* 0x000fe20000010845 */
[C---:B------:R-:W-:Y:S01]  /*b910*/  FMUL.FTZ R53, R40.reuse, R27 ;  /* 0x0000001b28357220 */ /* 0x040fe20000410000 */
[----:B------:R-:W-:Y:S01]  /*b920*/  FMUL.FTZ R40, R40, R51 ;  /* 0x0000003328287220 */ /* 0x000fe20000410000 */
[C---:B------:R-:W-:Y:S01]  /*b930*/  IMAD.U32 R68, R7.reuse, 0x10000, RZ ;  /* 0x0001000007447824 */ /* 0x040fe200078e00ff */
[----:B------:R-:W-:Y:S01]  /*b940*/  LOP3.LUT R7, R7, 0xffff0000, RZ, 0xc0, !PT ;  /* 0xffff000007077812 */ /* 0x000fe200078ec0ff */
[----:B------:R-:W-:-:S02]  /*b950*/  IMAD.U32 R66, R6, 0x10000, RZ ;  /* 0x0001000006427824 */ /* 0x000fc400078e00ff */
[C---:B------:R-:W-:Y:S01]  /*b960*/  FFMA.FTZ R53, R36.reuse, R51, -R53 ;  /* 0x0000003324357223 */ /* 0x040fe20000010835 */
[----:B------:R-:W-:Y:S01]  /*b970*/  FFMA.FTZ R40, R36, R27, R40 ;  /* 0x0000001b24287223 */ /* 0x000fe20000010028 */
[----:B------:R-:W-:Y:S01]  /*b980*/  LOP3.LUT R6, R6, 0xffff0000, RZ, 0xc0, !PT ;  /* 0xffff000006067812 */ /* 0x000fe200078ec0ff */
[C---:B------:R-:W-:Y:S01]  /*b990*/  FMUL.FTZ R70, R39.reuse, R68 ;  /* 0x0000004427467220 */ /* 0x040fe20000410000 */
[-C--:B------:R-:W-:Y:S01]  /*b9a0*/  FMUL.FTZ R36, R39, R66.reuse ;  /* 0x0000004227247220 */ /* 0x080fe20000410000 */
[----:B------:R-:W-:Y:S01]  /*b9b0*/  LOP3.LUT R27, R4, 0xffff0000, RZ, 0xc0, !PT ;  /* 0xffff0000041b7812 */ /* 0x000fe200078ec0ff */
[----:B------:R-:W-:Y:S01]  /*b9c0*/  FFMA.FTZ R26, R26, R67, R71 ;  /* 0x000000431a1a7223 */ /* 0x000fe20000010047 */
[----:B------:R-:W-:Y:S01]  /*b9d0*/  LOP3.LUT R5, R5, 0xffff0000, RZ, 0xc0, !PT ;  /* 0xffff000005057812 */ /* 0x000fe200078ec0ff */
[C---:B------:R-:W-:Y:S01]  /*b9e0*/  FFMA.FTZ R70, R25.reuse, R66, -R70 ;  /* 0x0000004219467223 */ /* 0x040fe20000010846 */
        /* <DEDUP_REMOVED lines=19> */
.L_x_1492:
[----:B------:R-:W-:Y:S05]  /*bb20*/  BSYNC B1 ;  /* 0x0000000000017941 */ /* 0x000fea0003800000 */
.L_x_1491:
[----:B------:R-:W-:Y:S04]  /*bb30*/  BSSY B1, `(.L_x_1493) ;  /* 0x0000075000017945 */ /* 0x000fe80003800000 */
[----:B------:R-:W-:Y:S05]  /*bb40*/  @P1 BRA `(.L_x_1494) ;  /* 0x0000000400cc1947 */ /* 0x000fea0003800000 */
[----:B0-----:R-:W2:Y:S04]  /*bb50*/  LDL R6, [R1+0x88] ;  /* 0x0000880001067983 */ /* 0x001ea80000100800 */
[----:B------:R-:W2:Y:S04]  /*bb60*/  LDL.64 R4, [R1+0x60] ;  /* 0x0000600001047983 */ /* 0x000ea80000100a00 */
[----:B------:R-:W3:Y:S01]  /*bb70*/  LDL R0, [R1+0x68] ;  /* 0x0000680001007983 */ /* 0x000ee20000100800 */
[----:B------:R-:W-:Y:S02]  /*bb80*/  SHF.R.U64 R38, R28, 0x10, R29 ;  /* 0x000000101c267819 */ /* 0x000fe4000000121d */
[----:B------:R-:W-:-:S02]  /*bb90*/  SHF.R.U64 R28, R8, 0x10, R9 ;  /* 0x00000010081c7819 */ /* 0x000fc40000001209 */
[----:B------:R-:W-:Y:S02]  /*bba0*/  SHF.R.U64 R8, R10, 0x10, R11 ;  /* 0x000000100a087819 */ /* 0x000fe4000000120b */
[----:B------:R-:W-:Y:S02]  /*bbb0*/  PRMT R59, R59, 0x5410, R28 ;  /* 0x000054103b3b7816 */ /* 0x000fe4000000001c */
[----:B------:R-:W-:Y:S02]  /*bbc0*/  SHF.R.U32.HI R9, RZ, 0x10, R9 ;  /* 0x00000010ff097819 */ /* 0x000fe40000011609 */
[----:B------:R-:W-:Y:S01]  /*bbd0*/  SHF.R.U32.HI R11, RZ, 0x10, R11 ;  /* 0x00000010ff0b7819 */ /* 0x000fe2000001160b */
[----:B------:R-:W-:Y:S01]  /*bbe0*/  IMAD.U32 R39, R59, 0x10000, RZ ;  /* 0x000100003b277824 */ /* 0x000fe200078e00ff */
[----:B------:R-:W-:Y:S02]  /*bbf0*/  PRMT R65, R65, 0x5410, R38 ;  /* 0x0000541041417816 */ /* 0x000fe40000000026 */
[----:B------:R-:W-:-:S02]  /*bc00*/  PRMT R61, R61, 0x5410, R8 ;  /* 0x000054103d3d7816 */ /* 0x000fc40000000008 */
[----:B------:R-:W-:Y:S02]  /*bc10*/  SHF.R.U32.HI R29, RZ, 0x10, R29 ;  /* 0x00000010ff1d7819 */ /* 0x000fe4000001161d */
[----:B------:R-:W-:Y:S02]  /*bc20*/  SHF.R.U64 R30, R30, 0x10, R31 ;  /* 0x000000101e1e7819 */ /* 0x000fe4000000121f */
[----:B------:R-:W-:Y:S02]  /*bc30*/  PRMT R60, R60, 0x5410, R9 ;  /* 0x000054103c3c7816 */ /* 0x000fe40000000009 */
[----:B------:R-:W-:Y:S02]  /*bc40*/  PRMT R58, R58, 0x5410, R11 ;  /* 0x000054103a3a7816 */ /* 0x000fe4000000000b */
[----:B------:R-:W-:Y:S01]  /*bc50*/  SHF.R.U32.HI R31, RZ, 0x10, R31 ;  /* 0x00000010ff1f7819 */ /* 0x000fe2000001161f */
[----:B------:R-:W-:Y:S01]  /*bc60*/  IMAD.U32 R42, R60, 0x10000, RZ ;  /* 0x000100003c2a7824 */ /* 0x000fe200078e00ff */
[----:B------:R-:W-:Y:S01]  /*bc70*/  PRMT R64, R64, 0x5410, R29 ;  /* 0x0000541040407816 */ /* 0x000fe2000000001d */
[----:B------:R-:W-:Y:S01]  /*bc80*/  IMAD.U32 R41, R58, 0x10000, RZ ;  /* 0x000100003a297824 */ /* 0x000fe200078e00ff */
[----:B------:R-:W-:-:S02]  /*bc90*/  PRMT R62, R62, 0x5410, R31 ;  /* 0x000054103e3e7816 */ /* 0x000fc4000000001f */
[----:B------:R-:W-:Y:S02]  /*bca0*/  PRMT R63, R63, 0x5410, R30 ;  /* 0x000054103f3f7816 */ /* 0x000fe4000000001e */
[----:B------:R-:W-:Y:S02]  /*bcb0*/  LOP3.LUT R59, R59, 0xffff0000, RZ, 0xc0, !PT ;  /* 0xffff00003b3b7812 */ /* 0x000fe400078ec0ff */
[----:B------:R-:W-:Y:S01]  /*bcc0*/  LOP3.LUT R60, R60, 0xffff0000, RZ, 0xc0, !PT ;  /* 0xffff00003c3c7812 */ /* 0x000fe200078ec0ff */
[----:B--2---:R-:W-:Y:S01]  /*bcd0*/  IMAD.IADD R4, R4, 0x1, R6 ;  /* 0x0000000104047824 */ /* 0x004fe200078e0206 */
[----:B---3--:R-:W-:-:S04]  /*bce0*/  LEA.HI R0, R3, R0, RZ, 0x1d ;  /* 0x0000000003007211 */ /* 0x008fc800078fe8ff */
[----:B------:R-:W-:-:S04]  /*bcf0*/  SHF.R.S32.HI R5, RZ, 0x1f, R4 ;  /* 0x0000001fff057819 */ /* 0x000fc80000011404 */
[CC--:B------:R-:W-:Y:S02]  /*bd00*/  LEA.HI R6, R5.reuse, R4.reuse, RZ, 0x5 ;  /* 0x0000000405067211 */ /* 0x0c0fe400078f28ff */
[----:B------:R-:W-:Y:S02]  /*bd10*/  LEA.HI R4, R5, R4, RZ, 0x3 ;  /* 0x0000000405047211 */ /* 0x000fe400078f18ff */
[----:B------:R-:W-:Y:S02]  /*bd20*/  SHF.R.S32.HI R5, RZ, 0x1f, R0 ;  /* 0x0000001fff057819 */ /* 0x000fe40000011400 */
[----:B------:R-:W-:Y:S02]  /*bd30*/  SHF.R.S32.HI R7, RZ, 0x5, R6 ;  /* 0x00000005ff077819 */ /* 0x000fe40000011406 */
[----:B-----5:R-:W-:Y:S01]  /*bd40*/  LOP3.LUT R6, R76, 0x18, R4, 0xf8, !PT ;  /* 0x000000184c067812 */ /* 0x020fe200078ef804 */
[----:B------:R-:W-:Y:S01]  /*bd50*/  IMAD.SHL.U32 R4, R0, 0x8, RZ ;  /* 0x0000000800047824 */ /* 0x000fe200078e00ff */
[----:B------:R-:W-:Y:S01]  /*bd60*/  LEA.HI R5, R5, R0, RZ, 0x2 ;  /* 0x0000000005057211 */ /* 0x000fe200078f10ff */
[----:B------:R-:W-:Y:S01]  /*bd70*/  IMAD R7, R7, 0x1800, R72 ;  /* 0x0000180007077824 */ /* 0x000fe200078e0248 */
[----:B------:R-:W-:-:S02]  /*bd80*/  LOP3.LUT R6, R6, R74, RZ, 0x3c, !PT ;  /* 0x0000004a06067212 */ /* 0x000fc400078e3cff */
[----:B------:R-:W-:Y:S02]  /*bd90*/  LOP3.LUT R4, R76, 0x18, R4, 0xf8, !PT ;  /* 0x000000184c047812 */ /* 0x000fe400078ef804 */
[----:B------:R-:W-:Y:S01]  /*bda0*/  SHF.R.S32.HI R5, RZ, 0x2, R5 ;  /* 0x00000002ff057819 */ /* 0x000fe20000011405 */
[----:B------:R-:W-:Y:S01]  /*bdb0*/  IMAD.IADD R0, R7, 0x1, R6 ;  /* 0x0000000107007824 */ /* 0x000fe200078e0206 */
[----:B------:R-:W-:-:S03]  /*bdc0*/  LOP3.LUT R4, R4, R74, RZ, 0x3c, !PT ;  /* 0x0000004a04047212 */ /* 0x000fc600078e3cff */
[----:B------:R-:W-:Y:S01]  /*bdd0*/  IMAD R5, R5, 0x1800, R72 ;  /* 0x0000180005057824 */ /* 0x000fe200078e0248 */
[----:B------:R-:W-:-:S03]  /*bde0*/  LEA R0, R0, UR40, 0x1 ;  /* 0x0000002800007c11 */ /* 0x000fc6000f8e08ff */
[----:B------:R-:W-:Y:S02]  /*bdf0*/  IMAD.IADD R25, R5, 0x1, R4 ;  /* 0x0000000105197824 */ /* 0x000fe400078e0204 */
[----:B------:R-:W0:Y:S02]  /*be00*/  LDS.128 R4, [R0] ;  /* 0x0000000000047984 */ /* 0x000e240000000c00 */
        /* <DEDUP_REMOVED lines=10> */
[C---:B------:R-:W-:Y:S01]  /*beb0*/  IMAD.U32 R8, R24.reuse, 0x10000, RZ ;  /* 0x0001000018087824 */ /* 0x040fe200078e00ff */
[----:B------:R-:W-:Y:S01]  /*bec0*/  LOP3.LUT R31, R24, 0xffff0000, RZ, 0xc0, !PT ;  /* 0xffff0000181f7812 */ /* 0x000fe200078ec0ff */
[----:B------:R-:W-:Y:S01]  /*bed0*/  IMAD.U32 R11, R25, 0x10000, RZ ;  /* 0x00010000190b7824 */ /* 0x000fe200078e00ff */
[----:B------:R-:W-:Y:S01]  /*bee0*/  LOP3.LUT R6, R7, 0xffff0000, RZ, 0xc0, !PT ;  /* 0xffff000007067812 */ /* 0x000fe200078ec0ff */
[----:B------:R-:W-:-:S02]  /*bef0*/  IMAD.U32 R25, R65, 0x10000, RZ ;  /* 0x0001000041197824 */ /* 0x000fc400078e00ff */
[----:B------:R-:W-:Y:S01]  /*bf00*/  FMUL.FTZ R40, R8, R39 ;  /* 0x0000002708287220 */ /* 0x000fe20000410000 */
[----:B------:R-:W-:Y:S01]  /*bf10*/  IMAD.U32 R24, R27, 0x10000, RZ ;  /* 0x000100001b187824 */ /* 0x000fe200078e00ff */
[----:B------:R-:W-:Y:S01]  /*bf20*/  LOP3.LUT R7, R26, 0xffff0000, RZ, 0xc0, !PT ;  /* 0xffff00001a077812 */ /* 0x000fe200078ec0ff */
[-C--:B------:R-:W-:Y:S01]  /*bf30*/  FMUL.FTZ R52, R8, R25.reuse ;  /* 0x0000001908347220 */ /* 0x080fe20000410000 */
[----:B------:R-:W-:Y:S01]  /*bf40*/  FFMA.FTZ R8, R9, R25, -R40 ;  /* 0x0000001909087223 */ /* 0x000fe20000010828 */
[----:B------:R-:W-:Y:S01]  /*bf50*/  IMAD.U32 R38, R26, 0x10000, RZ ;  /* 0x000100001a267824 */ /* 0x000fe200078e00ff */
[----:B------:R-:W-:Y:S01]  /*bf60*/  LOP3.LUT R26, R27, 0xffff0000, RZ, 0xc0, !PT ;  /* 0xffff00001b1a7812 */ /* 0x000fe200078ec0ff */
[----:B------:R-:W-:Y:S02]  /*bf70*/  IMAD.U32 R40, R64, 0x10000, RZ ;  /* 0x0001000040287824 */ /* 0x000fe400078e00ff */
[----:B------:R-:W-:Y:S01]  /*bf80*/  FMUL.FTZ R54, R11, R42 ;  /* 0x0000002a0b367220 */ /* 0x000fe20000410000 */
[----:B------:R-:W-:Y:S01]  /*bf90*/  FFMA.FTZ R9, R9, R39, R52 ;  /* 0x0000002709097223 */ /* 0x000fe20000010034 */
[----:B------:R-:W-:-:S02]  /*bfa0*/  IMAD.U32 R27, R62, 0x10000, RZ ;  /* 0x000100003e1b7824 */ /* 0x000fc400078e00ff */
[C---:B------:R-:W-:Y:S01]  /*bfb0*/  FMUL.FTZ R39, R24.reuse, R41 ;  /* 0x0000002918277220 */ /* 0x040fe20000410000 */
[-C--:B------:R-:W-:Y:S01]  /*bfc0*/  FMUL.FTZ R52, R11, R40.reuse ;  /* 0x000000280b347220 */ /* 0x080fe20000410000 */
[----:B------:R-:W-:Y:S01]  /*bfd0*/  FFMA.FTZ R11, R29, R40, -R54 ;  /* 0x000000281d0b7223 */ /* 0x000fe20000010836 */
[-C--:B------:R-:W-:Y:S01]  /*bfe0*/  FMUL.FTZ R40, R24, R27.reuse ;  /* 0x0000001b18287220 */ /* 0x080fe20000410000 */
[----:B------:R-:W-:Y:S01]  /*bff0*/  LOP3.LUT R65, R65, 0xffff0000, RZ, 0xc0, !PT ;  /* 0xffff000041417812 */ /* 0x000fe200078ec0ff */
[----:B------:R-:W-:Y:S01]  /*c000*/  FFMA.FTZ R24, R30, R27, -R39 ;  /* 0x0000001b1e187223 */ /* 0x000fe20000010827 */
[----:B------:R-:W-:Y:S01]  /*c010*/  FMUL.FTZ R27, R31, R59 ;  /* 0x0000003b1f1b7220 */ /* 0x000fe20000410000 */
[----:B------:R-:W-:Y:S01]  /*c020*/  FFMA.FTZ R25, R29, R42, R52 ;  /* 0x0000002a1d197223 */ /* 0x000fe20000010034 */
[----:B------:R-:W-:Y:S02]  /*c030*/  IMAD.U32 R29, R61, 0x10000, RZ ;  /* 0x000100003d1d7824 */ /* 0x000fe400078e00ff */
[-C--:B------:R-:W-:Y:S01]  /*c040*/  FMUL.FTZ R31, R31, R65.reuse ;  /* 0x000000411f1f7220 */ /* 0x080fe20000410000 */
[----:B------:R-:W-:Y:S01]  /*c050*/  FFMA.FTZ R65, R28, R65, -R27 ;  /* 0x000000411c417223 */ /* 0x000fe2000001081b */
[----:B------:R-:W-:Y:S01]  /*c060*/  FFMA.FTZ R41, R30, R41, R40 ;  /* 0x000000291e297223 */ /* 0x000fe20000010028 */
[----:B------:R-:W-:-:S02]  /*c070*/  IMAD.U32 R27, R63, 0x10000, RZ ;  /* 0x000100003f1b7824 */ /* 0x000fc400078e00ff */
[----:B------:R-:W-:Y:S01]  /*c080*/  FMUL.FTZ R30, R38, R29 ;  /* 0x0000001d261e7220 */ /* 0x000fe20000410000 */
        /* <DEDUP_REMOVED lines=10> */
[C---:B------:R-:W-:Y:S01]  /*c130*/  FMUL.FTZ R5, R7.reuse, R61 ;  /* 0x0000003d07057220 */ /* 0x040fe20000410000 */
[----:B------:R-:W-:Y:S01]  /*c140*/  FMUL.FTZ R40, R7, R63 ;  /* 0x0000003f07287220 */ /* 0x000fe20000410000 */
[-C--:B------:R-:W-:Y:S01]  /*c150*/  FMUL.FTZ R37, R37, R64.reuse ;  /* 0x0000004025257220 */ /* 0x080fe20000410000 */
[C---:B------:R-:W-:Y:S01]  /*c160*/  FMUL.FTZ R7, R26.reuse, R31 ;  /* 0x0000001f1a077220 */ /* 0x040fe20000410000 */
[----:B------:R-:W-:Y:S01]  /*c170*/  FMUL.FTZ R26, R26, R27 ;  /* 0x0000001b1a1a7220 */ /* 0x000fe20000410000 */
[C---:B------:R-:W-:Y:S01]  /*c180*/  FFMA.FTZ R64, R10.reuse, R64, -R39 ;  /* 0x000000400a407223 */ /* 0x040fe20000010827 */
[----:B------:R-:W-:Y:S01]  /*c190*/  FFMA.FTZ R10, R10, R60, R37 ;  /* 0x0000003c0a0a7223 */ /* 0x000fe20000010025 */
        /* <DEDUP_REMOVED lines=14> */
.L_x_1494:
[----:B------:R-:W-:Y:S05]  /*c280*/  BSYNC B1 ;  /* 0x0000000000017941 */ /* 0x000fea0003800000 */
.L_x_1493:
[----:B------:R-:W-:Y:S05]  /*c290*/  @P2 BRA `(.L_x_1475) ;  /* 0x0000000400d42947 */ /* 0x000fea0003800000 */
[----:B01----:R-:W2:Y:S04]  /*c2a0*/  LDL.64 R4, [R1+0x60] ;  /* 0x0000600001047983 */ /* 0x003ea80000100a00 */
[----:B------:R-:W3:Y:S01]  /*c2b0*/  LDL R0, [R1+0x84] ;  /* 0x0000840001007983 */ /* 0x000ee20000100800 */
[----:B--2---:R-:W-:-:S03]  /*c2c0*/  IMAD.MOV.U32 R6, RZ, RZ, R4 ;  /* 0x000000ffff067224 */ /* 0x004fc600078e0004 */
[----:B------:R-:W2:Y:S01]  /*c2d0*/  LDL R4, [R1+0x6c] ;  /* 0x00006c0001047983 */ /* 0x000ea20000100800 */
[----:B------:R-:W-:Y:S02]  /*c2e0*/  IMAD.MOV.U32 R7, RZ, RZ, R5 ;  /* 0x000000ffff077224 */ /* 0x000fe400078e0005 */
[----:B---3--:R-:W-:-:S05]  /*c2f0*/  IMAD.IADD R0, R6, 0x1, R0 ;  /* 0x0000000106007824 */ /* 0x008fca00078e0200 */
[----:B------:R-:W-:-:S04]  /*c300*/  SHF.R.S32.HI R5, RZ, 0x1f, R0 ;  /* 0x0000001fff057819 */ /* 0x000fc80000011400 */
[CC--:B------:R-:W-:Y:S02]  /*c310*/  LEA.HI R6, R5.reuse, R0.reuse, RZ, 0x5 ;  /* 0x0000000005067211 */ /* 0x0c0fe400078f28ff */
[----:B------:R-:W-:-:S04]  /*c320*/  LEA.HI R0, R5, R0, RZ, 0x3 ;  /* 0x0000000005007211 */ /* 0x000fc800078f18ff */
[----:B-----5:R-:W-:Y:S02]  /*c330*/  LOP3.LUT R5, R76, 0x18, R0, 0xf8, !PT ;  /* 0x000000184c057812 */ /* 0x020fe400078ef800 */
[----:B------:R-:W-:Y:S02]  /*c340*/  SHF.R.S32.HI R6, RZ, 0x5, R6 ;  /* 0x00000005ff067819 */ /* 0x000fe40000011406 */
[----:B------:R-:W-:-:S03]  /*c350*/  LOP3.LUT R5, R5, R74, RZ, 0x3c, !PT ;  /* 0x0000004a05057212 */ /* 0x000fc600078e3cff */
[----:B------:R-:W-:-:S04]  /*c360*/  IMAD R6, R6, 0x1800, R72 ;  /* 0x0000180006067824 */ /* 0x000fc800078e0248 */
[----:B------:R-:W-:Y:S01]  /*c370*/  IMAD.IADD R5, R6, 0x1, R5 ;  /* 0x0000000106057824 */ /* 0x000fe200078e0205 */
[----:B------:R-:W-:Y:S02]  /*c380*/  SHF.R.U64 R29, R32, 0x10, R33 ;  /* 0x00000010201d7819 */ /* 0x000fe40000001221 */
[--C-:B------:R-:W-:Y:S02]  /*c390*/  SHF.R.U64 R25, R12, 0x10, R13.reuse ;  /* 0x000000100c197819 */ /* 0x100fe4000000120d */
[----:B------:R-:W-:Y:S02]  /*c3a0*/  SHF.R.U32.HI R28, RZ, 0x10, R13 ;  /* 0x00000010ff1c7819 */ /* 0x000fe4000001160d */
[----:B------:R-:W-:Y:S02]  /*c3b0*/  SHF.R.U64 R27, R34, 0x10, R35 ;  /* 0x00000010221b7819 */ /* 0x000fe40000001223 */
[----:B------:R-:W-:Y:S02]  /*c3c0*/  PRMT R48, R48, 0x5410, R29 ;  /* 0x0000541030307816 */ /* 0x000fe4000000001d */
[----:B------:R-:W-:-:S02]  /*c3d0*/  PRMT R26, R20, 0x5410, R25 ;  /* 0x00005410141a7816 */ /* 0x000fc40000000019 */
[----:B------:R-:W-:Y:S02]  /*c3e0*/  SHF.R.U32.HI R32, RZ, 0x10, R33 ;  /* 0x00000010ff207819 */ /* 0x000fe40000011621 */
[--C-:B------:R-:W-:Y:S02]  /*c3f0*/  SHF.R.U64 R12, R14, 0x10, R15.reuse ;  /* 0x000000100e0c7819 */ /* 0x100fe4000000120f */
[----:B------:R-:W-:Y:S01]  /*c400*/  PRMT R28, R21, 0x5410, R28 ;  /* 0x00005410151c7816 */ /* 0x000fe2000000001c */
[----:B------:R-:W-:Y:S01]  /*c410*/  IMAD.U32 R29, R26, 0x10000, RZ ;  /* 0x000100001a1d7824 */ /* 0x000fe200078e00ff */
[----:B------:R-:W-:Y:S02]  /*c420*/  SHF.R.U32.HI R15, RZ, 0x10, R15 ;  /* 0x00000010ff0f7819 */ /* 0x000fe4000001160f */
[----:B------:R-:W-:Y:S01]  /*c430*/  PRMT R50, R50, 0x5410, R27 ;  /* 0x0000541032327816 */ /* 0x000fe2000000001b */
[----:B------:R-:W-:Y:S01]  /*c440*/  IMAD.U32 R27, R48, 0x10000, RZ ;  /* 0x00010000301b7824 */ /* 0x000fe200078e00ff */
[----:B------:R-:W-:Y:S01]  /*c450*/  SHF.R.U32.HI R34, RZ, 0x10, R35 ;  /* 0x00000010ff227819 */ /* 0x000fe20000011623 */
[----:B------:R-:W-:Y:S01]  /*c460*/  IMAD.U32 R30, R28, 0x10000, RZ ;  /* 0x000100001c1e7824 */ /* 0x000fe200078e00ff */
[----:B------:R-:W-:-:S02]  /*c470*/  PRMT R49, R49, 0x5410, R32 ;  /* 0x0000541031317816 */ /* 0x000fc40000000020 */
[----:B------:R-:W-:Y:S02]  /*c480*/  PRMT R45, R45, 0x5410, R12 ;  /* 0x000054102d2d7816 */ /* 0x000fe4000000000c */
[----:B------:R-:W-:Y:S02]  /*c490*/  PRMT R46, R46, 0x5410, R15 ;  /* 0x000054102e2e7816 */ /* 0x000fe4000000000f */
[----:B------:R-:W-:-:S03]  /*c4a0*/  PRMT R47, R47, 0x5410, R34 ;  /* 0x000054102f2f7816 */ /* 0x000fc60000000022 */
[----:B------:R-:W-:Y:S01]  /*c4b0*/  IMAD.U32 R32, R46, 0x10000, RZ ;  /* 0x000100002e207824 */ /* 0x000fe200078e00ff */
[----:B------:R-:W-:Y:S02]  /*c4c0*/  LOP3.LUT R28, R28, 0xffff0000, RZ, 0xc0, !PT ;  /* 0xffff00001c1c7812 */ /* 0x000fe400078ec0ff */
[----:B------:R-:W-:Y:S02]  /*c4d0*/  LOP3.LUT R46, R46, 0xffff0000, RZ, 0xc0, !PT ;  /* 0xffff00002e2e7812 */ /* 0x000fe400078ec0ff */
[----:B--2---:R-:W-:-:S04]  /*c4e0*/  LEA.HI R3, R3, R4, RZ, 0x1d ;  /* 0x0000000403037211 */ /* 0x004fc800078fe8ff */
[----:B------:R-:W-:Y:S01]  /*c4f0*/  SHF.R.S32.HI R4, RZ, 0x1f, R3 ;  /* 0x0000001fff047819 */ /* 0x000fe20000011403 */
[----:B------:R-:W-:-:S03]  /*c500*/  IMAD.SHL.U32 R0, R3, 0x8, RZ ;  /* 0x0000000803007824 */ /* 0x000fc600078e00ff */
[----:B------:R-:W-:Y:S02]  /*c510*/  LEA.HI R4, R4, R3, RZ, 0x2 ;  /* 0x0000000304047211 */ /* 0x000fe400078f10ff */
[----:B------:R-:W-:Y:S02]  /*c520*/  LOP3.LUT R0, R76, 0x18, R0, 0xf8, !PT ;  /* 0x000000184c007812 */ /* 0x000fe400078ef800 */
[----:B------:R-:W-:Y:S02]  /*c530*/  SHF.R.S32.HI R4, RZ, 0x2, R4 ;  /* 0x00000002ff047819 */ /* 0x000fe40000011404 */
[----:B------:R-:W-:-:S03]  /*c540*/  LOP3.LUT R3, R0, R74, RZ, 0x3c, !PT ;  /* 0x0000004a00037212 */ /* 0x000fc600078e3cff */
[----:B------:R-:W-:-:S04]  /*c550*/  IMAD R4, R4, 0x1800, R72 ;  /* 0x0000180004047824 */ /* 0x000fc800078e0248 */
[----:B------:R-:W-:-:S04]  /*c560*/  IMAD.IADD R3, R4, 0x1, R3 ;  /* 0x0000000104037824 */ /* 0x000fc800078e0203 */
[----:B------:R-:W-:Y:S01]  /*c570*/  IMAD R3, R3, 0x2, R2 ;  /* 0x0000000203037824 */ /* 0x000fe200078e0202 */
[----:B------:R-:W-:-:S04]  /*c580*/  LEA R0, R5, UR40, 0x1 ;  /* 0x0000002805007c11 */ /* 0x000fc8000f8e08ff */
[----:B------:R-:W0:Y:S04]  /*c590*/  LDS.128 R8, [R3+0xc400] ;  /* 0x00c4000003087984 */ /* 0x000e280000000c00 */
[----:B------:R-:W1:Y:S01]  /*c5a0*/  LDS.128 R4, [R0] ;  /* 0x0000000000047984 */ /* 0x000e620000000c00 */
[----:B0-----:R-:W-:Y:S02]  /*c5b0*/  IMAD.U32 R20, R8, 0x10000, RZ ;  /* 0x0001000008147824 */ /* 0x001fe400078e00ff */
[----:B------:R-:W-:Y:S02]  /*c5c0*/  IMAD.U32 R21, R9, 0x10000, RZ ;  /* 0x0001000009157824 */ /* 0x000fe400078e00ff */
[----:B-1----:R-:W-:Y:S02]  /*c5d0*/  IMAD.U32 R12, R4, 0x10000, RZ ;  /* 0x00010000040c7824 */ /* 0x002fe400078e00ff */
[C---:B------:R-:W-:Y:S01]  /*c5e0*/  FMUL.FTZ R31, R20.reuse, R29 ;  /* 0x0000001d141f7220 */ /* 0x040fe20000410000 */
[----:B------:R-:W-:Y:S01]  /*c5f0*/  FMUL.FTZ R33, R20, R27 ;  /* 0x0000001b14217220 */ /* 0x000fe20000410000 */
[----:B------:R-:W-:-:S02]  /*c600*/  IMAD.U32 R13, R5, 0x10000, RZ ;  /* 0x00010000050d7824 */ /* 0x000fc400078e00ff */
[----:B------:R-:W-:Y:S01]  /*c610*/  FMUL.FTZ R34, R21, R30 ;  /* 0x0000001e15227220 */ /* 0x000fe20000410000 */
[----:B------:R-:W-:Y:S02]  /*c620*/  IMAD.U32 R20, R49, 0x10000, RZ ;  /* 0x0001000031147824 */ /* 0x000fe400078e00ff */
[C---:B------:R-:W-:Y:S01]  /*c630*/  FFMA.FTZ R31, R12.reuse, R27, -R31 ;  /* 0x0000001b0c1f7223 */ /* 0x040fe2000001081f */
[----:B------:R-:W-:Y:S02]  /*c640*/  IMAD.U32 R25, R11, 0x10000, RZ ;  /* 0x000100000b197824 */ /* 0x000fe400078e00ff */
[----:B------:R-:W-:Y:S01]  /*c650*/  FFMA.FTZ R33, R12, R29, R33 ;  /* 0x0000001d0c217223 */ /* 0x000fe20000010021 */
[----:B------:R-:W-:Y:S02]  /*c660*/  IMAD.U32 R12, R47, 0x10000, RZ ;  /* 0x000100002f0c7824 */ /* 0x000fe400078e00ff */
[-C--:B------:R-:W-:Y:S01]  /*c670*/  FMUL.FTZ R36, R21, R20.reuse ;  /* 0x0000001415247220 */ /* 0x080fe20000410000 */
[----:B------:R-:W-:Y:S01]  /*c680*/  FFMA.FTZ R34, R13, R20, -R34 ;  /* 0x000000140d227223 */ /* 0x000fe20000010822 */
[----:B------:R-:W-:Y:S01]  /*c690*/  FMUL.FTZ R20, R25, R32 ;  /* 0x0000002019147220 */ /* 0x000fe20000410000 */
[----:B------:R-:W-:Y:S01]  /*c6a0*/  IMAD.U32 R15, R7, 0x10000, RZ ;  /* 0x00010000070f7824 */ /* 0x000fe200078e00ff */
[----:B------:R-:W-:Y:S01]  /*c6b0*/  LOP3.LUT R8, R8, 0xffff0000, RZ, 0xc0, !PT ;  /* 0xffff000008087812 */ /* 0x000fe200078ec0ff */
[----:B------:R-:W-:Y:S01]  /*c6c0*/  FMUL.FTZ R25, R25, R12 ;  /* 0x0000000c19197220 */ /* 0x000fe20000410000 */
[----:B------:R-:W-:Y:S01]  /*c6d0*/  LOP3.LUT R21, R26, 0xffff0000, RZ, 0xc0, !PT ;  /* 0xffff00001a157812 */ /* 0x000fe200078ec0ff */
[----:B------:R-:W-:Y:S01]  /*c6e0*/  FFMA.FTZ R36, R13, R30, R36 ;  /* 0x0000001e0d247223 */ /* 0x000fe20000010024 */
[----:B------:R-:W-:Y:S01]  /*c6f0*/  LOP3.LUT R13, R48, 0xffff0000, RZ, 0xc0, !PT ;  /* 0xffff0000300d7812 */ /* 0x000fe200078ec0ff */
[C---:B------:R-:W-:Y:S01]  /*c700*/  FFMA.FTZ R29, R15.reuse, R12, -R20 ;  /* 0x0000000c0f1d7223 */ /* 0x040fe20000010814 */
[----:B------:R-:W-:Y:S01]  /*c710*/  LOP3.LUT R4, R4, 0xffff0000, RZ, 0xc0, !PT ;  /* 0xffff000004047812 */ /* 0x000fe200078ec0ff */
[----:B------:R-:W-:Y:S01]  /*c720*/  FFMA.FTZ R32, R15, R32, R25 ;  /* 0x000000200f207223 */ /* 0x000fe20000010019 */
[----:B------:R-:W-:Y:S01]  /*c730*/  LOP3.LUT R9, R9, 0xffff0000, RZ, 0xc0, !PT ;  /* 0xffff000009097812 */ /* 0x000fe200078ec0ff */
[C---:B------:R-:W-:Y:S01]  /*c740*/  FMUL.FTZ R15, R8.reuse, R21 ;  /* 0x00000015080f7220 */ /* 0x040fe20000410000 */
[----:B------:R-:W-:Y:S01]  /*c750*/  LOP3.LUT R12, R49, 0xffff0000, RZ, 0xc0, !PT ;  /* 0xffff0000310c7812 */ /* 0x000fe200078ec0ff */
[-C--:B------:R-:W-:Y:S01]  /*c760*/  FMUL.FTZ R25, R8, R13.reuse ;  /* 0x0000000d08197220 */ /* 0x080fe20000410000 */
[----:B------:R-:W-:Y:S01]  /*c770*/  LOP3.LUT R5, R5, 0xffff0000, RZ, 0xc0, !PT ;  /* 0xffff000005057812 */ /* 0x000fe200078ec0ff */
[----:B------:R-:W-:Y:S01]  /*c780*/  FFMA.FTZ R8, R4, R13, -R15 ;  /* 0x0000000d04087223 */ /* 0x000fe2000001080f */
[----:B------:R-:W-:-:S02]  /*c790*/  IMAD.U32 R24, R10, 0x10000, RZ ;  /* 0x000100000a187824 */ /* 0x000fc400078e00ff */
[----:B------:R-:W-:Y:S01]  /*c7a0*/  FMUL.FTZ R26, R9, R28 ;  /* 0x0000001c091a7220 */ /* 0x000fe20000410000 */
[----:B------:R-:W-:Y:S02]  /*c7b0*/  IMAD.U32 R15, R45, 0x10000, RZ ;  /* 0x000100002d0f7824 */ /* 0x000fe400078e00ff */
[-C--:B------:R-:W-:Y:S01]  /*c7c0*/  FMUL.FTZ R27, R9, R12.reuse ;  /* 0x0000000c091b7220 */ /* 0x080fe20000410000 */
[----:B------:R-:W-:Y:S02]  /*c7d0*/  IMAD.U32 R13, R50, 0x10000, RZ ;  /* 0x00010000320d7824 */ /* 0x000fe400078e00ff */
[----:B------:R-:W-:Y:S01]  /*c7e0*/  FFMA.FTZ R20, R4, R21, R25 ;  /* 0x0000001504147223 */ /* 0x000fe20000010019 */
[----:B------:R-:W-:Y:S01]  /*c7f0*/  IMAD.U32 R14, R6, 0x10000, RZ ;  /* 0x00010000060e7824 */ /* 0x000fe200078e00ff */
[----:B------:R-:W-:Y:S01]  /*c800*/  LOP3.LUT R10, R10, 0xffff0000, RZ, 0xc0, !PT ;  /* 0xffff00000a0a7812 */ /* 0x000fe200078ec0ff */
[C---:B------:R-:W-:Y:S01]  /*c810*/  FMUL.FTZ R21, R24.reuse, R15 ;  /* 0x0000000f18157220 */ /* 0x040fe20000410000 */
[----:B------:R-:W-:Y:S01]  /*c820*/  LOP3.LUT R11, R11, 0xffff0000, RZ, 0xc0, !PT ;  /* 0xffff00000b0b7812 */ /* 0x000fe200078ec0ff */
[C---:B------:R-:W-:Y:S01]  /*c830*/  FFMA.FTZ R9, R5.reuse, R12, -R26 ;  /* 0x0000000c05097223 */ /* 0x040fe2000001081a */
[----:B------:R-:W-:Y:S01]  /*c840*/  FFMA.FTZ R27, R5, R28, R27 ;  /* 0x0000001c051b7223 */ /* 0x000fe2000001001b */
[----:B------:R-:W-:Y:S01]  /*c850*/  FMUL.FTZ R25, R24, R13 ;  /* 0x0000000d18197220 */ /* 0x000fe20000410000 */
[----:B------:R-:W-:-:S02]  /*c860*/  LOP3.LUT R45, R45, 0xffff0000, RZ, 0xc0, !PT ;  /* 0xffff00002d2d7812 */ /* 0x000fc400078ec0ff */
[----:B------:R-:W-:Y:S02]  /*c870*/  LOP3.LUT R5, R50, 0xffff0000, RZ, 0xc0, !PT ;  /* 0xffff000032057812 */ /* 0x000fe400078ec0ff */
[----:B------:R-:W-:Y:S01]  /*c880*/  LOP3.LUT R4, R47, 0xffff0000, RZ, 0xc0, !PT ;  /* 0xffff00002f047812 */ /* 0x000fe200078ec0ff */
[----:B------:R-:W-:Y:S01]  /*c890*/  FFMA.FTZ R21, R14, R13, -R21 ;  /* 0x0000000d0e157223 */ /* 0x000fe20000010815 */
[----:B------:R-:W-:Y:S01]  /*c8a0*/  LOP3.LUT R6, R6, 0xffff0000, RZ, 0xc0, !PT ;  /* 0xffff000006067812 */ /* 0x000fe200078ec0ff */
[----:B------:R-:W-:Y:S01]  /*c8b0*/  FFMA.FTZ R25, R14, R15, R25 ;  /* 0x0000000f0e197223 */ /* 0x000fe20000010019 */
[----:B------:R-:W-:Y:S01]  /*c8c0*/  LOP3.LUT R7, R7, 0xffff0000, RZ, 0xc0, !PT ;  /* 0xffff000007077812 */ /* 0x000fe200078ec0ff */
[C---:B------:R-:W-:Y:S01]  /*c8d0*/  FMUL.FTZ R13, R10.reuse, R45 ;  /* 0x0000002d0a0d7220 */ /* 0x040fe20000410000 */
[C---:B------:R-:W-:Y:S01]  /*c8e0*/  FMUL.FTZ R14, R11.reuse, R46 ;  /* 0x0000002e0b0e7220 */ /* 0x040fe20000410000 */
[-C--:B------:R-:W-:Y:S01]  /*c8f0*/  FMUL.FTZ R12, R10, R5.reuse ;  /* 0x000000050a0c7220 */ /* 0x080fe20000410000 */
[-C--:B------:R-:W-:Y:S01]  /*c900*/  FMUL.FTZ R11, R11, R4.reuse ;  /* 0x000000040b0b7220 */ /* 0x080fe20000410000 */
[C---:B------:R-:W-:Y:S01]  /*c910*/  FFMA.FTZ R10, R6.reuse, R5, -R13 ;  /* 0x00000005060a7223 */ /* 0x040fe2000001080d */
[C---:B------:R-:W-:Y:S01]  /*c920*/  FFMA.FTZ R14, R7.reuse, R4, -R14 ;  /* 0x00000004070e7223 */ /* 0x040fe2000001080e */
        /* <DEDUP_REMOVED lines=12> */
.L_x_1475:
[----:B------:R-:W-:Y:S05]  /*c9f0*/  BSYNC B0 ;  /* 0x0000000000007941 */ /* 0x000fea0003800000 */
.L_x_1468:
[----:B------:R-:W-:Y:S01]  /*ca00*/  @!PT LDS RZ, [RZ] ;  /* 0x00000000fffff984 */ /* 0x000fe20000000800 */
[----:B------:R-:W-:Y:S01]  /*ca10*/  @!PT LDS RZ, [RZ] ;  /* 0x00000000fffff984 */ /* 0x000fe20000000800 */
[----:B------:R-:W-:Y:S01]  /*ca20*/  @!PT LDS RZ, [RZ] ;  /* 0x00000000fffff984 */ /* 0x000fe20000000800 */
[----:B------:R-:W-:Y:S01]  /*ca30*/  @!PT LDS RZ, [RZ] ;  /* 0x00000000fffff984 */ /* 0x000fe20000000800 */
[----:B------:R1:W-:Y:S06]  /*ca40*/  MEMBAR.ALL.CTA ;  /* 0x0000000000007992 */ /* 0x0003ec0000008000 */
[----:B-1----:R-:W1:Y:S01]  /*ca50*/  FENCE.VIEW.ASYNC.S ;  /* 0x00000000000073c6 */ /* 0x002e620000000000 */
[----:B------:R-:W-:Y:S05]  /*ca60*/  WARPSYNC.ALL ;  /* 0x0000000000007948 */ /* 0x000fea0003800000 */
[----:B-1----:R-:W-:Y:S06]  /*ca70*/  BAR.SYNC.DEFER_BLOCKING 0xd, 0x180 ;  /* 0x0346000000007b1d */ /* 0x002fec0000010000 */
.L_x_1466:
[----:B0--3--:R-:W-:-:S05]  /*ca80*/  IMAD.U32 R0, RZ, RZ, UR39 ;  /* 0x00000027ff007e24 */ /* 0x009fca000f8e00ff */
[----:B------:R-:W-:-:S13]  /*ca90*/  ISETP.NE.AND P0, PT, R0, 0x3, PT ;  /* 0x000000030000780c */ /* 0x000fda0003f05270 */
[----:B------:R-:W-:Y:S05]  /*caa0*/  @!P0 BRA `(.L_x_1495) ;  /* 0x0000000000048947 */ /* 0x000fea0003800000 */
[----:B------:R-:W-:Y:S01]  /*cab0*/  BPT.TRAP 0x1 ;  /* 0x000000040000795c */ /* 0x000fe20000300000 */
.L_x_1495:
[----:B------:R-:W-:Y:S01]  /*cac0*/  IMAD R0, R17, 0x8, R2 ;  /* 0x0000000811007824 */ /* 0x000fe200078e0202 */
[----:B--2-4-:R-:W-:-:S04]  /*cad0*/  SHF.L.U32 R5, R23, 0x1f, RZ ;  /* 0x0000001f17057819 */ /* 0x014fc800000006ff */
[----:B------:R0:W2:Y:S01]  /*cae0*/  SYNCS.PHASECHK.TRANS64.TRYWAIT P1, [R0+URZ+0x2d830], R5 ;  /* 0x02d83005000075a7 */ /* 0x0000a2000802017f */
[----:B------:R-:W-:Y:S05]  /*caf0*/  @!P0 BRA `(.L_x_1496) ;  /* 0x0000000000048947 */ /* 0x000fea0003800000 */
[----:B------:R-:W-:Y:S01]  /*cb00*/  BPT.TRAP 0x1 ;  /* 0x000000040000795c */ /* 0x000fe20000300000 */
.L_x_1496:
[----:B-1----:R-:W-:Y:S01]  /*cb10*/  VIADD R3, R2, 0x15400 ;  /* 0x0001540002037836 */ /* 0x002fe20000000000 */
[----:B------:R-:W-:Y:S01]  /*cb20*/  LOP3.LUT R6, R44, 0x10000, RZ, 0xfc, !PT ;  /* 0x000100002c067812 */ /* 0x000fe200078efcff */
[----:B------:R-:W-:-:S03]  /*cb30*/  IMAD.MOV.U32 R7, RZ, RZ, -0x7fffffe0 ;  /* 0x80000020ff077424 */ /* 0x000fc600078e00ff */
[----:B------:R-:W-:Y:S02]  /*cb40*/  SHF.R.U32.HI R3, RZ, 0x4, R3 ;  /* 0x00000004ff037819 */ /* 0x000fe40000011603 */
[----:B------:R1:W-:Y:S02]  /*cb50*/  STL.64 [R1+0x10], R6 ;  /* 0x0000100601007387 */ /* 0x0003e40000100a00 */
[----:B------:R-:W-:-:S04]  /*cb60*/  LOP3.LUT R3, R3, 0x3fff, RZ, 0xc0, !PT ;  /* 0x00003fff03037812 */ /* 0x000fc800078ec0ff */
[----:B------:R-:W-:-:S05]  /*cb70*/  LOP3.LUT R3, R3, 0x10000, RZ, 0xfc, !PT ;  /* 0x0001000003037812 */ /* 0x000fca00078efcff */
[----:B------:R1:W-:Y:S01]  /*cb80*/  STL [R1+0x4c], R3 ;  /* 0x00004c0301007387 */ /* 0x0003e20000100800 */
[----:B--2---:R-:W-:Y:S05]  /*cb90*/  @P1 BRA `(.L_x_1497) ;  /* 0x0000000000081947 */ /* 0x004fea0003800000 */
[----:B------:R-:W2:Y:S02]  /*cba0*/  SYNCS.PHASECHK.TRANS64.TRYWAIT P1, [R0+URZ+0x2d830], R5 ;  /* 0x02d83005000075a7 */ /* 0x000ea4000802017f */
[----:B--2---:R-:W-:Y:S05]  /*cbb0*/  @!P1 BRA `(.L_x_1498) ;  /* 0x000001ac006c9947 */ /* 0x004fea0003800000 */
.L_x_1497:
[----:B-1----:R-:W3:Y:S04]  /*cbc0*/  LDL R3, [R1+0x4c] ;  /* 0x00004c0001037983 */ /* 0x002ee80000100800 */
[----:B------:R-:W4:Y:S01]  /*cbd0*/  LDL.64 R8, [R1+0x10] ;  /* 0x0000100001087983 */ /* 0x000f220000100a00 */
[----:B0-2---:R-:W-:Y:S01]  /*cbe0*/  IMAD.MOV.U32 R5, RZ, RZ, -0x7fffffe0 ;  /* 0x80000020ff057424 */ /* 0x005fe200078e00ff */
[----:B------:R-:W-:Y:S05]  /*cbf0*/  WARPSYNC.ALL ;  /* 0x0000000000007948 */ /* 0x000fea0003800000 */
[----:B------:R-:W-:Y:S01]  /*cc00*/  R2UR UR7, R5 ;  /* 0x00000000050772ca */ /* 0x000fe200000e0000 */
[----:B-----5:R-:W-:Y:S01]  /*cc10*/  WARPGROUP.ARRIVE ;  /* 0x00000000000079c5 */ /* 0x020fe20000000000 */
[----:B------:R-:W-:-:S02]  /*cc20*/  IMAD.MOV.U32 R7, RZ, RZ, -0x7fffffe0 ;  /* 0x80000020ff077424 */ /* 0x000fc400078e00ff */
[----:B------:R-:W-:Y:S02]  /*cc30*/  IMAD.MOV.U32 R21, RZ, RZ, -0x7fffffe0 ;  /* 0x80000020ff157424 */ /* 0x000fe400078e00ff */
[----:B------:R-:W-:Y:S02]  /*cc40*/  IMAD.MOV.U32 R15, RZ, RZ, -0x7fffffe0 ;  /* 0x80000020ff0f7424 */ /* 0x000fe400078e00ff */
[----:B------:R-:W-:Y:S02]  /*cc50*/  IMAD.MOV.U32 R13, RZ, RZ, -0x7fffffe0 ;  /* 0x80000020ff0d7424 */ /* 0x000fe400078e00ff */
[----:B------:R-:W-:Y:S02]  /*cc60*/  IMAD.MOV.U32 R11, RZ, RZ, -0x7fffffe0 ;  /* 0x80000020ff0b7424 */ /* 0x000fe400078e00ff */
[----:B------:R-:W-:Y:S02]  /*cc70*/  IMAD.MOV.U32 R5, RZ, RZ, -0x7fffffe0 ;  /* 0x80000020ff057424 */ /* 0x000fe400078e00ff */
[----:B---3--:R-:W-:Y:S01]  /*cc80*/  IMAD R4, R17, 0x600, R3 ;  /* 0x0000060011047824 */ /* 0x008fe200078e0203 */
[----:B----4-:R-:W-:-:S03]  /*cc90*/  R2UR UR4, R8 ;  /* 0x00000000080472ca */ /* 0x010fc600000e0000 */
[----:B------:R-:W-:Y:S01]  /*cca0*/  VIADD R6, R4, 0x2 ;  /* 0x0000000204067836 */ /* 0x000fe20000000000 */
[----:B------:R-:W-:Y:S01]  /*ccb0*/  R2UR UR5, R9 ;  /* 0x00000000090572ca */ /* 0x000fe200000e0000 */
[----:B------:R-:W-:Y:S01]  /*ccc0*/  VIADD R20, R8, 0x2 ;  /* 0x0000000208147836 */ /* 0x000fe20000000000 */
[----:B------:R-:W-:Y:S01]  /*ccd0*/  R2UR UR6, R4 ;  /* 0x00000000040672ca */ /* 0x000fe200000e0000 */
[C---:B------:R-:W-:Y:S02]  /*cce0*/  VIADD R14, R8.reuse, 0x300 ;  /* 0x00000300080e7836 */ /* 0x040fe40000000000 */
[C---:B------:R-:W-:Y:S01]  /*ccf0*/  VIADD R12, R8.reuse, 0x302 ;  /* 0x00000302080c7836 */ /* 0x040fe20000000000 */
[----:B------:R0:W-:Y:S01]  /*cd00*/  STL.64 [R1+0x38], R20 ;  /* 0x0000381401007387 */ /* 0x0001e20000100a00 */
[----:B------:R-:W-:-:S03]  /*cd10*/  VIADD R10, R8, 0x600 ;  /* 0x00000600080a7836 */ /* 0x000fc60000000000 */
[----:B------:R0:W-:Y:S04]  /*cd20*/  STL.64 [R1+0x30], R14 ;  /* 0x0000300e01007387 */ /* 0x0001e80000100a00 */
[----:B------:R0:W-:Y:S01]  /*cd30*/  STL.64 [R1+0x28], R12 ;  /* 0x0000280c01007387 */ /* 0x0001e20000100a00 */
[----:B------:R-:W-:Y:S01]  /*cd40*/  HGMMA.64x128x16.F32.BF16 R24, gdesc[UR4], RZ, !UPT, gsb0 ;  /* 0x01e00000041879f0 */ /* 0x000fe2000c0018ff */
[----:B------:R-:W-:Y:S01]  /*cd50*/  R2UR UR6, R6 ;  /* 0x00000000060672ca */ /* 0x000fe200000e0000 */
[----:B------:R-:W-:Y:S01]  /*cd60*/  VIADD R6, R4, 0x200 ;  /* 0x0000020004067836 */ /* 0x000fe20000000000 */
[----:B------:R-:W-:Y:S01]  /*cd70*/  R2UR UR7, R7 ;  /* 0x00000000070772ca */ /* 0x000fe200000e0000 */
[----:B------:R-:W-:Y:S01]  /*cd80*/  IMAD.MOV.U32 R7, RZ, RZ, -0x7fffffe0 ;  /* 0x80000020ff077424 */ /* 0x000fe200078e00ff */
[----:B------:R-:W-:Y:S01]  /*cd90*/  R2UR UR4, R20 ;  /* 0x00000000140472ca */ /* 0x000fe200000e0000 */
[----:B------:R0:W-:Y:S01]  /*cda0*/  STL.64 [R1+0x20], R10 ;  /* 0x0000200a01007387 */ /* 0x0001e20000100a00 */
[----:B------:R-:W-:Y:S01]  /*cdb0*/  R2UR UR5, R21 ;  /* 0x00000000150572ca */ /* 0x000fe200000e0000 */
[----:B------:R-:W-:-:S02]  /*cdc0*/  WARPGROUP.DEPBAR.LE gsb0, 0x0 ;  /* 0x00008000000079c5 */ /* 0x000fc40000010000 */
        /* <DEDUP_REMOVED lines=41> */
.L_x_1499:
[----:B------:R-:W2:Y:S01]  /*d060*/  LDL R3, [R1+0x9c] ;  /* 0x00009c0001037983 */ /* 0x000ea20000100800 */
[----:B------:R-:W0:Y:S01]  /*d070*/  LDC R142, c[0x0][0x448] ;  /* 0x00011200ff8e7b82 */ /* 0x000e220000000800 */
[----:B------:R-:W-:Y:S02]  /*d080*/  ULDC UR4, c[0x0][0x9d8] ;  /* 0x0002760000047ab9 */ /* 0x000fe40000000800 */
[----:B------:R-:W2:Y:S01]  /*d090*/  LDL R88, [R1+0x5c] ;  /* 0x00005c0001587983 */ /* 0x000ea20000100800 */
[----:B------:R-:W-:Y:S01]  /*d0a0*/  FMUL.FTZ R9, R29, UR4 ;  /* 0x000000041d097c20 */ /* 0x000fe20008410000 */
[----:B------:R-:W-:Y:S01]  /*d0b0*/  FMUL.FTZ R29, R43, UR4 ;  /* 0x000000042b1d7c20 */ /* 0x000fe20008410000 */
[----:B------:R-:W-:Y:S01]  /*d0c0*/  FMUL.FTZ R43, R57, UR4 ;  /* 0x00000004392b7c20 */ /* 0x000fe20008410000 */
[----:B------:R-:W-:Y:S01]  /*d0d0*/  FMUL.FTZ R57, R71, UR4 ;  /* 0x0000000447397c20 */ /* 0x000fe20008410000 */
[----:B------:R-:W-:Y:S01]  /*d0e0*/  FMUL.FTZ R12, R32, UR4 ;  /* 0x00000004200c7c20 */ /* 0x000fe20008410000 */
[----:B------:R-:W-:-:S02]  /*d0f0*/  VIADD R0, R0, 0x2d840 ;  /* 0x0002d84000007836 */ /* 0x000fc40000000000 */
[----:B------:R-:W-:Y:S01]  /*d100*/  FMUL.FTZ R11, R31, UR4 ;  /* 0x000000041f0b7c20 */ /* 0x000fe20008410000 */
[----:B------:R-:W-:Y:S02]  /*d110*/  IMAD.U32 R71, RZ, RZ, UR38 ;  /* 0x00000026ff477e24 */ /* 0x000fe4000f8e00ff */
[----:B------:R-:W-:Y:S01]  /*d120*/  FMUL.FTZ R32, R46, UR4 ;  /* 0x000000042e207c20 */ /* 0x000fe20008410000 */
[----:B------:R-:W-:Y:S01]  /*d130*/  FMUL.FTZ R31, R45, UR4 ;  /* 0x000000042d1f7c20 */ /* 0x000fe20008410000 */
[----:B------:R-:W-:Y:S01]  /*d140*/  FMUL.FTZ R46, R60, UR4 ;  /* 0x000000043c2e7c20 */ /* 0x000fe20008410000 */
[----:B------:R-:W-:Y:S01]  /*d150*/  FMUL.FTZ R45, R59, UR4 ;  /* 0x000000043b2d7c20 */ /* 0x000fe20008410000 */
[----:B------:R-:W-:Y:S01]  /*d160*/  FMUL.FTZ R60, R74, UR4 ;  /* 0x000000044a3c7c20 */ /* 0x000fe20008410000 */
[----:B------:R-:W-:Y:S01]  /*d170*/  FMUL.FTZ R59, R73, UR4 ;  /* 0x00000004493b7c20 */ /* 0x000fe20008410000 */
[----:B------:R-:W-:Y:S01]  /*d180*/  PRMT R0, R71, 0x654, R0 ;  /* 0x0000065447007816 */ /* 0x000fe20000000000 */
[----:B------:R-:W-:Y:S01]  /*d190*/  IMAD.MOV.U32 R73, RZ, RZ, -0x80 ;  /* 0xffffff80ff497424 */ /* 0x000fe200078e00ff */
[----:B------:R-:W-:Y:S01]  /*d1a0*/  ULDC.64 UR6, c[0x0][0x9e0] ;  /* 0x0002780000067ab9 */ /* 0x000fe20000000a00 */
[----:B------:R-:W-:Y:S01]  /*d1b0*/  FMUL.FTZ R6, R26, UR4 ;  /* 0x000000041a067c20 */ /* 0x000fe20008410000 */
[----:B------:R-:W-:Y:S01]  /*d1c0*/  FMUL.FTZ R7, R27, UR4 ;  /* 0x000000041b077c20 */ /* 0x000fe20008410000 */
[----:B------:R-:W-:Y:S01]  /*d1d0*/  FMUL.FTZ R8, R28, UR4 ;  /* 0x000000041c087c20 */ /* 0x000fe20008410000 */
[----:B0-----:R-:W-:Y:S01]  /*d1e0*/  ISETP.NE.AND P1, PT, R142, 0x1, PT ;  /* 0x000000018e00780c */ /* 0x001fe20003f25270 */
        /* <DEDUP_REMOVED lines=10> */
[----:B------:R-:W-:Y:S01]  /*d290*/  UISETP.GE.AND UP0, UPT, UR7, 0x1, UPT ;  /* 0x000000010700788c */ /* 0x000fe2000bf06270 */
[----:B------:R-:W-:Y:S01]  /*d2a0*/  LOP3.LUT R16, R16, 0xffffffdf, RZ, 0xc0, !PT ;  /* 0xffffffdf10107812 */ /* 0x000fe200078ec0ff */
[----:B------:R-:W0:Y:S01]  /*d2b0*/  @P1 LDC R5, c[0x0][0x44c] ;  /* 0x00011300ff051b82 */ /* 0x000e220000000800 */
[----:B------:R-:W-:Y:S01]  /*d2c0*/  FMUL.FTZ R33, R47, UR4 ;  /* 0x000000042f217c20 */ /* 0x000fe20008410000 */
[----:B------:R-:W-:Y:S01]  /*d2d0*/  FMUL.FTZ R34, R48, UR4 ;  /* 0x0000000430227c20 */ /* 0x000fe20008410000 */
[----:B------:R-:W-:Y:S01]  /*d2e0*/  FMUL.FTZ R35, R49, UR4 ;  /* 0x0000000431237c20 */ /* 0x000fe20008410000 */
[----:B------:R-:W-:Y:S01]  /*d2f0*/  FMUL.FTZ R36, R50, UR4 ;  /* 0x0000000432247c20 */ /* 0x000fe20008410000 */
[----:B------:R-:W-:Y:S01]  /*d300*/  FMUL.FTZ R37, R51, UR4 ;  /* 0x0000000433257c20 */ /* 0x000fe20008410000 */
[----:B------:R-:W-:Y:S01]  /*d310*/  FMUL.FTZ R40, R54, UR4 ;  /* 0x0000000436287c20 */ /* 0x000fe20008410000 */
[----:B------:R-:W-:Y:S01]  /*d320*/  FMUL.FTZ R41, R55, UR4 ;  /* 0x0000000437297c20 */ /* 0x000fe20008410000 */
[----:B------:R-:W1:Y:S01]  /*d330*/  @P1 LDC R4, c[0x0][0x450] ;  /* 0x00011400ff041b82 */ /* 0x000e620000000800 */
        /* <DEDUP_REMOVED lines=11> */
[----:B------:R3:W-:Y:S01]  /*d3f0*/  SYNCS.ARRIVE.TRANS64.RED.A1T0 RZ, [R0+URZ], RZ ;  /* 0x000000ff00ff79a7 */ /* 0x0007e2000810043f */
        /* <DEDUP_REMOVED lines=10> */
[----:B---3--:R-:W-:Y:S01]  /*d4a0*/  FMUL.FTZ R0, R86, UR4 ;  /* 0x0000000456007c20 */ /* 0x008fe20008410000 */
[----:B------:R-:W-:Y:S01]  /*d4b0*/  FMUL.FTZ R71, R87, UR4 ;  /* 0x0000000457477c20 */ /* 0x000fe20008410000 */
[----:B------:R-:W-:Y:S01]  /*d4c0*/  @P1 LOP3.LUT R16, R16, 0x20, RZ, 0xfc, !PT ;  /* 0x0000002010101812 */ /* 0x000fe200078efcff */
[----:B------:R-:W3:Y:S01]  /*d4d0*/  MUFU.TANH R6, R6 ;  /* 0x0000000600067308 */ /* 0x000ee20000002400 */
[C-C-:B------:R-:W-:Y:S01]  /*d4e0*/  IADD3 R79, -R156.reuse, 0x1, R73.reuse ;  /* 0x000000019c4f7810 */ /* 0x140fe20007ffe149 */
[----:B------:R-:W-:Y:S01]  /*d4f0*/  ULDC UR52, c[0x0][0x9dc] ;  /* 0x0002770000347ab9 */ /* 0x000fe20000000800 */
[----:B------:R-:W-:Y:S01]  /*d500*/  IADD3 R78, -R156, R157, R73 ;  /* 0x0000009d9c4e7210 */ /* 0x000fe20007ffe149 */
[----:B------:R-:W-:Y:S01]  /*d510*/  ULOP3.LUT UR52, URZ, UR52, URZ, 0x33, !UPT ;  /* 0x000000343f347292 */ /* 0x000fe2000f8e333f */
[----:B------:R-:W-:-:S02]  /*d520*/  IADD3 R79, -R154, R79, R157 ;  /* 0x0000004f9a4f7210 */ /* 0x000fc40007ffe19d */
[----:B------:R-:W-:Y:S01]  /*d530*/  LEA R77, R97, 0xffffff80, 0x7 ;  /* 0xffffff80614d7811 */ /* 0x000fe200078e38ff */
        /* <DEDUP_REMOVED lines=27> */
[----:B------:R-:W3:Y:S01]  /*d6f0*/  MUFU.TANH R44, R44 ;  /* 0x0000002c002c7308 */ /* 0x000ee20000002400 */
[----:B--2---:R-:W-:-:S07]  /*d700*/  IMAD.IADD R3, R3, 0x1, R88 ;  /* 0x0000000103037824 */ /* 0x004fce00078e0258 */
[----:B------:R-:W2:Y:S01]  /*d710*/  MUFU.TANH R45, R45 ;  /* 0x0000002d002d7308 */ /* 0x000ea20000002400 */
[----:B0-----:R-:W-:-:S05]  /*d720*/  @P1 IMAD.HI.U32 R5, R3, R5, RZ ;  /* 0x0000000503051227 */ /* 0x001fca00078e00ff */
[----:B-1----:R-:W-:Y:S01]  /*d730*/  @P1 SHF.R.U32.HI R3, RZ, R4, R5 ;  /* 0x00000004ff031219 */ /* 0x002fe20000011605 */
        /* <DEDUP_REMOVED lines=11> */
[----:B------:R-:W-:Y:S01]  /*d7f0*/  PLOP3.LUT P1, PT, PT, PT, UP0, 0x40, 0x0 ;  /* 0x000000000000781c */ /* 0x000fe20003f2e808 */
[----:B------:R-:W1:Y:S01]  /*d800*/  MUFU.TANH R4, R4 ;  /* 0x0000000400047308 */ /* 0x000e620000002400 */
[----:B------:R-:W-:-:S02]  /*d810*/  VIADD R80, R79, UR6 ;  /* 0x000000064f507c36 */ /* 0x000fc40008000000 */
[----:B------:R-:W-:-:S05]  /*d820*/  VIADD R79, R79, UR52 ;  /* 0x000000344f4f7c36 */ /* 0x000fca0008000000 */
[----:B------:R-:W1:Y:S08]  /*d830*/  MUFU.TANH R5, R5 ;  /* 0x0000000500057308 */ /* 0x000e700000002400 */
[----:B------:R-:W1:Y:S01]  /*d840*/  MUFU.TANH R24, R24 ;  /* 0x0000001800187308 */ /* 0x000e620000002400 */
[----:B0-----:R-:W-:Y:S01]  /*d850*/  VIADDMNMX R76, R74, R80, R78, PT ;  /* 0x000000504a4c7246 */ /* 0x001fe2000380014e */
[----:B------:R-:W-:-:S06]  /*d860*/  IMAD.IADD R75, R79, 0x1, R74 ;  /* 0x000000014f4b7824 */ /* 0x000fcc00078e024a */
        /* <DEDUP_REMOVED lines=32> */
[----:B------:R-:W-:Y:S01]  /*da70*/  IADD3 R74, -R154, R157, R74 ;  /* 0x0000009d9a4a7210 */ /* 0x000fe20007ffe14a */
[----:B------:R-:W-:Y:S03]  /*da80*/  BSSY B0, `(.L_x_1501) ;  /* 0x0000010000007945 */ /* 0x000fe60003800000 */
[----:B------:R-:W-:-:S13]  /*da90*/  ISETP.GT.AND P1, PT, R74, -0x1, PT ;  /* 0xffffffff4a00780c */ /* 0x000fda0003f24270 */
[----:B------:R-:W-:Y:S05]  /*daa0*/  @P1 BRA `(.L_x_1502) ;  /* 0x0000000000201947 */ /* 0x000fea0003800000 */
[----:B------:R-:W-:Y:S01]  /*dab0*/  UISETP.NE.AND UP1, UPT, UR7, 0x1, UPT ;  /* 0x000000010700788c */ /* 0x000fe2000bf25270 */
[----:B------:R-:W-:-:S05]  /*dac0*/  LOP3.LUT R74, RZ, R74, RZ, 0x33, !PT ;  /* 0x0000004aff4a7212 */ /* 0x000fca00078e33ff */
[----:B------:R-:W-:-:S05]  /*dad0*/  PLOP3.LUT P1, PT, PT, PT, UP1, 0x80, 0x0 ;  /* 0x000000000000781c */ /* 0x000fca0003f2f018 */
[----:B------:R-:W-:-:S08]  /*dae0*/  @UP1 ULDC.64 UR4, c[0x0][0x9e8] ;  /* 0x00027a0000041ab9 */ /* 0x000fd00000000a00 */
[----:B------:R-:W-:-:S05]  /*daf0*/  @P1 IMAD.HI.U32 R81, R74, UR4, RZ ;  /* 0x000000044a511c27 */ /* 0x000fca000f8e00ff */
[----:B------:R-:W-:-:S04]  /*db00*/  @P1 SHF.R.U32.HI R74, RZ, UR5, R81 ;  /* 0x00000005ff4a1c19 */ /* 0x000fc80008011651 */
[----:B------:R-:W-:Y:S01]  /*db10*/  LOP3.LUT R74, RZ, R74, RZ, 0x33, !PT ;  /* 0x0000004aff4a7212 */ /* 0x000fe200078e33ff */
[----:B------:R-:W-:Y:S06]  /*db20*/  BRA `(.L_x_1503) ;  /* 0x0000000000147947 */ /* 0x000fec0003800000 */
.L_x_1502:
[----:B------:R-:W-:-:S06]  /*db30*/  UISETP.NE.AND UP1, UPT, UR7, 0x1, UPT ;  /* 0x000000010700788c */ /* 0x000fcc000bf25270 */
[----:B------:R-:W-:-:S05]  /*db40*/  PLOP3.LUT P1, PT, PT, PT, UP1, 0x80, 0x0 ;  /* 0x000000000000781c */ /* 0x000fca0003f2f018 */
[----:B------:R-:W-:-:S08]  /*db50*/  @UP1 ULDC.64 UR4, c[0x0][0x9e8] ;  /* 0x00027a0000041ab9 */ /* 0x000fd00000000a00 */
[----:B------:R-:W-:-:S05]  /*db60*/  @P1 IMAD.HI.U32 R81, R74, UR4, RZ ;  /* 0x000000044a511c27 */ /* 0x000fca000f8e00ff */
[----:B------:R-:W-:-:S07]  /*db70*/  @P1 SHF.R.U32.HI R74, RZ, UR5, R81 ;  /* 0x00000005ff4a1c19 */ /* 0x000fce0008011651 */
.L_x_1503:
[----:B------:R-:W-:Y:S05]  /*db80*/  BSYNC B0 ;  /* 0x0000000000007941 */ /* 0x000fea0003800000 */
.L_x_1501:
[----:B------:R-:W-:-:S04]  /*db90*/  IMAD R74, R74, UR7, -R77 ;  /* 0x000000074a4a7c24 */ /* 0x000fc8000f8e0a4d */
[----:B------:R-:W-:-:S05]  /*dba0*/  IMAD.IADD R74, R74, 0x1, -R156 ;  /* 0x000000014a4a7824 */ /* 0x000fca00078e0a9c */
[----:B------:R-:W-:Y:S02]  /*dbb0*/  VIMNMX R75, R75, R74, !PT ;  /* 0x0000004a4b4b7248 */ /* 0x000fe40007fe0100 */
[----:B------:R-:W-:-:S07]  /*dbc0*/  VIADDMNMX R76, R74, UR7, R76, PT ;  /* 0x000000074a4c7c46 */ /* 0x000fce000b80014c */
.L_x_1500:
[C---:B------:R-:W-:Y:S01]  /*dbd0*/  ISETP.GE.AND P2, PT, R73.reuse, 0x9, PT ;  /* 0x000000094900780c */ /* 0x040fe20003f46270 */
[----:B------:R-:W1:Y:S01]  /*dbe0*/  SHFL.IDX PT, R3, R3, 0x1, 0x1c1f ;  /* 0x003c1f0003037f89 */ /* 0x000e6200000e0000 */
[----:B------:R-:W-:Y:S02]  /*dbf0*/  ISETP.GE.AND P1, PT, R73, 0x2, PT ;  /* 0x000000024900780c */ /* 0x000fe40003f26270 */
[----:B------:R-:W-:Y:S02]  /*dc00*/  LOP3.LUT R16, R16, 0xfffffffe, RZ, 0xc0, !PT ;  /* 0xfffffffe10107812 */ /* 0x000fe400078ec0ff */
[----:B------:R-:W-:Y:S02]  /*dc10*/  ISETP.GT.AND P3, PT, R75, 0x1, !P1 ;  /* 0x000000014b00780c */ /* 0x000fe40004f64270 */
[----:B------:R-:W-:Y:S02]  /*dc20*/  ISETP.GE.AND P4, PT, R73, 0xa, PT ;  /* 0x0000000a4900780c */ /* 0x000fe40003f86270 */
[----:B------:R-:W-:-:S02]  /*dc30*/  ISETP.LT.OR P3, PT, R76, 0x2, P3 ;  /* 0x000000024c00780c */ /* 0x000fc40001f61670 */
[----:B------:R-:W-:Y:S02]  /*dc40*/  ISETP.GE.AND P6, PT, R73, 0x1, PT ;  /* 0x000000014900780c */ /* 0x000fe40003fc6270 */
[----:B------:R-:W-:Y:S02]  /*dc50*/  @P2 LOP3.LUT R16, R16, 0x1, RZ, 0xfc, !PT ;  /* 0x0000000110102812 */ /* 0x000fe400078efcff */
[----:B------:R-:W-:Y:S02]  /*dc60*/  ISETP.GT.AND P2, PT, R75, 0x8, !P2 ;  /* 0x000000084b00780c */ /* 0x000fe40005744270 */
[----:B------:R-:W-:Y:S02]  /*dc70*/  FSEL R74, R5, -INF , !P3 ;  /* 0xff800000054a7808 */ /* 0x000fe40005800000 */
[----:B------:R-:W-:Y:S02]  /*dc80*/  ISETP.LT.OR P2, PT, R76, 0x9, P2 ;  /* 0x000000094c00780c */ /* 0x000fe40001741670 */
[----:B------:R-:W-:-:S02]  /*dc90*/  ISETP.GE.AND P3, PT, R73, 0x11, PT ;  /* 0x000000114900780c */ /* 0x000fc40003f66270 */
[----:B------:R-:W-:Y:S01]  /*dca0*/  LOP3.LUT R16, R16, 0xfffffffd, RZ, 0xc0, !PT ;  /* 0xfffffffd10107812 */ /* 0x000fe200078ec0ff */
[----:B-1----:R-:W-:Y:S01]  /*dcb0*/  IMAD.IADD R79, R79, 0x1, R3 ;  /* 0x000000014f4f7824 */ /* 0x002fe200078e0203 */
[----:B------:R-:W-:Y:S02]  /*dcc0*/  FSEL R8, R8, -INF , !P2 ;  /* 0xff80000008087808 */ /* 0x000fe40005000000 */
[----:B------:R-:W-:Y:S02]  /*dcd0*/  ISETP.GT.AND P2, PT, R75, 0x9, !P4 ;  /* 0x000000094b00780c */ /* 0x000fe40006744270 */
[----:B------:R-:W-:Y:S02]  /*dce0*/  @P4 LOP3.LUT R16, R16, 0x2, RZ, 0xfc, !PT ;  /* 0x0000000210104812 */ /* 0x000fe400078efcff */
[----:B------:R-:W-:Y:S02]  /*dcf0*/  ISETP.LT.OR P2, PT, R76, 0xa, P2 ;  /* 0x0000000a4c00780c */ /* 0x000fe40001741670 */
[----:B------:R-:W-:-:S02]  /*dd00*/  LOP3.LUT R16, R16, 0xfffffffb, RZ, 0xc0, !PT ;  /* 0xfffffffb10107812 */ /* 0x000fc400078ec0ff */
[----:B------:R-:W-:Y:S02]  /*dd10*/  FSEL R9, R9, -INF , !P2 ;  /* 0xff80000009097808 */ /* 0x000fe40005000000 */
[----:B------:R-:W-:Y:S02]  /*dd20*/  @P3 LOP3.LUT R16, R16, 0x4, RZ, 0xfc, !PT ;  /* 0x0000000410103812 */ /* 0x000fe400078efcff */
[----:B------:R-:W-:Y:S02]  /*dd30*/  ISETP.GT.AND P2, PT, R75, 0x10, !P3 ;  /* 0x000000104b00780c */ /* 0x000fe40005f44270 */
[----:B------:R-:W-:Y:S02]  /*dd40*/  ISETP.GE.AND P3, PT, R73, 0x12, PT ;  /* 0x000000124900780c */ /* 0x000fe40003f66270 */
[----:B------:R-:W-:Y:S02]  /*dd50*/  ISETP.LT.OR P2, PT, R76, 0x11, P2 ;  /* 0x000000114c00780c */ /* 0x000fe40001741670 */
[----:B------:R-:W-:-:S02]  /*dd60*/  LOP3.LUT R16, R16, 0xfdffffff, RZ, 0xc0, !PT ;  /* 0xfdffffff10107812 */ /* 0x000fc400078ec0ff */
[----:B------:R-:W-:Y:S02]  /*dd70*/  FSEL R12, R12, -INF , !P2 ;  /* 0xff8000000c0c7808 */ /* 0x000fe40005000000 */
[----:B------:R-:W-:Y:S02]  /*dd80*/  ISETP.GT.AND P2, PT, R75, 0x11, !P3 ;  /* 0x000000114b00780c */ /* 0x000fe40005f44270 */
[----:B------:R-:W-:Y:S02]  /*dd90*/  VIADDMNMX R78, R3, R80, R78, PT ;  /* 0x00000050034e7246 */ /* 0x000fe4000380014e */
[----:B------:R-:W-:Y:S02]  /*dda0*/  ISETP.LT.OR P2, PT, R76, 0x12, P2 ;  /* 0x000000124c00780c */ /* 0x000fe40001741670 */
[----:B------:R-:W-:Y:S02]  /*ddb0*/  @P3 LOP3.LUT R16, R16, 0x2000000, RZ, 0xfc, !PT ;  /* 0x0200000010103812 */ /* 0x000fe400078efcff */
[----:B------:R-:W-:-:S02]  /*ddc0*/  ISETP.GE.AND P3, PT, R73, 0x19, PT ;  /* 0x000000194900780c */ /* 0x000fc40003f66270 */
        /* <DEDUP_REMOVED lines=55> */
[----:B0-----:R-:W-:Y:S02]  /*e140*/  FSEL R38, R38, -INF , !P2 ;  /* 0xff80000026267808 */ /* 0x001fe40005000000 */
        /* <DEDUP_REMOVED lines=88> */
[----:B------:R-:W-:Y:S02]  /*e6d0*/  FSEL R70, R70, -INF , !P5 ;  /* 0xff80000046467808 */ /* 0x000fe40006800000 */
[----:B------:R-:W-:-:S04]  /*e6e0*/  ISETP.GT.AND P5, PT, R75, RZ, !P6 ;  /* 0x000000ff4b00720c */ /* 0x000fc800077a4270 */
        /* <DEDUP_REMOVED lines=17> */
[----:B------:R-:W-:Y:S01]  /*e800*/  @P5 IMAD.HI.U32 R5, R3, UR4, RZ ;  /* 0x0000000403055c27 */ /* 0x000fe2000f8e00ff */
[----:B------:R-:W-:-:S13]  /*e810*/  PLOP3.LUT P5, PT, PT, PT, UP1, 0x80, 0x0 ;  /* 0x000000000000781c */ /* 0x000fda0003faf018 */
[----:B------:R-:W-:-:S04]  /*e820*/  @P5 SHF.R.U32.HI R3, RZ, UR5, R5 ;  /* 0x00000005ff035c19 */ /* 0x000fc80008011605 */
[----:B------:R-:W-:Y:S01]  /*e830*/  LOP3.LUT R3, RZ, R3, RZ, 0x33, !PT ;  /* 0x00000003ff037212 */ /* 0x000fe200078e33ff */
[----:B------:R-:W-:Y:S06]  /*e840*/  BRA `(.L_x_1507) ;  /* 0x0000000000187947 */ /* 0x000fec0003800000 */
.L_x_1506:
[----:B------:R-:W-:-:S06]  /*e850*/  UISETP.NE.AND UP1, UPT, UR7, 0x1, UPT ;  /* 0x000000010700788c */ /* 0x000fcc000bf25270 */
[----:B------:R-:W-:-:S05]  /*e860*/  PLOP3.LUT P5, PT, PT, PT, UP1, 0x80, 0x0 ;  /* 0x000000000000781c */ /* 0x000fca0003faf018 */
[----:B------:R-:W-:-:S08]  /*e870*/  @UP1 ULDC.64 UR4, c[0x0][0x9e8] ;  /* 0x00027a0000041ab9 */ /* 0x000fd00000000a00 */
[----:B------:R-:W-:Y:S01]  /*e880*/  @P5 IMAD.HI.U32 R5, R3, UR4, RZ ;  /* 0x0000000403055c27 */ /* 0x000fe2000f8e00ff */
[----:B------:R-:W-:-:S13]  /*e890*/  PLOP3.LUT P5, PT, PT, PT, UP1, 0x80, 0x0 ;  /* 0x000000000000781c */ /* 0x000fda0003faf018 */
[----:B------:R-:W-:-:S07]  /*e8a0*/  @P5 SHF.R.U32.HI R3, RZ, UR5, R5 ;  /* 0x00000005ff035c19 */ /* 0x000fce0008011605 */
.L_x_1507:
[----:B------:R-:W-:Y:S05]  /*e8b0*/  BSYNC B0 ;  /* 0x0000000000007941 */ /* 0x000fea0003800000 */
.L_x_1505:
[----:B------:R-:W-:-:S04]  /*e8c0*/  IMAD R3, R3, UR7, -R77 ;  /* 0x0000000703037c24 */ /* 0x000fc8000f8e0a4d */
[----:B------:R-:W-:-:S05]  /*e8d0*/  IMAD.IADD R3, R3, 0x1, -R156 ;  /* 0x0000000103037824 */ /* 0x000fca00078e0a9c */
[----:B------:R-:W-:Y:S02]  /*e8e0*/  VIMNMX R79, R79, R3, !PT ;  /* 0x000000034f4f7248 */ /* 0x000fe40007fe0100 */
[----:B------:R-:W-:-:S07]  /*e8f0*/  VIADDMNMX R78, R3, UR7, R78, PT ;  /* 0x00000007034e7c46 */ /* 0x000fce000b80014e */
.L_x_1504:
[----:B------:R-:W-:Y:S01]  /*e900*/  ISETP.GT.AND P1, PT, R79, 0x1, !P1 ;  /* 0x000000014f00780c */ /* 0x000fe20004f24270 */
[----:B------:R-:W-:Y:S01]  /*e910*/  ULDC UR51, c[0x0][0x988] ;  /* 0x0002620000337ab9 */ /* 0x000fe20000000800 */
[----:B------:R-:W2:Y:S02]  /*e920*/  LDL R82, [R1] ;  /* 0x0000000001527983 */ /* 0x000ea40000100800 */
[----:B------:R-:W-:Y:S02]  /*e930*/  ISETP.LT.OR P1, PT, R78, 0x2, P1 ;  /* 0x000000024e00780c */ /* 0x000fe40000f21670 */
[----:B------:R-:W3:Y:S02]  /*e940*/  LDL R83, [R1+0x70] ;  /* 0x0000700001537983 */ /* 0x000ee40000100800 */
[----:B------:R-:W-:Y:S02]  /*e950*/  FSEL R7, R7, -INF , !P1 ;  /* 0xff80000007077808 */ /* 0x000fe40004800000 */
[----:B------:R-:W-:Y:S01]  /*e960*/  LOP3.LUT P1, RZ, R16, 0x1, RZ, 0xc0, !PT ;  /* 0x0000000110ff7812 */ /* 0x000fe2000782c0ff */
[----:B------:R-:W4:Y:S03]  /*e970*/  LDL R81, [R1+0x8] ;  /* 0x0000080001517983 */ /* 0x000f260000100800 */
[----:B------:R-:W-:Y:S01]  /*e980*/  ISETP.GT.AND P1, PT, R79, 0x8, !P1 ;  /* 0x000000084f00780c */ /* 0x000fe20004f24270 */
[----:B------:R-:W5:Y:S03]  /*e990*/  LDL R80, [R1+0x4] ;  /* 0x0000040001507983 */ /* 0x000f660000100800 */
[----:B------:R-:W-:-:S04]  /*e9a0*/  ISETP.LT.OR P1, PT, R78, 0x9, P1 ;  /* 0x000000094e00780c */ /* 0x000fc80000f21670 */
[----:B------:R-:W-:Y:S02]  /*e9b0*/  FSEL R10, R10, -INF , !P1 ;  /* 0xff8000000a0a7808 */ /* 0x000fe40004800000 */
[----:B------:R-:W-:-:S04]  /*e9c0*/  LOP3.LUT P1, RZ, R16, 0x2, RZ, 0xc0, !PT ;  /* 0x0000000210ff7812 */ /* 0x000fc8000782c0ff */
[----:B------:R-:W-:Y:S02]  /*e9d0*/  ISETP.GT.AND P1, PT, R79, 0x9, !P1 ;  /* 0x000000094f00780c */ /* 0x000fe40004f24270 */
[----:B------:R-:W-:Y:S02]  /*e9e0*/  LOP3.LUT P5, RZ, R16, 0x4, RZ, 0xc0, !PT ;  /* 0x0000000410ff7812 */ /* 0x000fe400078ac0ff */
[----:B------:R-:W-:-:S04]  /*e9f0*/  ISETP.LT.OR P1, PT, R78, 0xa, P1 ;  /* 0x0000000a4e00780c */ /* 0x000fc80000f21670 */
[----:B------:R-:W-:Y:S02]  /*ea00*/  FSEL R11, R11, -INF , !P1 ;  /* 0xff8000000b0b7808 */ /* 0x000fe40004800000 */
        /* <DEDUP_REMOVED lines=31> */
[----:B------:R-:W-:Y:S02]  /*ec00*/  LOP3.LUT P1, RZ, R16, 0x40000, RZ, 0xc0, !PT ;  /* 0x0004000010ff7812 */ /* 0x000fe4000782c0ff */
[----:B------:R-:W-:Y:S02]  /*ec10*/  FMNMX.FTZ R3, R4, R74, !PT ;  /* 0x0000004a04037209 */ /* 0x000fe40007810000 */
[----:B------:R-:W-:Y:S02]  /*ec20*/  ISETP.GT.AND P1, PT, R79, 0x30, !P1 ;  /* 0x000000304f00780c */ /* 0x000fe40004f24270 */
[----:B------:R-:W-:Y:S02]  /*ec30*/  FMNMX.FTZ R3, R8, R3, !PT ;  /* 0x0000000308037209 */ /* 0x000fe40007810000 */
        /* <DEDUP_REMOVED lines=15> */
[----:B------:R-:W-:Y:S02]  /*ed30*/  LOP3.LUT P5, RZ, R16, 0x8000, RZ, 0xc0, !PT ;  /* 0x0000800010ff7812 */ /* 0x000fe400078ac0ff */
[----:B------:R-:W-:Y:S02]  /*ed40*/  FMNMX.FTZ R3, R27, R3, !PT ;  /* 0x000000031b037209 */ /* 0x000fe40007810000 */
[----:B------:R-:W-:Y:S02]  /*ed50*/  FSEL R40, R40, -INF , !P1 ;  /* 0xff80000028287808 */ /* 0x000fe40004800000 */
[----:B------:R-:W-:-:S02]  /*ed60*/  ISETP.GT.AND P1, PT, R79, 0x39, !P5 ;  /* 0x000000394f00780c */ /* 0x000fc40006f24270 */
[----:B------:R-:W-:Y:S02]  /*ed70*/  FMNMX.FTZ R3, R30, R3, !PT ;  /* 0x000000031e037209 */ /* 0x000fe40007810000 */
[----:B------:R-:W-:Y:S02]  /*ed80*/  ISETP.LT.OR P1, PT, R78, 0x3a, P1 ;  /* 0x0000003a4e00780c */ /* 0x000fe40000f21670 */
[----:B------:R-:W-:Y:S02]  /*ed90*/  FMNMX.FTZ R3, R31, R3, !PT ;  /* 0x000000031f037209 */ /* 0x000fe40007810000 */
[----:B------:R-:W-:Y:S02]  /*eda0*/  FSEL R41, R41, -INF , !P1 ;  /* 0xff80000029297808 */ /* 0x000fe40004800000 */
[----:B------:R-:W-:Y:S02]  /*edb0*/  FMNMX.FTZ R3, R34, R3, !PT ;  /* 0x0000000322037209 */ /* 0x000fe40007810000 */
        /* <DEDUP_REMOVED lines=43> */
[----:B------:R-:W-:Y:S01]  /*f070*/  LOP3.LUT P1, RZ, R16, 0x100, RZ, 0xc0, !PT ;  /* 0x0000010010ff7812 */ /* 0x000fe2000782c0ff */
[----:B------:R-:W0:Y:S03]  /*f080*/  SHFL.BFLY PT, R5, R3, 0x2, 0x1f ;  /* 0x0c401f0003057f89 */ /* 0x000e2600000e0000 */
[----:B------:R-:W-:-:S04]  /*f090*/  ISETP.GT.AND P1, PT, R79, 0x58, !P1 ;  /* 0x000000584f00780c */ /* 0x000fc80004f24270 */
[----:B------:R-:W-:-:S04]  /*f0a0*/  ISETP.LT.OR P1, PT, R78, 0x59, P1 ;  /* 0x000000594e00780c */ /* 0x000fc80000f21670 */
[----:B------:R-:W-:Y:S02]  /*f0b0*/  FSEL R56, R56, -INF , !P1 ;  /* 0xff80000038387808 */ /* 0x000fe40004800000 */
[----:B------:R-:W-:-:S04]  /*f0c0*/  LOP3.LUT P1, RZ, R16, 0x80, RZ, 0xc0, !PT ;  /* 0x0000008010ff7812 */ /* 0x000fc8000782c0ff */
[----:B------:R-:W-:-:S04]  /*f0d0*/  ISETP.GT.AND P1, PT, R79, 0x59, !P1 ;  /* 0x000000594f00780c */ /* 0x000fc80004f24270 */
[----:B------:R-:W-:Y:S02]  /*f0e0*/  ISETP.LT.OR P1, PT, R78, 0x5a, P1 ;  /* 0x0000005a4e00780c */ /* 0x000fe40000f21670 */
[----:B0-----:R-:W-:Y:S02]  /*f0f0*/  FMNMX.FTZ R5, R3, R5, !PT ;  /* 0x0000000503057209 */ /* 0x001fe40007810000 */
[----:B------:R-:W-:Y:S02]  /*f100*/  FSEL R57, R57, -INF , !P1 ;  /* 0xff80000039397808 */ /* 0x000fe40004800000 */
[----:B------:R-:W-:Y:S01]  /*f110*/  LOP3.LUT P1, RZ, R16, 0x40, RZ, 0xc0, !PT ;  /* 0x0000004010ff7812 */ /* 0x000fe2000782c0ff */
[----:B------:R-:W0:Y:S03]  /*f120*/  SHFL.BFLY PT, R3, R5, 0x1, 0x1f ;  /* 0x0c201f0005037f89 */ /* 0x000e2600000e0000 */
[----:B------:R-:W-:-:S04]  /*f130*/  ISETP.GT.AND P1, PT, R79, 0x60, !P1 ;  /* 0x000000604f00780c */ /* 0x000fc80004f24270 */
[----:B------:R-:W-:-:S04]  /*f140*/  ISETP.LT.OR P1, PT, R78, 0x61, P1 ;  /* 0x000000614e00780c */ /* 0x000fc80000f21670 */
[----:B------:R-:W-:Y:S02]  /*f150*/  FSEL R60, R60, -INF , !P1 ;  /* 0xff8000003c3c7808 */ /* 0x000fe40004800000 */
[----:B------:R-:W-:-:S04]  /*f160*/  LOP3.LUT P1, RZ, R16, 0x10, RZ, 0xc0, !PT ;  /* 0x0000001010ff7812 */ /* 0x000fc8000782c0ff */
[----:B------:R-:W-:Y:S02]  /*f170*/  ISETP.GT.AND P1, PT, R79, 0x61, !P1 ;  /* 0x000000614f00780c */ /* 0x000fe40004f24270 */
[----:B------:R-:W-:Y:S02]  /*f180*/  LOP3.LUT P5, RZ, R16, 0x8, RZ, 0xc0, !PT ;  /* 0x0000000810ff7812 */ /* 0x000fe400078ac0ff */
[----:B------:R-:W-:-:S04]  /*f190*/  ISETP.LT.OR P1, PT, R78, 0x62, P1 ;  /* 0x000000624e00780c */ /* 0x000fc80000f21670 */
[----:B------:R-:W-:Y:S02]  /*f1a0*/  FSEL R61, R61, -INF , !P1 ;  /* 0xff8000003d3d7808 */ /* 0x000fe40004800000 */
[----:B------:R-:W-:Y:S02]  /*f1b0*/  ISETP.GT.AND P1, PT, R79, 0x68, !P5 ;  /* 0x000000684f00780c */ /* 0x000fe40006f24270 */
[----:B0-----:R-:W-:Y:S02]  /*f1c0*/  FMNMX.FTZ R5, R5, R3, !PT ;  /* 0x0000000305057209 */ /* 0x001fe40007810000 */
[----:B------:R-:W-:-:S03]  /*f1d0*/  ISETP.LT.OR P1, PT, R78, 0x69, P1 ;  /* 0x000000694e00780c */ /* 0x000fc60000f21670 */
[----:B------:R-:W-:Y:S01]  /*f1e0*/  FMUL.FTZ R3, R5, UR51 ;  /* 0x0000003305037c20 */ /* 0x000fe20008410000 */
[----:B------:R-:W-:Y:S02]  /*f1f0*/  FSEL R65, R65, -INF , !P1 ;  /* 0xff80000041417808 */ /* 0x000fe40004800000 */
[----:B------:R-:W-:Y:S02]  /*f200*/  FSETP.NEU.FTZ.AND P1, PT, R5, -INF , PT ;  /* 0xff8000000500780b */ /* 0x000fe40003f3d000 */
[----:B------:R-:W-:Y:S02]  /*f210*/  ISETP.GT.AND P6, PT, R79, RZ, !P6 ;  /* 0x000000ff4f00720c */ /* 0x000fe400077c4270 */
[----:B------:R-:W-:Y:S02]  /*f220*/  FSEL R3, R3, RZ, P1 ;  /* 0x000000ff03037208 */ /* 0x000fe40000800000 */
[----:B------:R-:W-:-:S03]  /*f230*/  ISETP.LT.OR P6, PT, R78, 0x1, P6 ;  /* 0x000000014e00780c */ /* 0x000fc600037c1670 */
        /* <DEDUP_REMOVED lines=32> */
[----:B------:R-:W-:-:S04]  /*f440*/  FSEL R72, R6, -INF , !P6 ;  /* 0xff80000006487808 */ /* 0x000fc80007000000 */
[----:B------:R-:W-:-:S04]  /*f450*/  FMNMX.FTZ R75, R72, R7, !PT ;  /* 0x00000007484b7209 */ /* 0x000fc80007810000 */
        /* <DEDUP_REMOVED lines=20> */
[----:B------:R-:W-:Y:S02]  /*f5a0*/  FMNMX.FTZ R6, R56, R75, !PT ;  /* 0x0000004b38067209 */ /* 0x000fe40007810000 */
[----:B------:R-:W-:Y:S02]  /*f5b0*/  LOP3.LUT P5, RZ, R16, 0x4000000, RZ, 0xc0, !PT ;  /* 0x0400000010ff7812 */ /* 0x000fe400078ac0ff */
[----:B------:R-:W-:Y:S02]  /*f5c0*/  FMNMX.FTZ R75, R57, R6, !PT ;  /* 0x00000006394b7209 */ /* 0x000fe40007810000 */
[----:B------:R-:W-:Y:S02]  /*f5d0*/  ISETP.GT.AND P1, PT, R79, 0x69, !P5 ;  /* 0x000000694f00780c */ /* 0x000fe40006f24270 */
[----:B------:R-:W-:Y:S02]  /*f5e0*/  FMNMX.FTZ R6, R60, R75, !PT ;  /* 0x0000004b3c067209 */ /* 0x000fe40007810000 */
[----:B------:R-:W-:-:S02]  /*f5f0*/  ISETP.LT.OR P1, PT, R78, 0x6a, P1 ;  /* 0x0000006a4e00780c */ /* 0x000fc40000f21670 */
[----:B------:R-:W-:Y:S02]  /*f600*/  ISETP.GT.AND P2, PT, R79, 0x70, !P2 ;  /* 0x000000704f00780c */ /* 0x000fe40005744270 */
[----:B------:R-:W-:Y:S02]  /*f610*/  FMNMX.FTZ R6, R61, R6, !PT ;  /* 0x000000063d067209 */ /* 0x000fe40007810000 */
[----:B------:R-:W-:Y:S02]  /*f620*/  FSEL R64, R64, -INF , !P1 ;  /* 0xff80000040407808 */ /* 0x000fe40004800000 */
[----:B------:R-:W-:Y:S02]  /*f630*/  ISETP.GT.AND P3, PT, R79, 0x71, !P3 ;  /* 0x000000714f00780c */ /* 0x000fe40005f64270 */
[----:B------:R-:W-:Y:S02]  /*f640*/  ISETP.LT.OR P2, PT, R78, 0x71, P2 ;  /* 0x000000714e00780c */ /* 0x000fe40001741670 */
[----:B------:R-:W-:-:S02]  /*f650*/  FMNMX.FTZ R6, R65, R6, !PT ;  /* 0x0000000641067209 */ /* 0x000fc40007810000 */
[----:B------:R-:W-:Y:S02]  /*f660*/  LOP3.LUT P5, RZ, R16, 0x8000000, RZ, 0xc0, !PT ;  /* 0x0800000010ff7812 */ /* 0x000fe400078ac0ff */
[C---:B------:R-:W-:Y:S02]  /*f670*/  ISETP.GT.AND P4, PT, R79.reuse, 0x78, !P4 ;  /* 0x000000784f00780c */ /* 0x040fe40006784270 */
[----:B------:R-:W-:Y:S02]  /*f680*/  ISETP.LT.OR P3, PT, R78, 0x72, P3 ;  /* 0x000000724e00780c */ /* 0x000fe40001f61670 */
[----:B------:R-:W-:Y:S02]  /*f690*/  FSEL R66, R66, -INF , !P2 ;  /* 0xff80000042427808 */ /* 0x000fe40005000000 */
[----:B------:R-:W-:Y:S02]  /*f6a0*/  FMNMX.FTZ R6, R64, R6, !PT ;  /* 0x0000000640067209 */ /* 0x000fe40007810000 */
[----:B------:R-:W-:-:S02]  /*f6b0*/  ISETP.GT.AND P1, PT, R79, 0x79, !P5 ;  /* 0x000000794f00780c */ /* 0x000fc40006f24270 */
[----:B------:R-:W-:Y:S02]  /*f6c0*/  ISETP.LT.OR P4, PT, R78, 0x79, P4 ;  /* 0x000000794e00780c */ /* 0x000fe40002781670 */
[----:B------:R-:W-:Y:S02]  /*f6d0*/  FSEL R68, R68, -INF , !P3 ;  /* 0xff80000044447808 */ /* 0x000fe40005800000 */
[----:B------:R-:W-:Y:S02]  /*f6e0*/  FMNMX.FTZ R6, R66, R6, !PT ;  /* 0x0000000642067209 */ /* 0x000fe40007810000 */
[----:B------:R-:W-:Y:S02]  /*f6f0*/  ISETP.LT.OR P1, PT, R78, 0x7a, P1 ;  /* 0x0000007a4e00780c */ /* 0x000fe40000f21670 */
[----:B------:R-:W-:Y:S02]  /*f700*/  FSEL R0, R0, -INF , !P4 ;  /* 0xff80000000007808 */ /* 0x000fe40006000000 */
[----:B------:R-:W-:-:S02]  /*f710*/  FMNMX.FTZ R6, R68, R6, !PT ;  /* 0x0000000644067209 */ /* 0x000fc40007810000 */
[----:B------:R-:W-:Y:S02]  /*f720*/  FSEL R71, R71, -INF , !P1 ;  /* 0xff80000047477808 */ /* 0x000fe40004800000 */
[----:B------:R-:W-:-:S04]  /*f730*/  FMNMX.FTZ R6, R0, R6, !PT ;  /* 0x0000000600067209 */ /* 0x000fc80007810000 */
[----:B------:R-:W-:-:S05]  /*f740*/  FMNMX.FTZ R6, R71, R6, !PT ;  /* 0x0000000647067209 */ /* 0x000fca0007810000 */
[----:B------:R-:W0:Y:S01]  /*f750*/  SHFL.BFLY PT, R75, R6, 0x2, 0x1f ;  /* 0x0c401f00064b7f89 */ /* 0x000e2200000e0000 */
[----:B------:R-:W-:Y:S08]  /*f760*/  MUFU.EX2 R8, R4 ;  /* 0x0000000400087308 */ /* 0x000ff00000000800 */
[----:B------:R-:W1:Y:S01]  /*f770*/  MUFU.EX2 R74, R74 ;  /* 0x0000004a004a7308 */ /* 0x000e620000000800 */
[----:B0-----:R-:W-:Y:S01]  /*f780*/  FMNMX.FTZ R6, R6, R75, !PT ;  /* 0x0000004b06067209 */ /* 0x001fe20007810000 */
[----:B-1----:R-:W-:Y:S01]  /*f790*/  FADD.FTZ R4, R8, R74 ;  /* 0x0000004a08047221 */ /* 0x002fe20000010000 */
[----:B------:R-:W-:-:S05]  /*f7a0*/  F2FP.BF16.F32.PACK_AB R8, R74, R8 ;  /* 0x000000084a08723e */ /* 0x000fca00000010ff */
[----:B------:R-:W-:Y:S08]  /*f7b0*/  MUFU.EX2 R74, R30 ;  /* 0x0000001e004a7308 */ /* 0x000ff00000000800 */
[----:B------:R0:W-:Y:S02]  /*f7c0*/  MUFU.EX2 R30, R38 ;  /* 0x00000026001e7308 */ /* 0x0001e40000000800 */
[----:B0-----:R-:W0:Y:S06]  /*f7d0*/  SHFL.BFLY PT, R38, R6, 0x1, 0x1f ;  /* 0x0c201f0006267f89 */ /* 0x001e2c00000e0000 */
[----:B------:R-:W1:Y:S08]  /*f7e0*/  MUFU.EX2 R73, R73 ;  /* 0x0000004900497308 */ /* 0x000e700000000800 */
[----:B------:R-:W2:Y:S01]  /*f7f0*/  MUFU.EX2 R9, R9 ;  /* 0x0000000900097308 */ /* 0x000ea20000000800 */
[----:B0-----:R-:W-:-:S04]  /*f800*/  FMNMX.FTZ R6, R6, R38, !PT ;  /* 0x0000002606067209 */ /* 0x001fc80007810000 */
[C---:B------:R-:W-:Y:S01]  /*f810*/  FSETP.NEU.FTZ.AND P1, PT, R6.reuse, -INF , PT ;  /* 0xff8000000600780b */ /* 0x040fe20003f3d000 */
[----:B------:R-:W-:Y:S02]  /*f820*/  FMUL.FTZ R75, R6, UR51 ;  /* 0x00000033064b7c20 */ /* 0x000fe40008410000 */
[----:B------:R-:W0:Y:S03]  /*f830*/  MUFU.EX2 R12, R12 ;  /* 0x0000000c000c7308 */ /* 0x000e260000000800 */
[----:B------:R-:W-:-:S05]  /*f840*/  FSEL R75, R75, RZ, P1 ;  /* 0x000000ff4b4b7208 */ /* 0x000fca0000800000 */
[----:B------:R-:W3:Y:S01]  /*f850*/  MUFU.EX2 R13, R13 ;  /* 0x0000000d000d7308 */ /* 0x000ee20000000800 */
[--C-:B------:R-:W-:Y:S01]  /*f860*/  FFMA.FTZ R72, R72, UR51, -R75.reuse ;  /* 0x0000003348487c23 */ /* 0x100fe2000801084b */
[--C-:B------:R-:W-:Y:S01]  /*f870*/  FFMA.FTZ R7, R7, UR51, -R75.reuse ;  /* 0x0000003307077c23 */ /* 0x100fe2000801084b */
[----:B-1----:R-:W-:Y:S01]  /*f880*/  FADD.FTZ R4, R73, R4 ;  /* 0x0000000449047221 */ /* 0x002fe20000010000 */
[----:B------:R-:W-:-:S04]  /*f890*/  FFMA.FTZ R10, R10, UR51, -R75 ;  /* 0x000000330a0a7c23 */ /* 0x000fc8000801084b */
[----:B------:R-:W1:Y:S01]  /*f8a0*/  MUFU.EX2 R20, R20 ;  /* 0x0000001400147308 */ /* 0x000e620000000800 */
[----:B------:R-:W-:Y:S01]  /*f8b0*/  FFMA.FTZ R11, R11, UR51, -R75 ;  /* 0x000000330b0b7c23 */ /* 0x000fe2000801084b */
[----:B--2---:R-:W-:-:S06]  /*f8c0*/  FADD.FTZ R4, R9, R4 ;  /* 0x0000000409047221 */ /* 0x004fcc0000010000 */
[----:B------:R-:W-:Y:S01]  /*f8d0*/  MUFU.EX2 R72, R72 ;  /* 0x0000004800487308 */ /* 0x000fe20000000800 */
[----:B0-----:R-:W-:-:S07]  /*f8e0*/  FADD.FTZ R4, R12, R4 ;  /* 0x000000040c047221 */ /* 0x001fce0000010000 */
[----:B------:R-:W0:Y:S01]  /*f8f0*/  MUFU.EX2 R7, R7 ;  /* 0x0000000700077308 */ /* 0x000e220000000800 */
[----:B------:R-:W-:-:S07]  /*f900*/  FFMA.FTZ R14, R14, UR51, -R75 ;  /* 0x000000330e0e7c23 */ /* 0x000fce000801084b */
[----:B------:R-:W2:Y:S01]  /*f910*/  MUFU.EX2 R21, R21 ;  /* 0x0000001500157308 */ /* 0x000ea20000000800 */
[----:B------:R-:W-:-:S07]  /*f920*/  FFMA.FTZ R15, R15, UR51, -R75 ;  /* 0x000000330f0f7c23 */ /* 0x000fce000801084b */
[----:B------:R4:W5:Y:S01]  /*f930*/  MUFU.EX2 R38, R10 ;  /* 0x0000000a00267308 */ /* 0x0009620000000800 */
[--C-:B------:R-:W-:Y:S01]  /*f940*/  FFMA.FTZ R24, R24, UR51, -R75.reuse ;  /* 0x0000003318187c23 */ /* 0x100fe2000801084b */
[--C-:B------:R-:W-:Y:S01]  /*f950*/  FFMA.FTZ R25, R25, UR51, -R75.reuse ;  /* 0x0000003319197c23 */ /* 0x100fe2000801084b */
[----:B------:R-:W-:-:S05]  /*f960*/  FFMA.FTZ R28, R28, UR51, -R75 ;  /* 0x000000331c1c7c23 */ /* 0x000fca000801084b */
[----:B------:R-:W5:Y:S01]  /*f970*/  MUFU.EX2 R26, R26 ;  /* 0x0000001a001a7308 */ /* 0x000f620000000800 */
[----:B----4-:R-:W-:Y:S01]  /*f980*/  F2FP.BF16.F32.PACK_AB R10, R9, R73 ;  /* 0x00000049090a723e */ /* 0x010fe200000010ff */
[--C-:B------:R-:W-:Y:S01]  /*f990*/  FFMA.FTZ R29, R29, UR51, -R75.reuse ;  /* 0x000000331d1d7c23 */ /* 0x100fe2000801084b */
[--C-:B------:R-:W-:Y:S01]  /*f9a0*/  FFMA.FTZ R32, R32, UR51, -R75.reuse ;  /* 0x0000003320207c23 */ /* 0x100fe2000801084b */
[--C-:B------:R-:W-:Y:S01]  /*f9b0*/  FFMA.FTZ R33, R33, UR51, -R75.reuse ;  /* 0x0000003321217c23 */ /* 0x100fe2000801084b */
[----:B------:R-:W-:-:S03]  /*f9c0*/  FFMA.FTZ R36, R36, UR51, -R75 ;  /* 0x0000003324247c23 */ /* 0x000fc6000801084b */
[----:B------:R-:W4:Y:S01]  /*f9d0*/  MUFU.EX2 R11, R11 ;  /* 0x0000000b000b7308 */ /* 0x000f220000000800 */
[--C-:B------:R-:W-:Y:S01]  /*f9e0*/  FFMA.FTZ R37, R37, UR51, -R75.reuse ;  /* 0x0000003325257c23 */ /* 0x100fe2000801084b */
[--C-:B------:R-:W-:Y:S01]  /*f9f0*/  FFMA.FTZ R40, R40, UR51, -R75.reuse ;  /* 0x0000003328287c23 */ /* 0x100fe2000801084b */
[--C-:B------:R-:W-:Y:S01]  /*fa00*/  FFMA.FTZ R41, R41, UR51, -R75.reuse ;  /* 0x0000003329297c23 */ /* 0x100fe2000801084b */
[--C-:B------:R-:W-:Y:S01]  /*fa10*/  FFMA.FTZ R44, R44, UR51, -R75.reuse ;  /* 0x000000332c2c7c23 */ /* 0x100fe2000801084b */
[--C-:B------:R-:W-:Y:S01]  /*fa20*/  FFMA.FTZ R45, R45, UR51, -R75.reuse ;  /* 0x000000332d2d7c23 */ /* 0x100fe2000801084b */
[--C-:B------:R-:W-:Y:S01]  /*fa30*/  FFMA.FTZ R48, R48, UR51, -R75.reuse ;  /* 0x0000003330307c23 */ /* 0x100fe2000801084b */
[--C-:B------:R-:W-:Y:S01]  /*fa40*/  FFMA.FTZ R49, R49, UR51, -R75.reuse ;  /* 0x0000003331317c23 */ /* 0x100fe2000801084b */
        /* <DEDUP_REMOVED lines=13> */
[C---:B---3--:R-:W-:Y:S01]  /*fb20*/  FADD.FTZ R9, R13.reuse, R4 ;  /* 0x000000040d097221 */ /* 0x048fe20000010000 */
[----:B------:R3:W4:Y:S01]  /*fb30*/  MUFU.EX2 R75, R14 ;  /* 0x0000000e004b7308 */ /* 0x0007220000000800 */
[----:B------:R-:W-:-:S02]  /*fb40*/  F2FP.BF16.F32.PACK_AB R12, R13, R12 ;  /* 0x0000000c0d0c723e */ /* 0x000fc400000010ff */
[----:B-1----:R-:W-:Y:S01]  /*fb50*/  FADD.FTZ R4, R20, R9 ;  /* 0x0000000914047221 */ /* 0x002fe20000010000 */
[----:B0-----:R-:W-:-:S04]  /*fb60*/  FADD.FTZ R13, R72, R7 ;  /* 0x00000007480d7221 */ /* 0x001fc80000010000 */
[----:B------:R-:W0:Y:S01]  /*fb70*/  MUFU.EX2 R15, R15 ;  /* 0x0000000f000f7308 */ /* 0x000e220000000800 */
[C---:B--2---:R-:W-:Y:S01]  /*fb80*/  FADD.FTZ R9, R21.reuse, R4 ;  /* 0x0000000415097221 */ /* 0x044fe20000010000 */
[----:B---3--:R-:W-:Y:S01]  /*fb90*/  F2FP.BF16.F32.PACK_AB R14, R21, R20 ;  /* 0x00000014150e723e */ /* 0x008fe200000010ff */
[----:B-----5:R-:W-:Y:S02]  /*fba0*/  FADD.FTZ R20, R38, R13 ;  /* 0x0000000d26147221 */ /* 0x020fe40000010000 */
[----:B------:R-:W-:-:S03]  /*fbb0*/  FADD.FTZ R4, R26, R9 ;  /* 0x000000091a047221 */ /* 0x000fc60000010000 */
[----:B------:R-:W1:Y:S01]  /*fbc0*/  MUFU.EX2 R76, R24 ;  /* 0x00000018004c7308 */ /* 0x000e620000000800 */
[----:B----4-:R-:W-:Y:S01]  /*fbd0*/  FADD.FTZ R20, R11, R20 ;  /* 0x000000140b147221 */ /* 0x010fe20000010000 */
[----:B------:R-:W-:-:S06]  /*fbe0*/  FADD.FTZ R9, R27, R4 ;  /* 0x000000041b097221 */ /* 0x000fcc0000010000 */
[----:B------:R-:W2:Y:S01]  /*fbf0*/  MUFU.EX2 R25, R25 ;  /* 0x0000001900197308 */ /* 0x000ea20000000800 */
[----:B------:R-:W-:Y:S01]  /*fc00*/  FADD.FTZ R20, R75, R20 ;  /* 0x000000144b147221 */ /* 0x000fe20000010000 */
[----:B------:R-:W-:Y:S01]  /*fc10*/  FADD.FTZ R4, R74, R9 ;  /* 0x000000094a047221 */ /* 0x000fe20000010000 */
[----:B------:R-:W-:-:S05]  /*fc20*/  F2FP.BF16.F32.PACK_AB R9, R7, R72 ;  /* 0x000000480709723e */ /* 0x000fca00000010ff */
[----:B------:R-:W3:Y:S01]  /*fc30*/  MUFU.EX2 R31, R31 ;  /* 0x0000001f001f7308 */ /* 0x000ee20000000800 */
[----:B0-----:R-:W-:-:S07]  /*fc40*/  FADD.FTZ R7, R15, R20 ;  /* 0x000000140f077221 */ /* 0x001fce0000010000 */
[----:B------:R-:W0:Y:S01]  /*fc50*/  MUFU.EX2 R28, R28 ;  /* 0x0000001c001c7308 */ /* 0x000e220000000800 */
[----:B-1----:R-:W-:-:S07]  /*fc60*/  FADD.FTZ R20, R76, R7 ;  /* 0x000000074c147221 */ /* 0x002fce0000010000 */
[----:B------:R-:W1:Y:S08]  /*fc70*/  MUFU.EX2 R34, R34 ;  /* 0x0000002200227308 */ /* 0x000e700000000800 */
[----:B------:R-:W4:Y:S01]  /*fc80*/  MUFU.EX2 R77, R29 ;  /* 0x0000001d004d7308 */ /* 0x000f220000000800 */
[----:B--2---:R-:W-:-:S07]  /*fc90*/  FADD.FTZ R7, R25, R20 ;  /* 0x0000001419077221 */ /* 0x004fce0000010000 */
[----:B------:R-:W2:Y:S08]  /*fca0*/  MUFU.EX2 R35, R35 ;  /* 0x0000002300237308 */ /* 0x000eb00000000800 */
[----:B------:R-:W5:Y:S08]  /*fcb0*/  MUFU.EX2 R32, R32 ;  /* 0x0000002000207308 */ /* 0x000f700000000800 */
[----:B------:R-:W5:Y:S01]  /*fcc0*/  MUFU.EX2 R33, R33 ;  /* 0x0000002100217308 */ /* 0x000f620000000800 */
[----:B---3--:R-:W-:Y:S01]  /*fcd0*/  FADD.FTZ R4, R31, R4 ;  /* 0x000000041f047221 */ /* 0x008fe20000010000 */
[----:B0-----:R-:W-:-:S03]  /*fce0*/  FADD.FTZ R20, R28, R7 ;  /* 0x000000071c147221 */ /* 0x001fc60000010000 */
[----:B-1----:R-:W-:Y:S01]  /*fcf0*/  FADD.FTZ R4, R34, R4 ;  /* 0x0000000422047221 */ /* 0x002fe20000010000 */
[----:B----4-:R-:W-:Y:S01]  /*fd00*/  FADD.FTZ R7, R77, R20 ;  /* 0x000000144d077221 */ /* 0x010fe20000010000 */
[----:B------:R-:W-:Y:S02]  /*fd10*/  F2FP.BF16.F32.PACK_AB R24, R27, R26 ;  /* 0x0000001a1b18723e */ /* 0x000fe400000010ff */
[----:B--2---:R-:W-:Y:S01]  /*fd20*/  FADD.FTZ R21, R35, R4 ;  /* 0x0000000423157221 */ /* 0x004fe20000010000 */
[----:B-----5:R-:W-:Y:S01]  /*fd30*/  FADD.FTZ R4, R32, R7 ;  /* 0x0000000720047221 */ /* 0x020fe20000010000 */
[C---:B------:R-:W-:Y:S02]  /*fd40*/  F2FP.BF16.F32.PACK_AB R27, R33.reuse, R32 ;  /* 0x00000020211b723e */ /* 0x040fe400000010ff */
[----:B------:R-:W2:Y:S01]  /*fd50*/  LDL R32, [R1+0x74] ;  /* 0x0000740001207983 */ /* 0x000ea20000100800 */
[----:B------:R-:W0:Y:S08]  /*fd60*/  MUFU.EX2 R39, R39 ;  /* 0x0000002700277308 */ /* 0x000e300000000800 */
[----:B------:R-:W1:Y:S08]  /*fd70*/  MUFU.EX2 R29, R36 ;  /* 0x00000024001d7308 */ /* 0x000e700000000800 */
[----:B------:R-:W3:Y:S08]  /*fd80*/  MUFU.EX2 R42, R42 ;  /* 0x0000002a002a7308 */ /* 0x000ef00000000800 */
[----:B------:R-:W4:Y:S01]  /*fd90*/  MUFU.EX2 R37, R37 ;  /* 0x0000002500257308 */ /* 0x000f220000000800 */
[----:B------:R-:W-:Y:S01]  /*fda0*/  FADD.FTZ R20, R30, R21 ;  /* 0x000000151e147221 */ /* 0x000fe20000010000 */
[----:B------:R-:W-:-:S06]  /*fdb0*/  FADD.FTZ R4, R33, R4 ;  /* 0x0000000421047221 */ /* 0x000fcc0000010000 */
[----:B------:R-:W5:Y:S08]  /*fdc0*/  MUFU.EX2 R43, R43 ;  /* 0x0000002b002b7308 */ /* 0x000f700000000800 */
[----:B------:R-:W5:Y:S01]  /*fdd0*/  MUFU.EX2 R40, R40 ;  /* 0x0000002800287308 */ /* 0x000f620000000800 */
[----:B0-----:R-:W-:Y:S01]  /*fde0*/  FADD.FTZ R7, R39, R20 ;  /* 0x0000001427077221 */ /* 0x001fe20000010000 */
[----:B-1----:R-:W-:-:S06]  /*fdf0*/  FADD.FTZ R4, R29, R4 ;  /* 0x000000041d047221 */ /* 0x002fcc0000010000 */
[----:B------:R-:W0:Y:S08]  /*fe00*/  MUFU.EX2 R46, R46 ;  /* 0x0000002e002e7308 */ /* 0x000e300000000800 */
[----:B------:R-:W1:Y:S01]  /*fe10*/  MUFU.EX2 R41, R41 ;  /* 0x0000002900297308 */ /* 0x000e620000000800 */
[----:B---3--:R-:W-:Y:S01]  /*fe20*/  FADD.FTZ R20, R42, R7 ;  /* 0x000000072a147221 */ /* 0x008fe20000010000 */
[----:B----4-:R-:W-:-:S06]  /*fe30*/  FADD.FTZ R7, R37, R4 ;  /* 0x0000000425077221 */ /* 0x010fcc0000010000 */
[----:B------:R-:W-:Y:S08]  /*fe40*/  MUFU.EX2 R47, R47 ;  /* 0x0000002f002f7308 */ /* 0x000ff00000000800 */
[----:B------:R-:W3:Y:S01]  /*fe50*/  MUFU.EX2 R44, R44 ;  /* 0x0000002c002c7308 */ /* 0x000ee20000000800 */
[----:B-----5:R-:W-:Y:S01]  /*fe60*/  FADD.FTZ R21, R43, R20 ;  /* 0x000000142b157221 */ /* 0x020fe20000010000 */
[----:B------:R-:W-:-:S06]  /*fe70*/  FADD.FTZ R4, R40, R7 ;  /* 0x0000000728047221 */ /* 0x000fcc0000010000 */
[----:B------:R-:W-:Y:S01]  /*fe80*/  MUFU.EX2 R50, R50 ;  /* 0x0000003200327308 */ /* 0x000fe20000000800 */
[----:B------:R-:W-:-:S07]  /*fe90*/  F2FP.BF16.F32.PACK_AB R11, R11, R38 ;  /* 0x000000260b0b723e */ /* 0x000fce00000010ff */
[----:B------:R-:W4:Y:S01]  /*fea0*/  MUFU.EX2 R45, R45 ;  /* 0x0000002d002d7308 */ /* 0x000f220000000800 */
[----:B0-----:R-:W-:Y:S01]  /*feb0*/  FADD.FTZ R20, R46, R21 ;  /* 0x000000152e147221 */ /* 0x001fe20000010000 */
[----:B-1----:R-:W-:-:S06]  /*fec0*/  FADD.FTZ R7, R41, R4 ;  /* 0x0000000429077221 */ /* 0x002fcc0000010000 */
[----:B------:R-:W0:Y:S01]  /*fed0*/  MUFU.EX2 R51, R51 ;  /* 0x0000003300337308 */ /* 0x000e220000000800 */
[----:B------:R-:W-:-:S07]  /*fee0*/  F2FP.BF16.F32.PACK_AB R13, R15, R75 ;  /* 0x0000004b0f0d723e */ /* 0x000fce00000010ff */
[----:B------:R-:W1:Y:S01]  /*fef0*/  MUFU.EX2 R48, R48 ;  /* 0x0000003000307308 */ /* 0x000e620000000800 */
[----:B------:R-:W-:Y:S01]  /*ff00*/  F2FP.BF16.F32.PACK_AB R15, R25, R76 ;  /* 0x0000004c190f723e */ /* 0x000fe200000010ff */
[----:B------:R5:W-:Y:S01]  /*ff10*/  STSM.16.M88.4 [R82+0x21800], R8 ;  /* 0x0218000852007844 */ /* 0x000be20000000200 */
[----:B---3--:R-:W-:-:S05]  /*ff20*/  FADD.FTZ R4, R44, R7 ;  /* 0x000000072c047221 */ /* 0x008fca0000010000 */
[----:B------:R-:W3:Y:S08]  /*ff30*/  MUFU.EX2 R54, R54 ;  /* 0x0000003600367308 */ /* 0x000ef00000000800 */
[----:B------:R-:W3:Y:S01]  /*ff40*/  MUFU.EX2 R49, R49 ;  /* 0x0000003100317308 */ /* 0x000ee20000000800 */
[----:B-----5:R-:W-:Y:S01]  /*ff50*/  FADD.FTZ R9, R47, R20 ;  /* 0x000000142f097221 */ /* 0x020fe20000010000 */
[----:B------:R5:W-:Y:S06]  /*ff60*/  STSM.16.M88.4 [R83], R12 ;  /* 0x0000000c53007844 */ /* 0x000bec0000000200 */
[----:B------:R-:W3:Y:S01]  /*ff70*/  MUFU.EX2 R55, R55 ;  /* 0x0000003700377308 */ /* 0x000ee20000000800 */
[----:B----4-:R-:W-:-:S07]  /*ff80*/  FADD.FTZ R7, R45, R4 ;  /* 0x000000042d077221 */ /* 0x010fce0000010000 */
[----:B------:R-:W4:Y:S01]  /*ff90*/  MUFU.EX2 R52, R52 ;  /* 0x0000003400347308 */ /* 0x000f220000000800 */
[----:B-----5:R-:W-:-:S07]  /*ffa0*/  FADD.FTZ R12, R50, R9 ;  /* 0x00000009320c7221 */ /* 0x020fce0000010000 */
[----:B------:R-:W5:Y:S01]  /*ffb0*/  MUFU.EX2 R58, R58 ;  /* 0x0000003a003a7308 */ /* 0x000f620000000800 */
[----:B0-----:R-:W-:Y:S01]  /*ffc0*/  FADD.FTZ R9, R51, R12 ;  /* 0x0000000c33097221 */ /* 0x001fe20000010000 */
[----:B-1----:R-:W-:-:S06]  /*ffd0*/  FADD.FTZ R4, R48, R7 ;  /* 0x0000000730047221 */ /* 0x002fcc0000010000 */
[----:B------:R-:W0:Y:S01]  /*ffe0*/  MUFU.EX2 R53, R53 ;  /* 0x0000003500357308 */ /* 0x000e220000000800 */
[----:B---3--:R-:W-:Y:S01]  /*fff0*/  FADD.FTZ R12, R54, R9 ;  /* 0x00000009360c7221 */ /* 0x008fe20000010000 */
[----:B------:R-:W-:-:S06]  /*10000*/  FADD.FTZ R13, R49, R4 ;  /* 0x00000004310d7221 */ /* 0x000fcc0000010000 */
[----:B------:R-:W1:Y:S08]  /*10010*/  MUFU.EX2 R59, R59 ;  /* 0x0000003b003b7308 */ /* 0x000e700000000800 */
[----:B------:R-:W3:Y:S01]  /*10020*/  MUFU.EX2 R56, R56 ;  /* 0x0000003800387308 */ /* 0x000ee20000000800 */
[----:B------:R-:W-:Y:S01]  /*10030*/  FADD.FTZ R15, R55, R12 ;  /* 0x0000000c370f7221 */ /* 0x000fe20000010000 */
[----:B----4-:R-:W-:Y:S01]  /*10040*/  FADD.FTZ R4, R52, R13 ;  /* 0x0000000d34047221 */ /* 0x010fe20000010000 */
[----:B------:R-:W-:-:S05]  /*10050*/  ISETP.NE.AND P5, PT, R142, 0x1, PT ;  /* 0x000000018e00780c */ /* 0x000fca0003fa5270 */
[----:B------:R-:W4:Y:S08]  /*10060*/  MUFU.EX2 R62, R62 ;  /* 0x0000003e003e7308 */ /* 0x000f300000000800 */
[----:B------:R-:W4:Y:S01]  /*10070*/  MUFU.EX2 R57, R57 ;  /* 0x0000003900397308 */ /* 0x000f220000000800 */
[----:B-----5:R-:W-:Y:S01]  /*10080*/  FADD.FTZ R12, R58, R15 ;  /* 0x0000000f3a0c7221 */ /* 0x020fe20000010000 */
[----:B0-----:R-:W-:-:S06]  /*10090*/  FADD.FTZ R13, R53, R4 ;  /* 0x00000004350d7221 */ /* 0x001fcc0000010000 */
[----:B------:R-:W0:Y:S01]  /*100a0*/  MUFU.EX2 R63, R63 ;  /* 0x0000003f003f7308 */ /* 0x000e220000000800 */
[----:B------:R-:W-:-:S07]  /*100b0*/  F2FP.BF16.F32.PACK_AB R26, R31, R74 ;  /* 0x0000004a1f1a723e */ /* 0x000fce00000010ff */
[----:B------:R-:W5:Y:S01]  /*100c0*/  MUFU.EX2 R60, R60 ;  /* 0x0000003c003c7308 */ /* 0x000f620000000800 */
[----:B------:R-:W-:-:S07]  /*100d0*/  F2FP.BF16.F32.PACK_AB R25, R77, R28 ;  /* 0x0000001c4d19723e */ /* 0x000fce00000010ff */
[----:B------:R-:W5:Y:S01]  /*100e0*/  MUFU.EX2 R61, R61 ;  /* 0x0000003d003d7308 */ /* 0x000f620000000800 */
[----:B------:R-:W-:-:S07]  /*100f0*/  F2FP.BF16.F32.PACK_AB R28, R35, R34 ;  /* 0x00000022231c723e */ /* 0x000fce00000010ff */
[----:B------:R-:W-:Y:S01]  /*10100*/  MUFU.EX2 R65, R65 ;  /* 0x0000004100417308 */ /* 0x000fe20000000800 */
[----:B------:R-:W-:-:S07]  /*10110*/  F2FP.BF16.F32.PACK_AB R30, R39, R30 ;  /* 0x0000001e271e723e */ /* 0x000fce00000010ff */
[----:B------:R-:W5:Y:S01]  /*10120*/  MUFU.EX2 R64, R64 ;  /* 0x0000004000407308 */ /* 0x000f620000000800 */
[----:B------:R-:W-:-:S07]  /*10130*/  F2FP.BF16.F32.PACK_AB R29, R37, R29 ;  /* 0x0000001d251d723e */ /* 0x000fce00000010ff */
[----:B------:R-:W-:Y:S01]  /*10140*/  MUFU.EX2 R67, R67 ;  /* 0x0000004300437308 */ /* 0x000fe20000000800 */
[----:B------:R-:W-:-:S07]  /*10150*/  F2FP.BF16.F32.PACK_AB R31, R41, R40 ;  /* 0x00000028291f723e */ /* 0x000fce00000010ff */
[----:B------:R-:W5:Y:S01]  /*10160*/  MUFU.EX2 R69, R69 ;  /* 0x0000004500457308 */ /* 0x000f620000000800 */
[----:B-1----:R-:W-:-:S07]  /*10170*/  FADD.FTZ R15, R59, R12 ;  /* 0x0000000c3b0f7221 */ /* 0x002fce0000010000 */
[----:B------:R-:W-:Y:S01]  /*10180*/  MUFU.EX2 R70, R70 ;  /* 0x0000004600467308 */ /* 0x000fe20000000800 */
[----:B---3--:R-:W-:-:S07]  /*10190*/  FADD.FTZ R4, R56, R13 ;  /* 0x0000000d38047221 */ /* 0x008fce0000010000 */
[----:B------:R-:W1:Y:S08]  /*101a0*/  MUFU.EX2 R3, R3 ;  /* 0x0000000300037308 */ /* 0x000e700000000800 */
[----:B------:R-:W-:Y:S08]  /*101b0*/  MUFU.EX2 R66, R66 ;  /* 0x0000004200427308 */ /* 0x000ff00000000800 */
[----:B------:R-:W3:Y:S08]  /*101c0*/  MUFU.EX2 R7, R68 ;  /* 0x0000004400077308 */ /* 0x000ef00000000800 */
[----:B------:R-:W-:Y:S08]  /*101d0*/  MUFU.EX2 R0, R0 ;  /* 0x0000000000007308 */ /* 0x000ff00000000800 */
[----:B------:R-:W2:Y:S01]  /*101e0*/  MUFU.EX2 R71, R71 ;  /* 0x0000004700477308 */ /* 0x000ea20000000800 */
[----:B------:R-:W-:Y:S01]  /*101f0*/  F2FP.BF16.F32.PACK_AB R8, R43, R42 ;  /* 0x0000002a2b08723e */ /* 0x000fe200000010ff */
[----:B------:R-:W-:Y:S01]  /*10200*/  STSM.16.M88.4 [R81], R24 ;  /* 0x0000001851007844 */ /* 0x000fe20000000200 */
[----:B------:R-:W-:-:S02]  /*10210*/  F2FP.BF16.F32.PACK_AB R10, R47, R46 ;  /* 0x0000002e2f0a723e */ /* 0x000fc400000010ff */
[----:B------:R-:W-:Y:S02]  /*10220*/  F2FP.BF16.F32.PACK_AB R9, R45, R44 ;  /* 0x0000002c2d09723e */ /* 0x000fe400000010ff */
[----:B------:R-:W-:Y:S01]  /*10230*/  F2FP.BF16.F32.PACK_AB R11, R49, R48 ;  /* 0x00000030310b723e */ /* 0x000fe200000010ff */
[----:B------:R1:W-:Y:S01]  /*10240*/  STSM.16.M88.4 [R80], R28 ;  /* 0x0000001c50007844 */ /* 0x0003e20000000200 */
[----:B----4-:R-:W-:Y:S01]  /*10250*/  FADD.FTZ R14, R62, R15 ;  /* 0x0000000f3e0e7221 */ /* 0x010fe20000010000 */
[----:B------:R-:W-:Y:S02]  /*10260*/  FADD.FTZ R13, R57, R4 ;  /* 0x00000004390d7221 */ /* 0x000fe40000010000 */
[----:B------:R4:W-:Y:S01]  /*10270*/  STSM.16.M88.4 [R82+0x27800], R8 ;  /* 0x0278000852007844 */ /* 0x0009e20000000200 */
[----:B0-----:R-:W-:Y:S01]  /*10280*/  FADD.FTZ R20, R63, R14 ;  /* 0x0000000e3f147221 */ /* 0x001fe20000010000 */
[----:B-----5:R-:W-:Y:S01]  /*10290*/  FADD.FTZ R4, R60, R13 ;  /* 0x0000000d3c047221 */ /* 0x020fe20000010000 */
[----:B------:R-:W-:-:S02]  /*102a0*/  F2FP.BF16.F32.PACK_AB R12, R59, R58 ;  /* 0x0000003a3b0c723e */ /* 0x000fc400000010ff */
[----:B------:R-:W-:Y:S02]  /*102b0*/  F2FP.BF16.F32.PACK_AB R14, R63, R62 ;  /* 0x0000003e3f0e723e */ /* 0x000fe400000010ff */
[----:B------:R-:W-:Y:S01]  /*102c0*/  F2FP.BF16.F32.PACK_AB R13, R61, R60 ;  /* 0x0000003c3d0d723e */ /* 0x000fe200000010ff */
[----:B-1----:R-:W0:Y:S01]  /*102d0*/  @P5 LDC R28, c[0x0][0x44c] ;  /* 0x00011300ff1c5b82 */ /* 0x002e220000000800 */
[----:B------:R-:W-:Y:S02]  /*102e0*/  F2FP.BF16.F32.PACK_AB R15, R64, R65 ;  /* 0x00000041400f723e */ /* 0x000fe400000010ff */
[----:B----4-:R-:W-:Y:S02]  /*102f0*/  F2FP.BF16.F32.PACK_AB R8, R51, R50 ;  /* 0x000000323308723e */ /* 0x010fe400000010ff */
[----:B------:R-:W-:Y:S02]  /*10300*/  F2FP.BF16.F32.PACK_AB R10, R55, R54 ;  /* 0x00000036370a723e */ /* 0x000fe400000010ff */
[----:B------:R-:W-:Y:S01]  /*10310*/  F2FP.BF16.F32.PACK_AB R9, R53, R52 ;  /* 0x000000343509723e */ /* 0x000fe200000010ff */
[----:B------:R-:W1:Y:S01]  /*10320*/  @P5 LDC R29, c[0x0][0x450] ;  /* 0x00011400ff1d5b82 */ /* 0x000e620000000800 */
[----:B------:R-:W-:-:S02]  /*10330*/  F2FP.BF16.F32.PACK_AB R11, R57, R56 ;  /* 0x00000038390b723e */ /* 0x000fc400000010ff */
[----:B------:R-:W-:Y:S02]  /*10340*/  F2FP.BF16.F32.PACK_AB R24, R69, R67 ;  /* 0x000000434518723e */ /* 0x000fe400000010ff */
[----:B------:R-:W-:Y:S02]  /*10350*/  F2FP.BF16.F32.PACK_AB R26, R3, R70 ;  /* 0x00000046031a723e */ /* 0x000fe400000010ff */
[----:B---3--:R-:W-:Y:S02]  /*10360*/  F2FP.BF16.F32.PACK_AB R25, R7, R66 ;  /* 0x000000420719723e */ /* 0x008fe400000010ff */
[----:B--2---:R-:W-:Y:S01]  /*10370*/  F2FP.BF16.F32.PACK_AB R27, R71, R0 ;  /* 0x00000000471b723e */ /* 0x004fe200000010ff */
[----:B------:R2:W-:Y:S04]  /*10380*/  STSM.16.M88.4 [R32], R8 ;  /* 0x0000000820007844 */ /* 0x0005e80000000200 */
[----:B------:R2:W-:Y:S01]  /*10390*/  STSM.16.M88.4 [R81+0x6000], R12 ;  /* 0x0060000c51007844 */ /* 0x0005e20000000200 */
[----:B------:R-:W-:-:S03]  /*103a0*/  FADD.FTZ R4, R61, R4 ;  /* 0x000000043d047221 */ /* 0x000fc60000010000 */
[----:B------:R2:W-:Y:S01]  /*103b0*/  STSM.16.M88.4 [R80+0x6000], R24 ;  /* 0x0060001850007844 */ /* 0x0005e20000000200 */
[----:B------:R3:W-:Y:S06]  /*103c0*/  MEMBAR.ALL.CTA ;  /* 0x0000000000007992 */ /* 0x0007ec0000008000 */
[----:B---3--:R-:W3:Y:S01]  /*103d0*/  FENCE.VIEW.ASYNC.S ;  /* 0x00000000000073c6 */ /* 0x008ee20000000000 */
[----:B------:R-:W-:Y:S01]  /*103e0*/  FADD.FTZ R21, R65, R4 ;  /* 0x0000000441157221 */ /* 0x000fe20000010000 */
[----:B------:R-:W-:Y:S01]  /*103f0*/  FADD.FTZ R20, R67, R20 ;  /* 0x0000001443147221 */ /* 0x000fe20000010000 */
[----:B------:R-:W-:-:S02]  /*10400*/  PLOP3.LUT P1, PT, PT, PT, UP0, 0x40, 0x0 ;  /* 0x000000000000781c */ /* 0x000fc40003f2e808 */
[----:B------:R-:W-:Y:S01]  /*10410*/  FADD.FTZ R21, R64, R21 ;  /* 0x0000001540157221 */ /* 0x000fe20000010000 */
[----:B0-----:R-:W-:-:S04]  /*10420*/  @P5 IMAD.HI.U32 R28, R88, R28, RZ ;  /* 0x0000001c581c5227 */ /* 0x001fc800078e00ff */
[----:B------:R-:W-:Y:S01]  /*10430*/  FADD.FTZ R69, R69, R20 ;  /* 0x0000001445457221 */ /* 0x000fe20000010000 */
[----:B------:R-:W-:Y:S01]  /*10440*/  FADD.FTZ R66, R66, R21 ;  /* 0x0000001542427221 */ /* 0x000fe20000010000 */
[----:B------:R-:W-:Y:S01]  /*10450*/  IMAD.MOV.U32 R20, RZ, RZ, R88 ;  /* 0x000000ffff147224 */ /* 0x000fe200078e0058 */
[----:B-1----:R-:W-:Y:S02]  /*10460*/  @P5 SHF.R.U32.HI R20, RZ, R29, R28 ;  /* 0x0000001dff145219 */ /* 0x002fe4000001161c */
[----:B------:R-:W-:Y:S01]  /*10470*/  FADD.FTZ R7, R7, R66 ;  /* 0x0000004207077221 */ /* 0x000fe20000010000 */
[----:B------:R-:W-:Y:S02]  /*10480*/  FADD.FTZ R4, R70, R69 ;  /* 0x0000004546047221 */ /* 0x000fe40000010000 */
[----:B------:R-:W-:Y:S02]  /*10490*/  IMAD.IADD R139, R139, 0x1, R20 ;  /* 0x000000018b8b7824 */ /* 0x000fe400078e0214 */
[----:B------:R-:W-:Y:S01]  /*104a0*/  FADD.FTZ R0, R0, R7 ;  /* 0x0000000700007221 */ /* 0x000fe20000010000 */
[----:B------:R-:W-:Y:S01]  /*104b0*/  FADD.FTZ R4, R3, R4 ;  /* 0x0000000403047221 */ /* 0x000fe20000010000 */
[----:B------:R-:W-:-:S02]  /*104c0*/  VIADD R7, R139, UR6 ;  /* 0x000000068b077c36 */ /* 0x000fc40008000000 */
[----:B------:R-:W-:Y:S01]  /*104d0*/  FADD.FTZ R3, R71, R0 ;  /* 0x0000000047037221 */ /* 0x000fe20000010000 */
[----:B------:R-:W-:Y:S01]  /*104e0*/  VIADD R0, R97, 0xfffffffe ;  /* 0xfffffffe61007836 */ /* 0x000fe20000000000 */
[----:B---3--:R-:W-:Y:S01]  /*104f0*/  NOP ;  /* 0x0000000000007918 */ /* 0x008fe20000000000 */
[----:B--2---:R-:W-:Y:S05]  /*10500*/  @P1 BRA `(.L_x_1508) ;  /* 0x0000000000541947 */ /* 0x004fea0003800000 */
[C---:B------:R-:W-:Y:S01]  /*10510*/  ISETP.GT.AND P1, PT, R139.reuse, RZ, PT ;  /* 0x000000ff8b00720c */ /* 0x040fe20003f24270 */
[----:B------:R-:W-:Y:S01]  /*10520*/  BSSY B0, `(.L_x_1509) ;  /* 0x0000010000007945 */ /* 0x000fe20003800000 */
[----:B------:R-:W-:-:S11]  /*10530*/  VIADD R8, R139, 0xffffffff ;  /* 0xffffffff8b087836 */ /* 0x000fd60000000000 */
[----:B------:R-:W-:Y:S05]  /*10540*/  @P1 BRA `(.L_x_1510) ;  /* 0x0000000000201947 */ /* 0x000fea0003800000 */
[----:B------:R-:W-:Y:S01]  /*10550*/  UISETP.NE.AND UP1, UPT, UR7, 0x1, UPT ;  /* 0x000000010700788c */ /* 0x000fe2000bf25270 */
[----:B------:R-:W-:-:S05]  /*10560*/  IMAD.MOV R8, RZ, RZ, -R139 ;  /* 0x000000ffff087224 */ /* 0x000fca00078e0a8b */
[----:B------:R-:W-:-:S05]  /*10570*/  PLOP3.LUT P1, PT, PT, PT, UP1, 0x80, 0x0 ;  /* 0x000000000000781c */ /* 0x000fca0003f2f018 */
[----:B------:R-:W-:-:S08]  /*10580*/  @UP1 ULDC.64 UR4, c[0x0][0x9e8] ;  /* 0x00027a0000041ab9 */ /* 0x000fd00000000a00 */
[----:B------:R-:W-:-:S05]  /*10590*/  @P1 IMAD.HI.U32 R9, R8, UR4, RZ ;  /* 0x0000000408091c27 */ /* 0x000fca000f8e00ff */
[----:B------:R-:W-:-:S04]  /*105a0*/  @P1 SHF.R.U32.HI R8, RZ, UR5, R9 ;  /* 0x00000005ff081c19 */ /* 0x000fc80008011609 */
[----:B------:R-:W-:Y:S01]  /*105b0*/  LOP3.LUT R8, RZ, R8, RZ, 0x33, !PT ;  /* 0x00000008ff087212 */ /* 0x000fe200078e33ff */
[----:B------:R-:W-:Y:S06]  /*105c0*/  BRA `(.L_x_1511) ;  /* 0x0000000000147947 */ /* 0x000fec0003800000 */
.L_x_1510:
[----:B------:R-:W-:-:S06]  /*105d0*/  UISETP.NE.AND UP1, UPT, UR7, 0x1, UPT ;  /* 0x000000010700788c */ /* 0x000fcc000bf25270 */
[----:B------:R-:W-:-:S05]  /*105e0*/  PLOP3.LUT P1, PT, PT, PT, UP1, 0x80, 0x0 ;  /* 0x000000000000781c */ /* 0x000fca0003f2f018 */
[----:B------:R-:W-:-:S08]  /*105f0*/  @UP1 ULDC.64 UR4, c[0x0][0x9e8] ;  /* 0x00027a0000041ab9 */ /* 0x000fd00000000a00 */
[----:B------:R-:W-:-:S05]  /*10600*/  @P1 IMAD.HI.U32 R9, R8, UR4, RZ ;  /* 0x0000000408091c27 */ /* 0x000fca000f8e00ff */
[----:B------:R-:W-:-:S07]  /*10610*/  @P1 SHF.R.U32.HI R8, RZ, UR5, R9 ;  /* 0x00000005ff081c19 */ /* 0x000fce0008011609 */
.L_x_1511:
[----:B------:R-:W-:Y:S05]  /*10620*/  BSYNC B0 ;  /* 0x0000000000007941 */ /* 0x000fea0003800000 */
.L_x_1509:
[----:B------:R-:W-:-:S04]  /*10630*/  IMAD.U32 R9, RZ, RZ, UR7 ;  /* 0x00000007ff097e24 */ /* 0x000fc8000f8e00ff */
[----:B------:R-:W-:-:S05]  /*10640*/  IMAD R8, R8, R9, UR7 ;  /* 0x0000000708087e24 */ /* 0x000fca000f8e0209 */
[----:B------:R-:W-:-:S07]  /*10650*/  VIMNMX R7, R7, R8, PT ;  /* 0x0000000807077248 */ /* 0x000fce0003fe0100 */
.L_x_1508:
[----:B------:R-:W2:Y:S01]  /*10660*/  LDL R9, [R1+0xa0] ;  /* 0x0000a00001097983 */ /* 0x000ea20000100800 */
[----:B------:R-:W-:Y:S01]  /*10670*/  SHF.R.S32.HI R8, RZ, 0x1f, R7 ;  /* 0x0000001fff087819 */ /* 0x000fe20000011407 */
[----:B------:R-:W-:Y:S01]  /*10680*/  ULDC UR41, c[0x0][0x9e4] ;  /* 0x0002790000297ab9 */ /* 0x000fe20000000800 */
[----:B------:R-:W-:Y:S01]  /*10690*/  ULDC UR5, c[0x0][0x9e4] ;  /* 0x0002790000057ab9 */ /* 0x000fe20000000800 */
[----:B------:R-:W-:Y:S01]  /*106a0*/  ULDC UR43, c[0x0][0x9d8] ;  /* 0x00027600002b7ab9 */ /* 0x000fe20000000800 */
[----:B------:R-:W-:Y:S01]  /*106b0*/  LEA.HI R8, R8, R7, RZ, 0x7 ;  /* 0x0000000708087211 */ /* 0x000fe200078f38ff */
[----:B------:R-:W-:Y:S01]  /*106c0*/  ULDC UR50, c[0x0][0x9d8] ;  /* 0x0002760000327ab9 */ /* 0x000fe20000000800 */
[----:B------:R-:W-:Y:S01]  /*106d0*/  ULDC UR48, c[0x0][0x9d8] ;  /* 0x0002760000307ab9 */ /* 0x000fe20000000800 */
[----:B------:R-:W-:Y:S01]  /*106e0*/  ULDC UR4, c[0x0][0x988] ;  /* 0x0002620000047ab9 */ /* 0x000fe20000000800 */
[----:B------:R-:W-:Y:S01]  /*106f0*/  SHF.R.S32.HI R8, RZ, 0x7, R8 ;  /* 0x00000007ff087819 */ /* 0x000fe20000011408 */
[----:B------:R-:W-:Y:S01]  /*10700*/  ULDC UR7, c[0x0][0x988] ;  /* 0x0002620000077ab9 */ /* 0x000fe20000000800 */
[----:B------:R-:W-:Y:S01]  /*10710*/  ULDC UR6, c[0x0][0x988] ;  /* 0x0002620000067ab9 */ /* 0x000fe20000000800 */
[----:B------:R-:W-:Y:S01]  /*10720*/  ULDC UR49, c[0x0][0x9e0] ;  /* 0x0002780000317ab9 */ /* 0x000fe20000000800 */
[----:B------:R-:W-:Y:S01]  /*10730*/  ULDC UR42, c[0x0][0x9e0] ;  /* 0x00027800002a7ab9 */ /* 0x000fe20000000800 */
        /* <DEDUP_REMOVED lines=24> */
[----:B--2---:R-:W-:-:S04]  /*108c0*/  VIMNMX R140, R9, R8, !PT ;  /* 0x00000008098c7248 */ /* 0x004fc80007fe0100 */
[----:B------:R-:W-:-:S13]  /*108d0*/  ISETP.GE.AND P1, PT, R0, R140, PT ;  /* 0x0000008c0000720c */ /* 0x000fda0003f26270 */
[----:B------:R-:W-:Y:S05]  /*108e0*/  @!P1 BRA `(.L_x_1512) ;  /* 0x0000003c00809947 */ /* 0x000fea0003800000 */
[----:B------:R-:W-:-:S07]  /*108f0*/  IMAD.MOV.U32 R135, RZ, RZ, RZ ;  /* 0x000000ffff877224 */ /* 0x000fce00078e00ff */
.L_x_1532:
[----:B------:R-:W2:Y:S01]  /*10900*/  LDL R9, [R1+0x48] ;  /* 0x0000480001097983 */ /* 0x000ea20000100800 */
[----:B------:R-:W-:Y:S01]  /*10910*/  VIADD R7, R17, 0x1 ;  /* 0x0000000111077836 */ /* 0x000fe20000000000 */
[----:B------:R-:W-:Y:S05]  /*10920*/  YIELD ;  /* 0x0000000000007946 */ /* 0x000fea0003800000 */
[----:B------:R-:W-:-:S04]  /*10930*/  ISETP.NE.AND P2, PT, R7, 0x2, PT ;  /* 0x000000020700780c */ /* 0x000fc80003f45270 */
[----:B------:R-:W-:Y:S02]  /*10940*/  SEL R8, RZ, 0x1, P2 ;  /* 0x00000001ff087807 */ /* 0x000fe40001000000 */
[----:B------:R-:W-:Y:S02]  /*10950*/  SEL R7, R7, RZ, P2 ;  /* 0x000000ff07077207 */ /* 0x000fe40001000000 */
[----:B------:R-:W-:Y:S02]  /*10960*/  LOP3.LUT R139, R23, R8, RZ, 0x3c, !PT ;  /* 0x00000008178b7212 */ /* 0x000fe400078e3cff */
[----:B--2---:R-:W-:-:S13]  /*10970*/  ISETP.NE.AND P1, PT, R9, RZ, PT ;  /* 0x000000ff0900720c */ /* 0x004fda0003f25270 */
[----:B0-----:R-:W-:Y:S05]  /*10980*/  @P1 BRA `(.L_x_1513) ;  /* 0x0000000000301947 */ /* 0x001fea0003800000 */
[----:B------:R-:W-:Y:S05]  /*10990*/  @!P0 BRA `(.L_x_1514) ;  /* 0x0000000000048947 */ /* 0x000fea0003800000 */
[----:B------:R-:W-:Y:S01]  /*109a0*/  BPT.TRAP 0x1 ;  /* 0x000000040000795c */ /* 0x000fe20000300000 */
.L_x_1514:
[----:B------:R-:W-:Y:S01]  /*109b0*/  IMAD R9, R7, 0x8, R2 ;  /* 0x0000000807097824 */ /* 0x000fe200078e0202 */
[----:B------:R-:W-:-:S04]  /*109c0*/  SHF.L.U32 R8, R139, 0x1f, RZ ;  /* 0x0000001f8b087819 */ /* 0x000fc800000006ff */
[----:B------:R0:W1:Y:S01]  /*109d0*/  SYNCS.PHASECHK.TRANS64.TRYWAIT P2, [R9+URZ+0x2d830], R8 ;  /* 0x02d83008090075a7 */ /* 0x000062000804017f */
[----:B------:R-:W-:Y:S05]  /*109e0*/  @!P0 BRA `(.L_x_1515) ;  /* 0x0000000000048947 */ /* 0x000fea0003800000 */
[----:B------:R-:W-:Y:S01]  /*109f0*/  BPT.TRAP 0x1 ;  /* 0x000000040000795c */ /* 0x000fe20000300000 */
.L_x_1515:
[----:B------:R-:W-:Y:S04]  /*10a00*/  BSSY B0, `(.L_x_1513) ;  /* 0x0000004000007945 */ /* 0x000fe80003800000 */
[----:B-1----:R-:W-:Y:S05]  /*10a10*/  @P2 BRA `(.L_x_1516) ;  /* 0x0000000000082947 */ /* 0x002fea0003800000 */
[----:B------:R-:W1:Y:S02]  /*10a20*/  SYNCS.PHASECHK.TRANS64.TRYWAIT P2, [R9+URZ+0x2d830], R8 ;  /* 0x02d83008090075a7 */ /* 0x000e64000804017f */
[----:B-1----:R-:W-:Y:S05]  /*10a30*/  @!P2 BRA `(.L_x_1517) ;  /* 0x0000016c00e0a947 */ /* 0x002fea0003800000 */
.L_x_1516:
[----:B------:R-:W-:Y:S05]  /*10a40*/  BSYNC B0 ;  /* 0x0000000000007941 */ /* 0x000fea0003800000 */
.L_x_1513:
[----:B01----:R-:W2:Y:S04]  /*10a50*/  LDL R8, [R1+0x4c] ;  /* 0x00004c0001087983 */ /* 0x003ea80000100800 */
[----:B------:R-:W3:Y:S04]  /*10a60*/  LDL.64 R24, [R1+0x10] ;  /* 0x0000100001187983 */ /* 0x000ee80000100a00 */
[----:B------:R-:W4:Y:S04]  /*10a70*/  LDL.64 R152, [R1+0x38] ;  /* 0x0000380001987983 */ /* 0x000f280000100a00 */
[----:B------:R-:W5:Y:S01]  /*10a80*/  LDL.64 R150, [R1+0x30] ;  /* 0x0000300001967983 */ /* 0x000f620000100a00 */
[----:B------:R-:W0:Y:S01]  /*10a90*/  S2R R10, SR_TID.X ;  /* 0x00000000000a7919 */ /* 0x000e220000002100 */
[----:B------:R-:W-:Y:S05]  /*10aa0*/  WARPSYNC.ALL ;  /* 0x0000000000007948 */ /* 0x000fea0003800000 */
        /* <DEDUP_REMOVED lines=9> */
[----:B------:R0:W-:Y:S01]  /*10b40*/  BAR.SYNC.DEFER_BLOCKING R20, 0x100 ;  /* 0x000400140000751d */ /* 0x0001e20000010000 */
[----:B------:R-:W-:Y:S02]  /*10b50*/  IMAD.MOV.U32 R11, RZ, RZ, -0x7fffffe0 ;  /* 0x80000020ff0b7424 */ /* 0x000fe400078e00ff */
[----:B--2---:R-:W-:Y:S01]  /*10b60*/  IMAD R8, R7, 0x600, R8 ;  /* 0x0000060007087824 */ /* 0x004fe200078e0208 */
[----:B---3--:R-:W-:-:S04]  /*10b70*/  R2UR UR8, R24 ;  /* 0x00000000180872ca */ /* 0x008fc800000e0000 */
[----:B------:R-:W-:Y:S02]  /*10b80*/  R2UR UR10, R8 ;  /* 0x00000000080a72ca */ /* 0x000fe400000e0000 */
[----:B------:R-:W-:Y:S02]  /*10b90*/  R2UR UR9, R25 ;  /* 0x00000000190972ca */ /* 0x000fe400000e0000 */
[----:B------:R-:W-:-:S11]  /*10ba0*/  WARPGROUP.ARRIVE ;  /* 0x00000000000079c5 */ /* 0x000fd60000000000 */
[----:B------:R-:W-:Y:S01]  /*10bb0*/  HGMMA.64x128x16.F32.BF16 R24, gdesc[UR8], RZ, !UPT, gsb0 ;  /* 0x01e00000081879f0 */ /* 0x000fe2000c0018ff */
[----:B------:R-:W-:Y:S01]  /*10bc0*/  VIADD R12, R8, 0x2 ;  /* 0x00000002080c7836 */ /* 0x000fe20000000000 */
[----:B----4-:R-:W-:Y:S02]  /*10bd0*/  R2UR UR12, R152 ;  /* 0x00000000980c72ca */ /* 0x010fe400000e0000 */
[----:B------:R-:W-:Y:S02]  /*10be0*/  R2UR UR13, R153 ;  /* 0x00000000990d72ca */ /* 0x000fe400000e0000 */
[----:B------:R-:W-:Y:S01]  /*10bf0*/  R2UR UR14, R12 ;  /* 0x000000000c0e72ca */ /* 0x000fe200000e0000 */
[----:B------:R-:W-:Y:S01]  /*10c00*/  VIADD R10, R8, 0x200 ;  /* 0x00000200080a7836 */ /* 0x000fe20000000000 */
[----:B------:R-:W-:Y:S02]  /*10c10*/  R2UR UR19, R11 ;  /* 0x000000000b1372ca */ /* 0x000fe400000e0000 */
[----:B-----5:R-:W-:-:S02]  /*10c20*/  R2UR UR16, R150 ;  /* 0x00000000961072ca */ /* 0x020fc400000e0000 */
        /* <DEDUP_REMOVED lines=12> */
[----:B------:R-:W-:Y:S01]  /*10cf0*/  HGMMA.64x128x16.F32.BF16 R24, gdesc[UR16], R24, gsb0 ;  /* 0x01e00000101879f0 */ /* 0x000fe20008001818 */
[----:B------:R-:W-:Y:S02]  /*10d00*/  VIADD R14, R8, 0x400 ;  /* 0x00000400080e7836 */ /* 0x000fe40000000000 */
[----:B------:R-:W-:Y:S01]  /*10d10*/  IMAD.MOV.U32 R15, RZ, RZ, -0x7fffffe0 ;  /* 0x80000020ff0f7424 */ /* 0x000fe200078e00ff */
[----:B------:R-:W-:Y:S02]  /*10d20*/  R2UR UR24, R146 ;  /* 0x00000000921872ca */ /* 0x000fe400000e0000 */
[----:B------:R-:W-:Y:S02]  /*10d30*/  R2UR UR26, R14 ;  /* 0x000000000e1a72ca */ /* 0x000fe400000e0000 */
[----:B------:R-:W-:Y:S02]  /*10d40*/  R2UR UR27, R15 ;  /* 0x000000000f1b72ca */ /* 0x000fe400000e0000 */
[----:B------:R-:W-:Y:S01]  /*10d50*/  R2UR UR25, R147 ;  /* 0x00000000931972ca */ /* 0x000fe200000e0000 */
[----:B------:R-:W-:-:S02]  /*10d60*/  WARPGROUP.DEPBAR.LE gsb0, 0x0 ;  /* 0x00008000000079c5 */ /* 0x000fc40000010000 */
        /* <DEDUP_REMOVED lines=17> */
.L_x_1519:
[----:B------:R-:W-:Y:S01]  /*10e80*/  SHF.L.U32 R8, R23, 0x1f, RZ ;  /* 0x0000001f17087819 */ /* 0x000fe200000006ff */
[----:B------:R-:W-:-:S04]  /*10e90*/  IMAD R9, R17, 0x8, R2 ;  /* 0x0000000811097824 */ /* 0x000fc800078e0202 */
[----:B------:R0:W1:Y:S01]  /*10ea0*/  SYNCS.PHASECHK.TRANS64.TRYWAIT P1, [R9+URZ+0x2d850], R8 ;  /* 0x02d85008090075a7 */ /* 0x000062000802017f */
[----:B------:R-:W-:Y:S05]  /*10eb0*/  @!P0 BRA `(.L_x_1520) ;  /* 0x0000000000048947 */ /* 0x000fea0003800000 */
[----:B------:R-:W-:Y:S01]  /*10ec0*/  BPT.TRAP 0x1 ;  /* 0x000000040000795c */ /* 0x000fe20000300000 */
.L_x_1520:
[----:B-1----:R-:W-:Y:S05]  /*10ed0*/  @P1 BRA `(.L_x_1518) ;  /* 0x0000000000081947 */ /* 0x002fea0003800000 */
[----:B------:R-:W1:Y:S02]  /*10ee0*/  SYNCS.PHASECHK.TRANS64.TRYWAIT P1, [R9+URZ+0x2d850], R8 ;  /* 0x02d85008090075a7 */ /* 0x000e64000802017f */
[----:B-1----:R-:W-:Y:S05]  /*10ef0*/  @!P1 BRA `(.L_x_1521) ;  /* 0x0000016800c49947 */ /* 0x002fea0003800000 */
.L_x_1518:
[----:B01----:R-:W-:Y:S01]  /*10f00*/  VIADD R8, R2, 0x400 ;  /* 0x0000040002087836 */ /* 0x003fe20000000000 */
[----:B------:R-:W-:Y:S05]  /*10f10*/  WARPSYNC.ALL ;  /* 0x0000000000007948 */ /* 0x000fea0003800000 */
[----:B------:R-:W-:Y:S01]  /*10f20*/  SHF.R.U32.HI R8, RZ, 0x4, R8 ;  /* 0x00000004ff087819 */ /* 0x000fe20000011608 */
[----:B------:R-:W-:Y:S01]  /*10f30*/  IMAD.MOV.U32 R9, RZ, RZ, -0x7fffffe0 ;  /* 0x80000020ff097424 */ /* 0x000fe200078e00ff */
[----:B------:R-:W-:Y:S01]  /*10f40*/  WARPGROUP.ARRIVE ;  /* 0x00000000000079c5 */ /* 0x000fe20000000000 */
[----:B------:R-:W-:Y:S01]  /*10f50*/  UMOV UR9, 0x40000040 ;  /* 0x4000004000097882 */ /* 0x000fe20000000000 */
[----:B------:R-:W-:Y:S01]  /*10f60*/  LOP3.LUT R8, R8, 0x3fff, RZ, 0xc0, !PT ;  /* 0x00003fff08087812 */ /* 0x000fe200078ec0ff */
[----:B------:R-:W-:Y:S01]  /*10f70*/  IMAD.MOV.U32 R11, RZ, RZ, -0x7fffffe0 ;  /* 0x80000020ff0b7424 */ /* 0x000fe200078e00ff */
[----:B------:R-:W-:Y:S01]  /*10f80*/  R2UR UR11, R9 ;  /* 0x00000000090b72ca */ /* 0x000fe200000e0000 */
[----:B------:R-:W-:Y:S01]  /*10f90*/  UMOV UR13, 0x40000040 ;  /* 0x40000040000d7882 */ /* 0x000fe20000000000 */
[----:B------:R-:W-:Y:S01]  /*10fa0*/  LOP3.LUT R8, R8, 0x2000000, RZ, 0xfc, !PT ;  /* 0x0200000008087812 */ /* 0x000fe200078efcff */
[----:B------:R-:W-:Y:S01]  /*10fb0*/  UMOV UR17, 0x40000040 ;  /* 0x4000004000117882 */ /* 0x000fe20000000000 */
[C---:B------:R-:W-:Y:S01]  /*10fc0*/  R2UR UR15, R11.reuse ;  /* 0x000000000b0f72ca */ /* 0x040fe200000e0000 */
[----:B------:R-:W-:Y:S01]  /*10fd0*/  UMOV UR21, 0x40000040 ;  /* 0x4000004000157882 */ /* 0x000fe20000000000 */
[----:B------:R-:W-:Y:S01]  /*10fe0*/  R2UR UR19, R11 ;  /* 0x000000000b1372ca */ /* 0x000fe200000e0000 */
[----:B------:R-:W-:Y:S01]  /*10ff0*/  IMAD R8, R17, 0x600, R8 ;  /* 0x0000060011087824 */ /* 0x000fe200078e0208 */
[C---:B------:R-:W-:Y:S01]  /*11000*/  R2UR UR23, R11.reuse ;  /* 0x000000000b1772ca */ /* 0x040fe200000e0000 */
[----:B------:R-:W-:Y:S01]  /*11010*/  UMOV UR25, 0x40000040 ;  /* 0x4000004000197882 */ /* 0x000fe20000000000 */
[C---:B------:R-:W-:Y:S01]  /*11020*/  R2UR UR27, R11.reuse ;  /* 0x000000000b1b72ca */ /* 0x040fe200000e0000 */
[C---:B------:R-:W-:Y:S01]  /*11030*/  VIADD R10, R8.reuse, 0x40 ;  /* 0x00000040080a7836 */ /* 0x040fe20000000000 */
[----:B------:R-:W-:Y:S01]  /*11040*/  R2UR UR10, R8 ;  /* 0x00000000080a72ca */ /* 0x000fe200000e0000 */
[----:B------:R-:W-:Y:S01]  /*11050*/  UMOV UR29, 0x40000040 ;  /* 0x40000040001d7882 */ /* 0x000fe20000000000 */
[C---:B------:R-:W-:Y:S01]  /*11060*/  R2UR UR31, R11.reuse ;  /* 0x000000000b1f72ca */ /* 0x040fe200000e0000 */
[----:B------:R-:W-:Y:S01]  /*11070*/  UMOV UR33, 0x40000040 ;  /* 0x4000004000217882 */ /* 0x000fe20000000000 */
[----:B------:R-:W-:Y:S01]  /*11080*/  R2UR UR14, R10 ;  /* 0x000000000a0e72ca */ /* 0x000fe200000e0000 */
[----:B------:R-:W-:Y:S01]  /*11090*/  VIADD R10, R8, 0x80 ;  /* 0x00000080080a7836 */ /* 0x000fe20000000000 */
[----:B------:R-:W-:Y:S01]  /*110a0*/  R2UR UR35, R11 ;  /* 0x000000000b2372ca */ /* 0x000fe200000e0000 */
[----:B------:R-:W-:Y:S01]  /*110b0*/  UMOV UR45, 0x40000040 ;  /* 0x40000040002d7882 */ /* 0x000fe20000000000 */
[----:B------:R-:W-:Y:S01]  /*110c0*/  R2UR UR47, R9 ;  /* 0x00000000092f72ca */ /* 0x000fe200000e0000 */
[----:B------:R-:W0:Y:S01]  /*110d0*/  S2R R13, SR_TID.X ;  /* 0x00000000000d7919 */ /* 0x000e220000002100 */
[----:B------:R-:W-:Y:S01]  /*110e0*/  R2UR UR18, R10 ;  /* 0x000000000a1272ca */ /* 0x000fe200000e0000 */
[----:B------:R-:W-:-:S05]  /*110f0*/  VIADD R10, R8, 0xc0 ;  /* 0x000000c0080a7836 */ /* 0x000fca0000000000 */
[----:B------:R-:W-:Y:S01]  /*11100*/  R2UR UR22, R10 ;  /* 0x000000000a1672ca */ /* 0x000fe200000e0000 */
[----:B------:R-:W-:-:S05]  /*11110*/  VIADD R10, R8, 0x100 ;  /* 0x00000100080a7836 */ /* 0x000fca0000000000 */
[----:B------:R-:W-:Y:S01]  /*11120*/  R2UR UR26, R10 ;  /* 0x000000000a1a72ca */ /* 0x000fe200000e0000 */
[----:B------:R-:W-:-:S05]  /*11130*/  VIADD R10, R8, 0x140 ;  /* 0x00000140080a7836 */ /* 0x000fca0000000000 */
[----:B------:R-:W-:Y:S01]  /*11140*/  R2UR UR30, R10 ;  /* 0x000000000a1e72ca */ /* 0x000fe200000e0000 */
[C---:B------:R-:W-:Y:S02]  /*11150*/  VIADD R10, R8.reuse, 0x180 ;  /* 0x00000180080a7836 */ /* 0x040fe40000000000 */
[----:B------:R-:W-:-:S03]  /*11160*/  VIADD R8, R8, 0x1c0 ;  /* 0x000001c008087836 */ /* 0x000fc60000000000 */
[----:B------:R-:W-:Y:S02]  /*11170*/  R2UR UR34, R10 ;  /* 0x000000000a2272ca */ /* 0x000fe400000e0000 */
[----:B------:R-:W-:Y:S01]  /*11180*/  R2UR UR46, R8 ;  /* 0x00000000082e72ca */ /* 0x000fe200000e0000 */
[----:B------:R-:W-:Y:S01]  /*11190*/  IMAD R8, R141, 0x2000, R2 ;  /* 0x000020008d087824 */ /* 0x000fe200078e0202 */
[----:B0-----:R-:W-:-:S04]  /*111a0*/  SHF.R.U32.HI R12, RZ, 0x7, R13 ;  /* 0x00000007ff0c7819 */ /* 0x001fc8000001160d */
[----:B------:R-:W-:Y:S02]  /*111b0*/  R2UR UR8, R8 ;  /* 0x00000000080872ca */ /* 0x000fe400000e0000 */
[----:B------:R-:W-:Y:S01]  /*111c0*/  ISETP.GE.U32.AND P1, PT, R13, 0x180, PT ;  /* 0x000001800d00780c */ /* 0x000fe20003f26070 */
[----:B------:R-:W-:-:S05]  /*111d0*/  VIADD R8, R12, 0x9 ;  /* 0x000000090c087836 */ /* 0x000fca0000000000 */
[----:B------:R-:W-:-:S05]  /*111e0*/  SEL R8, R8, 0x9, !P1 ;  /* 0x0000000908087807 */ /* 0x000fca0004800000 */
[----:B------:R-:W-:-:S04]  /*111f0*/  UIADD3 UR8, UR8, 0x21800, URZ ;  /* 0x0002180008087890 */ /* 0x000fc8000fffe03f */
[----:B------:R-:W-:-:S04]  /*11200*/  USHF.R.U32.HI UR8, URZ, 0x4, UR8 ;  /* 0x000000043f087899 */ /* 0x000fc80008011608 */
[----:B------:R-:W-:-:S04]  /*11210*/  ULOP3.LUT UR8, UR8, 0x3fff, URZ, 0xc0, !UPT ;  /* 0x00003fff08087892 */ /* 0x000fc8000f8ec03f */
[----:B------:R-:W-:-:S04]  /*11220*/  ULOP3.LUT UR8, UR8, 0x10000, URZ, 0xfc, !UPT ;  /* 0x0001000008087892 */ /* 0x000fc8000f8efc3f */
[----:B------:R-:W-:Y:S02]  /*11230*/  UIADD3 UR12, UR8, 0x2, URZ ;  /* 0x00000002080c7890 */ /* 0x000fe4000fffe03f */
[----:B------:R-:W-:Y:S02]  /*11240*/  UIADD3 UR16, UR8, 0x4, URZ ;  /* 0x0000000408107890 */ /* 0x000fe4000fffe03f */
[----:B------:R-:W-:Y:S02]  /*11250*/  UIADD3 UR20, UR8, 0x6, URZ ;  /* 0x0000000608147890 */ /* 0x000fe4000fffe03f */
[----:B------:R-:W-:Y:S01]  /*11260*/  HGMMA.64x96x16.F32.BF16 R88, gdesc[UR8].tnspB, R88, gsb0 ;  /* 0x41600000085879f0 */ /* 0x000fe20008001858 */
[----:B------:R-:W-:Y:S02]  /*11270*/  UIADD3 UR24, UR8, 0x600, URZ ;  /* 0x0000060008187890 */ /* 0x000fe4000fffe03f */
[----:B------:R-:W-:Y:S02]  /*11280*/  UIADD3 UR28, UR8, 0x602, URZ ;  /* 0x00000602081c7890 */ /* 0x000fe4000fffe03f */
[----:B------:R-:W-:-:S02]  /*11290*/  UIADD3 UR32, UR8, 0x604, URZ ;  /* 0x0000060408207890 */ /* 0x000fc4000fffe03f */
        /* <DEDUP_REMOVED lines=26> */
.L_x_1522:
[----:B------:R-:W2:Y:S04]  /*11440*/  LDL R11, [R1+0x5c] ;  /* 0x00005c00010b7983 */ /* 0x000ea80000100800 */
[----:B0-----:R-:W2:Y:S01]  /*11450*/  LDL R8, [R1+0x9c] ;  /* 0x00009c0001087983 */ /* 0x001ea20000100800 */
[----:B------:R-:W-:Y:S01]  /*11460*/  ISETP.NE.AND P1, PT, R142, 0x1, PT ;  /* 0x000000018e00780c */ /* 0x000fe20003f25270 */
        /* <DEDUP_REMOVED lines=43> */
[----:B------:R-:W-:Y:S01]  /*11720*/  IMAD R52, R7, 0x8, R2 ;  /* 0x0000000807347824 */ /* 0x000fe200078e0202 */
[----:B------:R-:W3:Y:S01]  /*11730*/  MUFU.TANH R12, R12 ;  /* 0x0000000c000c7308 */ /* 0x000ee20000002400 */
[----:B------:R-:W-:-:S02]  /*11740*/  IMAD.U32 R53, RZ, RZ, UR38 ;  /* 0x00000026ff357e24 */ /* 0x000fc4000f8e00ff */
[----:B------:R-:W-:-:S05]  /*11750*/  VIADD R52, R52, 0x2d840 ;  /* 0x0002d84034347836 */ /* 0x000fca0000000000 */
[----:B------:R-:W4:Y:S01]  /*11760*/  MUFU.TANH R13, R13 ;  /* 0x0000000d000d7308 */ /* 0x000f220000002400 */
[----:B------:R-:W-:-:S04]  /*11770*/  PRMT R52, R53, 0x654, R52 ;  /* 0x0000065435347816 */ /* 0x000fc80000000034 */
[----:B------:R0:W-:Y:S03]  /*11780*/  SYNCS.ARRIVE.TRANS64.RED.A1T0 RZ, [R52+URZ], RZ ;  /* 0x000000ff34ff79a7 */ /* 0x0001e6000810043f */
        /* <DEDUP_REMOVED lines=29> */
[----:B------:R-:W1:Y:S01]  /*11960*/  MUFU.TANH R65, R65 ;  /* 0x0000004100417308 */ /* 0x000e620000002400 */
[----:B--2---:R-:W-:-:S02]  /*11970*/  IMAD.IADD R8, R8, 0x1, R11 ;  /* 0x0000000108087824 */ /* 0x004fc400078e020b */
[----:B------:R-:W-:Y:S01]  /*11980*/  FMUL.FTZ R11, R26, UR50 ;  /* 0x000000321a0b7c20 */ /* 0x000fe20008410000 */
[----:B------:R-:W-:Y:S01]  /*11990*/  FMUL.FTZ R26, R36, UR50 ;  /* 0x00000032241a7c20 */ /* 0x000fe20008410000 */
[----:B------:R-:W-:Y:S01]  /*119a0*/  FMUL.FTZ R36, R46, UR50 ;  /* 0x000000322e247c20 */ /* 0x000fe20008410000 */
[----:B0-----:R-:W-:-:S04]  /*119b0*/  @P1 IMAD.HI.U32 R10, R8, R10, RZ ;  /* 0x0000000a080a1227 */ /* 0x001fc800078e00ff */
[----:B------:R-:W-:Y:S01]  /*119c0*/  FMUL.FTZ R46, R56, UR50 ;  /* 0x00000032382e7c20 */ /* 0x000fe20008410000 */
[----:B------:R-:W-:Y:S01]  /*119d0*/  FMUL.FTZ R56, R64, UR50 ;  /* 0x0000003240387c20 */ /* 0x000fe20008410000 */
[----:B------:R-:W-:Y:S01]  /*119e0*/  FMUL.FTZ R64, R72, UR50 ;  /* 0x0000003248407c20 */ /* 0x000fe20008410000 */
[----:B------:R-:W-:Y:S01]  /*119f0*/  FMUL.FTZ R72, R80, UR50 ;  /* 0x0000003250487c20 */ /* 0x000fe20008410000 */
[----:B-1----:R-:W-:Y:S01]  /*11a00*/  @P1 SHF.R.U32.HI R8, RZ, R9, R10 ;  /* 0x00000009ff081219 */ /* 0x002fe2000001160a */
[----:B------:R-:W-:Y:S01]  /*11a10*/  FMUL.FTZ R9, R24, UR50 ;  /* 0x0000003218097c20 */ /* 0x000fe20008410000 */
        /* <DEDUP_REMOVED lines=17> */
[----:B------:R-:W-:Y:S01]  /*11b30*/  PLOP3.LUT P1, PT, PT, PT, UP0, 0x40, 0x0 ;  /* 0x000000000000781c */ /* 0x000fe20003f2e808 */
[----:B------:R-:W1:Y:S01]  /*11b40*/  MUFU.TANH R9, R9 ;  /* 0x0000000900097308 */ /* 0x000e620000002400 */
[----:B------:R-:W-:-:S04]  /*11b50*/  IADD3 R83, -R156, 0x1, -R78 ;  /* 0x000000019c537810 */ /* 0x000fc80007ffe94e */
[----:B------:R-:W-:-:S03]  /*11b60*/  IADD3 R83, -R154, R83, R157 ;  /* 0x000000539a537210 */ /* 0x000fc60007ffe19d */
[----:B------:R-:W2:Y:S02]  /*11b70*/  MUFU.TANH R10, R10 ;  /* 0x0000000a000a7308 */ /* 0x000ea40000002400 */
[C---:B------:R-:W-:Y:S02]  /*11b80*/  VIADD R84, R83.reuse, UR49 ;  /* 0x0000003153547c36 */ /* 0x040fe40008000000 */
[----:B------:R-:W-:Y:S02]  /*11b90*/  VIADD R83, R83, UR52 ;  /* 0x0000003453537c36 */ /* 0x000fe40008000000 */
[C---:B0-----:R-:W-:Y:S02]  /*11ba0*/  IMAD.IADD R82, R85.reuse, 0x1, R84 ;  /* 0x0000000155527824 */ /* 0x041fe400078e0254 */
[----:B------:R-:W0:Y:S01]  /*11bb0*/  MUFU.TANH R11, R11 ;  /* 0x0000000b000b7308 */ /* 0x000e220000002400 */
[----:B------:R-:W-:-:S07]  /*11bc0*/  IMAD.IADD R81, R85, 0x1, R83 ;  /* 0x0000000155517824 */ /* 0x000fce00078e0253 */
        /* <DEDUP_REMOVED lines=42> */
.L_x_1525:
[----:B------:R-:W-:-:S05]  /*11e70*/  IMAD.U32 R86, RZ, RZ, UR41 ;  /* 0x00000029ff567e24 */ /* 0x000fca000f8e00ff */
[----:B------:R-:W-:-:S13]  /*11e80*/  ISETP.NE.AND P1, PT, R86, 0x1, PT ;  /* 0x000000015600780c */ /* 0x000fda0003f25270 */
[----:B------:R-:W1:Y:S02]  /*11e90*/  @P1 LDC.64 R52, c[0x0][0x9e8] ;  /* 0x00027a00ff341b82 */ /* 0x000e640000000a00 */
[----:B-1----:R-:W-:-:S05]  /*11ea0*/  @P1 IMAD.HI.U32 R52, R85, R52, RZ ;  /* 0x0000003455341227 */ /* 0x002fca00078e00ff */
[----:B------:R-:W-:-:S07]  /*11eb0*/  @P1 SHF.R.U32.HI R85, RZ, R53, R52 ;  /* 0x00000035ff551219 */ /* 0x000fce0000011634 */
.L_x_1526:
[----:B------:R-:W-:Y:S05]  /*11ec0*/  BSYNC B0 ;  /* 0x0000000000007941 */ /* 0x000fea0003800000 */
.L_x_1524:
[----:B------:R-:W-:-:S04]  /*11ed0*/  IMAD R85, R85, R86, -R78 ;  /* 0x0000005655557224 */ /* 0x000fc800078e0a4e */
[----:B------:R-:W-:-:S05]  /*11ee0*/  IMAD.IADD R85, R85, 0x1, -R156 ;  /* 0x0000000155557824 */ /* 0x000fca00078e0a9c */
[----:B------:R-:W-:Y:S02]  /*11ef0*/  VIMNMX R81, R81, R85, !PT ;  /* 0x0000005551517248 */ /* 0x000fe40007fe0100 */
[----:B------:R-:W-:-:S07]  /*11f00*/  VIADDMNMX R82, R85, R86, R82, PT ;  /* 0x0000005655527246 */ /* 0x000fce0003800152 */
.L_x_1523:
[----:B------:R-:W-:Y:S01]  /*11f10*/  ISETP.GT.AND P1, PT, R0, -0x1, PT ;  /* 0xffffffff0000780c */ /* 0x000fe20003f24270 */
[----:B------:R-:W1:Y:S03]  /*11f20*/  SHFL.IDX PT, R8, R8, 0x1, 0x1c1f ;  /* 0x003c1f0008087f89 */ /* 0x000e6600000e0000 */
        /* <DEDUP_REMOVED lines=14> */
[----:B------:R-:W-:Y:S02]  /*12010*/  ISETP.GT.AND P2, PT, R81, 0x10, P1 ;  /* 0x000000105100780c */ /* 0x000fe40000f44270 */
[----:B------:R-:W-:Y:S02]  /*12020*/  FSEL R23, R23, -INF , !P4 ;  /* 0xff80000017177808 */ /* 0x000fe40006000000 */
[----:B------:R-:W-:Y:S02]  /*12030*/  ISETP.GT.AND P4, PT, R81, 0x20, P1 ;  /* 0x000000205100780c */ /* 0x000fe40000f84270 */
[----:B------:R-:W-:-:S02]  /*12040*/  ISETP.LT.OR P3, PT, R82, 0xa, P3 ;  /* 0x0000000a5200780c */ /* 0x000fc40001f61670 */
[C---:B------:R-:W-:Y:S02]  /*12050*/  ISETP.LT.OR P2, PT, R82.reuse, 0x11, P2 ;  /* 0x000000115200780c */ /* 0x040fe40001741670 */
[----:B------:R-:W-:Y:S02]  /*12060*/  ISETP.LT.OR P4, PT, R82, 0x21, P4 ;  /* 0x000000215200780c */ /* 0x000fe40002781670 */
[----:B------:R-:W-:Y:S02]  /*12070*/  FSEL R14, R14, -INF , !P3 ;  /* 0xff8000000e0e7808 */ /* 0x000fe40005800000 */
[----:B------:R-:W-:Y:S02]  /*12080*/  FSEL R21, R21, -INF , !P2 ;  /* 0xff80000015157808 */ /* 0x000fe40005000000 */
[C---:B------:R-:W-:Y:S02]  /*12090*/  ISETP.GT.AND P3, PT, R81.reuse, 0x18, P1 ;  /* 0x000000185100780c */ /* 0x040fe40000f64270 */
[----:B------:R-:W-:-:S02]  /*120a0*/  ISETP.GT.AND P2, PT, R81, 0x19, P1 ;  /* 0x000000195100780c */ /* 0x000fc40000f44270 */
[----:B------:R-:W-:Y:S02]  /*120b0*/  FSEL R30, R30, -INF , !P4 ;  /* 0xff8000001e1e7808 */ /* 0x000fe40006000000 */
[----:B------:R-:W-:Y:S02]  /*120c0*/  ISETP.GT.AND P4, PT, R81, 0x29, P1 ;  /* 0x000000295100780c */ /* 0x000fe40000f84270 */
[C---:B------:R-:W-:Y:S02]  /*120d0*/  ISETP.LT.OR P3, PT, R82.reuse, 0x19, P3 ;  /* 0x000000195200780c */ /* 0x040fe40001f61670 */
[C---:B------:R-:W-:Y:S02]  /*120e0*/  ISETP.LT.OR P2, PT, R82.reuse, 0x1a, P2 ;  /* 0x0000001a5200780c */ /* 0x040fe40001741670 */
[----:B------:R-:W-:Y:S02]  /*120f0*/  ISETP.LT.OR P4, PT, R82, 0x2a, P4 ;  /* 0x0000002a5200780c */ /* 0x000fe40002781670 */
[----:B0-----:R-:W-:-:S02]  /*12100*/  FSEL R52, R26, -INF , !P3 ;  /* 0xff8000001a347808 */ /* 0x001fc40005800000 */
[----:B------:R-:W-:Y:S02]  /*12110*/  FSEL R53, R27, -INF , !P2 ;  /* 0xff8000001b357808 */ /* 0x000fe40005000000 */
[C---:B------:R-:W-:Y:S02]  /*12120*/  ISETP.GT.AND P3, PT, R81.reuse, 0x21, P1 ;  /* 0x000000215100780c */ /* 0x040fe40000f64270 */
        /* <DEDUP_REMOVED lines=15> */
[----:B------:R-:W-:-:S02]  /*12220*/  FSEL R38, R38, -INF , !P3 ;  /* 0xff80000026267808 */ /* 0x000fc40005800000 */
        /* <DEDUP_REMOVED lines=40> */
[----:B------:R-:W-:Y:S02]  /*124b0*/  PLOP3.LUT P4, PT, PT, PT, UP0, 0x40, 0x0 ;  /* 0x000000000000781c */ /* 0x000fe40003f8e808 */
[----:B------:R-:W-:-:S02]  /*124c0*/  ISETP.LT.OR P3, PT, R82, 0x6a, P3 ;  /* 0x0000006a5200780c */ /* 0x000fc40001f61670 */
[----:B------:R-:W-:Y:S02]  /*124d0*/  ISETP.LT.OR P2, PT, R82, 0x71, P2 ;  /* 0x000000715200780c */ /* 0x000fe40001741670 */
[----:B------:R-:W-:Y:S02]  /*124e0*/  FSEL R69, R69, -INF , !P3 ;  /* 0xff80000045457808 */ /* 0x000fe40005800000 */
[----:B------:R-:W-:Y:S02]  /*124f0*/  FSEL R72, R72, -INF , !P2 ;  /* 0xff80000048487808 */ /* 0x000fe40005000000 */
[C---:B------:R-:W-:Y:S02]  /*12500*/  ISETP.GT.AND P3, PT, R81.reuse, 0x78, P1 ;  /* 0x000000785100780c */ /* 0x040fe40000f64270 */
[----:B------:R-:W-:Y:S02]  /*12510*/  ISETP.GT.AND P2, PT, R81, 0x79, P1 ;  /* 0x000000795100780c */ /* 0x000fe40000f44270 */
[----:B------:R-:W-:-:S02]  /*12520*/  ISETP.LT.OR P3, PT, R82, 0x79, P3 ;  /* 0x000000795200780c */ /* 0x000fc40001f61670 */
[----:B------:R-:W-:Y:S02]  /*12530*/  ISETP.LT.OR P2, PT, R82, 0x7a, P2 ;  /* 0x0000007a5200780c */ /* 0x000fe40001741670 */
[----:B------:R-:W-:Y:S02]  /*12540*/  FSEL R76, R76, -INF , !P3 ;  /* 0xff8000004c4c7808 */ /* 0x000fe40005800000 */
[----:B------:R-:W-:Y:S01]  /*12550*/  FSEL R77, R77, -INF , !P2 ;  /* 0xff8000004d4d7808 */ /* 0x000fe20005000000 */
[----:B------:R-:W-:Y:S08]  /*12560*/  @P4 BRA `(.L_x_1527) ;  /* 0x0000000000584947 */ /* 0x000ff00003800000 */
[----:B------:R-:W-:Y:S01]  /*12570*/  IADD3 R8, -R154, R157, R8 ;  /* 0x0000009d9a087210 */ /* 0x000fe20007ffe108 */
[----:B------:R-:W-:Y:S03]  /*12580*/  BSSY B0, `(.L_x_1528) ;  /* 0x0000010000007945 */ /* 0x000fe60003800000 */
        /* <DEDUP_REMOVED lines=10> */
.L_x_1529:
[----:B------:R-:W-:-:S05]  /*12630*/  IMAD.U32 R81, RZ, RZ, UR41 ;  /* 0x00000029ff517e24 */ /* 0x000fca000f8e00ff */
[----:B------:R-:W-:-:S13]  /*12640*/  ISETP.NE.AND P2, PT, R81, 0x1, PT ;  /* 0x000000015100780c */ /* 0x000fda0003f45270 */
[----:B------:R-:W0:Y:S02]  /*12650*/  @P2 LDC.64 R26, c[0x0][0x9e8] ;  /* 0x00027a00ff1a2b82 */ /* 0x000e240000000a00 */
[----:B0-----:R-:W-:-:S05]  /*12660*/  @P2 IMAD.HI.U32 R26, R8, R26, RZ ;  /* 0x0000001a081a2227 */ /* 0x001fca00078e00ff */
[----:B------:R-:W-:-:S07]  /*12670*/  @P2 SHF.R.U32.HI R8, RZ, R27, R26 ;  /* 0x0000001bff082219 */ /* 0x000fce000001161a */
.L_x_1530:
[----:B------:R-:W-:Y:S05]  /*12680*/  BSYNC B0 ;  /* 0x0000000000007941 */ /* 0x000fea0003800000 */
.L_x_1528:
[----:B------:R-:W-:-:S04]  /*12690*/  IMAD R8, R8, R81, -R78 ;  /* 0x0000005108087224 */ /* 0x000fc800078e0a4e */
[----:B------:R-:W-:-:S05]  /*126a0*/  IMAD.IADD R8, R8, 0x1, -R156 ;  /* 0x0000000108087824 */ /* 0x000fca00078e0a9c */
[----:B------:R-:W-:Y:S02]  /*126b0*/  VIMNMX R83, R83, R8, !PT ;  /* 0x0000000853537248 */ /* 0x000fe40007fe0100 */
[----:B------:R-:W-:-:S07]  /*126c0*/  VIADDMNMX R84, R8, R81, R84, PT ;  /* 0x0000005108547246 */ /* 0x000fce0003800154 */
.L_x_1527:
[----:B------:R-:W-:Y:S01]  /*126d0*/  FMNMX.FTZ R8, R9, R5, !PT ;  /* 0x0000000509087209 */ /* 0x000fe20007810000 */
[----:B------:R-:W-:Y:S01]  /*126e0*/  UMOV UR51, UR7 ;  /* 0x0000000700337c82 */ /* 0x000fe20008000000 */
[C---:B------:R-:W-:Y:S02]  /*126f0*/  ISETP.GT.AND P4, PT, R83.reuse, 0x1, P1 ;  /* 0x000000015300780c */ /* 0x040fe40000f84270 */
[C---:B------:R-:W-:Y:S02]  /*12700*/  ISETP.GT.AND P2, PT, R83.reuse, 0x8, P1 ;  /* 0x000000085300780c */ /* 0x040fe40000f44270 */
[----:B------:R-:W-:Y:S02]  /*12710*/  ISETP.GT.AND P3, PT, R83, 0x9, P1 ;  /* 0x000000095300780c */ /* 0x000fe40000f64270 */
[----:B------:R-:W-:Y:S02]  /*12720*/  FMNMX.FTZ R8, R10, R8, !PT ;  /* 0x000000080a087209 */ /* 0x000fe40007810000 */
[----:B------:R-:W-:-:S02]  /*12730*/  ISETP.LT.OR P4, PT, R84, 0x2, P4 ;  /* 0x000000025400780c */ /* 0x000fc40002781670 */
[C---:B------:R-:W-:Y:S02]  /*12740*/  ISETP.LT.OR P2, PT, R84.reuse, 0x9, P2 ;  /* 0x000000095400780c */ /* 0x040fe40001741670 */
[----:B------:R-:W-:Y:S02]  /*12750*/  ISETP.LT.OR P3, PT, R84, 0xa, P3 ;  /* 0x0000000a5400780c */ /* 0x000fe40001f61670 */
[----:B------:R-:W-:Y:S02]  /*12760*/  FMNMX.FTZ R8, R13, R8, !PT ;  /* 0x000000080d087209 */ /* 0x000fe40007810000 */
[----:B------:R-:W-:Y:S02]  /*12770*/  FSEL R12, R12, -INF , !P4 ;  /* 0xff8000000c0c7808 */ /* 0x000fe40006000000 */
[----:B------:R-:W-:Y:S02]  /*12780*/  FSEL R15, R15, -INF , !P2 ;  /* 0xff8000000f0f7808 */ /* 0x000fe40005000000 */
[----:B------:R-:W-:-:S02]  /*12790*/  FSEL R20, R20, -INF , !P3 ;  /* 0xff80000014147808 */ /* 0x000fc40005800000 */
[----:B------:R-:W-:Y:S02]  /*127a0*/  FMNMX.FTZ R8, R14, R8, !PT ;  /* 0x000000080e087209 */ /* 0x000fe40007810000 */
        /* <DEDUP_REMOVED lines=11> */
[C---:B------:R-:W-:Y:S02]  /*12860*/  ISETP.GT.AND P4, PT, R83.reuse, 0x19, P1 ;  /* 0x000000195300780c */ /* 0x040fe40000f84270 */
[C---:B------:R-:W-:Y:S02]  /*12870*/  ISETP.GT.AND P2, PT, R83.reuse, 0x20, P1 ;  /* 0x000000205300780c */ /* 0x040fe40000f44270 */
[----:B------:R-:W-:Y:S02]  /*12880*/  ISETP.GT.AND P3, PT, R83, 0x21, P1 ;  /* 0x000000215300780c */ /* 0x000fe40000f64270 */
[----:B------:R-:W-:Y:S02]  /*12890*/  FMNMX.FTZ R8, R52, R8, !PT ;  /* 0x0000000834087209 */ /* 0x000fe40007810000 */
[C---:B------:R-:W-:Y:S02]  /*128a0*/  ISETP.LT.OR P4, PT, R84.reuse, 0x1a, P4 ;  /* 0x0000001a5400780c */ /* 0x040fe40002781670 */
[----:B------:R-:W-:-:S02]  /*128b0*/  ISETP.LT.OR P2, PT, R84, 0x21, P2 ;  /* 0x000000215400780c */ /* 0x000fc40001741670 */
[----:B------:R-:W-:Y:S02]  /*128c0*/  ISETP.LT.OR P3, PT, R84, 0x22, P3 ;  /* 0x000000225400780c */ /* 0x000fe40001f61670 */
[----:B------:R-:W-:Y:S02]  /*128d0*/  FMNMX.FTZ R8, R53, R8, !PT ;  /* 0x0000000835087209 */ /* 0x000fe40007810000 */
[----:B------:R-:W-:Y:S02]  /*128e0*/  FSEL R29, R29, -INF , !P4 ;  /* 0xff8000001d1d7808 */ /* 0x000fe40006000000 */
[----:B------:R-:W-:Y:S02]  /*128f0*/  FSEL R32, R32, -INF , !P2 ;  /* 0xff80000020207808 */ /* 0x000fe40005000000 */
[----:B------:R-:W-:Y:S02]  /*12900*/  FSEL R33, R33, -INF , !P3 ;  /* 0xff80000021217808 */ /* 0x000fe40005800000 */
[----:B------:R-:W-:-:S02]  /*12910*/  ISETP.GT.AND P4, PT, R83, 0x28, P1 ;  /* 0x000000285300780c */ /* 0x000fc40000f84270 */
[C---:B------:R-:W-:Y:S02]  /*12920*/  ISETP.GT.AND P2, PT, R83.reuse, 0x29, P1 ;  /* 0x000000295300780c */ /* 0x040fe40000f44270 */
[----:B------:R-:W-:Y:S02]  /*12930*/  ISETP.GT.AND P3, PT, R83, 0x30, P1 ;  /* 0x000000305300780c */ /* 0x000fe40000f64270 */
[----:B------:R-:W-:Y:S02]  /*12940*/  FMNMX.FTZ R8, R30, R8, !PT ;  /* 0x000000081e087209 */ /* 0x000fe40007810000 */
[C---:B------:R-:W-:Y:S02]  /*12950*/  ISETP.LT.OR P4, PT, R84.reuse, 0x29, P4 ;  /* 0x000000295400780c */ /* 0x040fe40002781670 */
[C---:B------:R-:W-:Y:S02]  /*12960*/  ISETP.LT.OR P2, PT, R84.reuse, 0x2a, P2 ;  /* 0x0000002a5400780c */ /* 0x040fe40001741670 */
[----:B------:R-:W-:-:S02]  /*12970*/  ISETP.LT.OR P3, PT, R84, 0x31, P3 ;  /* 0x000000315400780c */ /* 0x000fc40001f61670 */
[----:B------:R-:W-:Y:S02]  /*12980*/  FMNMX.FTZ R8, R31, R8, !PT ;  /* 0x000000081f087209 */ /* 0x000fe40007810000 */
[----:B------:R-:W-:Y:S02]  /*12990*/  FSEL R36, R36, -INF , !P4 ;  /* 0xff80000024247808 */ /* 0x000fe40006000000 */
[----:B------:R-:W-:Y:S02]  /*129a0*/  FSEL R37, R37, -INF , !P2 ;  /* 0xff80000025257808 */ /* 0x000fe40005000000 */
[----:B------:R-:W-:Y:S02]  /*129b0*/  FSEL R40, R40, -INF , !P3 ;  /* 0xff80000028287808 */ /* 0x000fe40005800000 */
[C---:B------:R-:W-:Y:S02]  /*129c0*/  ISETP.GT.AND P4, PT, R83.reuse, 0x31, P1 ;  /* 0x000000315300780c */ /* 0x040fe40000f84270 */
[----:B------:R-:W-:-:S02]  /*129d0*/  ISETP.GT.AND P2, PT, R83, 0x38, P1 ;  /* 0x000000385300780c */ /* 0x000fc40000f44270 */
[----:B------:R-:W-:Y:S02]  /*129e0*/  ISETP.GT.AND P3, PT, R83, 0x39, P1 ;  /* 0x000000395300780c */ /* 0x000fe40000f64270 */
[----:B------:R-:W-:Y:S02]  /*129f0*/  FMNMX.FTZ R8, R34, R8, !PT ;  /* 0x0000000822087209 */ /* 0x000fe40007810000 */
[C---:B------:R-:W-:Y:S02]  /*12a00*/  ISETP.LT.OR P4, PT, R84.reuse, 0x32, P4 ;  /* 0x000000325400780c */ /* 0x040fe40002781670 */
[C---:B------:R-:W-:Y:S02]  /*12a10*/  ISETP.LT.OR P2, PT, R84.reuse, 0x39, P2 ;  /* 0x000000395400780c */ /* 0x040fe40001741670 */
[----:B------:R-:W-:Y:S02]  /*12a20*/  ISETP.LT.OR P3, PT, R84, 0x3a, P3 ;  /* 0x0000003a5400780c */ /* 0x000fe40001f61670 */
[----:B------:R-:W-:-:S02]  /*12a30*/  FMNMX.FTZ R8, R35, R8, !PT ;  /* 0x0000000823087209 */ /* 0x000fc40007810000 */
[----:B------:R-:W-:Y:S02]  /*12a40*/  FSEL R41, R41, -INF , !P4 ;  /* 0xff80000029297808 */ /* 0x000fe40006000000 */
[----:B------:R-:W-:Y:S02]  /*12a50*/  FSEL R44, R44, -INF , !P2 ;  /* 0xff8000002c2c7808 */ /* 0x000fe40005000000 */
[----:B------:R-:W-:Y:S02]  /*12a60*/  FSEL R45, R45, -INF , !P3 ;  /* 0xff8000002d2d7808 */ /* 0x000fe40005800000 */
[----:B------:R-:W-:Y:S02]  /*12a70*/  FMNMX.FTZ R8, R38, R8, !PT ;  /* 0x0000000826087209 */ /* 0x000fe40007810000 */
[----:B------:R-:W-:Y:S02]  /*12a80*/  LOP3.LUT R16, R16, 0xdfffffff, RZ, 0xc0, !PT ;  /* 0xdfffffff10107812 */ /* 0x000fe400078ec0ff */
[----:B------:R-:W-:-:S02]  /*12a90*/  ISETP.GT.AND P4, PT, R83, 0x40, P1 ;  /* 0x000000405300780c */ /* 0x000fc40000f84270 */
[C---:B------:R-:W-:Y:S02]  /*12aa0*/  ISETP.GT.AND P2, PT, R83.reuse, 0x41, P1 ;  /* 0x000000415300780c */ /* 0x040fe40000f44270 */
[----:B------:R-:W-:Y:S02]  /*12ab0*/  ISETP.GT.AND P3, PT, R83, 0x48, P1 ;  /* 0x000000485300780c */ /* 0x000fe40000f64270 */
[----:B------:R-:W-:Y:S02]  /*12ac0*/  FMNMX.FTZ R8, R39, R8, !PT ;  /* 0x0000000827087209 */ /* 0x000fe40007810000 */
[----:B------:R-:W-:Y:S02]  /*12ad0*/  @P0 LOP3.LUT R16, R16, 0x20000000, RZ, 0xfc, !PT ;  /* 0x2000000010100812 */ /* 0x000fe400078efcff */
[C---:B------:R-:W-:Y:S02]  /*12ae0*/  ISETP.LT.OR P4, PT, R84.reuse, 0x41, P4 ;  /* 0x000000415400780c */ /* 0x040fe40002781670 */
[----:B------:R-:W-:-:S02]  /*12af0*/  ISETP.LT.OR P2, PT, R84, 0x42, P2 ;  /* 0x000000425400780c */ /* 0x000fc40001741670 */
[----:B------:R-:W-:Y:S02]  /*12b00*/  ISETP.LT.OR P3, PT, R84, 0x49, P3 ;  /* 0x000000495400780c */ /* 0x000fe40001f61670 */
[----:B------:R-:W-:Y:S02]  /*12b10*/  ISETP.GT.AND P0, PT, R83, 0x61, P1 ;  /* 0x000000615300780c */ /* 0x000fe40000f04270 */
        /* <DEDUP_REMOVED lines=11> */
[----:B------:R-:W-:Y:S02]  /*12bd0*/  LOP3.LUT R16, R16, 0x7fffffff, RZ, 0xc0, !PT ;  /* 0x7fffffff10107812 */ /* 0x000fe400078ec0ff */
[----:B------:R-:W-:Y:S02]  /*12be0*/  FMNMX.FTZ R8, R46, R8, !PT ;  /* 0x000000082e087209 */ /* 0x000fe40007810000 */
[----:B------:R-:W-:Y:S02]  /*12bf0*/  FSEL R55, R55, -INF , !P4 ;  /* 0xff80000037377808 */ /* 0x000fe40006000000 */
[----:B------:R-:W-:Y:S02]  /*12c00*/  FSEL R58, R58, -INF , !P2 ;  /* 0xff8000003a3a7808 */ /* 0x000fe40005000000 */
[----:B------:R-:W-:-:S02]  /*12c10*/  FSEL R59, R59, -INF , !P3 ;  /* 0xff8000003b3b7808 */ /* 0x000fc40005800000 */
[C---:B------:R-:W-:Y:S02]  /*12c20*/  ISETP.GT.AND P4, PT, R83.reuse, 0x58, P1 ;  /* 0x000000585300780c */ /* 0x040fe40000f84270 */
[C---:B------:R-:W-:Y:S02]  /*12c30*/  ISETP.GT.AND P2, PT, R83.reuse, 0x59, P1 ;  /* 0x000000595300780c */ /* 0x040fe40000f44270 */
[C---:B------:R-:W-:Y:S02]  /*12c40*/  ISETP.GT.AND P3, PT, R83.reuse, 0x60, P1 ;  /* 0x000000605300780c */ /* 0x040fe40000f64270 */
[----:B------:R-:W-:Y:S02]  /*12c50*/  @P0 LOP3.LUT R16, R16, 0x80000000, RZ, 0xfc, !PT ;  /* 0x8000000010100812 */ /* 0x000fe400078efcff */
[----:B------:R-:W-:Y:S02]  /*12c60*/  ISETP.GT.AND P0, PT, R83, RZ, P1 ;  /* 0x000000ff5300720c */ /* 0x000fe40000f04270 */
[----:B------:R-:W-:-:S02]  /*12c70*/  FMNMX.FTZ R8, R47, R8, !PT ;  /* 0x000000082f087209 */ /* 0x000fc40007810000 */
[C---:B------:R-:W-:Y:S02]  /*12c80*/  ISETP.LT.OR P4, PT, R84.reuse, 0x59, P4 ;  /* 0x000000595400780c */ /* 0x040fe40002781670 */
[C---:B------:R-:W-:Y:S02]  /*12c90*/  ISETP.LT.OR P2, PT, R84.reuse, 0x5a, P2 ;  /* 0x0000005a5400780c */ /* 0x040fe40001741670 */
[----:B------:R-:W-:Y:S02]  /*12ca0*/  ISETP.LT.OR P3, PT, R84, 0x61, P3 ;  /* 0x000000615400780c */ /* 0x000fe40001f61670 */
[----:B------:R-:W-:Y:S02]  /*12cb0*/  FMNMX.FTZ R8, R50, R8, !PT ;  /* 0x0000000832087209 */ /* 0x000fe40007810000 */
        /* <DEDUP_REMOVED lines=9> */
[----:B------:R-:W-:Y:S02]  /*12d50*/  LOP3.LUT R16, R16, 0xfffffff7, RZ, 0xc0, !PT ;  /* 0xfffffff710107812 */ /* 0x000fe400078ec0ff */
[----:B------:R-:W-:Y:S02]  /*12d60*/  ISETP.GT.AND P1, PT, R83, 0x79, P1 ;  /* 0x000000795300780c */ /* 0x000fe40000f24270 */
[----:B------:R-:W-:Y:S02]  /*12d70*/  FMNMX.FTZ R8, R56, R8, !PT ;  /* 0x0000000838087209 */ /* 0x000fe40007810000 */
[----:B------:R-:W-:Y:S02]  /*12d80*/  @P0 LOP3.LUT R16, R16, 0x8, RZ, 0xfc, !PT ;  /* 0x0000000810100812 */ /* 0x000fe400078efcff */
[----:B------:R-:W-:-:S02]  /*12d90*/  FMNMX.FTZ R8, R57, R8, !PT ;  /* 0x0000000839087209 */ /* 0x000fc40007810000 */
[C---:B------:R-:W-:Y:S02]  /*12da0*/  LOP3.LUT P0, RZ, R16.reuse, 0x80000000, RZ, 0xc0, !PT ;  /* 0x8000000010ff7812 */ /* 0x040fe4000780c0ff */
[----:B------:R-:W-:Y:S02]  /*12db0*/  LOP3.LUT R16, R16, 0xfffffffd, RZ, 0xc0, !PT ;  /* 0xfffffffd10107812 */ /* 0x000fe400078ec0ff */
[----:B------:R-:W-:Y:S02]  /*12dc0*/  FMNMX.FTZ R8, R60, R8, !PT ;  /* 0x000000083c087209 */ /* 0x000fe40007810000 */
[----:B------:R-:W-:Y:S02]  /*12dd0*/  @P1 LOP3.LUT R16, R16, 0x2, RZ, 0xfc, !PT ;  /* 0x0000000210101812 */ /* 0x000fe400078efcff */
[----:B------:R-:W-:Y:S02]  /*12de0*/  FMNMX.FTZ R8, R61, R8, !PT ;  /* 0x000000083d087209 */ /* 0x000fe40007810000 */
[----:B------:R-:W-:-:S02]  /*12df0*/  LOP3.LUT P1, RZ, R16, 0x8, RZ, 0xc0, !PT ;  /* 0x0000000810ff7812 */ /* 0x000fc4000782c0ff */
[----:B------:R-:W-:Y:S02]  /*12e00*/  FMNMX.FTZ R8, R64, R8, !PT ;  /* 0x0000000840087209 */ /* 0x000fe40007810000 */
[----:B------:R-:W-:Y:S02]  /*12e10*/  ISETP.LT.OR P1, PT, R84, 0x1, P1 ;  /* 0x000000015400780c */ /* 0x000fe40000f21670 */
[----:B------:R-:W-:Y:S02]  /*12e20*/  FMNMX.FTZ R8, R65, R8, !PT ;  /* 0x0000000841087209 */ /* 0x000fe40007810000 */
[----:B------:R-:W-:Y:S02]  /*12e30*/  FSEL R11, R11, -INF , !P1 ;  /* 0xff8000000b0b7808 */ /* 0x000fe40004800000 */
[----:B------:R-:W-:Y:S02]  /*12e40*/  FMNMX.FTZ R8, R68, R8, !PT ;  /* 0x0000000844087209 */ /* 0x000fe40007810000 */
[----:B------:R-:W-:-:S02]  /*12e50*/  FMNMX.FTZ R27, R11, R6, !PT ;  /* 0x000000060b1b7209 */ /* 0x000fc40007810000 */
[----:B------:R-:W-:Y:S02]  /*12e60*/  FMNMX.FTZ R8, R69, R8, !PT ;  /* 0x0000000845087209 */ /* 0x000fe40007810000 */
[----:B------:R-:W-:Y:S02]  /*12e70*/  FMNMX.FTZ R27, R12, R27, !PT ;  /* 0x0000001b0c1b7209 */ /* 0x000fe40007810000 */
[----:B------:R-:W-:Y:S02]  /*12e80*/  FMNMX.FTZ R8, R72, R8, !PT ;  /* 0x0000000848087209 */ /* 0x000fe40007810000 */
[----:B------:R-:W-:Y:S02]  /*12e90*/  FMNMX.FTZ R27, R15, R27, !PT ;  /* 0x0000001b0f1b7209 */ /* 0x000fe40007810000 */
[----:B------:R-:W-:Y:S02]  /*12ea0*/  FMNMX.FTZ R8, R73, R8, !PT ;  /* 0x0000000849087209 */ /* 0x000fe40007810000 */
[----:B------:R-:W-:-:S02]  /*12eb0*/  FMNMX.FTZ R27, R20, R27, !PT ;  /* 0x0000001b141b7209 */ /* 0x000fc40007810000 */
[----:B------:R-:W-:Y:S02]  /*12ec0*/  FMNMX.FTZ R8, R76, R8, !PT ;  /* 0x000000084c087209 */ /* 0x000fe40007810000 */
[----:B------:R-:W-:Y:S02]  /*12ed0*/  FMNMX.FTZ R27, R24, R27, !PT ;  /* 0x0000001b181b7209 */ /* 0x000fe40007810000 */
[----:B------:R-:W-:Y:S02]  /*12ee0*/  FMNMX.FTZ R8, R77, R8, !PT ;  /* 0x000000084d087209 */ /* 0x000fe40007810000 */
[----:B------:R-:W-:Y:S02]  /*12ef0*/  FMNMX.FTZ R27, R25, R27, !PT ;  /* 0x0000001b191b7209 */ /* 0x000fe40007810000 */
[----:B------:R-:W-:Y:S01]  /*12f00*/  ISETP.LT.OR P0, PT, R84, 0x62, P0 ;  /* 0x000000625400780c */ /* 0x000fe20000701670 */
[----:B------:R-:W0:Y:S01]  /*12f10*/  SHFL.BFLY PT, R26, R8, 0x2, 0x1f ;  /* 0x0c401f00081a7f89 */ /* 0x000e2200000e0000 */
[----:B------:R-:W-:-:S02]  /*12f20*/  FMNMX.FTZ R27, R28, R27, !PT ;  /* 0x0000001b1c1b7209 */ /* 0x000fc40007810000 */
[----:B------:R-:W-:Y:S02]  /*12f30*/  LOP3.LUT R16, R16, 0xffffffef, RZ, 0xc0, !PT ;  /* 0xffffffef10107812 */ /* 0x000fe400078ec0ff */
[----:B------:R-:W-:Y:S02]  /*12f40*/  FMNMX.FTZ R27, R29, R27, !PT ;  /* 0x0000001b1d1b7209 */ /* 0x000fe40007810000 */
[----:B------:R-:W-:Y:S02]  /*12f50*/  ISETP.LT.OR P4, PT, R84, 0x71, P4 ;  /* 0x000000715400780c */ /* 0x000fe40002781670 */
[----:B------:R-:W-:Y:S02]  /*12f60*/  FMNMX.FTZ R27, R32, R27, !PT ;  /* 0x0000001b201b7209 */ /* 0x000fe40007810000 */
[----:B------:R-:W-:Y:S02]  /*12f70*/  ISETP.LT.OR P5, PT, R84, 0x72, P5 ;  /* 0x000000725400780c */ /* 0x000fe40002fa1670 */
[----:B------:R-:W-:-:S02]  /*12f80*/  FMNMX.FTZ R27, R33, R27, !PT ;  /* 0x0000001b211b7209 */ /* 0x000fc40007810000 */
[----:B------:R-:W-:Y:S02]  /*12f90*/  @P0 LOP3.LUT R16, R16, 0x10, RZ, 0xfc, !PT ;  /* 0x0000001010100812 */ /* 0x000fe400078efcff */
[----:B------:R-:W-:Y:S02]  /*12fa0*/  FMNMX.FTZ R27, R36, R27, !PT ;  /* 0x0000001b241b7209 */ /* 0x000fe40007810000 */
[----:B------:R-:W-:Y:S02]  /*12fb0*/  ISETP.LT.OR P0, PT, R84, 0x69, P2 ;  /* 0x000000695400780c */ /* 0x000fe40001701670 */
[----:B------:R-:W-:Y:S02]  /*12fc0*/  FMNMX.FTZ R27, R37, R27, !PT ;  /* 0x0000001b251b7209 */ /* 0x000fe40007810000 */
[----:B------:R-:W-:Y:S02]  /*12fd0*/  LOP3.LUT P2, RZ, R16, 0x2, RZ, 0xc0, !PT ;  /* 0x0000000210ff7812 */ /* 0x000fe4000784c0ff */
[----:B0-----:R-:W-:-:S02]  /*12fe0*/  FMNMX.FTZ R8, R8, R26, !PT ;  /* 0x0000001a08087209 */ /* 0x001fc40007810000 */
[----:B------:R-:W-:Y:S02]  /*12ff0*/  FMNMX.FTZ R27, R40, R27, !PT ;  /* 0x0000001b281b7209 */ /* 0x000fe40007810000 */
[----:B------:R-:W-:Y:S01]  /*13000*/  LOP3.LUT R16, R16, 0xfffffffb, RZ, 0xc0, !PT ;  /* 0xfffffffb10107812 */ /* 0x000fe200078ec0ff */
[----:B------:R-:W0:Y:S01]  /*13010*/  SHFL.BFLY PT, R26, R8, 0x1, 0x1f ;  /* 0x0c201f00081a7f89 */ /* 0x000e2200000e0000 */
[----:B------:R-:W-:Y:S02]  /*13020*/  FMNMX.FTZ R27, R41, R27, !PT ;  /* 0x0000001b291b7209 */ /* 0x000fe40007810000 */
[----:B------:R-:W-:Y:S02]  /*13030*/  @P0 LOP3.LUT R16, R16, 0x4, RZ, 0xfc, !PT ;  /* 0x0000000410100812 */ /* 0x000fe400078efcff */
[----:B------:R-:W-:Y:S02]  /*13040*/  FMNMX.FTZ R27, R44, R27, !PT ;  /* 0x0000001b2c1b7209 */ /* 0x000fe40007810000 */
[----:B------:R-:W-:-:S02]  /*13050*/  ISETP.LT.OR P0, PT, R84, 0x6a, P3 ;  /* 0x0000006a5400780c */ /* 0x000fc40001f01670 */
[----:B------:R-:W-:Y:S02]  /*13060*/  FMNMX.FTZ R27, R45, R27, !PT ;  /* 0x0000001b2d1b7209 */ /* 0x000fe40007810000 */
[----:B------:R-:W-:Y:S02]  /*13070*/  LOP3.LUT R16, R16, 0xbfffffff, RZ, 0xc0, !PT ;  /* 0xbfffffff10107812 */ /* 0x000fe400078ec0ff */
[----:B------:R-:W-:Y:S02]  /*13080*/  FMNMX.FTZ R27, R48, R27, !PT ;  /* 0x0000001b301b7209 */ /* 0x000fe40007810000 */
[----:B------:R-:W-:Y:S02]  /*13090*/  FSEL R74, R74, -INF , !P4 ;  /* 0xff8000004a4a7808 */ /* 0x000fe40006000000 */
[----:B------:R-:W-:Y:S02]  /*130a0*/  FMNMX.FTZ R27, R49, R27, !PT ;  /* 0x0000001b311b7209 */ /* 0x000fe40007810000 */
[----:B------:R-:W-:-:S02]  /*130b0*/  ISETP.LT.OR P6, PT, R84, 0x79, P6 ;  /* 0x000000795400780c */ /* 0x000fc400037c1670 */
[----:B------:R-:W-:Y:S02]  /*130c0*/  FMNMX.FTZ R27, R54, R27, !PT ;  /* 0x0000001b361b7209 */ /* 0x000fe40007810000 */
[----:B------:R-:W-:Y:S02]  /*130d0*/  @P0 LOP3.LUT R16, R16, 0x40000000, RZ, 0xfc, !PT ;  /* 0x4000000010100812 */ /* 0x000fe400078efcff */
[----:B0-----:R-:W-:Y:S02]  /*130e0*/  FMNMX.FTZ R8, R8, R26, !PT ;  /* 0x0000001a08087209 */ /* 0x001fe40007810000 */
[----:B------:R-:W-:Y:S02]  /*130f0*/  FMNMX.FTZ R27, R55, R27, !PT ;  /* 0x0000001b371b7209 */ /* 0x000fe40007810000 */
[----:B------:R-:W-:Y:S02]  /*13100*/  FSETP.NEU.FTZ.AND P3, PT, R8, -INF , PT ;  /* 0xff8000000800780b */ /* 0x000fe40003f7d000 */
[----:B------:R-:W-:-:S02]  /*13110*/  FMNMX.FTZ R27, R58, R27, !PT ;  /* 0x0000001b3a1b7209 */ /* 0x000fc40007810000 */
[----:B------:R-:W-:Y:S02]  /*13120*/  FSEL R26, R8, RZ, P3 ;  /* 0x000000ff081a7208 */ /* 0x000fe40001800000 */
[----:B------:R-:W-:Y:S02]  /*13130*/  FMNMX.FTZ R27, R59, R27, !PT ;  /* 0x0000001b3b1b7209 */ /* 0x000fe40007810000 */
[----:B------:R-:W-:Y:S01]  /*13140*/  LOP3.LUT P0, RZ, R16, 0x10, RZ, 0xc0, !PT ;  /* 0x0000001010ff7812 */ /* 0x000fe2000780c0ff */
[----:B------:R-:W-:Y:S01]  /*13150*/  FADD.FTZ R5, -R26, R5 ;  /* 0x000000051a057221 */ /* 0x000fe20000010100 */
[----:B------:R-:W-:Y:S01]  /*13160*/  FMNMX.FTZ R27, R62, R27, !PT ;  /* 0x0000001b3e1b7209 */ /* 0x000fe20007810000 */
[----:B------:R-:W-:Y:S01]  /*13170*/  FMUL.FTZ R26, R8, UR51 ;  /* 0x00000033081a7c20 */ /* 0x000fe20008410000 */
[----:B------:R-:W-:Y:S01]  /*13180*/  FSEL R67, R67, -INF , !P0 ;  /* 0xff80000043437808 */ /* 0x000fe20004000000 */
[----:B------:R-:W-:Y:S01]  /*13190*/  FMUL.FTZ R5, R5, UR51 ;  /* 0x0000003305057c20 */ /* 0x000fe20008410000 */
[----:B------:R-:W-:-:S02]  /*131a0*/  FMNMX.FTZ R27, R63, R27, !PT ;  /* 0x0000001b3f1b7209 */ /* 0x000fc40007810000 */
[----:B------:R-:W-:Y:S02]  /*131b0*/  FSEL R26, R26, RZ, P3 ;  /* 0x000000ff1a1a7208 */ /* 0x000fe40001800000 */
[----:B------:R-:W-:Y:S01]  /*131c0*/  LOP3.LUT P3, RZ, R16, 0x4, RZ, 0xc0, !PT ;  /* 0x0000000410ff7812 */ /* 0x000fe2000786c0ff */
[----:B------:R-:W-:Y:S01]  /*131d0*/  MUFU.EX2 R5, R5 ;  /* 0x0000000500057308 */ /* 0x000fe20000000800 */
[----:B------:R-:W-:Y:S01]  /*131e0*/  FMNMX.FTZ R27, R66, R27, !PT ;  /* 0x0000001b421b7209 */ /* 0x000fe20007810000 */
[--C-:B------:R-:W-:Y:S01]  /*131f0*/  FFMA.FTZ R9, R9, UR51, -R26.reuse ;  /* 0x0000003309097c23 */ /* 0x100fe2000801081a */
[----:B------:R-:W-:Y:S01]  /*13200*/  LOP3.LUT P0, RZ, R16, 0x40000000, RZ, 0xc0, !PT ;  /* 0x4000000010ff7812 */ /* 0x000fe2000780c0ff */
        /* <DEDUP_REMOVED lines=44> */
[----:B------:R-:W0:Y:S01]  /*134d0*/  MUFU.EX2 R9, R9 ;  /* 0x0000000900097308 */ /* 0x000e220000000800 */
[----:B------:R-:W1:Y:S01]  /*134e0*/  SHFL.BFLY PT, R77, R27, 0x2, 0x1f ;  /* 0x0c401f001b4d7f89 */ /* 0x000e6200000e0000 */
[----:B------:R-:W-:-:S06]  /*134f0*/  LOP3.LUT P0, RZ, R16, 0x20000000, RZ, 0xc0, !PT ;  /* 0x2000000010ff7812 */ /* 0x000fcc000780c0ff */
[----:B------:R-:W2:Y:S08]  /*13500*/  MUFU.EX2 R10, R10 ;  /* 0x0000000a000a7308 */ /* 0x000eb00000000800 */
[----:B------:R-:W-:Y:S01]  /*13510*/  MUFU.EX2 R13, R13 ;  /* 0x0000000d000d7308 */ /* 0x000fe20000000800 */
[----:B0-----:R-:W-:-:S07]  /*13520*/  FFMA.FTZ R4, R5, R4, R9 ;  /* 0x0000000405047223 */ /* 0x001fce0000010009 */
[----:B------:R-:W-:Y:S01]  /*13530*/  MUFU.EX2 R14, R14 ;  /* 0x0000000e000e7308 */ /* 0x000fe20000000800 */
[----:B-1----:R-:W-:Y:S01]  /*13540*/  FMNMX.FTZ R27, R27, R77, !PT ;  /* 0x0000004d1b1b7209 */ /* 0x002fe20007810000 */
[----:B--2---:R-:W-:-:S04]  /*13550*/  FADD.FTZ R4, R10, R4 ;  /* 0x000000040a047221 */ /* 0x004fc80000010000 */
[----:B------:R-:W0:Y:S02]  /*13560*/  SHFL.BFLY PT, R78, R27, 0x1, 0x1f ;  /* 0x0c201f001b4e7f89 */ /* 0x000e2400000e0000 */
[----:B------:R0:W-:Y:S08]  /*13570*/  MUFU.EX2 R77, R69 ;  /* 0x00000045004d7308 */ /* 0x0001f00000000800 */
[----:B------:R-:W-:Y:S08]  /*13580*/  MUFU.EX2 R21, R21 ;  /* 0x0000001500157308 */ /* 0x000ff00000000800 */
[----:B------:R-:W-:Y:S01]  /*13590*/  MUFU.EX2 R23, R23 ;  /* 0x0000001700177308 */ /* 0x000fe20000000800 */
[----:B0-----:R-:W-:-:S07]  /*135a0*/  FMNMX.FTZ R69, R27, R78, !PT ;  /* 0x0000004e1b457209 */ /* 0x001fce0007810000 */
[----:B------:R-:W-:Y:S01]  /*135b0*/  MUFU.EX2 R52, R52 ;  /* 0x0000003400347308 */ /* 0x000fe20000000800 */
[C---:B------:R-:W-:Y:S01]  /*135c0*/  FSETP.NEU.FTZ.AND P1, PT, R69.reuse, -INF , PT ;  /* 0xff8000004500780b */ /* 0x040fe20003f3d000 */
[----:B------:R-:W-:-:S03]  /*135d0*/  FMUL.FTZ R78, R69, UR51 ;  /* 0x00000033454e7c20 */ /* 0x000fc60008410000 */
[----:B------:R-:W-:Y:S02]  /*135e0*/  FSEL R27, R69, RZ, P1 ;  /* 0x000000ff451b7208 */ /* 0x000fe40000800000 */
[----:B------:R-:W-:Y:S01]  /*135f0*/  FSEL R78, R78, RZ, P1 ;  /* 0x000000ff4e4e7208 */ /* 0x000fe20000800000 */
[----:B------:R-:W-:Y:S02]  /*13600*/  MUFU.EX2 R53, R53 ;  /* 0x0000003500357308 */ /* 0x000fe40000000800 */
[----:B------:R-:W-:Y:S02]  /*13610*/  FADD.FTZ R27, -R27, R6 ;  /* 0x000000061b1b7221 */ /* 0x000fe40000010100 */
        /* <DEDUP_REMOVED lines=12> */
[----:B------:R0:W-:Y:S01]  /*136e0*/  MUFU.EX2 R26, R11 ;  /* 0x0000000b001a7308 */ /* 0x0001e20000000800 */
        /* <DEDUP_REMOVED lines=8> */
[----:B0-----:R-:W-:Y:S01]  /*13770*/  FMUL.FTZ R11, R27, UR51 ;  /* 0x000000331b0b7c20 */ /* 0x001fe20008410000 */
        /* <DEDUP_REMOVED lines=15> */
[----:B------:R-:W-:-:S07]  /*13870*/  FFMA.FTZ R80, R80, UR51, -R78 ;  /* 0x0000003350507c23 */ /* 0x000fce000801084e */
[----:B------:R-:W2:Y:S01]  /*13880*/  MUFU.EX2 R82, R20 ;  /* 0x0000001400527308 */ /* 0x000ea20000000800 */
[----:B0-----:R-:W-:-:S07]  /*13890*/  FFMA.FTZ R3, R11, R3, R26 ;  /* 0x000000030b037223 */ /* 0x001fce000001001a */
[----:B------:R0:W3:Y:S08]  /*138a0*/  MUFU.EX2 R78, R24 ;  /* 0x00000018004e7308 */ /* 0x0000f00000000800 */
[----:B------:R-:W4:Y:S01]  /*138b0*/  MUFU.EX2 R81, R25 ;  /* 0x0000001900517308 */ /* 0x000f220000000800 */
[----:B0-----:R-:W-:Y:S01]  /*138c0*/  FADD.FTZ R24, R83, R3 ;  /* 0x0000000353187221 */ /* 0x001fe20000010000 */
[----:B------:R-:W-:-:S03]  /*138d0*/  FADD.FTZ R3, R13, R4 ;  /* 0x000000040d037221 */ /* 0x000fc60000010000 */
[----:B-1----:R-:W-:Y:S01]  /*138e0*/  FADD.FTZ R4, R12, R24 ;  /* 0x000000180c047221 */ /* 0x002fe20000010000 */
[----:B------:R-:W-:Y:S02]  /*138f0*/  FADD.FTZ R3, R14, R3 ;  /* 0x000000030e037221 */ /* 0x000fe40000010000 */
[----:B------:R-:W0:Y:S01]  /*13900*/  MUFU.EX2 R15, R28 ;  /* 0x0000001c000f7308 */ /* 0x000e220000000800 */
[----:B--2---:R-:W-:Y:S01]  /*13910*/  FADD.FTZ R4, R82, R4 ;  /* 0x0000000452047221 */ /* 0x004fe20000010000 */
[----:B------:R-:W-:-:S03]  /*13920*/  FADD.FTZ R3, R21, R3 ;  /* 0x0000000315037221 */ /* 0x000fc60000010000 */
[----:B---3--:R-:W-:Y:S01]  /*13930*/  FADD.FTZ R4, R78, R4 ;  /* 0x000000044e047221 */ /* 0x008fe20000010000 */
[----:B------:R-:W-:Y:S02]  /*13940*/  FADD.FTZ R3, R23, R3 ;  /* 0x0000000317037221 */ /* 0x000fe40000010000 */
[----:B------:R-:W1:Y:S01]  /*13950*/  MUFU.EX2 R29, R29 ;  /* 0x0000001d001d7308 */ /* 0x000e620000000800 */
[----:B----4-:R-:W-:Y:S01]  /*13960*/  FADD.FTZ R4, R81, R4 ;  /* 0x0000000451047221 */ /* 0x010fe20000010000 */
[----:B------:R-:W-:-:S04]  /*13970*/  FADD.FTZ R3, R52, R3 ;  /* 0x0000000334037221 */ /* 0x000fc80000010000 */
[----:B------:R-:W-:Y:S02]  /*13980*/  FADD.FTZ R3, R53, R3 ;  /* 0x0000000335037221 */ /* 0x000fe40000010000 */
        /* <DEDUP_REMOVED lines=77> */
[----:B--2---:R-:W-:-:S04]  /*13e60*/  FADD.FTZ R3, R68, R3 ;  /* 0x0000000344037221 */ /* 0x004fc80000010000 */
[----:B------:R-:W-:-:S03]  /*13e70*/  FADD.FTZ R3, R77, R3 ;  /* 0x000000034d037221 */ /* 0x000fc60000010000 */
        /* <DEDUP_REMOVED lines=15> */
[----:B------:R-:W-:Y:S01]  /*13f70*/  FADD.FTZ R4, R6, R3 ;  /* 0x0000000306047221 */ /* 0x000fe20000010000 */
[----:B--2---:R-:W-:Y:S01]  /*13f80*/  FADD.FTZ R3, R80, R24 ;  /* 0x0000001850037221 */ /* 0x004fe20000010000 */
[----:B------:R-:W-:Y:S06]  /*13f90*/  @!P0 BRA `(.L_x_1531) ;  /* 0x0000000000048947 */ /* 0x000fec0003800000 */
[----:B------:R-:W-:Y:S01]  /*13fa0*/  BPT.TRAP 0x1 ;  /* 0x000000040000795c */ /* 0x000fe20000300000 */
.L_x_1531:
[----:B------:R-:W2:Y:S04]  /*13fb0*/  LDL R143, [R1] ;  /* 0x00000000018f7983 */ /* 0x000ea80000100800 */
[----:B------:R-:W3:Y:S04]  /*13fc0*/  LDL R32, [R1+0x70] ;  /* 0x0000700001207983 */ /* 0x000ee80000100800 */
[----:B------:R-:W4:Y:S04]  /*13fd0*/  LDL R71, [R1+0x8] ;  /* 0x0000080001477983 */ /* 0x000f280000100800 */
[----:B------:R-:W5:Y:S04]  /*13fe0*/  LDL R62, [R1+0x4] ;  /* 0x00000400013e7983 */ /* 0x000f680000100800 */
[----:B------:R-:W5:Y:S01]  /*13ff0*/  LDL R87, [R1+0x74] ;  /* 0x0000740001577983 */ /* 0x000f620000100800 */
[----:B------:R-:W-:-:S02]  /*14000*/  IMAD R17, R17, 0x8, R2 ;  /* 0x0000000811117824 */ /* 0x000fc400078e0202 */
[----:B------:R-:W-:Y:S02]  /*14010*/  IMAD.U32 R24, RZ, RZ, UR38 ;  /* 0x00000026ff187e24 */ /* 0x000fe4000f8e00ff */
[----:B------:R-:W-:Y:S01]  /*14020*/  VIADD R17, R17, 0x2d860 ;  /* 0x0002d86011117836 */ /* 0x000fe20000000000 */
[----:B------:R-:W-:Y:S02]  /*14030*/  F2FP.BF16.F32.PACK_AB R25, R83, R26 ;  /* 0x0000001a5319723e */ /* 0x000fe400000010ff */
[----:B------:R-:W-:Y:S02]  /*14040*/  F2FP.BF16.F32.PACK_AB R26, R14, R13 ;  /* 0x0000000d0e1a723e */ /* 0x000fe400000010ff */
[----:B------:R-:W-:Y:S02]  /*14050*/  PRMT R17, R24, 0x654, R17 ;  /* 0x0000065418117816 */ /* 0x000fe40000000011 */
[----:B------:R-:W-:Y:S02]  /*14060*/  F2FP.BF16.F32.PACK_AB R24, R10, R9 ;  /* 0x000000090a18723e */ /* 0x000fe400000010ff */
[----:B------:R-:W-:Y:S01]  /*14070*/  F2FP.BF16.F32.PACK_AB R27, R82, R12 ;  /* 0x0000000c521b723e */ /* 0x000fe200000010ff */
[----:B------:R0:W-:Y:S01]  /*14080*/  SYNCS.ARRIVE.TRANS64.RED.A1T0 RZ, [R17+URZ], RZ ;  /* 0x000000ff11ff79a7 */ /* 0x0001e2000810043f */
        /* <DEDUP_REMOVED lines=79> */
[----:B------:R-:W-:Y:S02]  /*14580*/  IMAD.MOV.U32 R23, RZ, RZ, R139 ;  /* 0x000000ffff177224 */ /* 0x000fe400078e008b */
[----:B0-----:R-:W-:Y:S01]  /*14590*/  IMAD.MOV.U32 R17, RZ, RZ, R7 ;  /* 0x000000ffff117224 */ /* 0x001fe200078e0007 */
[----:B--2---:R-:W-:Y:S04]  /*145a0*/  STSM.16.M88.4 [R143+0x21800], R24 ;  /* 0x021800188f007844 */ /* 0x004fe80000000200 */
[----:B---3--:R0:W-:Y:S02]  /*145b0*/  STSM.16.M88.4 [R32], R12 ;  /* 0x0000000c20007844 */ /* 0x0081e40000000200 */
[----:B0-----:R-:W-:-:S05]  /*145c0*/  F2FP.BF16.F32.PACK_AB R32, R31, R30 ;  /* 0x0000001e1f20723e */ /* 0x001fca00000010ff */
[----:B----4-:R0:W-:Y:S04]  /*145d0*/  STSM.16.M88.4 [R71], R32 ;  /* 0x0000002047007844 */ /* 0x0101e80000000200 */
[----:B-----5:R0:W-:Y:S04]  /*145e0*/  STSM.16.M88.4 [R62], R40 ;  /* 0x000000283e007844 */ /* 0x0201e80000000200 */
        /* <DEDUP_REMOVED lines=9> */
[----:B-1----:R-:W1:Y:S02]  /*14680*/  FENCE.VIEW.ASYNC.S ;  /* 0x00000000000073c6 */ /* 0x002e640000000000 */
[----:B-1----:R-:W-:Y:S01]  /*14690*/  NOP ;  /* 0x0000000000007918 */ /* 0x002fe20000000000 */
[----:B------:R-:W-:Y:S05]  /*146a0*/  @P1 BRA `(.L_x_1532) ;  /* 0xffffffc000941947 */ /* 0x000fea000383ffff */
[----:B------:R-:W-:Y:S02]  /*146b0*/  IMAD.MOV.U32 R6, RZ, RZ, R69 ;  /* 0x000000ffff067224 */ /* 0x000fe400078e0045 */
[----:B------:R-:W-:Y:S02]  /*146c0*/  IMAD.MOV.U32 R5, RZ, RZ, R8 ;  /* 0x000000ffff057224 */ /* 0x000fe400078e0008 */
[----:B------:R-:W-:Y:S02]  /*146d0*/  IMAD.MOV.U32 R17, RZ, RZ, R7 ;  /* 0x000000ffff117224 */ /* 0x000fe400078e0007 */
[----:B------:R-:W-:-:S07]  /*146e0*/  IMAD.MOV.U32 R23, RZ, RZ, R139 ;  /* 0x000000ffff177224 */ /* 0x000fce00078e008b */
.L_x_1512:
[----:B------:R-:W2:Y:S01]  /*146f0*/  LDL R7, [R1+0x5c] ;  /* 0x00005c0001077983 */ /* 0x000ea20000100800 */
[----:B------:R-:W1:Y:S01]  /*14700*/  LDC R8, c[0x0][0x448] ;  /* 0x00011200ff087b82 */ /* 0x000e620000000800 */
[----:B------:R-:W-:Y:S01]  /*14710*/  LOP3.LUT R16, R16, 0xfffffffb, RZ, 0xc0, !PT ;  /* 0xfffffffb10107812 */ /* 0x000fe200078ec0ff */
[----:B------:R-:W-:Y:S01]  /*14720*/  ULDC UR8, c[0x0][0x9dc] ;  /* 0x0002770000087ab9 */ /* 0x000fe20000000800 */
[----:B------:R-:W-:-:S05]  /*14730*/  IADD3 R10, R157, 0x1, -R154 ;  /* 0x000000019d0a7810 */ /* 0x000fca0007ffe89a */
[----:B------:R-:W3:Y:S01]  /*14740*/  LDC R11, c[0x0][0x9e4] ;  /* 0x00027900ff0b7b82 */ /* 0x000ee20000000800 */
[----:B-1----:R-:W-:-:S13]  /*14750*/  ISETP.NE.AND P1, PT, R8, 0x1, PT ;  /* 0x000000010800780c */ /* 0x002fda0003f25270 */
[----:B------:R-:W1:Y:S01]  /*14760*/  @P1 LDC R8, c[0x0][0x44c] ;  /* 0x00011300ff081b82 */ /* 0x000e620000000800 */
[----:B------:R-:W-:-:S04]  /*14770*/  @P1 LOP3.LUT R16, R16, 0x4, RZ, 0xfc, !PT ;  /* 0x0000000410101812 */ /* 0x000fc800078efcff */
[----:B------:R-:W-:-:S03]  /*14780*/  LOP3.LUT R16, R16, 0xfffffff7, RZ, 0xc0, !PT ;  /* 0xfffffff710107812 */ /* 0x000fc600078ec0ff */
[----:B------:R-:W4:Y:S01]  /*14790*/  @P1 LDC R9, c[0x0][0x450] ;  /* 0x00011400ff091b82 */ /* 0x000f220000000800 */
[----:B--2---:R-:W-:-:S04]  /*147a0*/  VIADD R7, R7, 0xbf ;  /* 0x000000bf07077836 */ /* 0x004fc80000000000 */
[----:B-1----:R-:W-:-:S05]  /*147b0*/  @P1 IMAD.HI.U32 R8, R7, R8, RZ ;  /* 0x0000000807081227 */ /* 0x002fca00078e00ff */
[----:B----4-:R-:W-:Y:S02]  /*147c0*/  @P1 SHF.R.U32.HI R7, RZ, R9, R8 ;  /* 0x00000009ff071219 */ /* 0x010fe40000011608 */
[----:B---3--:R-:W-:-:S03]  /*147d0*/  ISETP.GE.AND P1, PT, R11, 0x1, PT ;  /* 0x000000010b00780c */ /* 0x008fc60003f26270 */
[----:B------:R-:W-:-:S04]  /*147e0*/  IMAD.IADD R7, R10, 0x1, R7 ;  /* 0x000000010a077824 */ /* 0x000fc800078e0207 */
[----:B------:R-:W-:-:S06]  /*147f0*/  VIADD R10, R7, -UR8 ;  /* 0x80000008070a7c36 */ /* 0x000fcc0008000000 */
[----:B------:R-:W-:Y:S01]  /*14800*/  @P1 LOP3.LUT R16, R16, 0x8, RZ, 0xfc, !PT ;  /* 0x0000000810101812 */ /* 0x000fe200078efcff */
[----:B------:R-:W-:Y:S06]  /*14810*/  @!P1 BRA `(.L_x_1533) ;  /* 0x0000000000449947 */ /* 0x000fec0003800000 */
[----:B------:R-:W-:Y:S01]  /*14820*/  ISETP.GT.AND P1, PT, R7, -0x1, PT ;  /* 0xffffffff0700780c */ /* 0x000fe20003f24270 */
[----:B------:R-:W-:-:S12]  /*14830*/  BSSY B0, `(.L_x_1534) ;  /* 0x000000d000007945 */ /* 0x000fd80003800000 */
[----:B------:R-:W-:Y:S05]  /*14840*/  @P1 BRA `(.L_x_1535) ;  /* 0x00000000001c1947 */ /* 0x000fea0003800000 */
[----:B------:R-:W-:Y:S02]  /*14850*/  ISETP.NE.AND P1, PT, R11, 0x1, PT ;  /* 0x000000010b00780c */ /* 0x000fe40003f25270 */
[----:B------:R-:W-:-:S11]  /*14860*/  LOP3.LUT R7, RZ, R7, RZ, 0x33, !PT ;  /* 0x00000007ff077212 */ /* 0x000fd600078e33ff */
[----:B------:R-:W1:Y:S02]  /*14870*/  @P1 LDC.64 R8, c[0x0][0x9e8] ;  /* 0x00027a00ff081b82 */ /* 0x000e640000000a00 */
[----:B-1----:R-:W-:-:S05]  /*14880*/  @P1 IMAD.HI.U32 R8, R7, R8, RZ ;  /* 0x0000000807081227 */ /* 0x002fca00078e00ff */
[----:B------:R-:W-:-:S04]  /*14890*/  @P1 SHF.R.U32.HI R7, RZ, R9, R8 ;  /* 0x00000009ff071219 */ /* 0x000fc80000011608 */
[----:B------:R-:W-:Y:S01]  /*148a0*/  LOP3.LUT R7, RZ, R7, RZ, 0x33, !PT ;  /* 0x00000007ff077212 */ /* 0x000fe200078e33ff */
[----:B------:R-:W-:Y:S06]  /*148b0*/  BRA `(.L_x_1536) ;  /* 0x0000000000107947 */ /* 0x000fec0003800000 */
.L_x_1535:
[----:B------:R-:W-:-:S13]  /*148c0*/  ISETP.NE.AND P1, PT, R11, 0x1, PT ;  /* 0x000000010b00780c */ /* 0x000fda0003f25270 */
[----:B------:R-:W1:Y:S02]  /*148d0*/  @P1 LDC.64 R8, c[0x0][0x9e8] ;  /* 0x00027a00ff081b82 */ /* 0x000e640000000a00 */
[----:B-1----:R-:W-:-:S05]  /*148e0*/  @P1 IMAD.HI.U32 R8, R7, R8, RZ ;  /* 0x0000000807081227 */ /* 0x002fca00078e00ff */
[----:B------:R-:W-:-:S07]  /*148f0*/  @P1 SHF.R.U32.HI R7, RZ, R9, R8 ;  /* 0x00000009ff071219 */ /* 0x000fce0000011608 */
.L_x_1536:
[----:B------:R-:W-:Y:S05]  /*14900*/  BSYNC B0 ;  /* 0x0000000000007941 */ /* 0x000fea0003800000 */
.L_x_1534:
[----:B------:R-:W-:-:S05]  /*14910*/  IMAD R7, R7, R11, RZ ;  /* 0x0000000b07077224 */ /* 0x000fca00078e02ff */
[----:B------:R-:W-:-:S07]  /*14920*/  VIMNMX R10, R10, R7, !PT ;  /* 0x000000070a0a7248 */ /* 0x000fce0007fe0100 */
.L_x_1533:
[----:B------:R-:W2:Y:S01]  /*14930*/  LDL R8, [R1+0xa0] ;  /* 0x0000a00001087983 */ /* 0x000ea20000100800 */
[----:B------:R-:W-:-:S05]  /*14940*/  VIADD R10, R10, 0x7f ;  /* 0x0000007f0a0a7836 */ /* 0x000fca0000000000 */
[----:B------:R-:W-:-:S04]  /*14950*/  SHF.R.S32.HI R7, RZ, 0x1f, R10 ;  /* 0x0000001fff077819 */ /* 0x000fc8000001140a */
[----:B------:R-:W-:-:S04]  /*14960*/  LEA.HI R7, R7, R10, RZ, 0x7 ;  /* 0x0000000a07077211 */ /* 0x000fc800078f38ff */
[----:B------:R-:W-:-:S04]  /*14970*/  SHF.R.S32.HI R7, RZ, 0x7, R7 ;  /* 0x00000007ff077819 */ /* 0x000fc80000011407 */
[----:B--2---:R-:W-:-:S04]  /*14980*/  VIMNMX R8, R8, R7, !PT ;  /* 0x0000000708087248 */ /* 0x004fc80007fe0100 */
[----:B------:R-:W-:Y:S01]  /*14990*/  ISETP.GE.AND P1, PT, R0, R8, PT ;  /* 0x000000080000720c */ /* 0x000fe20003f26270 */
[----:B------:R1:W-:-:S12]  /*149a0*/  STL [R1+0x44], R8 ;  /* 0x0000440801007387 */ /* 0x0003d80000100800 */
[----:B-1----:R-:W-:Y:S05]  /*149b0*/  @!P1 BRA `(.L_x_1537) ;  /* 0x0000002c00449947 */ /* 0x002fea0003800000 */
[----:B------:R-:W-:Y:S02]  /*149c0*/  IMAD.MOV.U32 R8, RZ, RZ, R6 ;  /* 0x000000ffff087224 */ /* 0x000fe400078e0006 */
[----:B------:R-:W-:Y:S02]  /*149d0*/  IMAD.MOV.U32 R7, RZ, RZ, R5 ;  /* 0x000000ffff077224 */ /* 0x000fe400078e0005 */
[----:B------:R-:W-:Y:S02]  /*149e0*/  IMAD.MOV.U32 R10, RZ, RZ, R23 ;  /* 0x000000ffff0a7224 */ /* 0x000fe400078e0017 */
[----:B------:R-:W-:-:S07]  /*149f0*/  IMAD.MOV.U32 R9, RZ, RZ, R17 ;  /* 0x000000ffff097224 */ /* 0x000fce00078e0011 */
.L_x_1549:
[----:B------:R-:W2:Y:S01]  /*14a00*/  LDL R5, [R1+0x48] ;  /* 0x0000480001057983 */ /* 0x000ea20000100800 */
[----:B------:R-:W-:Y:S01]  /*14a10*/  ISETP.NE.AND P1, PT, R9, 0x1, PT ;  /* 0x000000010900780c */ /* 0x000fe20003f25270 */
[----:B------:R-:W-:Y:S05]  /*14a20*/  YIELD ;  /* 0x0000000000007946 */ /* 0x000fea0003800000 */
[----:B------:R-:W-:-:S04]  /*14a30*/  SEL R23, RZ, 0x1, P1 ;  /* 0x00000001ff177807 */ /* 0x000fc80000800000 */
[----:B------:R-:W-:Y:S02]  /*14a40*/  LOP3.LUT R23, R10, R23, RZ, 0x3c, !PT ;  /* 0x000000170a177212 */ /* 0x000fe400078e3cff */
[----:B--2---:R-:W-:-:S13]  /*14a50*/  ISETP.NE.AND P1, PT, R5, RZ, PT ;  /* 0x000000ff0500720c */ /* 0x004fda0003f25270 */
[----:B------:R-:W-:Y:S05]  /*14a60*/  @P1 BRA `(.L_x_1538) ;  /* 0x00000000003c1947 */ /* 0x000fea0003800000 */
[----:B------:R-:W-:Y:S05]  /*14a70*/  @!P0 BRA `(.L_x_1539) ;  /* 0x0000000000048947 */ /* 0x000fea0003800000 */
[----:B------:R-:W-:Y:S01]  /*14a80*/  BPT.TRAP 0x1 ;  /* 0x000000040000795c */ /* 0x000fe20000300000 */
.L_x_1539:
[----:B------:R-:W-:Y:S01]  /*14a90*/  VIADD R5, R9, 0x1 ;  /* 0x0000000109057836 */ /* 0x000fe20000000000 */
[----:B------:R-:W-:-:S04]  /*14aa0*/  SHF.L.U32 R6, R23, 0x1f, RZ ;  /* 0x0000001f17067819 */ /* 0x000fc800000006ff */
[----:B------:R-:W-:-:S04]  /*14ab0*/  ISETP.NE.AND P2, PT, R5, 0x2, PT ;  /* 0x000000020500780c */ /* 0x000fc80003f45270 */
[----:B------:R-:W-:-:S05]  /*14ac0*/  SEL R5, R5, RZ, P2 ;  /* 0x000000ff05057207 */ /* 0x000fca0001000000 */
[----:B------:R-:W-:-:S04]  /*14ad0*/  IMAD R5, R5, 0x8, R2 ;  /* 0x0000000805057824 */ /* 0x000fc800078e0202 */
[----:B------:R1:W2:Y:S01]  /*14ae0*/  SYNCS.PHASECHK.TRANS64.TRYWAIT P2, [R5+URZ+0x2d830], R6 ;  /* 0x02d83006050075a7 */ /* 0x0002a2000804017f */
[----:B------:R-:W-:Y:S05]  /*14af0*/  @!P0 BRA `(.L_x_1540) ;  /* 0x0000000000048947 */ /* 0x000fea0003800000 */
[----:B------:R-:W-:Y:S01]  /*14b00*/  BPT.TRAP 0x1 ;  /* 0x000000040000795c */ /* 0x000fe20000300000 */
.L_x_1540:
[----:B------:R-:W-:Y:S04]  /*14b10*/  BSSY B0, `(.L_x_1538) ;  /* 0x0000004000007945 */ /* 0x000fe80003800000 */
[----:B--2---:R-:W-:Y:S05]  /*14b20*/  @P2 BRA `(.L_x_1541) ;  /* 0x0000000000082947 */ /* 0x004fea0003800000 */
[----:B------:R-:W2:Y:S02]  /*14b30*/  SYNCS.PHASECHK.TRANS64.TRYWAIT P2, [R5+URZ+0x2d830], R6 ;  /* 0x02d83006050075a7 */ /* 0x000ea4000804017f */
[----:B--2---:R-:W-:Y:S05]  /*14b40*/  @!P2 BRA `(.L_x_1542) ;  /* 0x0000012c00c4a947 */ /* 0x004fea0003800000 */
.L_x_1541:
[----:B------:R-:W-:Y:S05]  /*14b50*/  BSYNC B0 ;  /* 0x0000000000007941 */ /* 0x000fea0003800000 */
.L_x_1538:
[----:B-12---:R-:W2:Y:S04]  /*14b60*/  LDL R6, [R1+0x4c] ;  /* 0x00004c0001067983 */ /* 0x006ea80000100800 */
[----:B------:R-:W3:Y:S04]  /*14b70*/  LDL.64 R26, [R1+0x10] ;  /* 0x00001000011a7983 */ /* 0x000ee80000100a00 */
[----:B------:R-:W4:Y:S04]  /*14b80*/  LDL.64 R148, [R1+0x38] ;  /* 0x0000380001947983 */ /* 0x000f280000100a00 */
[----:B------:R-:W5:Y:S01]  /*14b90*/  LDL.64 R146, [R1+0x30] ;  /* 0x0000300001927983 */ /* 0x000f620000100a00 */
[----:B------:R-:W1:Y:S01]  /*14ba0*/  S2R R5, SR_TID.X ;  /* 0x0000000000057919 */ /* 0x000e620000002100 */
[----:B------:R-:W-:Y:S01]  /*14bb0*/  VIADD R17, R9, 0x1 ;  /* 0x0000000109117836 */ /* 0x000fe20000000000 */
[----:B------:R-:W-:Y:S05]  /*14bc0*/  WARPSYNC.ALL ;  /* 0x0000000000007948 */ /* 0x000fea0003800000 */
[C---:B------:R-:W-:Y:S01]  /*14bd0*/  ISETP.NE.AND P2, PT, R17.reuse, 0x2, PT ;  /* 0x000000021100780c */ /* 0x040fe20003f45270 */
[----:B------:R-:W5:Y:S03]  /*14be0*/  LDL.64 R144, [R1+0x28] ;  /* 0x0000280001907983 */ /* 0x000f660000100a00 */
[----:B------:R-:W-:Y:S01]  /*14bf0*/  SEL R17, R17, RZ, P2 ;  /* 0x000000ff11117207 */ /* 0x000fe20001000000 */
[----:B0-----:R-:W5:Y:S04]  /*14c00*/  LDL.64 R142, [R1+0x20] ;  /* 0x00002000018e7983 */ /* 0x001f680000100a00 */
[----:B------:R-:W5:Y:S01]  /*14c10*/  LDL.64 R140, [R1+0x18] ;  /* 0x00001800018c7983 */ /* 0x000f620000100a00 */
[----:B-1----:R-:W-:-:S05]  /*14c20*/  SHF.R.U32.HI R5, RZ, 0x7, R5 ;  /* 0x00000007ff057819 */ /* 0x002fca0000011605 */
[----:B------:R-:W-:Y:S02]  /*14c30*/  VIADD R5, R5, 0x8 ;  /* 0x0000000805057836 */ /* 0x000fe40000000000 */
[----:B------:R-:W-:Y:S02]  /*14c40*/  IMAD.MOV.U32 R13, RZ, RZ, -0x7fffffe0 ;  /* 0x80000020ff0d7424 */ /* 0x000fe400078e00ff */
[----:B------:R-:W-:-:S03]  /*14c50*/  IMAD.MOV.U32 R25, RZ, RZ, -0x7fffffe0 ;  /* 0x80000020ff197424 */ /* 0x000fc600078e00ff */
[----:B------:R-:W-:Y:S02]  /*14c60*/  R2UR UR11, R13 ;  /* 0x000000000d0b72ca */ /* 0x000fe400000e0000 */
[----:B------:R-:W-:Y:S01]  /*14c70*/  R2UR UR27, R25 ;  /* 0x00000000191b72ca */ /* 0x000fe200000e0000 */
[----:B------:R-:W-:-:S05]  /*14c80*/  IMAD.MOV.U32 R21, RZ, RZ, -0x7fffffe0 ;  /* 0x80000020ff157424 */ /* 0x000fca00078e00ff */
[----:B------:R-:W-:Y:S01]  /*14c90*/  R2UR UR15, R21 ;  /* 0x00000000150f72ca */ /* 0x000fe200000e0000 */
[----:B------:R0:W-:Y:S01]  /*14ca0*/  BAR.SYNC.DEFER_BLOCKING R5, 0x100 ;  /* 0x000400050000751d */ /* 0x0001e20000010000 */
[----:B------:R-:W-:Y:S02]  /*14cb0*/  IMAD.MOV.U32 R15, RZ, RZ, -0x7fffffe0 ;  /* 0x80000020ff0f7424 */ /* 0x000fe400078e00ff */
[----:B--2---:R-:W-:Y:S01]  /*14cc0*/  IMAD R12, R17, 0x600, R6 ;  /* 0x00000600110c7824 */ /* 0x004fe200078e0206 */
[----:B---3--:R-:W-:-:S03]  /*14cd0*/  R2UR UR8, R26 ;  /* 0x000000001a0872ca */ /* 0x008fc600000e0000 */
[C---:B------:R-:W-:Y:S01]  /*14ce0*/  VIADD R24, R12.reuse, 0x400 ;  /* 0x000004000c187836 */ /* 0x040fe20000000000 */
[----:B------:R-:W-:Y:S02]  /*14cf0*/  R2UR UR10, R12 ;  /* 0x000000000c0a72ca */ /* 0x000fe400000e0000 */
[----:B------:R-:W-:Y:S02]  /*14d00*/  R2UR UR9, R27 ;  /* 0x000000001b0972ca */ /* 0x000fe400000e0000 */
[----:B------:R-:W-:Y:S02]  /*14d10*/  R2UR UR26, R24 ;  /* 0x00000000181a72ca */ /* 0x000fe400000e0000 */
[----:B------:R-:W-:-:S09]  /*14d20*/  WARPGROUP.ARRIVE ;  /* 0x00000000000079c5 */ /* 0x000fd20000000000 */
        /* <DEDUP_REMOVED lines=41> */
.L_x_1544:
[----:B------:R-:W-:Y:S01]  /*14fc0*/  SHF.L.U32 R5, R10, 0x1f, RZ ;  /* 0x0000001f0a057819 */ /* 0x000fe200000006ff */
[----:B------:R-:W-:-:S04]  /*14fd0*/  IMAD R6, R9, 0x8, R2 ;  /* 0x0000000809067824 */ /* 0x000fc800078e0202 */
[----:B------:R0:W1:Y:S01]  /*14fe0*/  SYNCS.PHASECHK.TRANS64.TRYWAIT P1, [R6+URZ+0x2d850], R5 ;  /* 0x02d85005060075a7 */ /* 0x000062000802017f */
[----:B------:R-:W-:Y:S05]  /*14ff0*/  @!P0 BRA `(.L_x_1545) ;  /* 0x0000000000048947 */ /* 0x000fea0003800000 */
[----:B------:R-:W-:Y:S01]  /*15000*/  BPT.TRAP 0x1 ;  /* 0x000000040000795c */ /* 0x000fe20000300000 */
.L_x_1545:
[----:B-1----:R-:W-:Y:S05]  /*15010*/  @P1 BRA `(.L_x_1543) ;  /* 0x0000000000081947 */ /* 0x002fea0003800000 */
[----:B------:R-:W1:Y:S02]  /*15020*/  SYNCS.PHASECHK.TRANS64.TRYWAIT P1, [R6+URZ+0x2d850], R5 ;  /* 0x02d85005060075a7 */ /* 0x000e64000802017f */
[----:B-1----:R-:W-:Y:S05]  /*15030*/  @!P1 BRA `(.L_x_1546) ;  /* 0x00000128009c9947 */ /* 0x002fea0003800000 */
.L_x_1543:
        /* <DEDUP_REMOVED lines=8> */
[----:B------:R-:W-:Y:S02]  /*150c0*/  R2UR UR11, R11 ;  /* 0x000000000b0b72ca */ /* 0x000fe400000e0000 */
        /* <DEDUP_REMOVED lines=24> */
[----:B------:R-:W-:Y:S01]  /*15250*/  R2UR UR26, R12 ;  /* 0x000000000c1a72ca */ /* 0x000fe200000e0000 */
[----:B------:R-:W-:Y:S01]  /*15260*/  VIADD R12, R10, 0x140 ;  /* 0x000001400a0c7836 */ /* 0x000fe20000000000 */
[----:B------:R-:W-:Y:S01]  /*15270*/  R2UR UR17, R13 ;  /* 0x000000000d1172ca */ /* 0x000fe200000e0000 */
[----:B------:R-:W-:-:S03]  /*15280*/  IMAD.MOV.U32 R13, RZ, RZ, 0x40000040 ;  /* 0x40000040ff0d7424 */ /* 0x000fc600078e00ff */
[----:B------:R-:W-:Y:S01]  /*15290*/  R2UR UR30, R12 ;  /* 0x000000000c1e72ca */ /* 0x000fe200000e0000 */
[C---:B------:R-:W-:Y:S01]  /*152a0*/  VIADD R12, R10.reuse, 0x180 ;  /* 0x000001800a0c7836 */ /* 0x040fe20000000000 */
[----:B------:R-:W-:Y:S01]  /*152b0*/  R2UR UR21, R13 ;  /* 0x000000000d1572ca */ /* 0x000fe200000e0000 */
[----:B------:R-:W-:Y:S02]  /*152c0*/  VIADD R10, R10, 0x1c0 ;  /* 0x000001c00a0a7836 */ /* 0x000fe40000000000 */
[----:B------:R-:W-:Y:S01]  /*152d0*/  IMAD.MOV.U32 R13, RZ, RZ, 0x40000040 ;  /* 0x40000040ff0d7424 */ /* 0x000fe200078e00ff */
[----:B------:R-:W-:Y:S02]  /*152e0*/  R2UR UR34, R12 ;  /* 0x000000000c2272ca */ /* 0x000fe400000e0000 */
        /* <DEDUP_REMOVED lines=53> */
.L_x_1547:
[----:B------:R-:W-:Y:S01]  /*15640*/  FMUL.FTZ R11, R24, UR48 ;  /* 0x00000030180b7c20 */ /* 0x000fe20008410000 */
[----:B------:R-:W-:Y:S01]  /*15650*/  FMUL.FTZ R24, R25, UR48 ;  /* 0x0000003019187c20 */ /* 0x000fe20008410000 */
[----:B------:R-:W-:Y:S01]  /*15660*/  FMUL.FTZ R153, R26, UR48 ;  /* 0x000000301a997c20 */ /* 0x000fe20008410000 */
[----:B------:R-:W-:Y:S01]  /*15670*/  FMUL.FTZ R26, R28, UR48 ;  /* 0x000000301c1a7c20 */ /* 0x000fe20008410000 */
[----:B0-----:R-:W-:Y:S02]  /*15680*/  IMAD R5, R17, 0x8, R2 ;  /* 0x0000000811057824 */ /* 0x001fe400078e0202 */
[----:B------:R-:W-:Y:S01]  /*15690*/  FMUL.FTZ R28, R29, UR48 ;  /* 0x000000301d1c7c20 */ /* 0x000fe20008410000 */
[----:B------:R-:W0:Y:S01]  /*156a0*/  MUFU.TANH R11, R11 ;  /* 0x0000000b000b7308 */ /* 0x000e220000002400 */
[----:B------:R-:W-:Y:S02]  /*156b0*/  IMAD.U32 R6, RZ, RZ, UR38 ;  /* 0x00000026ff067e24 */ /* 0x000fe4000f8e00ff */
[----:B------:R-:W-:Y:S01]  /*156c0*/  FMUL.FTZ R151, R30, UR48 ;  /* 0x000000301e977c20 */ /* 0x000fe20008410000 */
[----:B------:R-:W-:-:S02]  /*156d0*/  VIADD R5, R5, 0x2d840 ;  /* 0x0002d84005057836 */ /* 0x000fc40000000000 */
[----:B------:R-:W-:Y:S01]  /*156e0*/  FMUL.FTZ R30, R32, UR48 ;  /* 0x00000030201e7c20 */ /* 0x000fe20008410000 */
[----:B------:R-:W-:Y:S01]  /*156f0*/  FMUL.FTZ R32, R33, UR48 ;  /* 0x0000003021207c20 */ /* 0x000fe20008410000 */
[----:B------:R-:W-:Y:S01]  /*15700*/  FMUL.FTZ R33, R36, UR48 ;  /* 0x0000003024217c20 */ /* 0x000fe20008410000 */
[----:B------:R-:W-:Y:S01]  /*15710*/  FMUL.FTZ R149, R34, UR48 ;  /* 0x0000003022957c20 */ /* 0x000fe20008410000 */
[----:B------:R-:W1:Y:S01]  /*15720*/  MUFU.TANH R24, R24 ;  /* 0x0000001800187308 */ /* 0x000e620000002400 */
[----:B------:R-:W-:Y:S01]  /*15730*/  PRMT R5, R6, 0x654, R5 ;  /* 0x0000065406057816 */ /* 0x000fe20000000005 */
[----:B------:R-:W-:Y:S01]  /*15740*/  FMUL.FTZ R34, R37, UR48 ;  /* 0x0000003025227c20 */ /* 0x000fe20008410000 */
[----:B------:R-:W-:Y:S01]  /*15750*/  FMUL.FTZ R10, R35, UR48 ;  /* 0x00000030230a7c20 */ /* 0x000fe20008410000 */
[----:B------:R-:W-:Y:S01]  /*15760*/  FMUL.FTZ R35, R40, UR48 ;  /* 0x0000003028237c20 */ /* 0x000fe20008410000 */
[----:B------:R0:W-:Y:S01]  /*15770*/  SYNCS.ARRIVE.TRANS64.RED.A1T0 RZ, [R5+URZ], RZ ;  /* 0x000000ff05ff79a7 */ /* 0x0001e2000810043f */
[----:B------:R-:W-:Y:S01]  /*15780*/  FMUL.FTZ R36, R41, UR48 ;  /* 0x0000003029247c20 */ /* 0x000fe20008410000 */
[----:B------:R-:W-:Y:S01]  /*15790*/  FMUL.FTZ R37, R44, UR48 ;  /* 0x000000302c257c20 */ /* 0x000fe20008410000 */
[----:B------:R-:W2:Y:S01]  /*157a0*/  MUFU.TANH R26, R26 ;  /* 0x0000001a001a7308 */ /* 0x000ea20000002400 */
[----:B------:R-:W-:Y:S01]  /*157b0*/  FMUL.FTZ R40, R45, UR48 ;  /* 0x000000302d287c20 */ /* 0x000fe20008410000 */
[----:B------:R-:W-:Y:S01]  /*157c0*/  FMUL.FTZ R45, R48, UR48 ;  /* 0x00000030302d7c20 */ /* 0x000fe20008410000 */
[----:B------:R-:W-:Y:S01]  /*157d0*/  FMUL.FTZ R139, R49, UR48 ;  /* 0x00000030318b7c20 */ /* 0x000fe20008410000 */
[----:B------:R-:W-:Y:S01]  /*157e0*/  FMUL.FTZ R140, R52, UR48 ;  /* 0x00000030348c7c20 */ /* 0x000fe20008410000 */
[----:B0-----:R-:W-:Y:S01]  /*157f0*/  FMNMX.FTZ R5, R11, R7, !PT ;  /* 0x000000070b057209 */ /* 0x001fe20007810000 */
        /* <DEDUP_REMOVED lines=61> */
[----:B------:R-:W-:-:S05]  /*15bd0*/  UMOV UR51, UR6 ;  /* 0x0000000600337c82 */ /* 0x000fca0008000000 */
        /* <DEDUP_REMOVED lines=59> */
[----:B0-----:R-:W-:Y:S01]  /*15f90*/  FMNMX.FTZ R6, R152, R6, !PT ;  /* 0x0000000698067209 */ /* 0x001fe20007810000 */
[----:B------:R-:W-:-:S03]  /*15fa0*/  FADD.FTZ R7, -R5, R7 ;  /* 0x0000000705077221 */ /* 0x000fc60000010100 */
        /* <DEDUP_REMOVED lines=56> */
[----:B------:R-:W-:-:S04]  /*16330*/  FMUL.FTZ R38, R5, UR51 ;  /* 0x0000003305267c20 */ /* 0x000fc80008410000 */
[----:B------:R-:W-:Y:S01]  /*16340*/  FADD.FTZ R42, -R6, R8 ;  /* 0x00000008062a7221 */ /* 0x000fe20000010100 */
[----:B------:R-:W-:Y:S01]  /*16350*/  FMUL.FTZ R8, R7, UR51 ;  /* 0x0000003307087c20 */ /* 0x000fe20008410000 */
[--C-:B------:R-:W-:Y:S01]  /*16360*/  FFMA.FTZ R33, R33, UR51, -R38.reuse ;  /* 0x0000003321217c23 */ /* 0x100fe20008010826 */
[--C-:B------:R-:W-:Y:S01]  /*16370*/  FFMA.FTZ R79, R24, UR51, -R38.reuse ;  /* 0x00000033184f7c23 */ /* 0x100fe20008010826 */
[----:B------:R-:W-:Y:S01]  /*16380*/  FMUL.FTZ R7, R42, UR51 ;  /* 0x000000332a077c20 */ /* 0x000fe20008410000 */
[--C-:B------:R-:W-:Y:S01]  /*16390*/  FFMA.FTZ R42, R11, UR51, -R38.reuse ;  /* 0x000000330b2a7c23 */ /* 0x100fe20008010826 */
[--C-:B------:R-:W-:Y:S01]  /*163a0*/  FFMA.FTZ R11, R80, UR51, -R38.reuse ;  /* 0x00000033500b7c23 */ /* 0x100fe20008010826 */
[----:B------:R-:W-:Y:S01]  /*163b0*/  FMUL.FTZ R80, R6, UR51 ;  /* 0x0000003306507c20 */ /* 0x000fe20008410000 */
[--C-:B------:R-:W-:Y:S01]  /*163c0*/  FFMA.FTZ R26, R26, UR51, -R38.reuse ;  /* 0x000000331a1a7c23 */ /* 0x100fe20008010826 */
[--C-:B------:R-:W-:Y:S01]  /*163d0*/  FFMA.FTZ R28, R28, UR51, -R38.reuse ;  /* 0x000000331c1c7c23 */ /* 0x100fe20008010826 */
[----:B------:R-:W-:Y:S01]  /*163e0*/  FFMA.FTZ R30, R30, UR51, -R38 ;  /* 0x000000331e1e7c23 */ /* 0x000fe20008010826 */
[----:B------:R-:W-:Y:S01]  /*163f0*/  FFMA.FTZ R78, R153, UR51, -R80 ;  /* 0x00000033994e7c23 */ /* 0x000fe20008010850 */
        /* <DEDUP_REMOVED lines=42> */
[--C-:B0-----:R-:W-:Y:S01]  /*166a0*/  FFMA.FTZ R33, R152, UR51, -R80.reuse ;  /* 0x0000003398217c23 */ /* 0x101fe20008010850 */
        /* <DEDUP_REMOVED lines=12> */
[----:B------:R-:W-:-:S02]  /*16770*/  FFMA.FTZ R21, R21, UR51, -R80 ;  /* 0x0000003315157c23 */ /* 0x000fc40008010850 */
[----:B------:R-:W0:Y:S01]  /*16780*/  MUFU.EX2 R78, R78 ;  /* 0x0000004e004e7308 */ /* 0x000e220000000800 */
[----:B-1----:R-:W-:-:S07]  /*16790*/  FFMA.FTZ R4, R8, R4, R32 ;  /* 0x0000000408047223 */ /* 0x002fce0000010020 */
[----:B------:R1:W-:Y:S08]  /*167a0*/  MUFU.EX2 R42, R76 ;  /* 0x0000004c002a7308 */ /* 0x0003f00000000800 */
[----:B------:R-:W2:Y:S01]  /*167b0*/  MUFU.EX2 R79, R79 ;  /* 0x0000004f004f7308 */ /* 0x000ea20000000800 */
[----:B-1----:R-:W-:Y:S01]  /*167c0*/  FFMA.FTZ R76, R151, UR51, -R80 ;  /* 0x00000033974c7c23 */ /* 0x002fe20008010850 */
[----:B0-----:R-:W-:-:S06]  /*167d0*/  FFMA.FTZ R3, R7, R3, R78 ;  /* 0x0000000307037223 */ /* 0x001fcc000001004e */
[----:B------:R-:W-:Y:S08]  /*167e0*/  MUFU.EX2 R73, R24 ;  /* 0x0000001800497308 */ /* 0x000ff00000000800 */
[----:B------:R-:W0:Y:S01]  /*167f0*/  MUFU.EX2 R33, R33 ;  /* 0x0000002100217308 */ /* 0x000e220000000800 */
[----:B--2---:R-:W-:-:S07]  /*16800*/  FADD.FTZ R4, R79, R4 ;  /* 0x000000044f047221 */ /* 0x004fce0000010000 */
[----:B------:R1:W-:Y:S08]  /*16810*/  MUFU.EX2 R24, R35 ;  /* 0x0000002300187308 */ /* 0x0003f00000000800 */
[----:B------:R-:W2:Y:S01]  /*16820*/  MUFU.EX2 R34, R26 ;  /* 0x0000001a00227308 */ /* 0x000ea20000000800 */
[----:B-1----:R-:W-:-:S07]  /*16830*/  FFMA.FTZ R35, R150, UR51, -R80 ;  /* 0x0000003396237c23 */ /* 0x002fce0008010850 */
[----:B------:R-:W1:Y:S08]  /*16840*/  MUFU.EX2 R76, R76 ;  /* 0x0000004c004c7308 */ /* 0x000e700000000800 */
[----:B------:R-:W3:Y:S08]  /*16850*/  MUFU.EX2 R77, R28 ;  /* 0x0000001c004d7308 */ /* 0x000ef00000000800 */
[----:B------:R-:W4:Y:S08]  /*16860*/  MUFU.EX2 R35, R35 ;  /* 0x0000002300237308 */ /* 0x000f300000000800 */
[----:B------:R5:W-:Y:S08]  /*16870*/  MUFU.EX2 R26, R37 ;  /* 0x00000025001a7308 */ /* 0x000bf00000000800 */
[----:B------:R-:W4:Y:S01]  /*16880*/  MUFU.EX2 R36, R30 ;  /* 0x0000001e00247308 */ /* 0x000f220000000800 */
[----:B-----5:R-:W-:-:S07]  /*16890*/  FFMA.FTZ R37, R10, UR51, -R80 ;  /* 0x000000330a257c23 */ /* 0x020fce0008010850 */
[----:B------:R-:W5:Y:S08]  /*168a0*/  MUFU.EX2 R74, R74 ;  /* 0x0000004a004a7308 */ /* 0x000f700000000800 */
[----:B------:R-:W-:Y:S08]  /*168b0*/  MUFU.EX2 R28, R45 ;  /* 0x0000002d001c7308 */ /* 0x000ff00000000800 */
[----:B------:R-:W5:Y:S08]  /*168c0*/  MUFU.EX2 R75, R75 ;  /* 0x0000004b004b7308 */ /* 0x000f700000000800 */
[----:B------:R0:W-:Y:S08]  /*168d0*/  MUFU.EX2 R45, R66 ;  /* 0x00000042002d7308 */ /* 0x0001f00000000800 */
[----:B------:R-:W5:Y:S01]  /*168e0*/  MUFU.EX2 R37, R37 ;  /* 0x0000002500257308 */ /* 0x000f620000000800 */
[----:B0-----:R-:W-:Y:S01]  /*168f0*/  FFMA.FTZ R66, R12, UR51, -R80 ;  /* 0x000000330c427c23 */ /* 0x001fe20008010850 */
[----:B------:R-:W-:Y:S01]  /*16900*/  FADD.FTZ R80, R33, R3 ;  /* 0x0000000321507221 */ /* 0x000fe20000010000 */
[----:B--2---:R-:W-:-:S03]  /*16910*/  FADD.FTZ R3, R34, R4 ;  /* 0x0000000422037221 */ /* 0x004fc60000010000 */
[----:B-1----:R-:W-:Y:S01]  /*16920*/  FADD.FTZ R4, R76, R80 ;  /* 0x000000504c047221 */ /* 0x002fe20000010000 */
[----:B---3--:R-:W-:Y:S01]  /*16930*/  FADD.FTZ R3, R77, R3 ;  /* 0x000000034d037221 */ /* 0x008fe20000010000 */
[----:B------:R-:W0:Y:S02]  /*16940*/  MUFU.EX2 R72, R72 ;  /* 0x0000004800487308 */ /* 0x000e240000000800 */
[----:B----4-:R-:W-:Y:S01]  /*16950*/  FADD.FTZ R4, R35, R4 ;  /* 0x0000000423047221 */ /* 0x010fe20000010000 */
[----:B------:R-:W-:-:S03]  /*16960*/  FADD.FTZ R3, R36, R3 ;  /* 0x0000000324037221 */ /* 0x000fc60000010000 */
[----:B-----5:R-:W-:Y:S01]  /*16970*/  FADD.FTZ R4, R74, R4 ;  /* 0x000000044a047221 */ /* 0x020fe20000010000 */
[----:B------:R-:W-:Y:S01]  /*16980*/  FADD.FTZ R3, R75, R3 ;  /* 0x000000034b037221 */ /* 0x000fe20000010000 */
[----:B------:R-:W1:Y:S02]  /*16990*/  MUFU.EX2 R39, R39 ;  /* 0x0000002700277308 */ /* 0x000e640000000800 */
[----:B------:R-:W-:Y:S01]  /*169a0*/  FADD.FTZ R4, R37, R4 ;  /* 0x0000000425047221 */ /* 0x000fe20000010000 */
[----:B------:R-:W-:-:S04]  /*169b0*/  FADD.FTZ R3, R38, R3 ;  /* 0x0000000326037221 */ /* 0x000fc80000010000 */
[----:B------:R-:W-:Y:S01]  /*169c0*/  FADD.FTZ R3, R73, R3 ;  /* 0x0000000349037221 */ /* 0x000fe20000010000 */
[----:B------:R-:W2:Y:S01]  /*169d0*/  MUFU.EX2 R70, R70 ;  /* 0x0000004600467308 */ /* 0x000ea20000000800 */
[----:B0-----:R-:W-:Y:S02]  /*169e0*/  FADD.FTZ R4, R72, R4 ;  /* 0x0000000448047221 */ /* 0x001fe40000010000 */
[----:B------:R-:W-:-:S05]  /*169f0*/  FADD.FTZ R3, R24, R3 ;  /* 0x0000000318037221 */ /* 0x000fca0000010000 */
[----:B------:R-:W0:Y:S01]  /*16a00*/  MUFU.EX2 R71, R71 ;  /* 0x0000004700477308 */ /* 0x000e220000000800 */
[----:B-1----:R-:W-:-:S07]  /*16a10*/  FADD.FTZ R4, R39, R4 ;  /* 0x0000000427047221 */ /* 0x002fce0000010000 */
[----:B------:R-:W1:Y:S01]  /*16a20*/  MUFU.EX2 R25, R25 ;  /* 0x0000001900197308 */ /* 0x000e620000000800 */
[----:B--2---:R-:W-:-:S07]  /*16a30*/  FADD.FTZ R4, R70, R4 ;  /* 0x0000000446047221 */ /* 0x004fce0000010000 */
[----:B------:R-:W2:Y:S01]  /*16a40*/  MUFU.EX2 R68, R68 ;  /* 0x0000004400447308 */ /* 0x000ea20000000800 */
[----:B0-----:R-:W-:-:S04]  /*16a50*/  FADD.FTZ R3, R71, R3 ;  /* 0x0000000347037221 */ /* 0x001fc80000010000 */
[----:B------:R-:W-:-:S03]  /*16a60*/  FADD.FTZ R3, R26, R3 ;  /* 0x000000031a037221 */ /* 0x000fc60000010000 */
        /* <DEDUP_REMOVED lines=63> */
[----:B-1----:R-:W-:Y:S01]  /*16e60*/  FADD.FTZ R4, R41, R4 ;  /* 0x0000000429047221 */ /* 0x002fe20000010000 */
[----:B------:R-:W-:-:S06]  /*16e70*/  FADD.FTZ R3, R45, R3 ;  /* 0x000000032d037221 */ /* 0x000fcc0000010000 */
        /* <DEDUP_REMOVED lines=20> */
.L_x_1548:
[----:B------:R-:W2:Y:S04]  /*16fc0*/  LDL R84, [R1] ;  /* 0x0000000001547983 */ /* 0x000ea80000100800 */
[----:B------:R-:W3:Y:S04]  /*16fd0*/  LDL R85, [R1+0x70] ;  /* 0x0000700001557983 */ /* 0x000ee80000100800 */
[----:B------:R-:W4:Y:S01]  /*16fe0*/  LDL R82, [R1+0x8] ;  /* 0x0000080001527983 */ /* 0x000f220000100800 */
[----:B------:R-:W-:-:S03]  /*16ff0*/  IMAD R9, R9, 0x8, R2 ;  /* 0x0000000809097824 */ /* 0x000fc600078e0202 */
[----:B------:R-:W5:Y:S04]  /*17000*/  LDL R81, [R1+0x4] ;  /* 0x0000040001517983 */ /* 0x000f680000100800 */
[----:B------:R-:W5:Y:S01]  /*17010*/  LDL R83, [R1+0x74] ;  /* 0x0000740001537983 */ /* 0x000f620000100800 */
[----:B------:R-:W-:Y:S02]  /*17020*/  VIADD R9, R9, 0x2d860 ;  /* 0x0002d86009097836 */ /* 0x000fe40000000000 */
[----:B------:R-:W-:-:S05]  /*17030*/  IMAD.U32 R80, RZ, RZ, UR38 ;  /* 0x00000026ff507e24 */ /* 0x000fca000f8e00ff */
[----:B------:R-:W-:-:S04]  /*17040*/  PRMT R9, R80, 0x654, R9 ;  /* 0x0000065450097816 */ /* 0x000fc80000000009 */
[----:B------:R0:W-:Y:S02]  /*17050*/  SYNCS.ARRIVE.TRANS64.RED.A1T0 RZ, [R9+URZ], RZ ;  /* 0x000000ff09ff79a7 */ /* 0x0001e4000810043f */
[----:B0-----:R-:W5:Y:S01]  /*17060*/  LDL R9, [R1+0x44] ;  /* 0x0000440001097983 */ /* 0x001f620000100800 */
        /* <DEDUP_REMOVED lines=19> */
[----:B------:R-:W-:Y:S01]  /*171a0*/  F2FP.BF16.F32.PACK_AB R43, R43, R44 ;  /* 0x0000002c2b2b723e */ /* 0x000fe200000010ff */
        /* <DEDUP_REMOVED lines=50> */
[----:B--2---:R0:W-:Y:S04]  /*174d0*/  STSM.16.M88.4 [R84+0x21800], R32 ;  /* 0x0218002054007844 */ /* 0x0041e80000000200 */
[----:B---3--:R1:W-:Y:S04]  /*174e0*/  STSM.16.M88.4 [R85], R36 ;  /* 0x0000002455007844 */ /* 0x0083e80000000200 */
[----:B----4-:R2:W-:Y:S04]  /*174f0*/  STSM.16.M88.4 [R82], R24 ;  /* 0x0000001852007844 */ /* 0x0105e80000000200 */
[----:B-----5:R3:W-:Y:S01]  /*17500*/  STSM.16.M88.4 [R81], R28 ;  /* 0x0000001c51007844 */ /* 0x0207e20000000200 */
[----:B0-----:R-:W-:-:S02]  /*17510*/  F2FP.BF16.F32.PACK_AB R32, R63, R62 ;  /* 0x0000003e3f20723e */ /* 0x001fc400000010ff */
[----:B------:R-:W-:Y:S02]  /*17520*/  F2FP.BF16.F32.PACK_AB R33, R60, R61 ;  /* 0x0000003d3c21723e */ /* 0x000fe400000010ff */
[----:B------:R-:W-:Y:S02]  /*17530*/  F2FP.BF16.F32.PACK_AB R34, R59, R58 ;  /* 0x0000003a3b22723e */ /* 0x000fe400000010ff */
[----:B------:R-:W-:Y:S02]  /*17540*/  F2FP.BF16.F32.PACK_AB R35, R56, R57 ;  /* 0x000000393823723e */ /* 0x000fe400000010ff */
[----:B-1----:R-:W-:Y:S02]  /*17550*/  F2FP.BF16.F32.PACK_AB R36, R55, R54 ;  /* 0x000000363724723e */ /* 0x002fe400000010ff */
[----:B------:R-:W-:Y:S02]  /*17560*/  F2FP.BF16.F32.PACK_AB R37, R52, R53 ;  /* 0x000000353425723e */ /* 0x000fe400000010ff */
[----:B------:R-:W-:-:S02]  /*17570*/  F2FP.BF16.F32.PACK_AB R38, R51, R50 ;  /* 0x000000323326723e */ /* 0x000fc400000010ff */
[----:B------:R-:W-:Y:S02]  /*17580*/  F2FP.BF16.F32.PACK_AB R39, R48, R49 ;  /* 0x000000313027723e */ /* 0x000fe400000010ff */
[----:B--2---:R-:W-:Y:S02]  /*17590*/  F2FP.BF16.F32.PACK_AB R24, R10, R11 ;  /* 0x0000000b0a18723e */ /* 0x004fe400000010ff */
[----:B------:R-:W-:Y:S02]  /*175a0*/  F2FP.BF16.F32.PACK_AB R25, R15, R14 ;  /* 0x0000000e0f19723e */ /* 0x000fe400000010ff */
[----:B------:R-:W-:Y:S02]  /*175b0*/  F2FP.BF16.F32.PACK_AB R26, R13, R12 ;  /* 0x0000000c0d1a723e */ /* 0x000fe400000010ff */
        /* <DEDUP_REMOVED lines=10> */
[----:B0-----:R-:W0:Y:S01]  /*17660*/  FENCE.VIEW.ASYNC.S ;  /* 0x00000000000073c6 */ /* 0x001e220000000000 */
[C---:B------:R-:W-:Y:S01]  /*17670*/  ISETP.GT.AND P1, PT, R0.reuse, R9, PT ;  /* 0x000000090000720c */ /* 0x040fe20003f24270 */
[----:B------:R-:W-:-:S02]  /*17680*/  VIADD R0, R0, 0xffffffff ;  /* 0xffffffff00007836 */ /* 0x000fc40000000000 */
[----:B------:R-:W-:Y:S02]  /*17690*/  IMAD.MOV.U32 R10, RZ, RZ, R23 ;  /* 0x000000ffff0a7224 */ /* 0x000fe400078e0017 */
[----:B------:R-:W-:Y:S01]  /*176a0*/  IMAD.MOV.U32 R9, RZ, RZ, R17 ;  /* 0x000000ffff097224 */ /* 0x000fe200078e0011 */
[----:B0-----:R-:W-:-:S07]  /*176b0*/  NOP ;  /* 0x0000000000007918 */ /* 0x001fce0000000000 */
[----:B---3--:R-:W-:Y:S05]  /*176c0*/  @P1 BRA `(.L_x_1549) ;  /* 0xffffffd000cc1947 */ /* 0x008fea000383ffff */
.L_x_1537:
[----:B------:R-:W2:Y:S02]  /*176d0*/  LDL R7, [R1+0xa0] ;  /* 0x0000a00001077983 */ /* 0x000ea40000100800 */
[----:B--2---:R-:W-:-:S13]  /*176e0*/  ISETP.GE.AND P1, PT, R0, R7, PT ;  /* 0x000000070000720c */ /* 0x004fda0003f26270 */
[----:B------:R-:W-:Y:S05]  /*176f0*/  @!P1 BRA `(.L_x_1550) ;  /* 0x0000003c00889947 */ /* 0x000fea0003800000 */
[----:B------:R-:W-:Y:S02]  /*17700*/  IMAD.MOV.U32 R8, RZ, RZ, R6 ;  /* 0x000000ffff087224 */ /* 0x000fe400078e0006 */
[----:B------:R-:W-:Y:S02]  /*17710*/  IMAD.MOV.U32 R9, RZ, RZ, R5 ;  /* 0x000000ffff097224 */ /* 0x000fe400078e0005 */
[----:B------:R-:W-:Y:S02]  /*17720*/  IMAD.MOV.U32 R10, RZ, RZ, R23 ;  /* 0x000000ffff0a7224 */ /* 0x000fe400078e0017 */
[----:B------:R-:W-:-:S07]  /*17730*/  IMAD.MOV.U32 R7, RZ, RZ, R17 ;  /* 0x000000ffff077224 */ /* 0x000fce00078e0011 */
.L_x_1570:
        /* <DEDUP_REMOVED lines=9> */
.L_x_1552:
        /* <DEDUP_REMOVED lines=8> */
.L_x_1553:
[----:B------:R-:W-:Y:S04]  /*17850*/  BSSY B0, `(.L_x_1551) ;  /* 0x0000004000007945 */ /* 0x000fe80003800000 */
[----:B--2---:R-:W-:Y:S05]  /*17860*/  @P2 BRA `(.L_x_1554) ;  /* 0x0000000000082947 */ /* 0x004fea0003800000 */
[----:B------:R-:W2:Y:S02]  /*17870*/  SYNCS.PHASECHK.TRANS64.TRYWAIT P2, [R5+URZ+0x2d830], R6 ;  /* 0x02d83006050075a7 */ /* 0x000ea4000804017f */
[----:B--2---:R-:W-:Y:S05]  /*17880*/  @!P2 BRA `(.L_x_1555) ;  /* 0x00000100009ca947 */ /* 0x004fea0003800000 */
.L_x_1554:
[----:B------:R-:W-:Y:S05]  /*17890*/  BSYNC B0 ;  /* 0x0000000000007941 */ /* 0x000fea0003800000 */
.L_x_1551:
        /* <DEDUP_REMOVED lines=70> */
.L_x_1557:
[----:B------:R-:W-:Y:S01]  /*17d00*/  SHF.L.U32 R5, R10, 0x1f, RZ ;  /* 0x0000001f0a057819 */ /* 0x000fe200000006ff */
[----:B------:R-:W-:-:S04]  /*17d10*/  IMAD R6, R7, 0x8, R2 ;  /* 0x0000000807067824 */ /* 0x000fc800078e0202 */
[----:B------:R0:W1:Y:S01]  /*17d20*/  SYNCS.PHASECHK.TRANS64.TRYWAIT P1, [R6+URZ+0x2d850], R5 ;  /* 0x02d85005060075a7 */ /* 0x000062000802017f */
[----:B------:R-:W-:Y:S05]  /*17d30*/  @!P0 BRA `(.L_x_1558) ;  /* 0x0000000000048947 */ /* 0x000fea0003800000 */
[----:B------:R-:W-:Y:S01]  /*17d40*/  BPT.TRAP 0x1 ;  /* 0x000000040000795c */ /* 0x000fe20000300000 */
.L_x_1558:
[----:B-1----:R-:W-:Y:S05]  /*17d50*/  @P1 BRA `(.L_x_1556) ;  /* 0x0000000000081947 */ /* 0x002fea0003800000 */
[----:B------:R-:W1:Y:S02]  /*17d60*/  SYNCS.PHASECHK.TRANS64.TRYWAIT P1, [R6+URZ+0x2d850], R5 ;  /* 0x02d85005060075a7 */ /* 0x000e64000802017f */
[----:B-1----:R-:W-:Y:S05]  /*17d70*/  @!P1 BRA `(.L_x_1559) ;  /* 0x000000fc00749947 */ /* 0x002fea0003800000 */
.L_x_1556:
        /* <DEDUP_REMOVED lines=96> */
.L_x_1560:
[----:B------:R-:W2:Y:S01]  /*18380*/  LDL R11, [R1+0x5c] ;  /* 0x00005c00010b7983 */ /* 0x000ea20000100800 */
[----:B------:R-:W1:Y:S03]  /*18390*/  LDC R6, c[0x0][0x448] ;  /* 0x00011200ff067b82 */ /* 0x000e660000000800 */
[----:B0-----:R-:W2:Y:S05]  /*183a0*/  LDL R5, [R1+0x9c] ;  /* 0x00009c0001057983 */ /* 0x001eaa0000100800 */
[----:B------:R-:W0:Y:S01]  /*183b0*/  LDC R139, c[0x0][0x9e4] ;  /* 0x00027900ff8b7b82 */ /* 0x000e220000000800 */
[----:B-1----:R-:W-:-:S13]  /*183c0*/  ISETP.NE.AND P1, PT, R6, 0x1, PT ;  /* 0x000000010600780c */ /* 0x002fda0003f25270 */
[----:B------:R-:W1:Y:S08]  /*183d0*/  @P1 LDC R10, c[0x0][0x44c] ;  /* 0x00011300ff0a1b82 */ /* 0x000e700000000800 */
[----:B------:R-:W3:Y:S01]  /*183e0*/  @P1 LDC R6, c[0x0][0x450] ;  /* 0x00011400ff061b82 */ /* 0x000ee20000000800 */
[----:B------:R-:W-:Y:S01]  /*183f0*/  FMUL.FTZ R141, R38, UR43 ;  /* 0x0000002b268d7c20 */ /* 0x000fe20008410000 */
[----:B------:R-:W-:-:S02]  /*18400*/  IMAD.U32 R38, RZ, RZ, UR38 ;  /* 0x00000026ff267e24 */ /* 0x000fc4000f8e00ff */
        /* <DEDUP_REMOVED lines=54> */
[----:B0-----:R-:W-:-:S02]  /*18770*/  ISETP.GE.AND P3, PT, R139, 0x1, PT ;  /* 0x000000018b00780c */ /* 0x001fc40003f66270 */
[----:B------:R-:W-:Y:S01]  /*18780*/  IADD3 R86, -R156, 0x1, -R76 ;  /* 0x000000019c567810 */ /* 0x000fe20007ffe94c */
[----:B------:R-:W0:Y:S03]  /*18790*/  MUFU.TANH R150, R150 ;  /* 0x0000009600967308 */ /* 0x000e260000002400 */
[----:B------:R-:W-:-:S05]  /*187a0*/  IADD3 R86, -R154, R86, R157 ;  /* 0x000000569a567210 */ /* 0x000fca0007ffe19d */
[----:B------:R-:W4:Y:S01]  /*187b0*/  MUFU.TANH R146, R146 ;  /* 0x0000009200927308 */ /* 0x000f220000002400 */
[----:B------:R-:W-:-:S07]  /*187c0*/  VIADD R85, R86, UR42 ;  /* 0x0000002a56557c36 */ /* 0x000fce0008000000 */
        /* <DEDUP_REMOVED lines=20> */
[----:B--2---:R-:W-:-:S02]  /*18910*/  IMAD.IADD R5, R5, 0x1, R11 ;  /* 0x0000000105057824 */ /* 0x004fc400078e020b */
[----:B------:R-:W-:Y:S01]  /*18920*/  FMUL.FTZ R11, R24, UR43 ;  /* 0x0000002b180b7c20 */ /* 0x000fe20008410000 */
[----:B------:R-:W-:Y:S01]  /*18930*/  FMUL.FTZ R24, R28, UR43 ;  /* 0x0000002b1c187c20 */ /* 0x000fe20008410000 */
[----:B------:R-:W-:Y:S01]  /*18940*/  FMUL.FTZ R28, R32, UR43 ;  /* 0x0000002b201c7c20 */ /* 0x000fe20008410000 */
[----:B------:R-:W-:Y:S01]  /*18950*/  FMUL.FTZ R32, R36, UR43 ;  /* 0x0000002b24207c20 */ /* 0x000fe20008410000 */
[----:B-1----:R-:W-:-:S04]  /*18960*/  @P1 IMAD.HI.U32 R10, R5, R10, RZ ;  /* 0x0000000a050a1227 */ /* 0x002fc800078e00ff */
[----:B------:R-:W-:Y:S01]  /*18970*/  IMAD R36, R17, 0x8, R2 ;  /* 0x0000000811247824 */ /* 0x000fe200078e0202 */
[----:B---3--:R-:W-:-:S03]  /*18980*/  @P1 SHF.R.U32.HI R5, RZ, R6, R10 ;  /* 0x00000006ff051219 */ /* 0x008fc6000001160a */
[----:B------:R-:W-:-:S05]  /*18990*/  VIADD R36, R36, 0x2d840 ;  /* 0x0002d84024247836 */ /* 0x000fca0000000000 */
[----:B------:R-:W-:Y:S02]  /*189a0*/  PRMT R38, R38, 0x654, R36 ;  /* 0x0000065426267816 */ /* 0x000fe40000000024 */
[----:B------:R-:W1:Y:S01]  /*189b0*/  SHFL.IDX PT, R36, R5, RZ, 0x1c1f ;  /* 0x001c1fff05247589 */ /* 0x000e6200000e0000 */
[----:B------:R-:W-:Y:S01]  /*189c0*/  FMUL.FTZ R10, R25, UR43 ;  /* 0x0000002b190a7c20 */ /* 0x000fe20008410000 */
[----:B------:R-:W-:Y:S01]  /*189d0*/  FMUL.FTZ R6, R42, UR43 ;  /* 0x0000002b2a067c20 */ /* 0x000fe20008410000 */
[----:B------:R-:W-:Y:S01]  /*189e0*/  FMUL.FTZ R25, R43, UR43 ;  /* 0x0000002b2b197c20 */ /* 0x000fe20008410000 */
[----:B------:R-:W-:Y:S01]  /*189f0*/  FMUL.FTZ R42, R48, UR43 ;  /* 0x0000002b302a7c20 */ /* 0x000fe20008410000 */
[----:B------:R-:W-:Y:S01]  /*18a00*/  FMUL.FTZ R48, R71, UR43 ;  /* 0x0000002b47307c20 */ /* 0x000fe20008410000 */
[----:B------:R-:W-:Y:S01]  /*18a10*/  FMUL.FTZ R43, R79, UR43 ;  /* 0x0000002b4f2b7c20 */ /* 0x000fe20008410000 */
[----:B------:R-:W2:Y:S08]  /*18a20*/  MUFU.TANH R11, R11 ;  /* 0x0000000b000b7308 */ /* 0x000eb00000002400 */
[----:B------:R-:W3:Y:S08]  /*18a30*/  MUFU.TANH R15, R15 ;  /* 0x0000000f000f7308 */ /* 0x000ef00000002400 */
        /* <DEDUP_REMOVED lines=31> */
[----:B------:R-:W-:Y:S01]  /*18c30*/  VIADD R86, R86, UR52 ;  /* 0x0000003456567c36 */ /* 0x000fe20008000000 */
[----:B------:R0:W-:Y:S06]  /*18c40*/  SYNCS.ARRIVE.TRANS64.RED.A1T0 RZ, [R38+URZ], RZ ;  /* 0x000000ff26ff79a7 */ /* 0x0001ec000810043f */
        /* <DEDUP_REMOVED lines=9> */
[----:B-1----:R-:W-:-:S02]  /*18ce0*/  IMAD.IADD R87, R36, 0x1, R85 ;  /* 0x0000000124577824 */ /* 0x002fc400078e0255 */
[----:B------:R-:W-:Y:S01]  /*18cf0*/  IMAD.IADD R139, R36, 0x1, R86 ;  /* 0x00000001248b7824 */ /* 0x000fe200078e0256 */
[----:B--234-:R-:W-:Y:S06]  /*18d00*/  @!P3 BRA `(.L_x_1561) ;  /* 0x000000000058b947 */ /* 0x01cfec0003800000 */
[----:B------:R-:W-:Y:S01]  /*18d10*/  IADD3 R36, -R154, R157, R36 ;  /* 0x0000009d9a247210 */ /* 0x000fe20007ffe124 */
[----:B------:R-:W-:Y:S03]  /*18d20*/  BSSY B0, `(.L_x_1562) ;  /* 0x0000010000007945 */ /* 0x000fe60003800000 */
[----:B------:R-:W-:-:S13]  /*18d30*/  ISETP.GT.AND P1, PT, R36, -0x1, PT ;  /* 0xffffffff2400780c */ /* 0x000fda0003f24270 */
[----:B------:R-:W-:Y:S05]  /*18d40*/  @P1 BRA `(.L_x_1563) ;  /* 0x0000000000201947 */ /* 0x000fea0003800000 */
[----:B0-----:R-:W-:Y:S01]  /*18d50*/  IMAD.U32 R38, RZ, RZ, UR5 ;  /* 0x00000005ff267e24 */ /* 0x001fe2000f8e00ff */
[----:B------:R-:W-:-:S04]  /*18d60*/  LOP3.LUT R36, RZ, R36, RZ, 0x33, !PT ;  /* 0x00000024ff247212 */ /* 0x000fc800078e33ff */
[----:B------:R-:W-:-:S13]  /*18d70*/  ISETP.NE.AND P1, PT, R38, 0x1, PT ;  /* 0x000000012600780c */ /* 0x000fda0003f25270 */
[----:B------:R-:W0:Y:S02]  /*18d80*/  @P1 LDC.64 R50, c[0x0][0x9e8] ;  /* 0x00027a00ff321b82 */ /* 0x000e240000000a00 */
[----:B0-----:R-:W-:-:S05]  /*18d90*/  @P1 IMAD.HI.U32 R50, R36, R50, RZ ;  /* 0x0000003224321227 */ /* 0x001fca00078e00ff */
[----:B------:R-:W-:-:S04]  /*18da0*/  @P1 SHF.R.U32.HI R36, RZ, R51, R50 ;  /* 0x00000033ff241219 */ /* 0x000fc80000011632 */
[----:B------:R-:W-:Y:S01]  /*18db0*/  LOP3.LUT R36, RZ, R36, RZ, 0x33, !PT ;  /* 0x00000024ff247212 */ /* 0x000fe200078e33ff */
[----:B------:R-:W-:Y:S06]  /*18dc0*/  BRA `(.L_x_1564) ;  /* 0x0000000000147947 */ /* 0x000fec0003800000 */
.L_x_1563:
[----:B0-----:R-:W-:-:S05]  /*18dd0*/  IMAD.U32 R38, RZ, RZ, UR5 ;  /* 0x00000005ff267e24 */ /* 0x001fca000f8e00ff */
[----:B------:R-:W-:-:S13]  /*18de0*/  ISETP.NE.AND P1, PT, R38, 0x1, PT ;  /* 0x000000012600780c */ /* 0x000fda0003f25270 */
[----:B------:R-:W0:Y:S02]  /*18df0*/  @P1 LDC.64 R50, c[0x0][0x9e8] ;  /* 0x00027a00ff321b82 */ /* 0x000e240000000a00 */
[----:B0-----:R-:W-:-:S05]  /*18e00*/  @P1 IMAD.HI.U32 R50, R36, R50, RZ ;  /* 0x0000003224321227 */ /* 0x001fca00078e00ff */
[----:B------:R-:W-:-:S07]  /*18e10*/  @P1 SHF.R.U32.HI R36, RZ, R51, R50 ;  /* 0x00000033ff241219 */ /* 0x000fce0000011632 */
.L_x_1564:
[----:B------:R-:W-:Y:S05]  /*18e20*/  BSYNC B0 ;  /* 0x0000000000007941 */ /* 0x000fea0003800000 */
.L_x_1562:
[----:B------:R-:W-:-:S04]  /*18e30*/  IMAD R36, R36, R38, -R76 ;  /* 0x0000002624247224 */ /* 0x000fc800078e0a4c */
[----:B------:R-:W-:-:S05]  /*18e40*/  IMAD.IADD R36, R36, 0x1, -R156 ;  /* 0x0000000124247824 */ /* 0x000fca00078e0a9c */
[----:B------:R-:W-:Y:S02]  /*18e50*/  VIMNMX R139, R139, R36, !PT ;  /* 0x000000248b8b7248 */ /* 0x000fe40007fe0100 */
[----:B------:R-:W-:-:S07]  /*18e60*/  VIADDMNMX R87, R36, R38, R87, PT ;  /* 0x0000002624577246 */ /* 0x000fce0003800157 */
.L_x_1561:
[----:B------:R-:W-:Y:S01]  /*18e70*/  ISETP.GT.AND P5, PT, R0, -0x1, PT ;  /* 0xffffffff0000780c */ /* 0x000fe20003fa4270 */
[----:B------:R-:W1:Y:S03]  /*18e80*/  SHFL.IDX PT, R5, R5, 0x1, 0x1c1f ;  /* 0x003c1f0005057f89 */ /* 0x000e6600000e0000 */
[C---:B------:R-:W-:Y:S02]  /*18e90*/  ISETP.GT.AND P2, PT, R139.reuse, RZ, P5 ;  /* 0x000000ff8b00720c */ /* 0x040fe40002f44270 */
[----:B------:R-:W-:Y:S02]  /*18ea0*/  ISETP.GT.AND P1, PT, R139, 0x1, P5 ;  /* 0x000000018b00780c */ /* 0x000fe40002f24270 */
[C---:B------:R-:W-:Y:S02]  /*18eb0*/  ISETP.LT.OR P2, PT, R87.reuse, 0x1, P2 ;  /* 0x000000015700780c */ /* 0x040fe40001741670 */
[----:B------:R-:W-:-:S02]  /*18ec0*/  ISETP.LT.OR P1, PT, R87, 0x2, P1 ;  /* 0x000000025700780c */ /* 0x000fc40000f21670 */
[----:B------:R-:W-:Y:S02]  /*18ed0*/  FSEL R82, R11, -INF , !P2 ;  /* 0xff8000000b527808 */ /* 0x000fe40005000000 */
[----:B0-----:R-:W-:Y:S02]  /*18ee0*/  FSEL R79, R10, -INF , !P1 ;  /* 0xff8000000a4f7808 */ /* 0x001fe40004800000 */
[C---:B------:R-:W-:Y:S02]  /*18ef0*/  ISETP.GT.AND P2, PT, R139.reuse, 0x8, P5 ;  /* 0x000000088b00780c */ /* 0x040fe40002f44270 */
[----:B------:R-:W-:Y:S02]  /*18f00*/  ISETP.GT.AND P1, PT, R139, 0x9, P5 ;  /* 0x000000098b00780c */ /* 0x000fe40002f24270 */
[C---:B------:R-:W-:Y:S02]  /*18f10*/  ISETP.LT.OR P2, PT, R87.reuse, 0x9, P2 ;  /* 0x000000095700780c */ /* 0x040fe40001741670 */
[----:B------:R-:W-:-:S02]  /*18f20*/  ISETP.LT.OR P1, PT, R87, 0xa, P1 ;  /* 0x0000000a5700780c */ /* 0x000fc40000f21670 */
[----:B------:R-:W-:Y:S01]  /*18f30*/  FSEL R81, R24, -INF , !P2 ;  /* 0xff80000018517808 */ /* 0x000fe20005000000 */
[--C-:B-1----:R-:W-:Y:S01]  /*18f40*/  IMAD.IADD R85, R85, 0x1, R5.reuse ;  /* 0x0000000155557824 */ /* 0x102fe200078e0205 */
[----:B------:R-:W-:Y:S01]  /*18f50*/  FSEL R77, R13, -INF , !P1 ;  /* 0xff8000000d4d7808 */ /* 0x000fe20004800000 */
[----:B------:R-:W-:Y:S01]  /*18f60*/  IMAD.IADD R86, R86, 0x1, R5 ;  /* 0x0000000156567824 */ /* 0x000fe200078e0205 */
[C---:B------:R-:W-:Y:S02]  /*18f70*/  ISETP.GT.AND P2, PT, R139.reuse, 0x10, P5 ;  /* 0x000000108b00780c */ /* 0x040fe40002f44270 */
[----:B------:R-:W-:Y:S02]  /*18f80*/  ISETP.GT.AND P1, PT, R139, 0x11, P5 ;  /* 0x000000118b00780c */ /* 0x000fe40002f24270 */
[C---:B------:R-:W-:Y:S02]  /*18f90*/  ISETP.LT.OR P2, PT, R87.reuse, 0x11, P2 ;  /* 0x000000115700780c */ /* 0x040fe40001741670 */
[----:B------:R-:W-:-:S02]  /*18fa0*/  ISETP.LT.OR P1, PT, R87, 0x12, P1 ;  /* 0x000000125700780c */ /* 0x000fc40000f21670 */
[----:B------:R-:W-:Y:S02]  /*18fb0*/  FSEL R36, R28, -INF , !P2 ;  /* 0xff8000001c247808 */ /* 0x000fe40005000000 */
[----:B------:R-:W-:Y:S02]  /*18fc0*/  FSEL R75, R26, -INF , !P1 ;  /* 0xff8000001a4b7808 */ /* 0x000fe40004800000 */
        /* <DEDUP_REMOVED lines=77> */
[----:B------:R-:W-:Y:S01]  /*194a0*/  FSEL R80, R83, -INF , !P1 ;  /* 0xff80000053507808 */ /* 0x000fe20004800000 */
[----:B------:R-:W-:Y:S08]  /*194b0*/  @!P3 BRA `(.L_x_1565) ;  /* 0x000000000058b947 */ /* 0x000ff00003800000 */
        /* <DEDUP_REMOVED lines=12> */
.L_x_1567:
[----:B------:R-:W-:-:S05]  /*19580*/  IMAD.U32 R35, RZ, RZ, UR5 ;  /* 0x00000005ff237e24 */ /* 0x000fca000f8e00ff */
[----:B------:R-:W-:-:S13]  /*19590*/  ISETP.NE.AND P1, PT, R35, 0x1, PT ;  /* 0x000000012300780c */ /* 0x000fda0003f25270 */
[----:B------:R-:W0:Y:S02]  /*195a0*/  @P1 LDC.64 R32, c[0x0][0x9e8] ;  /* 0x00027a00ff201b82 */ /* 0x000e240000000a00 */
[----:B0-----:R-:W-:-:S05]  /*195b0*/  @P1 IMAD.HI.U32 R32, R5, R32, RZ ;  /* 0x0000002005201227 */ /* 0x001fca00078e00ff */
[----:B------:R-:W-:-:S07]  /*195c0*/  @P1 SHF.R.U32.HI R5, RZ, R33, R32 ;  /* 0x00000021ff051219 */ /* 0x000fce0000011620 */
.L_x_1568:
[----:B------:R-:W-:Y:S05]  /*195d0*/  BSYNC B0 ;  /* 0x0000000000007941 */ /* 0x000fea0003800000 */
.L_x_1566:
[----:B------:R-:W-:-:S04]  /*195e0*/  IMAD R5, R5, R35, -R76 ;  /* 0x0000002305057224 */ /* 0x000fc800078e0a4c */
[----:B------:R-:W-:-:S05]  /*195f0*/  IMAD.IADD R5, R5, 0x1, -R156 ;  /* 0x0000000105057824 */ /* 0x000fca00078e0a9c */
[----:B------:R-:W-:Y:S02]  /*19600*/  VIMNMX R86, R86, R5, !PT ;  /* 0x0000000556567248 */ /* 0x000fe40007fe0100 */
[----:B------:R-:W-:-:S07]  /*19610*/  VIADDMNMX R85, R5, R35, R85, PT ;  /* 0x0000002305557246 */ /* 0x000fce0003800155 */
.L_x_1565:
        /* <DEDUP_REMOVED lines=30> */
[----:B------:R-:W-:-:S02]  /*19800*/  LOP3.LUT R16, R16, 0xdfffffff, RZ, 0xc0, !PT ;  /* 0xdfffffff10107812 */ /* 0x000fc400078ec0ff */
[----:B------:R-:W-:Y:S02]  /*19810*/  FMNMX.FTZ R5, R65, R5, !PT ;  /* 0x0000000541057209 */ /* 0x000fe40007810000 */
[----:B------:R-:W-:Y:S02]  /*19820*/  @P0 LOP3.LUT R16, R16, 0x20000000, RZ, 0xfc, !PT ;  /* 0x2000000010100812 */ /* 0x000fe400078efcff */
[----:B------:R-:W-:Y:S02]  /*19830*/  FMNMX.FTZ R5, R62, R5, !PT ;  /* 0x000000053e057209 */ /* 0x000fe40007810000 */
[C---:B------:R-:W-:Y:S02]  /*19840*/  ISETP.GT.AND P1, PT, R86.reuse, 0x1, P5 ;  /* 0x000000015600780c */ /* 0x040fe40002f24270 */
[----:B------:R-:W-:Y:S02]  /*19850*/  FMNMX.FTZ R5, R63, R5, !PT ;  /* 0x000000053f057209 */ /* 0x000fe40007810000 */
[----:B------:R-:W-:-:S02]  /*19860*/  ISETP.GT.AND P2, PT, R86, 0x28, P5 ;  /* 0x000000285600780c */ /* 0x000fc40002f44270 */
[----:B------:R-:W-:Y:S02]  /*19870*/  FMNMX.FTZ R5, R58, R5, !PT ;  /* 0x000000053a057209 */ /* 0x000fe40007810000 */
[----:B------:R-:W-:Y:S02]  /*19880*/  LOP3.LUT R16, R16, 0xfffffffd, RZ, 0xc0, !PT ;  /* 0xfffffffd10107812 */ /* 0x000fe400078ec0ff */
[----:B------:R-:W-:Y:S02]  /*19890*/  FMNMX.FTZ R5, R59, R5, !PT ;  /* 0x000000053b057209 */ /* 0x000fe40007810000 */
[C---:B------:R-:W-:Y:S02]  /*198a0*/  ISETP.LT.OR P1, PT, R85.reuse, 0x2, P1 ;  /* 0x000000025500780c */ /* 0x040fe40000f21670 */
[----:B------:R-:W-:Y:S02]  /*198b0*/  FMNMX.FTZ R5, R54, R5, !PT ;  /* 0x0000000536057209 */ /* 0x000fe40007810000 */
[----:B------:R-:W-:-:S02]  /*198c0*/  ISETP.LT.OR P2, PT, R85, 0x29, P2 ;  /* 0x000000295500780c */ /* 0x000fc40001741670 */
[----:B------:R-:W-:Y:S02]  /*198d0*/  FMNMX.FTZ R5, R55, R5, !PT ;  /* 0x0000000537057209 */ /* 0x000fe40007810000 */
[----:B------:R-:W-:Y:S02]  /*198e0*/  ISETP.GT.AND P6, PT, R86, 0x69, P5 ;  /* 0x000000695600780c */ /* 0x000fe40002fc4270 */
[----:B------:R-:W-:Y:S02]  /*198f0*/  FMNMX.FTZ R5, R50, R5, !PT ;  /* 0x0000000532057209 */ /* 0x000fe40007810000 */
[----:B------:R-:W-:Y:S02]  /*19900*/  @P4 LOP3.LUT R16, R16, 0x2, RZ, 0xfc, !PT ;  /* 0x0000000210104812 */ /* 0x000fe400078efcff */
[----:B------:R-:W-:Y:S02]  /*19910*/  FMNMX.FTZ R5, R51, R5, !PT ;  /* 0x0000000533057209 */ /* 0x000fe40007810000 */
[----:B------:R-:W-:-:S02]  /*19920*/  FSEL R33, R146, -INF , !P1 ;  /* 0xff80000092217808 */ /* 0x000fc40004800000 */
[----:B------:R-:W-:Y:S02]  /*19930*/  FMNMX.FTZ R5, R40, R5, !PT ;  /* 0x0000000528057209 */ /* 0x000fe40007810000 */
[----:B------:R-:W-:Y:S02]  /*19940*/  FSEL R68, R12, -INF , !P2 ;  /* 0xff8000000c447808 */ /* 0x000fe40005000000 */
[----:B------:R-:W-:Y:S02]  /*19950*/  FMNMX.FTZ R5, R47, R5, !PT ;  /* 0x000000052f057209 */ /* 0x000fe40007810000 */
[----:B------:R-:W-:Y:S02]  /*19960*/  ISETP.GT.AND P0, PT, R86, RZ, P5 ;  /* 0x000000ff5600720c */ /* 0x000fe40002f04270 */
[----:B------:R-:W-:Y:S02]  /*19970*/  FMNMX.FTZ R5, R42, R5, !PT ;  /* 0x000000052a057209 */ /* 0x000fe40007810000 */
[----:B------:R-:W-:-:S02]  /*19980*/  ISETP.LT.OR P4, PT, R85, 0x6a, P6 ;  /* 0x0000006a5500780c */ /* 0x000fc40003781670 */
[----:B------:R-:W-:Y:S02]  /*19990*/  FMNMX.FTZ R5, R45, R5, !PT ;  /* 0x000000052d057209 */ /* 0x000fe40007810000 */
[C---:B------:R-:W-:Y:S02]  /*199a0*/  ISETP.GT.AND P1, PT, R86.reuse, 0x9, P5 ;  /* 0x000000095600780c */ /* 0x040fe40002f24270 */
[----:B------:R-:W-:Y:S02]  /*199b0*/  FMNMX.FTZ R5, R13, R5, !PT ;  /* 0x000000050d057209 */ /* 0x000fe40007810000 */
[----:B------:R-:W-:Y:S02]  /*199c0*/  ISETP.GT.AND P2, PT, R86, 0x30, P5 ;  /* 0x000000305600780c */ /* 0x000fe40002f44270 */
[----:B------:R-:W-:Y:S02]  /*199d0*/  FMNMX.FTZ R5, R10, R5, !PT ;  /* 0x000000050a057209 */ /* 0x000fe40007810000 */
[----:B------:R-:W-:-:S02]  /*199e0*/  ISETP.GT.AND P3, PT, R86, 0x70, P5 ;  /* 0x000000705600780c */ /* 0x000fc40002f64270 */
[----:B------:R-:W-:Y:S02]  /*199f0*/  FMNMX.FTZ R5, R11, R5, !PT ;  /* 0x000000050b057209 */ /* 0x000fe40007810000 */
[C---:B------:R-:W-:Y:S02]  /*19a00*/  ISETP.LT.OR P0, PT, R85.reuse, 0x1, P0 ;  /* 0x000000015500780c */ /* 0x040fe40000701670 */
[----:B------:R-:W-:Y:S02]  /*19a10*/  FMNMX.FTZ R5, R80, R5, !PT ;  /* 0x0000000550057209 */ /* 0x000fe40007810000 */
[C---:B------:R-:W-:Y:S02]  /*19a20*/  ISETP.LT.OR P1, PT, R85.reuse, 0xa, P1 ;  /* 0x0000000a5500780c */ /* 0x040fe40000f21670 */
[C---:B------:R-:W-:Y:S01]  /*19a30*/  ISETP.LT.OR P2, PT, R85.reuse, 0x31, P2 ;  /* 0x000000315500780c */ /* 0x040fe20001741670 */
[----:B------:R-:W0:Y:S01]  /*19a40*/  SHFL.BFLY PT, R6, R5, 0x2, 0x1f ;  /* 0x0c401f0005067f89 */ /* 0x000e2200000e0000 */
[----:B------:R-:W-:-:S02]  /*19a50*/  ISETP.LT.OR P3, PT, R85, 0x71, P3 ;  /* 0x000000715500780c */ /* 0x000fc40001f61670 */
[----:B------:R-:W-:Y:S02]  /*19a60*/  FSEL R78, R150, -INF , !P0 ;  /* 0xff800000964e7808 */ /* 0x000fe40004000000 */
[----:B------:R-:W-:Y:S02]  /*19a70*/  FSEL R35, R144, -INF , !P1 ;  /* 0xff80000090237808 */ /* 0x000fe40004800000 */
[----:B------:R-:W-:Y:S02]  /*19a80*/  FSEL R66, R14, -INF , !P2 ;  /* 0xff8000000e427808 */ /* 0x000fe40005000000 */
[----:B------:R-:W-:Y:S02]  /*19a90*/  ISETP.GT.AND P1, PT, R86, 0x11, P5 ;  /* 0x000000115600780c */ /* 0x000fe40002f24270 */
[----:B------:R-:W-:Y:S02]  /*19aa0*/  FSEL R14, R34, -INF , !P3 ;  /* 0xff800000220e7808 */ /* 0x000fe40005800000 */
[----:B------:R-:W-:-:S02]  /*19ab0*/  ISETP.LT.OR P1, PT, R85, 0x12, P1 ;  /* 0x000000125500780c */ /* 0x000fc40000f21670 */
[----:B------:R-:W-:Y:S02]  /*19ac0*/  ISETP.GT.AND P2, PT, R86, 0x38, P5 ;  /* 0x000000385600780c */ /* 0x000fe40002f44270 */
[----:B------:R-:W-:Y:S02]  /*19ad0*/  FSEL R37, R142, -INF , !P1 ;  /* 0xff8000008e257808 */ /* 0x000fe40004800000 */
[----:B------:R-:W-:Y:S02]  /*19ae0*/  ISETP.GT.AND P1, PT, R86, 0x19, P5 ;  /* 0x000000195600780c */ /* 0x000fe40002f24270 */
[C---:B------:R-:W-:Y:S02]  /*19af0*/  ISETP.LT.OR P2, PT, R85.reuse, 0x39, P2 ;  /* 0x000000395500780c */ /* 0x040fe40001741670 */
[----:B------:R-:W-:Y:S02]  /*19b00*/  ISETP.LT.OR P1, PT, R85, 0x1a, P1 ;  /* 0x0000001a5500780c */ /* 0x000fe40000f21670 */
[----:B0-----:R-:W-:-:S02]  /*19b10*/  FMNMX.FTZ R5, R5, R6, !PT ;  /* 0x0000000605057209 */ /* 0x001fc40007810000 */
[----:B------:R-:W-:Y:S02]  /*19b20*/  FSEL R39, R140, -INF , !P1 ;  /* 0xff8000008c277808 */ /* 0x000fe40004800000 */
[C---:B------:R-:W-:Y:S01]  /*19b30*/  ISETP.GT.AND P1, PT, R86.reuse, 0x21, P5 ;  /* 0x000000215600780c */ /* 0x040fe20002f24270 */
[----:B------:R-:W0:Y:S01]  /*19b40*/  SHFL.BFLY PT, R6, R5, 0x1, 0x1f ;  /* 0x0c201f0005067f89 */ /* 0x000e2200000e0000 */
[----:B------:R-:W-:Y:S02]  /*19b50*/  FSEL R64, R15, -INF , !P2 ;  /* 0xff8000000f407808 */ /* 0x000fe40005000000 */
[----:B------:R-:W-:Y:S02]  /*19b60*/  ISETP.LT.OR P1, PT, R85, 0x22, P1 ;  /* 0x000000225500780c */ /* 0x000fe40000f21670 */
[----:B------:R-:W-:Y:S02]  /*19b70*/  ISETP.GT.AND P2, PT, R86, 0x40, P5 ;  /* 0x000000405600780c */ /* 0x000fe40002f44270 */
[----:B------:R-:W-:-:S02]  /*19b80*/  FSEL R25, R25, -INF , !P1 ;  /* 0xff80000019197808 */ /* 0x000fc40004800000 */
[C---:B------:R-:W-:Y:S02]  /*19b90*/  ISETP.GT.AND P1, PT, R86.reuse, 0x29, P5 ;  /* 0x000000295600780c */ /* 0x040fe40002f24270 */
[C---:B------:R-:W-:Y:S02]  /*19ba0*/  ISETP.LT.OR P2, PT, R85.reuse, 0x41, P2 ;  /* 0x000000415500780c */ /* 0x040fe40001741670 */
[----:B------:R-:W-:Y:S02]  /*19bb0*/  ISETP.LT.OR P1, PT, R85, 0x2a, P1 ;  /* 0x0000002a5500780c */ /* 0x000fe40000f21670 */
[----:B------:R-:W-:Y:S02]  /*19bc0*/  FSEL R61, R21, -INF , !P2 ;  /* 0xff800000153d7808 */ /* 0x000fe40005000000 */
[----:B------:R-:W-:Y:S02]  /*19bd0*/  FSEL R27, R27, -INF , !P1 ;  /* 0xff8000001b1b7808 */ /* 0x000fe40004800000 */
[----:B------:R-:W-:-:S02]  /*19be0*/  ISETP.GT.AND P1, PT, R86, 0x31, P5 ;  /* 0x000000315600780c */ /* 0x000fc40002f24270 */
[C---:B------:R-:W-:Y:S02]  /*19bf0*/  ISETP.GT.AND P2, PT, R86.reuse, 0x48, P5 ;  /* 0x000000485600780c */ /* 0x040fe40002f44270 */
[----:B------:R-:W-:Y:S02]  /*19c00*/  ISETP.LT.OR P1, PT, R85, 0x32, P1 ;  /* 0x000000325500780c */ /* 0x000fe40000f21670 */
[----:B0-----:R-:W-:Y:S02]  /*19c10*/  FMNMX.FTZ R5, R5, R6, !PT ;  /* 0x0000000605057209 */ /* 0x001fe40007810000 */
[----:B------:R-:W-:Y:S02]  /*19c20*/  FSEL R29, R29, -INF , !P1 ;  /* 0xff8000001d1d7808 */ /* 0x000fe40004800000 */
[C---:B------:R-:W-:Y:S01]  /*19c30*/  FSETP.NEU.FTZ.AND P6, PT, R5.reuse, -INF , PT ;  /* 0xff8000000500780b */ /* 0x040fe20003fdd000 */
[----:B------:R-:W-:Y:S01]  /*19c40*/  FMUL.FTZ R6, R5, UR51 ;  /* 0x0000003305067c20 */ /* 0x000fe20008410000 */
[----:B------:R-:W-:-:S02]  /*19c50*/  ISETP.GT.AND P1, PT, R86, 0x39, P5 ;  /* 0x000000395600780c */ /* 0x000fc40002f24270 */
[----:B------:R-:W-:Y:S02]  /*19c60*/  FSEL R12, R5, RZ, P6 ;  /* 0x000000ff050c7208 */ /* 0x000fe40003000000 */
[----:B------:R-:W-:Y:S02]  /*19c70*/  FSEL R6, R6, RZ, P6 ;  /* 0x000000ff06067208 */ /* 0x000fe40003000000 */
[C---:B------:R-:W-:Y:S01]  /*19c80*/  ISETP.LT.OR P1, PT, R85.reuse, 0x3a, P1 ;  /* 0x0000003a5500780c */ /* 0x040fe20000f21670 */
[----:B------:R-:W-:Y:S01]  /*19c90*/  FADD.FTZ R12, -R12, R9 ;  /* 0x000000090c0c7221 */ /* 0x000fe20000010100 */
[----:B------:R-:W-:Y:S01]  /*19ca0*/  ISETP.LT.OR P2, PT, R85, 0x49, P2 ;  /* 0x000000495500780c */ /* 0x000fe20001741670 */
        /* <DEDUP_REMOVED lines=33> */
[----:B------:R-:W-:Y:S01]  /*19ec0*/  FMUL.FTZ R12, R12, UR51 ;  /* 0x000000330c0c7c20 */ /* 0x000fe20008410000 */
[----:B------:R-:W-:Y:S01]  /*19ed0*/  FSEL R31, R31, -INF , !P1 ;  /* 0xff8000001f1f7808 */ /* 0x000fe20004800000 */
[----:B------:R-:W-:Y:S01]  /*19ee0*/  MUFU.EX2 R32, R32 ;  /* 0x0000002000207308 */ /* 0x000fe20000000800 */
[----:B------:R-:W-:-:S02]  /*19ef0*/  FMNMX.FTZ R6, R33, R6, !PT ;  /* 0x0000000621067209 */ /* 0x000fc40007810000 */
[----:B------:R-:W-:Y:S02]  /*19f00*/  ISETP.GT.AND P1, PT, R86, 0x41, P5 ;  /* 0x000000415600780c */ /* 0x000fe40002f24270 */
[----:B------:R-:W-:Y:S02]  /*19f10*/  FMNMX.FTZ R6, R76, R6, !PT ;  /* 0x000000064c067209 */ /* 0x000fe40007810000 */
[----:B------:R-:W-:Y:S01]  /*19f20*/  ISETP.LT.OR P1, PT, R85, 0x42, P1 ;  /* 0x000000425500780c */ /* 0x000fe20000f21670 */
[----:B------:R-:W0:Y:S01]  /*19f30*/  MUFU.EX2 R12, R12 ;  /* 0x0000000c000c7308 */ /* 0x000e220000000800 */
[----:B------:R-:W-:Y:S02]  /*19f40*/  FMNMX.FTZ R6, R35, R6, !PT ;  /* 0x0000000623067209 */ /* 0x000fe40007810000 */
[----:B------:R-:W-:Y:S02]  /*19f50*/  FSEL R60, R20, -INF , !P1 ;  /* 0xff800000143c7808 */ /* 0x000fe40004800000 */
[----:B------:R-:W-:-:S02]  /*19f60*/  FMNMX.FTZ R6, R74, R6, !PT ;  /* 0x000000064a067209 */ /* 0x000fc40007810000 */
[----:B------:R-:W-:Y:S01]  /*19f70*/  ISETP.GT.AND P1, PT, R86, 0x49, P5 ;  /* 0x000000495600780c */ /* 0x000fe20002f24270 */
[----:B------:R-:W1:Y:S01]  /*19f80*/  MUFU.EX2 R79, R79 ;  /* 0x0000004f004f7308 */ /* 0x000e620000000800 */
[----:B------:R-:W-:Y:S02]  /*19f90*/  FMNMX.FTZ R6, R37, R6, !PT ;  /* 0x0000000625067209 */ /* 0x000fe40007810000 */
[----:B------:R-:W-:Y:S02]  /*19fa0*/  ISETP.LT.OR P1, PT, R85, 0x4a, P1 ;  /* 0x0000004a5500780c */ /* 0x000fe40000f21670 */
[----:B------:R-:W-:Y:S02]  /*19fb0*/  FMNMX.FTZ R6, R72, R6, !PT ;  /* 0x0000000648067209 */ /* 0x000fe40007810000 */
[----:B------:R-:W-:Y:S01]  /*19fc0*/  FSEL R57, R57, -INF , !P2 ;  /* 0xff80000039397808 */ /* 0x000fe20005000000 */
[----:B------:R-:W-:Y:S01]  /*19fd0*/  MUFU.EX2 R34, R34 ;  /* 0x0000002200227308 */ /* 0x000fe20000000800 */
[----:B------:R-:W-:Y:S01]  /*19fe0*/  FMNMX.FTZ R6, R39, R6, !PT ;  /* 0x0000000627067209 */ /* 0x000fe20007810000 */
[----:B0-----:R-:W-:Y:S01]  /*19ff0*/  FFMA.FTZ R4, R12, R4, R32 ;  /* 0x000000040c047223 */ /* 0x001fe20000010020 */
[----:B------:R-:W-:-:S02]  /*1a000*/  ISETP.GT.AND P2, PT, R86, 0x50, P5 ;  /* 0x000000505600780c */ /* 0x000fc40002f44270 */
[----:B------:R-:W-:Y:S02]  /*1a010*/  FMNMX.FTZ R6, R70, R6, !PT ;  /* 0x0000000646067209 */ /* 0x000fe40007810000 */
[----:B------:R-:W-:Y:S01]  /*1a020*/  FSEL R56, R56, -INF , !P1 ;  /* 0xff80000038387808 */ /* 0x000fe20004800000 */
[----:B------:R-:W-:Y:S01]  /*1a030*/  MUFU.EX2 R77, R77 ;  /* 0x0000004d004d7308 */ /* 0x000fe20000000800 */
[----:B------:R-:W-:Y:S01]  /*1a040*/  FMNMX.FTZ R6, R25, R6, !PT ;  /* 0x0000000619067209 */ /* 0x000fe20007810000 */
[----:B-1----:R-:W-:Y:S01]  /*1a050*/  FADD.FTZ R4, R79, R4 ;  /* 0x000000044f047221 */ /* 0x002fe20000010000 */
[----:B------:R-:W-:Y:S02]  /*1a060*/  ISETP.GT.AND P1, PT, R86, 0x51, P5 ;  /* 0x000000515600780c */ /* 0x000fe40002f24270 */
[----:B------:R-:W-:Y:S02]  /*1a070*/  FMNMX.FTZ R6, R68, R6, !PT ;  /* 0x0000000644067209 */ /* 0x000fe40007810000 */
[----:B------:R-:W-:Y:S01]  /*1a080*/  ISETP.LT.OR P2, PT, R85, 0x51, P2 ;  /* 0x000000515500780c */ /* 0x000fe20001741670 */
[----:B------:R-:W-:Y:S01]  /*1a090*/  MUFU.EX2 R36, R36 ;  /* 0x0000002400247308 */ /* 0x000fe20000000800 */
[----:B------:R-:W-:-:S02]  /*1a0a0*/  FMNMX.FTZ R6, R27, R6, !PT ;  /* 0x000000061b067209 */ /* 0x000fc40007810000 */
[----:B------:R-:W-:Y:S02]  /*1a0b0*/  ISETP.LT.OR P1, PT, R85, 0x52, P1 ;  /* 0x000000525500780c */ /* 0x000fe40000f21670 */
[----:B------:R-:W-:Y:S02]  /*1a0c0*/  FMNMX.FTZ R6, R66, R6, !PT ;  /* 0x0000000642067209 */ /* 0x000fe40007810000 */
[----:B------:R-:W-:Y:S01]  /*1a0d0*/  FSEL R53, R53, -INF , !P2 ;  /* 0xff80000035357808 */ /* 0x000fe20005000000 */
[----:B------:R-:W-:Y:S01]  /*1a0e0*/  MUFU.EX2 R75, R75 ;  /* 0x0000004b004b7308 */ /* 0x000fe20000000800 */
[----:B------:R-:W-:Y:S02]  /*1a0f0*/  FMNMX.FTZ R6, R29, R6, !PT ;  /* 0x000000061d067209 */ /* 0x000fe40007810000 */
[----:B------:R-:W-:Y:S02]  /*1a100*/  ISETP.GT.AND P2, PT, R86, 0x58, P5 ;  /* 0x000000585600780c */ /* 0x000fe40002f44270 */
[----:B------:R-:W-:-:S02]  /*1a110*/  FMNMX.FTZ R6, R64, R6, !PT ;  /* 0x0000000640067209 */ /* 0x000fc40007810000 */
[----:B------:R-:W-:Y:S01]  /*1a120*/  FSEL R52, R52, -INF , !P1 ;  /* 0xff80000034347808 */ /* 0x000fe20004800000 */
[----:B------:R-:W-:Y:S01]  /*1a130*/  MUFU.EX2 R38, R38 ;  /* 0x0000002600267308 */ /* 0x000fe20000000800 */
[----:B------:R-:W-:Y:S02]  /*1a140*/  FMNMX.FTZ R6, R31, R6, !PT ;  /* 0x000000061f067209 */ /* 0x000fe40007810000 */
        /* <DEDUP_REMOVED lines=16> */
[----:B------:R-:W-:Y:S02]  /*1a250*/  ISETP.LT.OR P2, PT, R85, 0x61, P2 ;  /* 0x000000615500780c */ /* 0x000fe40001741670 */
[----:B------:R-:W-:Y:S01]  /*1a260*/  FMNMX.FTZ R6, R49, R6, !PT ;  /* 0x0000000631067209 */ /* 0x000fe20007810000 */
[----:B------:R-:W-:Y:S01]  /*1a270*/  MUFU.EX2 R26, R26 ;  /* 0x0000001a001a7308 */ /* 0x000fe20000000800 */
[----:B------:R-:W-:-:S02]  /*1a280*/  ISETP.LT.OR P1, PT, R85, 0x62, P1 ;  /* 0x000000625500780c */ /* 0x000fc40000f21670 */
[----:B------:R-:W-:Y:S02]  /*1a290*/  FSEL R46, R46, -INF , !P2 ;  /* 0xff8000002e2e7808 */ /* 0x000fe40005000000 */
[----:B------:R-:W-:Y:S02]  /*1a2a0*/  FMNMX.FTZ R6, R48, R6, !PT ;  /* 0x0000000630067209 */ /* 0x000fe40007810000 */
[----:B------:R-:W-:Y:S01]  /*1a2b0*/  FSEL R41, R41, -INF , !P1 ;  /* 0xff80000029297808 */ /* 0x000fe20004800000 */
[----:B------:R-:W-:Y:S01]  /*1a2c0*/  MUFU.EX2 R69, R69 ;  /* 0x0000004500457308 */ /* 0x000fe20000000800 */
[----:B------:R-:W-:Y:S02]  /*1a2d0*/  LOP3.LUT P6, RZ, R16, 0x2, RZ, 0xc0, !PT ;  /* 0x0000000210ff7812 */ /* 0x000fe400078cc0ff */
[----:B------:R-:W-:Y:S02]  /*1a2e0*/  FMNMX.FTZ R6, R46, R6, !PT ;  /* 0x000000062e067209 */ /* 0x000fe40007810000 */
[----:B------:R-:W-:-:S02]  /*1a2f0*/  FSEL R44, R44, -INF , !P6 ;  /* 0xff8000002c2c7808 */ /* 0x000fc40007000000 */
[----:B------:R-:W-:Y:S01]  /*1a300*/  FMNMX.FTZ R6, R41, R6, !PT ;  /* 0x0000000629067209 */ /* 0x000fe20007810000 */
[----:B------:R-:W-:Y:S01]  /*1a310*/  MUFU.EX2 R28, R28 ;  /* 0x0000001c001c7308 */ /* 0x000fe20000000800 */
[----:B------:R-:W-:Y:S02]  /*1a320*/  ISETP.GT.AND P2, PT, R86, 0x71, P5 ;  /* 0x000000715600780c */ /* 0x000fe40002f44270 */
[----:B------:R-:W-:Y:S02]  /*1a330*/  FSEL R43, R43, -INF , !P4 ;  /* 0xff8000002b2b7808 */ /* 0x000fe40006000000 */
[----:B------:R-:W-:Y:S02]  /*1a340*/  FMNMX.FTZ R6, R44, R6, !PT ;  /* 0x000000062c067209 */ /* 0x000fe40007810000 */
[----:B------:R-:W-:Y:S01]  /*1a350*/  ISETP.GT.AND P1, PT, R86, 0x78, P5 ;  /* 0x000000785600780c */ /* 0x000fe20002f24270 */
[----:B------:R-:W-:Y:S01]  /*1a360*/  MUFU.EX2 R67, R67 ;  /* 0x0000004300437308 */ /* 0x000fe20000000800 */
[----:B------:R-:W-:-:S02]  /*1a370*/  ISETP.LT.OR P2, PT, R85, 0x72, P2 ;  /* 0x000000725500780c */ /* 0x000fc40001741670 */
[----:B------:R-:W-:Y:S02]  /*1a380*/  FMNMX.FTZ R6, R43, R6, !PT ;  /* 0x000000062b067209 */ /* 0x000fe40007810000 */
[----:B------:R-:W-:Y:S02]  /*1a390*/  ISETP.GT.AND P5, PT, R86, 0x79, P5 ;  /* 0x000000795600780c */ /* 0x000fe40002fa4270 */
[----:B------:R-:W-:Y:S01]  /*1a3a0*/  ISETP.LT.OR P1, PT, R85, 0x79, P1 ;  /* 0x000000795500780c */ /* 0x000fe20000f21670 */
[----:B------:R-:W-:Y:S01]  /*1a3b0*/  MUFU.EX2 R30, R30 ;  /* 0x0000001e001e7308 */ /* 0x000fe20000000800 */
[----:B------:R-:W-:Y:S02]  /*1a3c0*/  FSEL R15, R149, -INF , !P2 ;  /* 0xff800000950f7808 */ /* 0x000fe40005000000 */
[----:B------:R-:W-:Y:S02]  /*1a3d0*/  FMNMX.FTZ R6, R14, R6, !PT ;  /* 0x000000060e067209 */ /* 0x000fe40007810000 */
[----:B------:R-:W-:-:S02]  /*1a3e0*/  ISETP.LT.OR P5, PT, R85, 0x7a, P5 ;  /* 0x0000007a5500780c */ /* 0x000fc40002fa1670 */
[----:B------:R-:W-:Y:S01]  /*1a3f0*/  FSEL R20, R148, -INF , !P1 ;  /* 0xff80000094147808 */ /* 0x000fe20004800000 */
[----:B------:R-:W-:Y:S01]  /*1a400*/  MUFU.EX2 R65, R65 ;  /* 0x0000004100417308 */ /* 0x000fe20000000800 */
[----:B------:R-:W-:Y:S02]  /*1a410*/  FMNMX.FTZ R6, R15, R6, !PT ;  /* 0x000000060f067209 */ /* 0x000fe40007810000 */
[----:B------:R-:W-:Y:S02]  /*1a420*/  FSEL R21, R147, -INF , !P5 ;  /* 0xff80000093157808 */ /* 0x000fe40006800000 */
[----:B------:R-:W-:Y:S02]  /*1a430*/  FMNMX.FTZ R6, R20, R6, !PT ;  /* 0x0000000614067209 */ /* 0x000fe40007810000 */
[----:B------:R-:W-:Y:S01]  /*1a440*/  LOP3.LUT P0, RZ, R16, 0x20000000, RZ, 0xc0, !PT ;  /* 0x2000000010ff7812 */ /* 0x000fe2000780c0ff */
[----:B------:R-:W-:Y:S01]  /*1a450*/  MUFU.EX2 R62, R62 ;  /* 0x0000003e003e7308 */ /* 0x000fe20000000800 */
[----:B------:R-:W-:-:S05]  /*1a460*/  FMNMX.FTZ R6, R21, R6, !PT ;  /* 0x0000000615067209 */ /* 0x000fca0007810000 */
[----:B------:R-:W0:Y:S02]  /*1a470*/  SHFL.BFLY PT, R13, R6, 0x2, 0x1f ;  /* 0x0c401f00060d7f89 */ /* 0x000e2400000e0000 */
        /* <DEDUP_REMOVED lines=13> */
[----:B------:R-:W-:Y:S02]  /*1a550*/  FADD.FTZ R13, -R13, R8 ;  /* 0x000000080d0d7221 */ /* 0x000fe40000010100 */
[----:B------:R-:W-:Y:S02]  /*1a560*/  MUFU.EX2 R47, R47 ;  /* 0x0000002f002f7308 */ /* 0x000fe40000000800 */
[----:B------:R-:W-:-:S06]  /*1a570*/  FMUL.FTZ R13, R13, UR51 ;  /* 0x000000330d0d7c20 */ /* 0x000fcc0008410000 */
[----:B------:R0:W-:Y:S08]  /*1a580*/  MUFU.EX2 R8, R80 ;  /* 0x0000005000087308 */ /* 0x0001f00000000800 */
[----:B------:R-:W-:Y:S01]  /*1a590*/  MUFU.EX2 R13, R13 ;  /* 0x0000000d000d7308 */ /* 0x000fe20000000800 */
[----:B0-----:R-:W-:-:S05]  /*1a5a0*/  FMUL.FTZ R80, R6, UR51 ;  /* 0x0000003306507c20 */ /* 0x001fca0008410000 */
[----:B------:R-:W-:Y:S02]  /*1a5b0*/  FSEL R80, R80, RZ, P1 ;  /* 0x000000ff50507208 */ /* 0x000fe40000800000 */
[----:B------:R-:W-:Y:S03]  /*1a5c0*/  MUFU.EX2 R42, R42 ;  /* 0x0000002a002a7308 */ /* 0x000fe60000000800 */
        /* <DEDUP_REMOVED lines=36> */
[----:B------:R-:W-:Y:S01]  /*1a810*/  FFMA.FTZ R21, R21, UR51, -R80 ;  /* 0x0000003315157c23 */ /* 0x000fe20008010850 */
[----:B-1----:R-:W-:Y:S01]  /*1a820*/  FADD.FTZ R80, R33, R3 ;  /* 0x0000000321507221 */ /* 0x002fe20000010000 */
[----:B------:R-:W1:Y:S01]  /*1a830*/  MUFU.EX2 R74, R74 ;  /* 0x0000004a004a7308 */ /* 0x000e620000000800 */
[----:B------:R-:W-:-:S02]  /*1a840*/  FADD.FTZ R3, R34, R4 ;  /* 0x0000000422037221 */ /* 0x000fc40000010000 */
[----:B--2---:R-:W-:Y:S02]  /*1a850*/  FADD.FTZ R4, R76, R80 ;  /* 0x000000504c047221 */ /* 0x004fe40000010000 */
[----:B------:R-:W-:-:S03]  /*1a860*/  FADD.FTZ R3, R77, R3 ;  /* 0x000000034d037221 */ /* 0x000fc60000010000 */
        /* <DEDUP_REMOVED lines=90> */
.L_x_1569:
        /* <DEDUP_REMOVED lines=108> */
[----:B------:R-:W-:Y:S02]  /*1b4d0*/  IMAD.MOV.U32 R9, RZ, RZ, R5 ;  /* 0x000000ffff097224 */ /* 0x000fe400078e0005 */
[----:B------:R-:W-:Y:S02]  /*1b4e0*/  IMAD.MOV.U32 R10, RZ, RZ, R23 ;  /* 0x000000ffff0a7224 */ /* 0x000fe400078e0017 */
[----:B------:R-:W-:Y:S01]  /*1b4f0*/  IMAD.MOV.U32 R7, RZ, RZ, R17 ;  /* 0x000000ffff077224 */ /* 0x000fe200078e0011 */
[----:B0-----:R-:W-:-:S03]  /*1b500*/  NOP ;  /* 0x0000000000007918 */ /* 0x001fc60000000000 */
[----:B---3--:R-:W-:Y:S05]  /*1b510*/  @P1 BRA `(.L_x_1570) ;  /* 0xffffffc000881947 */ /* 0x008fea000383ffff */
.L_x_1550:
[----:B------:R-:W-:Y:S05]  /*1b520*/  WARPSYNC.ALL ;  /* 0x0000000000007948 */ /* 0x000fea0003800000 */
[----:B------:R-:W-:Y:S06]  /*1b530*/  BAR.ARV 0x8, 0x200 ;  /* 0x0208000000007b1d */ /* 0x000fec0000002000 */
[----:B------:R-:W-:Y:S05]  /*1b540*/  @!P0 BRA `(.L_x_1571) ;  /* 0x0000000000048947 */ /* 0x000fea0003800000 */
[----:B------:R-:W-:Y:S01]  /*1b550*/  BPT.TRAP 0x1 ;  /* 0x000000040000795c */ /* 0x000fe20000300000 */
.L_x_1571:
[----:B------:R-:W-:Y:S01]  /*1b560*/  IMAD R7, R17, 0x8, R2 ;  /* 0x0000000811077824 */ /* 0x000fe200078e0202 */
[----:B------:R-:W-:-:S04]  /*1b570*/  SHF.L.U32 R0, R23, 0x1f, RZ ;  /* 0x0000001f17007819 */ /* 0x000fc800000006ff */
[----:B------:R1:W2:Y:S01]  /*1b580*/  SYNCS.PHASECHK.TRANS64.TRYWAIT P1, [R7+URZ+0x2d850], R0 ;  /* 0x02d85000070075a7 */ /* 0x0002a2000802017f */
[----:B------:R-:W-:Y:S05]  /*1b590*/  @!P0 BRA `(.L_x_1572) ;  /* 0x0000000000048947 */ /* 0x000fea0003800000 */
[----:B------:R-:W-:Y:S01]  /*1b5a0*/  BPT.TRAP 0x1 ;  /* 0x000000040000795c */ /* 0x000fe20000300000 */
.L_x_1572:
[----:B------:R-:W3:Y:S01]  /*1b5b0*/  LDL.LU R8, [R1+0x94] ;  /* 0x0000940001087983 */ /* 0x000ee20000300800 */
[----:B------:R-:W-:Y:S02]  /*1b5c0*/  VIADD R2, R2, 0x400 ;  /* 0x0000040002027836 */ /* 0x000fe40000000000 */
[----:B------:R-:W-:-:S03]  /*1b5d0*/  IMAD.MOV.U32 R9, RZ, RZ, 0x40000040 ;  /* 0x40000040ff097424 */ /* 0x000fc600078e00ff */
[----:B------:R-:W-:-:S04]  /*1b5e0*/  SHF.R.U32.HI R2, RZ, 0x4, R2 ;  /* 0x00000004ff027819 */ /* 0x000fc80000011602 */
[----:B------:R-:W-:-:S04]  /*1b5f0*/  LOP3.LUT R2, R2, 0x3fff, RZ, 0xc0, !PT ;  /* 0x00003fff02027812 */ /* 0x000fc800078ec0ff */
[----:B------:R-:W-:Y:S02]  /*1b600*/  LOP3.LUT R2, R2, 0x2000000, RZ, 0xfc, !PT ;  /* 0x0200000002027812 */ /* 0x000fe400078efcff */
[----:B---3--:R-:W-:Y:S01]  /*1b610*/  LOP3.LUT R8, R8, 0x10000, RZ, 0xfc, !PT ;  /* 0x0001000008087812 */ /* 0x008fe200078efcff */
[----:B--2---:R-:W-:Y:S06]  /*1b620*/  @P1 BRA `(.L_x_1573) ;  /* 0x0000000000081947 */ /* 0x004fec0003800000 */
[----:B------:R-:W2:Y:S02]  /*1b630*/  SYNCS.PHASECHK.TRANS64.TRYWAIT P1, [R7+URZ+0x2d850], R0 ;  /* 0x02d85000070075a7 */ /* 0x000ea4000802017f */
[----:B--2---:R-:W-:Y:S05]  /*1b640*/  @!P1 BRA `(.L_x_1574) ;  /* 0x000000c400549947 */ /* 0x004fea0003800000 */
.L_x_1573:
        /* <DEDUP_REMOVED lines=11> */
[----:B-12---:R-:W1:Y:S01]  /*1b700*/  SHFL.BFLY PT, R0, R3, 0x2, 0x1f ;  /* 0x0c401f0003007f89 */ /* 0x006e6200000e0000 */
[----:B------:R-:W-:-:S02]  /*1b710*/  IMAD.MOV.U32 R15, RZ, RZ, -0x7fffffe0 ;  /* 0x80000020ff0f7424 */ /* 0x000fc400078e00ff */
[----:B------:R-:W-:Y:S02]  /*1b720*/  IMAD.MOV.U32 R9, RZ, RZ, 0x40000040 ;  /* 0x40000040ff097424 */ /* 0x000fe400078e00ff */
[----:B------:R-:W-:Y:S02]  /*1b730*/  IMAD.MOV.U32 R11, RZ, RZ, -0x7fffffe0 ;  /* 0x80000020ff0b7424 */ /* 0x000fe400078e00ff */
[----:B------:R-:W-:-:S04]  /*1b740*/  IMAD.MOV.U32 R2, RZ, RZ, RZ ;  /* 0x000000ffff027224 */ /* 0x000fc800078e00ff */
        /* <DEDUP_REMOVED lines=52> */
[----:B------:R-:W-:Y:S02]  /*1ba90*/  IMAD.MOV.U32 R15, RZ, RZ, -0x7fffffe0 ;  /* 0x80000020ff0f7424 */ /* 0x000fe400078e00ff */
[----:B------:R-:W-:-:S02]  /*1baa0*/  VIADD R8, R8, 0x606 ;  /* 0x0000060608087836 */ /* 0x000fc40000000000 */
[----:B------:R-:W-:Y:S01]  /*1bab0*/  VIADD R10, R10, 0x1c0 ;  /* 0x000001c00a0a7836 */ /* 0x000fe20000000000 */
[----:B------:R-:W-:Y:S02]  /*1bac0*/  WARPGROUP.DEPBAR.LE gsb0, 0x0 ;  /* 0x00008000000079c5 */ /* 0x000fe40000010000 */
[----:B------:R-:W-:-:S06]  /*1bad0*/  WARPGROUP.ARRIVE ;  /* 0x00000000000079c5 */ /* 0x000fcc0000000000 */
[----:B------:R-:W-:Y:S01]  /*1bae0*/  HGMMA.64x96x16.F32.BF16 R88, gdesc[UR4].tnspB, R88, gsb0 ;  /* 0x41600000045879f0 */ /* 0x000fe20008001858 */
[----:B------:R-:W-:Y:S02]  /*1baf0*/  R2UR UR4, R12 ;  /* 0x000000000c0472ca */ /* 0x000fe400000e0000 */
[----:B------:R-:W-:Y:S02]  /*1bb00*/  R2UR UR5, R13 ;  /* 0x000000000d0572ca */ /* 0x000fe400000e0000 */
[----:B------:R-:W-:Y:S01]  /*1bb10*/  R2UR UR6, R14 ;  /* 0x000000000e0672ca */ /* 0x000fe200000e0000 */
[----:B------:R-:W-:Y:S01]  /*1bb20*/  IMAD.U32 R14, RZ, RZ, UR51 ;  /* 0x00000033ff0e7e24 */ /* 0x000fe2000f8e00ff */
[----:B------:R-:W-:Y:S01]  /*1bb30*/  R2UR UR7, R15 ;  /* 0x000000000f0772ca */ /* 0x000fe200000e0000 */
[----:B------:R-:W-:Y:S02]  /*1bb40*/  WARPGROUP.DEPBAR.LE gsb0, 0x0 ;  /* 0x00008000000079c5 */ /* 0x000fe40000010000 */
[----:B------:R-:W-:-:S10]  /*1bb50*/  WARPGROUP.ARRIVE ;  /* 0x00000000000079c5 */ /* 0x000fd40000000000 */
[----:B------:R-:W-:Y:S01]  /*1bb60*/  HGMMA.64x96x16.F32.BF16 R88, gdesc[UR4].tnspB, R88, gsb0 ;  /* 0x41600000045879f0 */ /* 0x000fe20008001858 */
[----:B------:R-:W-:Y:S01]  /*1bb70*/  R2UR UR4, R8 ;  /* 0x00000000080472ca */ /* 0x000fe200000e0000 */
[----:B-1----:R-:W-:Y:S01]  /*1bb80*/  FADD.FTZ R8, R0, R3 ;  /* 0x0000000300087221 */ /* 0x002fe20000010000 */
[----:B------:R-:W-:Y:S01]  /*1bb90*/  R2UR UR5, R9 ;  /* 0x00000000090572ca */ /* 0x000fe200000e0000 */
[----:B------:R-:W-:Y:S01]  /*1bba0*/  IMAD.MOV.U32 R3, RZ, RZ, -0x800000 ;  /* 0xff800000ff037424 */ /* 0x000fe200078e00ff */
[----:B------:R-:W-:Y:S01]  /*1bbb0*/  R2UR UR6, R10 ;  /* 0x000000000a0672ca */ /* 0x000fe200000e0000 */
[----:B------:R-:W1:Y:S01]  /*1bbc0*/  SHFL.BFLY PT, R9, R4, 0x2, 0x1f ;  /* 0x0c401f0004097f89 */ /* 0x000e6200000e0000 */
[----:B------:R-:W-:-:S03]  /*1bbd0*/  R2UR UR7, R11 ;  /* 0x000000000b0772ca */ /* 0x000fc600000e0000 */
[----:B------:R-:W2:Y:S01]  /*1bbe0*/  SHFL.BFLY PT, R11, R8, 0x1, 0x1f ;  /* 0x0c201f00080b7f89 */ /* 0x000ea200000e0000 */
[----:B-1----:R-:W-:Y:S01]  /*1bbf0*/  FADD.FTZ R9, R9, R4 ;  /* 0x0000000409097221 */ /* 0x002fe20000010000 */
[----:B------:R-:W-:Y:S02]  /*1bc00*/  IMAD.MOV.U32 R4, RZ, RZ, RZ ;  /* 0x000000ffff047224 */ /* 0x000fe400078e00ff */
[----:B--2---:R-:W-:Y:S02]  /*1bc10*/  FADD.FTZ R13, R8, R11 ;  /* 0x0000000b080d7221 */ /* 0x004fe40000010000 */
[----:B------:R-:W1:Y:S03]  /*1bc20*/  SHFL.BFLY PT, R0, R9, 0x1, 0x1f ;  /* 0x0c201f0009007f89 */ /* 0x000e6600000e0000 */
[----:B------:R-:W-:-:S13]  /*1bc30*/  FSETP.NE.FTZ.AND P2, PT, R13, RZ, PT ;  /* 0x000000ff0d00720b */ /* 0x000fda0003f55000 */
[----:B------:R-:W2:Y:S01]  /*1bc40*/  @P2 MUFU.LG2 R11, R13 ;  /* 0x0000000d000b2308 */ /* 0x000ea20000000c00 */
[----:B------:R-:W-:Y:S01]  /*1bc50*/  @P2 FMUL.FTZ R14, R14, 0.69314718246459960938 ;  /* 0x3f3172180e0e2820 */ /* 0x000fe20000410000 */
[----:B-1----:R-:W-:-:S06]  /*1bc60*/  FADD.FTZ R12, R9, R0 ;  /* 0x00000000090c7221 */ /* 0x002fcc0000010000 */
[----:B------:R-:W-:Y:S01]  /*1bc70*/  @P2 MUFU.RCP R2, R13 ;  /* 0x0000000d00022308 */ /* 0x000fe20000001000 */
[----:B------:R-:W-:Y:S02]  /*1bc80*/  IMAD.U32 R9, RZ, RZ, UR51 ;  /* 0x00000033ff097e24 */ /* 0x000fe4000f8e00ff */
[----:B------:R-:W-:Y:S01]  /*1bc90*/  IMAD.MOV.U32 R0, RZ, RZ, -0x800000 ;  /* 0xff800000ff007424 */ /* 0x000fe200078e00ff */
[----:B------:R-:W-:Y:S01]  /*1bca0*/  FSETP.NE.FTZ.AND P1, PT, R12, RZ, PT ;  /* 0x000000ff0c00720b */ /* 0x000fe20003f35000 */
[----:B--2---:R-:W-:-:S04]  /*1bcb0*/  @P2 FMUL.FTZ R11, R11, 0.69314718246459960938 ;  /* 0x3f3172180b0b2820 */ /* 0x004fc80000410000 */
[----:B------:R-:W-:-:S08]  /*1bcc0*/  @P2 FFMA.FTZ R3, R14, R6, R11 ;  /* 0x000000060e032223 */ /* 0x000fd0000001000b */
[----:B------:R-:W1:Y:S01]  /*1bcd0*/  @P1 MUFU.LG2 R10, R12 ;  /* 0x0000000c000a1308 */ /* 0x000e620000000c00 */
[----:B------:R-:W-:-:S07]  /*1bce0*/  @P1 FMUL.FTZ R8, R9, 0.69314718246459960938 ;  /* 0x3f31721809081820 */ /* 0x000fce0000410000 */
[----:B------:R2:W3:Y:S01]  /*1bcf0*/  @P1 MUFU.RCP R4, R12 ;  /* 0x0000000c00041308 */ /* 0x0004e20000001000 */
[----:B-1----:R-:W-:-:S04]  /*1bd00*/  @P1 FMUL.FTZ R9, R10, 0.69314718246459960938 ;  /* 0x3f3172180a091820 */ /* 0x002fc80000410000 */
[----:B------:R-:W-:Y:S01]  /*1bd10*/  @P1 FFMA.FTZ R0, R8, R5, R9 ;  /* 0x0000000508001223 */ /* 0x000fe20000010009 */
[----:B------:R-:W-:Y:S02]  /*1bd20*/  WARPGROUP.DEPBAR.LE gsb0, 0x0 ;  /* 0x00008000000079c5 */ /* 0x000fe40000010000 */
[----:B------:R-:W-:-:S06]  /*1bd30*/  WARPGROUP.ARRIVE ;  /* 0x00000000000079c5 */ /* 0x000fcc0000000000 */
[----:B------:R-:W-:Y:S03]  /*1bd40*/  HGMMA.64x96x16.F32.BF16 R88, gdesc[UR4].tnspB, R88, gsb0 ;  /* 0x41600000045879f0 */ /* 0x000fe60008001858 */
[----:B------:R-:W-:Y:S02]  /*1bd50*/  WARPGROUP.DEPBAR.LE gsb0, 0x0 ;  /* 0x00008000000079c5 */ /* 0x000fe40000010000 */
[----:B--23--:R-:W-:Y:S05]  /*1bd60*/  @!P0 BRA `(.L_x_1575) ;  /* 0x0000000000048947 */ /* 0x00cfea0003800000 */
[----:B------:R-:W-:Y:S01]  /*1bd70*/  BPT.TRAP 0x1 ;  /* 0x000000040000795c */ /* 0x000fe20000300000 */
.L_x_1575:
[----:B------:R-:W-:Y:S02]  /*1bd80*/  VIADD R7, R7, 0x2d860 ;  /* 0x0002d86007077836 */ /* 0x000fe40000000000 */
[-C--:B------:R-:W-:Y:S01]  /*1bd90*/  FMUL.FTZ R88, R88, R4.reuse ;  /* 0x0000000458587220 */ /* 0x080fe20000410000 */
[----:B------:R-:W-:Y:S02]  /*1bda0*/  IMAD.U32 R6, RZ, RZ, UR38 ;  /* 0x00000026ff067e24 */ /* 0x000fe4000f8e00ff */
[-C--:B------:R-:W-:Y:S01]  /*1bdb0*/  FMUL.FTZ R89, R89, R4.reuse ;  /* 0x0000000459597220 */ /* 0x080fe20000410000 */
[----:B------:R-:W-:Y:S02]  /*1bdc0*/  VIADD R17, R17, 0x1 ;  /* 0x0000000111117836 */ /* 0x000fe40000000000 */
[-C--:B------:R-:W-:Y:S01]  /*1bdd0*/  FMUL.FTZ R92, R92, R4.reuse ;  /* 0x000000045c5c7220 */ /* 0x080fe20000410000 */
[-C--:B------:R-:W-:Y:S01]  /*1bde0*/  FMUL.FTZ R93, R93, R4.reuse ;  /* 0x000000045d5d7220 */ /* 0x080fe20000410000 */
[----:B------:R-:W-:Y:S01]  /*1bdf0*/  PRMT R7, R6, 0x654, R7 ;  /* 0x0000065406077816 */ /* 0x000fe20000000007 */
[-C--:B------:R-:W-:Y:S01]  /*1be00*/  FMUL.FTZ R20, R96, R4.reuse ;  /* 0x0000000460147220 */ /* 0x080fe20000410000 */
[----:B------:R-:W-:Y:S01]  /*1be10*/  ISETP.NE.AND P1, PT, R17, 0x2, PT ;  /* 0x000000021100780c */ /* 0x000fe20003f25270 */
        /* <DEDUP_REMOVED lines=20> */
[----:B------:R-:W-:Y:S01]  /*1bf60*/  SEL R4, RZ, 0x1, P1 ;  /* 0x00000001ff047807 */ /* 0x000fe20000800000 */
[-C--:B------:R-:W-:Y:S01]  /*1bf70*/  FMUL.FTZ R90, R90, R2.reuse ;  /* 0x000000025a5a7220 */ /* 0x080fe20000410000 */
        /* <DEDUP_REMOVED lines=24> */
[----:B------:R-:W-:Y:S01]  /*1c100*/  LOP3.LUT R23, R23, R4, RZ, 0x3c, !PT ;  /* 0x0000000417177212 */ /* 0x000fe200078e3cff */
[----:B------:R-:W-:Y:S01]  /*1c110*/  UIADD3 UR37, UR37, 0x1, URZ ;  /* 0x0000000125257890 */ /* 0x000fe2000fffe03f */
[----:B-1----:R-:W-:-:S11]  /*1c120*/  SEL R17, R17, RZ, P1 ;  /* 0x000000ff11117207 */ /* 0x002fd60000800000 */
.L_x_1458:
[----:B------:R-:W-:Y:S05]  /*1c130*/  WARPSYNC.ALL ;  /* 0x0000000000007948 */ /* 0x000fea0003800000 */
[----:B------:R-:W1:Y:S08]  /*1c140*/  S2UR UR38, SR_CgaCtaId ;  /* 0x00000000002679c3 */ /* 0x000e700000008800 */
[----:B------:R-:W-:Y:S06]  /*1c150*/  BAR.SYNC.DEFER_BLOCKING 0x5, 0x200 ;  /* 0x0148000000007b1d */ /* 0x000fec0000010000 */
[----:B------:R-:W-:Y:S01]  /*1c160*/  UMOV UR4, 0x400 ;  /* 0x0000040000047882 */ /* 0x000fe20000000000 */
[----:B------:R-:W-:Y:S01]  /*1c170*/  BSSY B0, `(.L_x_1576) ;  /* 0x00002c7000007945 */ /* 0x000fe20003800000 */
[----:B-1----:R-:W-:-:S06]  /*1c180*/  ULEA UR4, UR38, UR4, 0x18 ;  /* 0x0000000426047291 */ /* 0x002fcc000f8ec03f */
[----:B------:R-:W-:-:S05]  /*1c190*/  IMAD.U32 R2, RZ, RZ, UR4 ;  /* 0x00000004ff027e24 */ /* 0x000fca000f8e00ff */
[----:B0-----:R0:W1:Y:S01]  /*1c1a0*/  LDS.128 R32, [R2+0x2d8d0] ;  /* 0x02d8d00002207984 */ /* 0x0010620000000c00 */
[----:B------:R-:W-:Y:S06]  /*1c1b0*/  BAR.ARV 0x4, 0x200 ;  /* 0x0108000000007b1d */ /* 0x000fec0000002000 */
[----:B------:R-:W-:Y:S05]  /*1c1c0*/  @P0 BRA `(.L_x_1577) ;  /* 0x0000002000340947 */ /* 0x000fea0003800000 */
[----:B------:R-:W3:Y:S01]  /*1c1d0*/  LDL R4, [R1+0xc4] ;  /* 0x0000c40001047983 */ /* 0x000ee20000100800 */
[----:B------:R-:W-:-:S03]  /*1c1e0*/  ULDC UR4, c[0x0][0xad4] ;  /* 0x0002b50000047ab9 */ /* 0x000fc60000000800 */
[----:B------:R-:W4:Y:S04]  /*1c1f0*/  LDL.LU R30, [R1+0xa8] ;  /* 0x0000a800011e7983 */ /* 0x000f280000300800 */
[----:B--2---:R-:W2:Y:S01]  /*1c200*/  LDL R41, [R1+0xac] ;  /* 0x0000ac0001297983 */ /* 0x004ea20000100800 */
[----:B------:R-:W0:Y:S01]  /*1c210*/  S2R R5, SR_SWINHI ;  /* 0x0000000000057919 */ /* 0x000e220000002f00 */
[----:B------:R-:W-:Y:S02]  /*1c220*/  MOV R28, R2 ;  /* 0x00000002001c7202 */ /* 0x000fe40000000f00 */
[----:B0-----:R-:W-:-:S03]  /*1c230*/  MOV R29, R5 ;  /* 0x00000005001d7202 */ /* 0x001fc60000000f00 */
[----:B---3--:R-:W-:-:S03]  /*1c240*/  IMAD.WIDE R4, R4, 0x2, R28 ;  /* 0x0000000204047825 */ /* 0x008fc600078e021c */
[C---:B------:R-:W-:Y:S02]  /*1c250*/  IADD3 R39, P0, R4.reuse, 0x6020, RZ ;  /* 0x0000602004277810 */ /* 0x040fe40007f1e0ff */
[----:B------:R-:W-:-:S03]  /*1c260*/  IADD3 R27, P4, R4, 0x20, RZ ;  /* 0x00000020041b7810 */ /* 0x000fc60007f9e0ff */
[----:B------:R-:W-:Y:S01]  /*1c270*/  IMAD.X R11, RZ, RZ, R5, P0 ;  /* 0x000000ffff0b7224 */ /* 0x000fe200000e0605 */
[----:B----4-:R-:W-:Y:S02]  /*1c280*/  ISETP.NE.AND P0, PT, R30, RZ, PT ;  /* 0x000000ff1e00720c */ /* 0x010fe40003f05270 */
[----:B------:R-:W-:Y:S02]  /*1c290*/  LOP3.LUT R7, R4, 0x180, RZ, 0xc0, !PT ;  /* 0x0000018004077812 */ /* 0x000fe400078ec0ff */
[----:B------:R-:W-:Y:S01]  /*1c2a0*/  SEL R30, R30, UR4, P0 ;  /* 0x000000041e1e7c07 */ /* 0x000fe20008000000 */
[----:B------:R-:W-:Y:S05]  /*1c2b0*/  WARPSYNC.ALL ;  /* 0x0000000000007948 */ /* 0x000fea0003800000 */
[----:B------:R-:W-:-:S02]  /*1c2c0*/  LOP3.LUT R6, R27, 0x180, RZ, 0xc0, !PT ;  /* 0x000001801b067812 */ /* 0x000fc400078ec0ff */
[C---:B------:R-:W-:Y:S02]  /*1c2d0*/  IADD3 R8, P2, R4.reuse, 0x3020, RZ ;  /* 0x0000302004087810 */ /* 0x040fe40007f5e0ff */
[C---:B------:R-:W-:Y:S02]  /*1c2e0*/  IADD3 R37, P1, R4.reuse, 0x6000, RZ ;  /* 0x0000600004257810 */ /* 0x040fe40007f3e0ff */
[----:B------:R-:W-:Y:S02]  /*1c2f0*/  IADD3 R31, P3, R4, 0x3000, RZ ;  /* 0x00003000041f7810 */ /* 0x000fe40007f7e0ff */
[----:B------:R-:W-:Y:S01]  /*1c300*/  LOP3.LUT R26, R39, 0x180, RZ, 0xc0, !PT ;  /* 0x00000180271a7812 */ /* 0x000fe200078ec0ff */
[----:B------:R-:W-:Y:S01]  /*1c310*/  IMAD.X R13, RZ, RZ, R5, P4 ;  /* 0x000000ffff0d7224 */ /* 0x000fe200020e0605 */
[----:B------:R-:W-:Y:S01]  /*1c320*/  SHF.R.U64 R7, R7, 0x3, RZ ;  /* 0x0000000307077819 */ /* 0x000fe200000012ff */
[----:B------:R-:W-:Y:S01]  /*1c330*/  ULDC.64 UR4, c[0x0][0xc00] ;  /* 0x0003000000047ab9 */ /* 0x000fe20000000a00 */
[----:B------:R-:W-:Y:S01]  /*1c340*/  SHF.R.U64 R6, R6, 0x3, RZ ;  /* 0x0000000306067819 */ /* 0x000fe200000012ff */
[----:B------:R-:W-:Y:S01]  /*1c350*/  ULDC.64 UR6, c[0x0][0xc08] ;  /* 0x0003020000067ab9 */ /* 0x000fe20000000a00 */
[----:B------:R-:W-:-:S02]  /*1c360*/  LOP3.LUT R4, R7, R4, RZ, 0x3c, !PT ;  /* 0x0000000407047212 */ /* 0x000fc400078e3cff */
[----:B------:R-:W-:Y:S02]  /*1c370*/  LOP3.LUT R7, R8, 0x180, RZ, 0xc0, !PT ;  /* 0x0000018008077812 */ /* 0x000fe400078ec0ff */
[----:B------:R-:W-:Y:S02]  /*1c380*/  LOP3.LUT R12, R6, R27, RZ, 0x3c, !PT ;  /* 0x0000001b060c7212 */ /* 0x000fe400078e3cff */
[----:B------:R-:W-:Y:S02]  /*1c390*/  LOP3.LUT R10, R37, 0x180, RZ, 0xc0, !PT ;  /* 0x00000180250a7812 */ /* 0x000fe400078ec0ff */
[----:B------:R-:W-:Y:S02]  /*1c3a0*/  LOP3.LUT R6, R31, 0x180, RZ, 0xc0, !PT ;  /* 0x000001801f067812 */ /* 0x000fe400078ec0ff */
[----:B------:R-:W-:Y:S02]  /*1c3b0*/  SHF.R.U64 R7, R7, 0x3, RZ ;  /* 0x0000000307077819 */ /* 0x000fe400000012ff */
[----:B------:R-:W-:-:S02]  /*1c3c0*/  SHF.R.U64 R10, R10, 0x3, RZ ;  /* 0x000000030a0a7819 */ /* 0x000fc400000012ff */
[----:B------:R-:W-:Y:S02]  /*1c3d0*/  SHF.R.U64 R6, R6, 0x3, RZ ;  /* 0x0000000306067819 */ /* 0x000fe400000012ff */
[----:B------:R-:W-:Y:S01]  /*1c3e0*/  SHF.R.U64 R26, R26, 0x3, RZ ;  /* 0x000000031a1a7819 */ /* 0x000fe200000012ff */
[--C-:B------:R-:W-:Y:S01]  /*1c3f0*/  IMAD.X R15, RZ, RZ, R5.reuse, P3 ;  /* 0x000000ffff0f7224 */ /* 0x100fe200018e0605 */
[----:B------:R-:W-:Y:S02]  /*1c400*/  LOP3.LUT R24, R7, R8, RZ, 0x3c, !PT ;  /* 0x0000000807187212 */ /* 0x000fe400078e3cff */
[----:B------:R-:W-:Y:S01]  /*1c410*/  LOP3.LUT R8, R10, R37, RZ, 0x3c, !PT ;  /* 0x000000250a087212 */ /* 0x000fe200078e3cff */
[--C-:B------:R-:W-:Y:S01]  /*1c420*/  IMAD.X R25, RZ, RZ, R5.reuse, P2 ;  /* 0x000000ffff197224 */ /* 0x100fe200010e0605 */
[----:B------:R-:W-:Y:S01]  /*1c430*/  LOP3.LUT R14, R6, R31, RZ, 0x3c, !PT ;  /* 0x0000001f060e7212 */ /* 0x000fe200078e3cff */
[----:B------:R-:W-:Y:S01]  /*1c440*/  IMAD.X R9, RZ, RZ, R5, P1 ;  /* 0x000000ffff097224 */ /* 0x000fe200008e0605 */
[----:B------:R-:W-:Y:S01]  /*1c450*/  LOP3.LUT R10, R26, R39, RZ, 0x3c, !PT ;  /* 0x000000271a0a7212 */ /* 0x000fe200078e3cff */
[----:B------:R-:W2:Y:S01]  /*1c460*/  LDC.64 R36, c[0x0][0xc00] ;  /* 0x00030000ff247b82 */ /* 0x000ea20000000a00 */
[----:B------:R-:W-:-:S02]  /*1c470*/  MOV R26, R4 ;  /* 0x00000004001a7202 */ /* 0x000fc40000000f00 */
[----:B------:R-:W-:Y:S02]  /*1c480*/  F2FP.BF16.F32.PACK_AB R4, R89, R88 ;  /* 0x000000585904723e */ /* 0x000fe400000010ff */
[----:B------:R-:W-:Y:S02]  /*1c490*/  F2FP.BF16.F32.PACK_AB R5, R91, R90 ;  /* 0x0000005a5b05723e */ /* 0x000fe400000010ff */
[----:B------:R-:W-:Y:S02]  /*1c4a0*/  F2FP.BF16.F32.PACK_AB R6, R93, R92 ;  /* 0x0000005c5d06723e */ /* 0x000fe400000010ff */
[----:B------:R-:W-:Y:S01]  /*1c4b0*/  F2FP.BF16.F32.PACK_AB R7, R95, R94 ;  /* 0x0000005e5f07723e */ /* 0x000fe200000010ff */
[----:B------:R-:W-:Y:S01]  /*1c4c0*/  BAR.SYNC.DEFER_BLOCKING 0x1, 0x180 ;  /* 0x0046000000007b1d */ /* 0x000fe20000010000 */
[----:B------:R-:W-:Y:S02]  /*1c4d0*/  MOV R40, R12 ;  /* 0x0000000c00287202 */ /* 0x000fe40000000f00 */
[----:B-1----:R-:W-:-:S02]  /*1c4e0*/  MOV R32, R14 ;  /* 0x0000000e00207202 */ /* 0x002fc40000000f00 */
[----:B------:R-:W-:Y:S02]  /*1c4f0*/  F2FP.BF16.F32.PACK_AB R12, R21, R20 ;  /* 0x00000014150c723e */ /* 0x000fe400000010ff */
[----:B------:R-:W-:Y:S02]  /*1c500*/  F2FP.BF16.F32.PACK_AB R13, R99, R98 ;  /* 0x00000062630d723e */ /* 0x000fe400000010ff */
[----:B------:R-:W-:Y:S02]  /*1c510*/  F2FP.BF16.F32.PACK_AB R14, R101, R100 ;  /* 0x00000064650e723e */ /* 0x000fe400000010ff */
[----:B------:R-:W-:Y:S02]  /*1c520*/  F2FP.BF16.F32.PACK_AB R15, R103, R102 ;  /* 0x00000066670f723e */ /* 0x000fe400000010ff */
[----:B------:R-:W-:Y:S02]  /*1c530*/  MOV R31, R24 ;  /* 0x00000018001f7202 */ /* 0x000fe40000000f00 */
[----:B------:R-:W-:-:S02]  /*1c540*/  F2FP.BF16.F32.PACK_AB R24, R105, R104 ;  /* 0x000000686918723e */ /* 0x000fc400000010ff */
[----:B------:R-:W-:Y:S02]  /*1c550*/  F2FP.BF16.F32.PACK_AB R25, R107, R106 ;  /* 0x0000006a6b19723e */ /* 0x000fe400000010ff */
[----:B------:R-:W-:Y:S02]  /*1c560*/  F2FP.BF16.F32.PACK_AB R27, R111, R110 ;  /* 0x0000006e6f1b723e */ /* 0x000fe400000010ff */
[----:B------:R-:W-:Y:S01]  /*1c570*/  MOV R39, R8 ;  /* 0x0000000800277202 */ /* 0x000fe20000000f00 */
[----:B------:R0:W-:Y:S01]  /*1c580*/  STSM.16.M88.4 [R26], R4 ;  /* 0x000000041a007844 */ /* 0x0001e20000000200 */
[----:B------:R-:W-:Y:S02]  /*1c590*/  MOV R38, R10 ;  /* 0x0000000a00267202 */ /* 0x000fe40000000f00 */
[----:B------:R-:W-:Y:S01]  /*1c5a0*/  F2FP.BF16.F32.PACK_AB R8, R121, R120 ;  /* 0x000000787908723e */ /* 0x000fe200000010ff */
[----:B------:R1:W-:Y:S01]  /*1c5b0*/  STSM.16.M88.4 [R40], R12 ;  /* 0x0000000c28007844 */ /* 0x0003e20000000200 */
[----:B------:R-:W-:-:S02]  /*1c5c0*/  F2FP.BF16.F32.PACK_AB R9, R123, R122 ;  /* 0x0000007a7b09723e */ /* 0x000fc400000010ff */
[----:B------:R-:W-:Y:S02]  /*1c5d0*/  F2FP.BF16.F32.PACK_AB R10, R125, R124 ;  /* 0x0000007c7d0a723e */ /* 0x000fe400000010ff */
[----:B------:R-:W-:Y:S02]  /*1c5e0*/  F2FP.BF16.F32.PACK_AB R11, R127, R126 ;  /* 0x0000007e7f0b723e */ /* 0x000fe400000010ff */
[----:B0-----:R-:W-:Y:S02]  /*1c5f0*/  F2FP.BF16.F32.PACK_AB R26, R109, R108 ;  /* 0x0000006c6d1a723e */ /* 0x001fe400000010ff */
[----:B------:R-:W-:Y:S02]  /*1c600*/  F2FP.BF16.F32.PACK_AB R4, R113, R112 ;  /* 0x000000707104723e */ /* 0x000fe400000010ff */
[----:B------:R-:W-:Y:S02]  /*1c610*/  F2FP.BF16.F32.PACK_AB R5, R115, R114 ;  /* 0x000000727305723e */ /* 0x000fe400000010ff */
[----:B------:R-:W-:-:S02]  /*1c620*/  F2FP.BF16.F32.PACK_AB R6, R117, R116 ;  /* 0x000000747506723e */ /* 0x000fc400000010ff */
[----:B------:R-:W-:Y:S02]  /*1c630*/  F2FP.BF16.F32.PACK_AB R7, R119, R118 ;  /* 0x000000767707723e */ /* 0x000fe400000010ff */
[----:B-1----:R-:W-:Y:S02]  /*1c640*/  F2FP.BF16.F32.PACK_AB R12, R129, R128 ;  /* 0x00000080810c723e */ /* 0x002fe400000010ff */
        /* <DEDUP_REMOVED lines=9> */
[----:B------:R-:W-:Y:S01]  /*1c6e0*/  ISETP.NE.AND.EX P3, PT, RZ, UR5, PT, P3 ;  /* 0x00000005ff007c0c */ /* 0x000fe2000bf65330 */
[----:B0-----:R-:W-:Y:S02]  /*1c6f0*/  IMAD.MOV.U32 R32, RZ, RZ, RZ ;  /* 0x000000ffff207224 */ /* 0x001fe400078e00ff */
[----:B--2---:R-:W-:Y:S01]  /*1c700*/  IMAD.WIDE R24, R41, 0x4, R36 ;  /* 0x0000000429187825 */ /* 0x004fe200078e0224 */
[----:B------:R-:W-:Y:S02]  /*1c710*/  ISETP.NE.U32.AND P0, PT, RZ, UR6, PT ;  /* 0x00000006ff007c0c */ /* 0x000fe4000bf05070 */
[----:B------:R-:W-:Y:S01]  /*1c720*/  ISETP.GT.AND P1, PT, R30, 0x1, PT ;  /* 0x000000011e00780c */ /* 0x000fe20003f24270 */
[----:B-1----:R-:W-:Y:S01]  /*1c730*/  IMAD.MOV.U32 R10, RZ, RZ, 0x9b8 ;  /* 0x000009b8ff0a7424 */ /* 0x002fe200078e00ff */
[----:B---3--:R-:W0:Y:S05]  /*1c740*/  LDC R14, c[0x0][0xbe8] ;  /* 0x0002fa00ff0e7b82 */ /* 0x008e2a0000000800 */
[----:B------:R-:W5:Y:S01]  /*1c750*/  @P3 LDG.E R32, desc[UR54][R24.64] ;  /* 0x0000003618203981 */ /* 0x000f62000c1e1900 */
[----:B------:R-:W-:-:S13]  /*1c760*/  ISETP.NE.AND.EX P0, PT, RZ, UR7, PT, P0 ;  /* 0x00000007ff007c0c */ /* 0x000fda000bf05300 */
[----:B------:R-:W1:Y:S01]  /*1c770*/  @P0 LDC.64 R4, c[0x0][0xc08] ;  /* 0x00030200ff040b82 */ /* 0x000e620000000a00 */
[----:B------:R-:W-:Y:S02]  /*1c780*/  ULDC UR6, c[0x0][0xa88] ;  /* 0x0002a20000067ab9 */ /* 0x000fe40000000800 */
[----:B------:R-:W-:Y:S01]  /*1c790*/  IMAD.U32 R26, RZ, RZ, UR6 ;  /* 0x00000006ff1a7e24 */ /* 0x000fe2000f8e00ff */
[----:B------:R-:W-:-:S04]  /*1c7a0*/  SEL R10, R10, 0x978, P1 ;  /* 0x000009780a0a7807 */ /* 0x000fc80000800000 */
[----:B------:R2:W3:Y:S08]  /*1c7b0*/  LDC.64 R6, c[0x0][R10+0x218] ;  /* 0x000086000a067b82 */ /* 0x0004f00000000a00 */
[----:B------:R2:W4:Y:S01]  /*1c7c0*/  LDC.64 R8, c[0x0][R10+0x228] ;  /* 0x00008a000a087b82 */ /* 0x0005220000000a00 */
[----:B-1----:R-:W-:-:S05]  /*1c7d0*/  @P0 IMAD.WIDE R4, R41, 0x4, R4 ;  /* 0x0000000429040825 */ /* 0x002fca00078e0204 */
[----:B------:R1:W5:Y:S02]  /*1c7e0*/  @P0 LDG.E R26, desc[UR54][R4.64] ;  /* 0x00000036041a0981 */ /* 0x000364000c1e1900 */
[----:B-1----:R2:W1:Y:S01]  /*1c7f0*/  LDC.64 R4, c[0x0][R10+0x220] ;  /* 0x000088000a047b82 */ /* 0x0024620000000a00 */
[----:B0-----:R-:W-:Y:S01]  /*1c800*/  ISETP.NE.AND P2, PT, R14, 0x1, PT ;  /* 0x000000010e00780c */ /* 0x001fe20003f45270 */
[----:B---34-:R-:W-:-:S12]  /*1c810*/  @P0 BRA `(.L_x_1578) ;  /* 0x0000000000100947 */ /* 0x018fd80003800000 */
[----:B------:R-:W-:Y:S05]  /*1c820*/  @!P3 BRA `(.L_x_1578) ;  /* 0x00000000000cb947 */ /* 0x000fea0003800000 */
[----:B------:R-:W3:Y:S04]  /*1c830*/  LDG.E R11, desc[UR54][R24.64] ;  /* 0x00000036180b7981 */ /* 0x000ee8000c1e1900 */
[----:B-----5:R-:W3:Y:S02]  /*1c840*/  LDG.E R26, desc[UR54][R24.64+0x4] ;  /* 0x00000436181a7981 */ /* 0x020ee4000c1e1900 */
[----:B---3--:R-:W-:-:S07]  /*1c850*/  IMAD.IADD R26, R26, 0x1, -R11 ;  /* 0x000000011a1a7824 */ /* 0x008fce00078e0a0b */
.L_x_1578:
[----:B------:R-:W3:Y:S04]  /*1c860*/  LDL R30, [R1+0x9c] ;  /* 0x00009c00011e7983 */ /* 0x000ee80000100800 */
[----:B------:R-:W3:Y:S04]  /*1c870*/  LDL R52, [R1+0x5c] ;  /* 0x00005c0001347983 */ /* 0x000ee80000100800 */
[----:B------:R-:W4:Y:S01]  /*1c880*/  LDL R50, [R1+0xb0] ;  /* 0x0000b00001327983 */ /* 0x000f220000100800 */
[----:B------:R-:W-:Y:S01]  /*1c890*/  ISETP.NE.U32.AND P0, PT, RZ, UR4, PT ;  /* 0x00000004ff007c0c */ /* 0x000fe2000bf05070 */
[----:B--2---:R-:W0:Y:S01]  /*1c8a0*/  LDC.64 R10, c[0x0][R10+0x210] ;  /* 0x000084000a0a7b82 */ /* 0x004e220000000a00 */
[----:B------:R-:W-:Y:S01]  /*1c8b0*/  SHF.R.S32.HI R24, RZ, 0x1f, R41 ;  /* 0x0000001fff187819 */ /* 0x000fe20000011429 */
[----:B------:R-:W2:Y:S01]  /*1c8c0*/  LDL R36, [R1+0xc0] ;  /* 0x0000c00001247983 */ /* 0x000ea20000100800 */
[----:B------:R-:W-:Y:S01]  /*1c8d0*/  ISETP.NE.AND.EX P0, PT, RZ, UR5, PT, P0 ;  /* 0x00000005ff007c0c */ /* 0x000fe2000bf05300 */
[----:B------:R-:W-:-:S02]  /*1c8e0*/  IMAD R31, R7, R155, RZ ;  /* 0x0000009b071f7224 */ /* 0x000fc400078e02ff */
[----:B------:R-:W-:Y:S01]  /*1c8f0*/  IMAD.WIDE.U32 R6, R6, R155, RZ ;  /* 0x0000009b06067225 */ /* 0x000fe200078e00ff */
[----:B------:R-:W-:Y:S01]  /*1c900*/  SEL R27, R24, RZ, !P0 ;  /* 0x000000ff181b7207 */ /* 0x000fe20004000000 */
[----:B------:R-:W0:Y:S01]  /*1c910*/  @P2 LDC R39, c[0x0][0xbec] ;  /* 0x0002fb00ff272b82 */ /* 0x000e220000000800 */
[----:B------:R-:W-:-:S05]  /*1c920*/  SEL R15, R41, RZ, !P0 ;  /* 0x000000ff290f7207 */ /* 0x000fca0004000000 */
[----:B-1----:R-:W-:Y:S02]  /*1c930*/  IMAD R5, R5, R15, RZ ;  /* 0x0000000f05057224 */ /* 0x002fe400078e02ff */
[----:B------:R-:W1:Y:S02]  /*1c940*/  @P2 LDC R25, c[0x0][0xbf0] ;  /* 0x0002fc00ff192b82 */ /* 0x000e640000000800 */
[C---:B------:R-:W-:Y:S02]  /*1c950*/  IMAD R37, R4.reuse, R27, R5 ;  /* 0x0000001b04257224 */ /* 0x040fe400078e0205 */
[----:B------:R-:W-:-:S04]  /*1c960*/  IMAD.WIDE.U32 R4, R4, R15, RZ ;  /* 0x0000000f04047225 */ /* 0x000fc800078e00ff */
[----:B------:R-:W0:Y:S01]  /*1c970*/  LDC.64 R12, c[0x0][0xba8] ;  /* 0x0002ea00ff0c7b82 */ /* 0x000e220000000a00 */
[--C-:B-----5:R-:W-:Y:S01]  /*1c980*/  IADD3 R6, P0, P3, R4, R6, R32.reuse ;  /* 0x0000000604067210 */ /* 0x120fe20007b1e020 */
[----:B------:R-:W-:Y:S02]  /*1c990*/  IMAD.IADD R37, R5, 0x1, R37 ;  /* 0x0000000105257824 */ /* 0x000fe400078e0225 */
[----:B------:R-:W-:Y:S01]  /*1c9a0*/  IMAD.IADD R7, R7, 0x1, R31 ;  /* 0x0000000107077824 */ /* 0x000fe200078e021f */
[----:B------:R-:W-:Y:S01]  /*1c9b0*/  SHF.R.S32.HI R48, RZ, 0x1f, R32 ;  /* 0x0000001fff307819 */ /* 0x000fe20000011420 */
[----:B---3--:R-:W-:Y:S02]  /*1c9c0*/  IMAD.IADD R24, R30, 0x1, R52 ;  /* 0x000000011e187824 */ /* 0x008fe400078e0234 */
[----:B0-----:R-:W0:Y:S01]  /*1c9d0*/  @!P1 LDC R12, c[0x0][0xb50] ;  /* 0x0002d400ff0c9b82 */ /* 0x001e220000000800 */
[----:B------:R-:W3:Y:S01]  /*1c9e0*/  LDL R30, [R1+0xb8] ;  /* 0x0000b800011e7983 */ /* 0x000ee20000100800 */
[----:B------:R-:W-:Y:S01]  /*1c9f0*/  @P2 IMAD.HI.U32 R4, R24, R39, RZ ;  /* 0x0000002718042227 */ /* 0x000fe200078e00ff */
[----:B----4-:R-:W-:-:S03]  /*1ca00*/  SEL R27, R50, RZ, P1 ;  /* 0x000000ff321b7207 */ /* 0x010fc60000800000 */
[----:B------:R-:W-:Y:S01]  /*1ca10*/  IMAD.MOV.U32 R5, RZ, RZ, R24 ;  /* 0x000000ffff057224 */ /* 0x000fe200078e0018 */
[----:B-1----:R-:W-:Y:S01]  /*1ca20*/  @P2 SHF.R.U32.HI R5, RZ, R25, R4 ;  /* 0x00000019ff052219 */ /* 0x002fe20000011604 */
[-C--:B------:R-:W-:Y:S01]  /*1ca30*/  IMAD R31, R9, R27.reuse, RZ ;  /* 0x0000001b091f7224 */ /* 0x080fe200078e02ff */
[----:B------:R-:W1:Y:S01]  /*1ca40*/  @!P1 LDC R13, c[0x0][0xb54] ;  /* 0x0002d500ff0d9b82 */ /* 0x000e620000000800 */
[----:B------:R-:W-:Y:S01]  /*1ca50*/  IMAD.WIDE.U32 R8, R8, R27, RZ ;  /* 0x0000001b08087225 */ /* 0x000fe200078e00ff */
[----:B------:R-:W-:-:S03]  /*1ca60*/  IADD3.X R7, R37, R7, R48, P0, P3 ;  /* 0x0000000725077210 */ /* 0x000fc600007e6430 */
[----:B------:R-:W-:Y:S01]  /*1ca70*/  IMAD.MOV R25, RZ, RZ, -R5 ;  /* 0x000000ffff197224 */ /* 0x000fe200078e0a05 */
[----:B------:R-:W-:Y:S01]  /*1ca80*/  IADD3 R8, P0, P3, R5, R6, R8 ;  /* 0x0000000605087210 */ /* 0x000fe20007b1e008 */
[----:B------:R-:W-:Y:S01]  /*1ca90*/  IMAD.IADD R31, R9, 0x1, R31 ;  /* 0x00000001091f7824 */ /* 0x000fe200078e021f */
[----:B------:R-:W-:Y:S01]  /*1caa0*/  SHF.R.S32.HI R4, RZ, 0x1f, R5 ;  /* 0x0000001fff047819 */ /* 0x000fe20000011405 */
[----:B------:R-:W-:-:S03]  /*1cab0*/  IMAD R5, R14, R25, R24 ;  /* 0x000000190e057224 */ /* 0x000fc600078e0218 */
[----:B------:R-:W-:Y:S01]  /*1cac0*/  IADD3.X R9, R4, R7, R31, P0, P3 ;  /* 0x0000000704097210 */ /* 0x000fe200007e641f */
[-C--:B------:R-:W-:Y:S01]  /*1cad0*/  IMAD R4, R11, R5.reuse, RZ ;  /* 0x000000050b047224 */ /* 0x080fe200078e02ff */
[----:B------:R-:W-:Y:S01]  /*1cae0*/  SHF.R.S32.HI R7, RZ, 0x1f, R5 ;  /* 0x0000001fff077819 */ /* 0x000fe20000011405 */
[----:B------:R-:W-:-:S04]  /*1caf0*/  IMAD.WIDE.U32 R8, R10, R5, R8 ;  /* 0x000000050a087225 */ /* 0x000fc800078e0008 */
[----:B------:R-:W-:Y:S01]  /*1cb00*/  IMAD R7, R10, R7, R4 ;  /* 0x000000070a077224 */ /* 0x000fe200078e0204 */
[----:B0-----:R-:W-:-:S03]  /*1cb10*/  LEA R12, P0, R8, R12, 0x2 ;  /* 0x0000000c080c7211 */ /* 0x001fc600078010ff */
[----:B------:R-:W-:-:S05]  /*1cb20*/  IMAD.IADD R4, R9, 0x1, R7 ;  /* 0x0000000109047824 */ /* 0x000fca00078e0207 */
[----:B-1----:R-:W-:Y:S01]  /*1cb30*/  LEA.HI.X R13, R8, R13, R4, 0x2, P0 ;  /* 0x0000000d080d7211 */ /* 0x002fe200000f1404 */
[----:B------:R-:W-:Y:S01]  /*1cb40*/  SHFL.IDX PT, R6, R12, 0x1, 0x1c1f ;  /* 0x003c1f000c067f89 */ /* 0x000fe200000e0000 */
[----:B--2---:R-:W-:-:S03]  /*1cb50*/  IMAD.IADD R10, R36, 0x1, R52 ;  /* 0x00000001240a7824 */ /* 0x004fc600078e0234 */
[----:B------:R-:W-:Y:S04]  /*1cb60*/  SHFL.IDX PT, R4, R12, RZ, 0x1c1f ;  /* 0x001c1fff0c047589 */ /* 0x000fe800000e0000 */
[----:B------:R-:W0:Y:S04]  /*1cb70*/  SHFL.IDX PT, R5, R13, RZ, 0x1c1f ;  /* 0x001c1fff0d057589 */ /* 0x000e2800000e0000 */
[----:B------:R-:W1:Y:S01]  /*1cb80*/  SHFL.IDX PT, R7, R13, 0x1, 0x1c1f ;  /* 0x003c1f000d077f89 */ /* 0x000e6200000e0000 */
[----:B------:R-:W-:Y:S02]  /*1cb90*/  IMAD R8, R26, R14, RZ ;  /* 0x0000000e1a087224 */ /* 0x000fe400078e02ff */
[----:B------:R-:W-:Y:S01]  /*1cba0*/  VIADD R9, R10, 0x8 ;  /* 0x000000080a097836 */ /* 0x000fe20000000000 */
[----:B---3--:R-:W-:-:S04]  /*1cbb0*/  LOP3.LUT P0, RZ, R30, 0x3, RZ, 0xc0, !PT ;  /* 0x000000031eff7812 */ /* 0x008fc8000780c0ff */
        /* <DEDUP_REMOVED lines=18> */
[----:B------:R-:W-:Y:S01]  /*1cce0*/  IADD3 R3, P5, R4, 0x7800, RZ ;  /* 0x0000780004037810 */ /* 0x000fe20007fbe0ff */
[----:B------:R-:W-:Y:S01]  /*1ccf0*/  IMAD.WIDE.U32 R10, R32, UR4, RZ ;  /* 0x00000004200a7c25 */ /* 0x000fe2000f8e00ff */
[C---:B------:R-:W-:Y:S02]  /*1cd00*/  IADD3 R25, P0, R4.reuse, 0x1800, RZ ;  /* 0x0000180004197810 */ /* 0x040fe40007f1e0ff */
[----:B------:R-:W-:Y:S01]  /*1cd10*/  LOP3.LUT R0, R3, 0x180, RZ, 0xc0, !PT ;  /* 0x0000018003007812 */ /* 0x000fe200078ec0ff */
[----:B------:R-:W-:Y:S01]  /*1cd20*/  IMAD.X R45, RZ, RZ, R5, P5 ;  /* 0x000000ffff2d7224 */ /* 0x000fe200028e0605 */
[----:B------:R-:W-:Y:S02]  /*1cd30*/  IADD3 R29, P1, R4, 0x3000, RZ ;  /* 0x00003000041d7810 */ /* 0x000fe40007f3e0ff */
[----:B------:R-:W-:Y:S02]  /*1cd40*/  SHF.R.U64 R0, R0, 0x3, RZ ;  /* 0x0000000300007819 */ /* 0x000fe400000012ff */
[----:B------:R-:W-:-:S02]  /*1cd50*/  IADD3 R37, P3, R4, 0x4800, RZ ;  /* 0x0000480004257810 */ /* 0x000fc40007f7e0ff */
[----:B------:R-:W-:Y:S01]  /*1cd60*/  LOP3.LUT R44, R0, R3, RZ, 0x3c, !PT ;  /* 0x00000003002c7212 */ /* 0x000fe200078e3cff */
[----:B------:R-:W-:Y:S01]  /*1cd70*/  IMAD R3, R48, UR4, RZ ;  /* 0x0000000430037c24 */ /* 0x000fe2000f8e02ff */
[----:B------:R-:W-:Y:S01]  /*1cd80*/  IADD3 R41, P4, R4, 0x6000, RZ ;  /* 0x0000600004297810 */ /* 0x000fe20007f9e0ff */
[----:B------:R-:W-:Y:S01]  /*1cd90*/  IMAD R0, R49, 0x60, R20 ;  /* 0x0000006031007824 */ /* 0x000fe200078e0214 */
[----:B------:R-:W-:Y:S01]  /*1cda0*/  LOP3.LUT R24, R25, 0x180, RZ, 0xc0, !PT ;  /* 0x0000018019187812 */ /* 0x000fe200078ec0ff */
[----:B------:R-:W-:Y:S01]  /*1cdb0*/  IMAD R3, R32, UR5, R3 ;  /* 0x0000000520037c24 */ /* 0x000fe2000f8e0203 */
[----:B------:R-:W-:Y:S01]  /*1cdc0*/  ULDC.64 UR4, c[0x0][0xae8] ;  /* 0x0002ba0000047ab9 */ /* 0x000fe20000000a00 */
[----:B------:R-:W-:Y:S01]  /*1cdd0*/  IMAD.IADD R32, R52, 0x1, R0 ;  /* 0x0000000134207824 */ /* 0x000fe200078e0200 */
[----:B------:R-:W-:Y:S01]  /*1cde0*/  LOP3.LUT R28, R29, 0x180, RZ, 0xc0, !PT ;  /* 0x000001801d1c7812 */ /* 0x000fe200078ec0ff */
[----:B------:R-:W-:Y:S01]  /*1cdf0*/  IMAD.IADD R11, R11, 0x1, R3 ;  /* 0x000000010b0b7824 */ /* 0x000fe200078e0203 */
[----:B------:R-:W-:Y:S01]  /*1ce00*/  LOP3.LUT R36, R37, 0x180, RZ, 0xc0, !PT ;  /* 0x0000018025247812 */ /* 0x000fe200078ec0ff */
[----:B------:R-:W5:Y:S01]  /*1ce10*/  LD.E.128 R44, desc[UR54][R44.64] ;  /* 0x000000362c2c7980 */ /* 0x000f62000c101d00 */
[----:B------:R-:W-:Y:S01]  /*1ce20*/  LOP3.LUT R40, R41, 0x180, RZ, 0xc0, !PT ;  /* 0x0000018029287812 */ /* 0x000fe200078ec0ff */
[----:B------:R-:W-:Y:S01]  /*1ce30*/  IMAD.WIDE.U32 R10, R155, UR4, R10 ;  /* 0x000000049b0a7c25 */ /* 0x000fe2000f8e000a */
[----:B------:R-:W-:-:S02]  /*1ce40*/  LOP3.LUT R7, R4, 0x180, RZ, 0xc0, !PT ;  /* 0x0000018004077812 */ /* 0x000fc400078ec0ff */
[----:B------:R-:W-:Y:S01]  /*1ce50*/  SHF.R.S32.HI R12, RZ, 0x1f, R15 ;  /* 0x0000001fff0c7819 */ /* 0x000fe2000001140f */
[----:B-1----:R-:W-:Y:S01]  /*1ce60*/  @P2 IMAD.HI.U32 R0, R32, R9, RZ ;  /* 0x0000000920002227 */ /* 0x002fe200078e00ff */
[----:B------:R-:W-:Y:S02]  /*1ce70*/  SHF.R.U64 R24, R24, 0x3, RZ ;  /* 0x0000000318187819 */ /* 0x000fe400000012ff */
[----:B------:R-:W-:Y:S01]  /*1ce80*/  SHF.R.U64 R28, R28, 0x3, RZ ;  /* 0x000000031c1c7819 */ /* 0x000fe200000012ff */
[----:B------:R-:W-:Y:S01]  /*1ce90*/  IMAD R11, R155, UR5, R11 ;  /* 0x000000059b0b7c24 */ /* 0x000fe2000f8e020b */
[----:B------:R-:W-:Y:S01]  /*1cea0*/  SHF.R.U64 R36, R36, 0x3, RZ ;  /* 0x0000000324247819 */ /* 0x000fe200000012ff */
[----:B------:R-:W-:Y:S01]  /*1ceb0*/  ULDC.64 UR4, c[0x0][0xaf0] ;  /* 0x0002bc0000047ab9 */ /* 0x000fe20000000a00 */
[----:B------:R-:W-:Y:S02]  /*1cec0*/  SHF.R.U64 R40, R40, 0x3, RZ ;  /* 0x0000000328287819 */ /* 0x000fe400000012ff */
[----:B------:R-:W-:Y:S01]  /*1ced0*/  SHF.R.U64 R7, R7, 0x3, RZ ;  /* 0x0000000307077819 */ /* 0x000fe200000012ff */
[----:B------:R-:W-:Y:S01]  /*1cee0*/  IMAD.MOV.U32 R3, RZ, RZ, R32 ;  /* 0x000000ffff037224 */ /* 0x000fe200078e0020 */
[----:B------:R-:W-:Y:S01]  /*1cef0*/  LOP3.LUT R24, R24, R25, RZ, 0x3c, !PT ;  /* 0x0000001918187212 */ /* 0x000fe200078e3cff */
[----:B------:R-:W-:Y:S01]  /*1cf00*/  IMAD R12, R12, UR4, RZ ;  /* 0x000000040c0c7c24 */ /* 0x000fe2000f8e02ff */
[----:B------:R-:W-:Y:S01]  /*1cf10*/  LOP3.LUT R28, R28, R29, RZ, 0x3c, !PT ;  /* 0x0000001d1c1c7212 */ /* 0x000fe200078e3cff */
[--C-:B------:R-:W-:Y:S01]  /*1cf20*/  IMAD.X R25, RZ, RZ, R5.reuse, P0 ;  /* 0x000000ffff197224 */ /* 0x100fe200000e0605 */
[----:B------:R-:W-:Y:S01]  /*1cf30*/  LOP3.LUT R36, R36, R37, RZ, 0x3c, !PT ;  /* 0x0000002524247212 */ /* 0x000fe200078e3cff */
[--C-:B------:R-:W-:Y:S01]  /*1cf40*/  IMAD.X R29, RZ, RZ, R5.reuse, P1 ;  /* 0x000000ffff1d7224 */ /* 0x100fe200008e0605 */
[----:B------:R-:W-:Y:S01]  /*1cf50*/  LOP3.LUT R40, R40, R41, RZ, 0x3c, !PT ;  /* 0x0000002928287212 */ /* 0x000fe200078e3cff */
[--C-:B------:R-:W-:Y:S01]  /*1cf60*/  IMAD.X R37, RZ, RZ, R5.reuse, P3 ;  /* 0x000000ffff257224 */ /* 0x100fe200018e0605 */
[----:B--2---:R-:W-:Y:S01]  /*1cf70*/  @P2 SHF.R.U32.HI R3, RZ, R13, R0 ;  /* 0x0000000dff032219 */ /* 0x004fe20000011600 */
[----:B------:R-:W-:Y:S01]  /*1cf80*/  IMAD.X R41, RZ, RZ, R5, P4 ;  /* 0x000000ffff297224 */ /* 0x000fe200020e0605 */
[----:B------:R-:W-:Y:S01]  /*1cf90*/  LOP3.LUT R4, R7, R4, RZ, 0x3c, !PT ;  /* 0x0000000407047212 */ /* 0x000fe200078e3cff */
[C---:B------:R-:W-:Y:S01]  /*1cfa0*/  IMAD R9, R15.reuse, UR5, R12 ;  /* 0x000000050f097c24 */ /* 0x040fe2000f8e020c */
[----:B------:R-:W-:Y:S01]  /*1cfb0*/  SHF.R.S32.HI R0, RZ, 0x1f, R3 ;  /* 0x0000001fff007819 */ /* 0x000fe20000011403 */
[----:B------:R-:W-:Y:S01]  /*1cfc0*/  IMAD.WIDE.U32 R10, R15, UR4, R10 ;  /* 0x000000040f0a7c25 */ /* 0x000fe2000f8e000a */
[----:B------:R-:W5:Y:S01]  /*1cfd0*/  LD.E.128 R24, desc[UR54][R24.64] ;  /* 0x0000003618187980 */ /* 0x000f62000c101d00 */
[----:B------:R-:W-:-:S02]  /*1cfe0*/  ULDC.64 UR4, c[0x0][0xae0] ;  /* 0x0002b80000047ab9 */ /* 0x000fc40000000a00 */
[----:B------:R-:W-:Y:S01]  /*1cff0*/  IMAD.MOV R13, RZ, RZ, -R3 ;  /* 0x000000ffff0d7224 */ /* 0x000fe200078e0a03 */
[----:B------:R-:W5:Y:S01]  /*1d000*/  LD.E.128 R4, desc[UR54][R4.64] ;  /* 0x0000003604047980 */ /* 0x000f62000c101d00 */
[----:B------:R-:W-:-:S03]  /*1d010*/  IMAD.IADD R11, R11, 0x1, R9 ;  /* 0x000000010b0b7824 */ /* 0x000fc600078e0209 */
[----:B------:R-:W5:Y:S01]  /*1d020*/  LD.E.128 R28, desc[UR54][R28.64] ;  /* 0x000000361c1c7980 */ /* 0x000f62000c101d00 */
[----:B------:R-:W-:-:S03]  /*1d030*/  IMAD R0, R0, UR4, RZ ;  /* 0x0000000400007c24 */ /* 0x000fc6000f8e02ff */
[----:B------:R-:W5:Y:S01]  /*1d040*/  LD.E.128 R36, desc[UR54][R36.64] ;  /* 0x0000003624247980 */ /* 0x000f62000c101d00 */
[----:B------:R-:W-:-:S03]  /*1d050*/  IMAD R9, R14, R13, R32 ;  /* 0x0000000d0e097224 */ /* 0x000fc600078e0220 */
[----:B------:R-:W5:Y:S01]  /*1d060*/  LD.E.128 R40, desc[UR54][R40.64] ;  /* 0x0000003628287980 */ /* 0x000f62000c101d00 */
[----:B------:R-:W-:Y:S01]  /*1d070*/  @!PT LDS RZ, [RZ] ;  /* 0x00000000fffff984 */ /* 0x000fe20000000800 */
[----:B------:R-:W-:Y:S01]  /*1d080*/  @!PT LDS RZ, [RZ] ;  /* 0x00000000fffff984 */ /* 0x000fe20000000800 */
[----:B------:R-:W-:Y:S01]  /*1d090*/  @!PT LDS RZ, [RZ] ;  /* 0x00000000fffff984 */ /* 0x000fe20000000800 */
[----:B------:R-:W-:Y:S01]  /*1d0a0*/  @!PT LDS RZ, [RZ] ;  /* 0x00000000fffff984 */ /* 0x000fe20000000800 */
[----:B------:R0:W-:Y:S06]  /*1d0b0*/  MEMBAR.ALL.CTA ;  /* 0x0000000000007992 */ /* 0x0001ec0000008000 */
[----:B0-----:R-:W0:Y:S01]  /*1d0c0*/  FENCE.VIEW.ASYNC.S ;  /* 0x00000000000073c6 */ /* 0x001e220000000000 */
[----:B------:R-:W-:-:S04]  /*1d0d0*/  IMAD.WIDE.U32 R10, R3, UR4, R10 ;  /* 0x00000004030a7c25 */ /* 0x000fc8000f8e000a */
[----:B------:R-:W-:Y:S01]  /*1d0e0*/  IMAD R13, R3, UR5, R0 ;  /* 0x00000005030d7c24 */ /* 0x000fe2000f8e0200 */
[----:B------:R-:W-:Y:S01]  /*1d0f0*/  SHF.R.S32.HI R3, RZ, 0x1f, R9 ;  /* 0x0000001fff037819 */ /* 0x000fe20000011409 */
[----:B------:R-:W-:Y:S02]  /*1d100*/  ULDC.64 UR4, c[0x0][0xad8] ;  /* 0x0002b60000047ab9 */ /* 0x000fe40000000a00 */
[----:B------:R-:W-:Y:S02]  /*1d110*/  IMAD.IADD R11, R11, 0x1, R13 ;  /* 0x000000010b0b7824 */ /* 0x000fe400078e020d */
[----:B------:R-:W-:Y:S02]  /*1d120*/  IMAD R12, R3, UR4, RZ ;  /* 0x00000004030c7c24 */ /* 0x000fe4000f8e02ff */
[----:B------:R-:W-:Y:S02]  /*1d130*/  VIADD R0, R2, 0x2d820 ;  /* 0x0002d82002007836 */ /* 0x000fe40000000000 */
[----:B------:R-:W-:-:S02]  /*1d140*/  IMAD R3, R9, UR5, R12 ;  /* 0x0000000509037c24 */ /* 0x000fc4000f8e020c */
[----:B------:R-:W-:Y:S01]  /*1d150*/  IMAD.WIDE.U32 R10, R9, UR4, R10 ;  /* 0x00000004090a7c25 */ /* 0x000fe2000f8e000a */
[----:B------:R-:W-:Y:S01]  /*1d160*/  ULDC.64 UR4, c[0x0][0xa80] ;  /* 0x0002a00000047ab9 */ /* 0x000fe20000000a00 */
[----:B------:R-:W-:Y:S02]  /*1d170*/  PRMT R0, RZ, 0x654, R0 ;  /* 0x00000654ff007816 */ /* 0x000fe40000000000 */
[----:B------:R-:W-:Y:S01]  /*1d180*/  IMAD.IADD R3, R11, 0x1, R3 ;  /* 0x000000010b037824 */ /* 0x000fe200078e0203 */
[C---:B------:R-:W-:Y:S01]  /*1d190*/  LEA R9, P0, R10.reuse, UR4, 0x1 ;  /* 0x000000040a097c11 */ /* 0x040fe2000f8008ff */
[C---:B------:R-:W-:Y:S01]  /*1d1a0*/  VIADD R53, R21.reuse, 0x40 ;  /* 0x0000004015357836 */ /* 0x040fe20000000000 */
[----:B------:R-:W-:Y:S01]  /*1d1b0*/  UMOV UR4, 0xffffffff ;  /* 0xffffffff00047882 */ /* 0x000fe20000000000 */
[----:B------:R-:W-:Y:S01]  /*1d1c0*/  VIADD R51, R21, 0x20 ;  /* 0x0000002015337836 */ /* 0x000fe20000000000 */
[----:B0-----:R0:W-:Y:S01]  /*1d1d0*/  SYNCS.ARRIVE.TRANS64.RED.A1T0 RZ, [R0+URZ], RZ ;  /* 0x000000ff00ff79a7 */ /* 0x0011e2000810043f */
[----:B------:R-:W-:-:S02]  /*1d1e0*/  LEA.HI.X R3, R10, UR5, R3, 0x1, P0 ;  /* 0x000000050a037c11 */ /* 0x000fc400080f0c03 */
[----:B------:R-:W-:Y:S02]  /*1d1f0*/  SHF.R.S32.HI R32, RZ, 0x1f, R53 ;  /* 0x0000001fff207819 */ /* 0x000fe40000011435 */
[----:B------:R-:W-:Y:S01]  /*1d200*/  SHF.R.S32.HI R48, RZ, 0x1f, R51 ;  /* 0x0000001fff307819 */ /* 0x000fe20000011433 */
[----:B------:R-:W-:Y:S06]  /*1d210*/  BRA.DIV UR4, `(.L_x_1580) ;  /* 0x000000aa04747947 */ /* 0x000fec000b800000 */
[----:B0-----:R0:W1:Y:S04]  /*1d220*/  SHFL.IDX PT, R0, R3, RZ, 0x1c1f ;  /* 0x001c1fff03007589 */ /* 0x00106800000e0000 */
[----:B------:R0:W2:Y:S02]  /*1d230*/  SHFL.IDX PT, R14, R9, RZ, 0x1c1f ;  /* 0x001c1fff090e7589 */ /* 0x0000a400000e0000 */
.L_x_1774:
[----:B------:R-:W-:Y:S01]  /*1d240*/  IMAD.IADD R49, R20, 0x1, R52 ;  /* 0x0000000114317824 */ /* 0x000fe200078e0234 */
        /* <DEDUP_REMOVED lines=9> */
[----:B------:R-:W-:Y:S01]  /*1d2e0*/  @!P2 LEA R10, P4, R53, R14, 0x1 ;  /* 0x0000000e350aa211 */ /* 0x000fe200078808ff */
[----:B------:R-:W-:Y:S01]  /*1d2f0*/  @!P0 IMAD.WIDE R14, R21, 0x2, R14 ;  /* 0x00000002150e8825 */ /* 0x000fe200078e020e */
[-C--:B------:R-:W-:Y:S02]  /*1d300*/  @!P1 LEA.HI.X R13, R51, R0.reuse, R48, 0x1, P3 ;  /* 0x00000000330d9211 */ /* 0x080fe400018f0c30 */
[----:B------:R-:W-:Y:S02]  /*1d310*/  @!P2 LEA.HI.X R11, R53, R0, R32, 0x1, P4 ;  /* 0x00000000350ba211 */ /* 0x000fe400020f0c20 */
[----:B-----5:R3:W-:Y:S04]  /*1d320*/  @!P0 ST.E.128 desc[UR54][R14.64], R4 ;  /* 0x000000040e008985 */ /* 0x0207e8000c101d36 */
[----:B------:R3:W-:Y:S04]  /*1d330*/  @!P1 ST.E.128 desc[UR54][R12.64], R28 ;  /* 0x0000001c0c009985 */ /* 0x0007e8000c101d36 */
[----:B------:R3:W-:Y:S02]  /*1d340*/  @!P2 ST.E.128 desc[UR54][R10.64], R40 ;  /* 0x000000280a00a985 */ /* 0x0007e4000c101d36 */
.L_x_1582:
[----:B------:R-:W-:Y:S05]  /*1d350*/  BSYNC B1 ;  /* 0x0000000000017941 */ /* 0x000fea0003800000 */
.L_x_1581:
[----:B------:R-:W-:-:S03]  /*1d360*/  UMOV UR4, 0xffffffff ;  /* 0xffffffff00047882 */ /* 0x000fc60000000000 */
[----:B------:R-:W-:Y:S05]  /*1d370*/  BRA.DIV UR4, `(.L_x_1583) ;  /* 0x000000aa04507947 */ /* 0x000fea000b800000 */
[----:B0-----:R-:W0:Y:S04]  /*1d380*/  SHFL.IDX PT, R3, R3, 0x1, 0x1c1f ;  /* 0x003c1f0003037f89 */ /* 0x001e2800000e0000 */
[----:B--23--:R2:W3:Y:S02]  /*1d390*/  SHFL.IDX PT, R14, R9, 0x1, 0x1c1f ;  /* 0x003c1f00090e7f89 */ /* 0x00c4e400000e0000 */
.L_x_1778:
[----:B-----5:R-:W-:-:S05]  /*1d3a0*/  VIADD R5, R49, 0x60 ;  /* 0x0000006031057836 */ /* 0x020fca0000000000 */
[----:B------:R-:W-:-:S13]  /*1d3b0*/  ISETP.GE.AND P0, PT, R5, R8, PT ;  /* 0x000000080500720c */ /* 0x000fda0003f06270 */
[----:B------:R-:W-:Y:S05]  /*1d3c0*/  @P0 BRA `(.L_x_1584) ;  /* 0x0000001800840947 */ /* 0x000fea0003800000 */
[----:B------:R-:W-:Y:S02]  /*1d3d0*/  ULDC UR4, c[0x0][0xac8] ;  /* 0x0002b20000047ab9 */ /* 0x000fe40000000800 */
[----:B------:R-:W-:Y:S02]  /*1d3e0*/  ISETP.GE.AND P1, PT, R21, UR4, PT ;  /* 0x0000000415007c0c */ /* 0x000fe4000bf26270 */
[----:B------:R-:W-:-:S11]  /*1d3f0*/  ISETP.GE.AND P2, PT, R51, UR4, PT ;  /* 0x0000000433007c0c */ /* 0x000fd6000bf46270 */
[----:B0-----:R-:W-:Y:S02]  /*1d400*/  @!P1 IMAD.MOV.U32 R15, RZ, RZ, R3 ;  /* 0x000000ffff0f9224 */ /* 0x001fe400078e0003 */
[----:B---3--:R-:W-:Y:S01]  /*1d410*/  @!P2 LEA R4, P0, R51, R14, 0x1 ;  /* 0x0000000e3304a211 */ /* 0x008fe200078008ff */
        /* <DEDUP_REMOVED lines=10> */
.L_x_1579:
[----:B------:R-:W-:Y:S01]  /*1d4c0*/  ULDC.64 UR4, c[0x0][0xb08] ;  /* 0x0002c20000047ab9 */ /* 0x000fe20000000a00 */
[----:B------:R-:W1:Y:S01]  /*1d4d0*/  @P2 LDC R11, c[0x0][0xbec] ;  /* 0x0002fb00ff0b2b82 */ /* 0x000e620000000800 */
[----:B0-----:R-:W-:Y:S01]  /*1d4e0*/  IMAD R3, R48, UR4, RZ ;  /* 0x0000000430037c24 */ /* 0x001fe2000f8e02ff */
[----:B------:R-:W-:Y:S01]  /*1d4f0*/  SHF.R.S32.HI R0, RZ, 0x1f, R15 ;  /* 0x0000001fff007819 */ /* 0x000fe2000001140f */
[----:B------:R-:W-:-:S04]  /*1d500*/  IMAD.WIDE.U32 R4, R32, UR4, RZ ;  /* 0x0000000420047c25 */ /* 0x000fc8000f8e00ff */
[----:B------:R-:W-:Y:S01]  /*1d510*/  IMAD R3, R32, UR5, R3 ;  /* 0x0000000520037c24 */ /* 0x000fe2000f8e0203 */
[----:B------:R-:W0:Y:S01]  /*1d520*/  @P2 LDC R6, c[0x0][0xbf0] ;  /* 0x0002fc00ff062b82 */ /* 0x000e220000000800 */
[----:B------:R-:W-:Y:S02]  /*1d530*/  ULDC.64 UR4, c[0x0][0xb38] ;  /* 0x0002ce0000047ab9 */ /* 0x000fe40000000a00 */
[----:B------:R-:W-:Y:S02]  /*1d540*/  IMAD.IADD R5, R5, 0x1, R3 ;  /* 0x0000000105057824 */ /* 0x000fe400078e0203 */
[----:B------:R-:W-:Y:S02]  /*1d550*/  IMAD.MOV.U32 R3, RZ, RZ, R24 ;  /* 0x000000ffff037224 */ /* 0x000fe400078e0018 */
        /* <DEDUP_REMOVED lines=8> */
[----:B------:R-:W-:Y:S01]  /*1d5e0*/  IMAD.IADD R5, R5, 0x1, R7 ;  /* 0x0000000105057824 */ /* 0x000fe200078e0207 */
[----:B0-----:R-:W-:Y:S01]  /*1d5f0*/  @P2 SHF.R.U32.HI R3, RZ, R6, R11 ;  /* 0x00000006ff032219 */ /* 0x001fe2000001160b */
[----:B------:R-:W-:Y:S02]  /*1d600*/  VIADD R6, R2, 0x2d820 ;  /* 0x0002d82002067836 */ /* 0x000fe40000000000 */
[C---:B------:R-:W-:Y:S01]  /*1d610*/  IMAD.WIDE.U32 R4, R50.reuse, UR4, R4 ;  /* 0x0000000432047c25 */ /* 0x040fe2000f8e0004 */
[--C-:B------:R-:W-:Y:S02]  /*1d620*/  SHF.R.S32.HI R0, RZ, 0x1f, R3.reuse ;  /* 0x0000001fff007819 */ /* 0x100fe40000011403 */
[----:B------:R-:W-:Y:S01]  /*1d630*/  PRMT R6, RZ, 0x654, R6 ;  /* 0x00000654ff067816 */ /* 0x000fe20000000006 */
[----:B------:R-:W-:Y:S02]  /*1d640*/  IMAD.MOV R7, RZ, RZ, -R3 ;  /* 0x000000ffff077224 */ /* 0x000fe400078e0a03 */
[----:B------:R-:W-:Y:S01]  /*1d650*/  IMAD R5, R50, UR5, R5 ;  /* 0x0000000532057c24 */ /* 0x000fe2000f8e0205 */
[----:B------:R-:W-:Y:S01]  /*1d660*/  ULDC.64 UR4, c[0x0][0xb30] ;  /* 0x0002cc0000047ab9 */ /* 0x000fe20000000a00 */
[----:B------:R-:W-:Y:S01]  /*1d670*/  IMAD R7, R14, R7, R24 ;  /* 0x000000070e077224 */ /* 0x000fe200078e0218 */
[----:B------:R0:W-:Y:S01]  /*1d680*/  SYNCS.ARRIVE.TRANS64.RED.A1T0 RZ, [R6+URZ], RZ ;  /* 0x000000ff06ff79a7 */ /* 0x0001e2000810043f */
[----:B------:R-:W-:-:S02]  /*1d690*/  IMAD R0, R0, UR4, RZ ;  /* 0x0000000400007c24 */ /* 0x000fc4000f8e02ff */
[----:B------:R-:W-:-:S04]  /*1d6a0*/  IMAD.WIDE.U32 R4, R3, UR4, R4 ;  /* 0x0000000403047c25 */ /* 0x000fc8000f8e0004 */
[----:B------:R-:W-:Y:S01]  /*1d6b0*/  IMAD R11, R3, UR5, R0 ;  /* 0x00000005030b7c24 */ /* 0x000fe2000f8e0200 */
[----:B------:R-:W-:Y:S01]  /*1d6c0*/  SHF.R.S32.HI R0, RZ, 0x1f, R7 ;  /* 0x0000001fff007819 */ /* 0x000fe20000011407 */
[----:B------:R-:W-:Y:S02]  /*1d6d0*/  ULDC.64 UR4, c[0x0][0xb28] ;  /* 0x0002ca0000047ab9 */ /* 0x000fe40000000a00 */
        /* <DEDUP_REMOVED lines=12> */
.L_x_1781:
[----:B------:R-:W-:Y:S01]  /*1d7a0*/  ISETP.GE.AND P0, PT, R10, R8, PT ;  /* 0x000000080a00720c */ /* 0x000fe20003f06270 */
[----:B------:R-:W-:-:S12]  /*1d7b0*/  BSSY B1, `(.L_x_1586) ;  /* 0x0000054000017945 */ /* 0x000fd80003800000 */
[----:B------:R-:W-:Y:S05]  /*1d7c0*/  @P0 BRA `(.L_x_1587) ;  /* 0x0000000400480947 */ /* 0x000fea0003800000 */
[----:B------:R-:W-:Y:S01]  /*1d7d0*/  ULDC UR4, c[0x0][0xac8] ;  /* 0x0002b20000047ab9 */ /* 0x000fe20000000800 */
[C---:B------:R-:W-:Y:S01]  /*1d7e0*/  VIADD R15, R156.reuse, 0x8 ;  /* 0x000000089c0f7836 */ /* 0x040fe20000000000 */
[C---:B------:R-:W-:Y:S01]  /*1d7f0*/  ISETP.GE.AND P2, PT, R156.reuse, UR4, PT ;  /* 0x000000049c007c0c */ /* 0x040fe2000bf46270 */
[C---:B------:R-:W-:Y:S01]  /*1d800*/  VIADD R12, R156.reuse, 0x10 ;  /* 0x000000109c0c7836 */ /* 0x040fe20000000000 */
[----:B------:R-:W-:Y:S01]  /*1d810*/  SHF.R.S32.HI R6, RZ, 0x1f, R156 ;  /* 0x0000001fff067819 */ /* 0x000fe2000001149c */
[C---:B------:R-:W-:Y:S01]  /*1d820*/  VIADD R13, R156.reuse, 0x18 ;  /* 0x000000189c0d7836 */ /* 0x040fe20000000000 */
[----:B------:R-:W-:Y:S01]  /*1d830*/  ISETP.GE.AND P3, PT, R15, UR4, PT ;  /* 0x000000040f007c0c */ /* 0x000fe2000bf66270 */
[----:B------:R-:W-:Y:S01]  /*1d840*/  VIADD R26, R156, 0x8 ;  /* 0x000000089c1a7836 */ /* 0x000fe20000000000 */
[----:B------:R-:W-:Y:S01]  /*1d850*/  ISETP.GE.AND P0, PT, R12, UR4, PT ;  /* 0x000000040c007c0c */ /* 0x000fe2000bf06270 */
[C---:B------:R-:W-:Y:S02]  /*1d860*/  VIADD R11, R156.reuse, 0x20 ;  /* 0x000000209c0b7836 */ /* 0x040fe40000000000 */
[C---:B------:R-:W-:Y:S01]  /*1d870*/  VIADD R25, R156.reuse, 0x10 ;  /* 0x000000109c197836 */ /* 0x040fe20000000000 */
[----:B------:R-:W-:Y:S01]  /*1d880*/  SHF.R.S32.HI R26, RZ, 0x1f, R26 ;  /* 0x0000001fff1a7819 */ /* 0x000fe2000001141a */
[----:B------:R-:W-:-:S02]  /*1d890*/  VIADD R27, R156, 0x28 ;  /* 0x000000289c1b7836 */ /* 0x000fc40000000000 */
[CC--:B--2---:R-:W-:Y:S01]  /*1d8a0*/  @!P2 LEA R4, P1, R156.reuse, R14.reuse, 0x2 ;  /* 0x0000000e9c04a211 */ /* 0x0c4fe200078210ff */
[C---:B------:R-:W-:Y:S01]  /*1d8b0*/  VIADD R10, R156.reuse, 0x40 ;  /* 0x000000409c0a7836 */ /* 0x040fe20000000000 */
[----:B------:R-:W-:Y:S02]  /*1d8c0*/  SHF.R.S32.HI R25, RZ, 0x1f, R25 ;  /* 0x0000001fff197819 */ /* 0x000fe40000011419 */
[----:B-1----:R-:W-:Y:S02]  /*1d8d0*/  @!P2 LEA.HI.X R5, R156, R3, R6, 0x2, P1 ;  /* 0x000000039c05a211 */ /* 0x002fe400008f1406 */
[----:B------:R-:W-:Y:S02]  /*1d8e0*/  ISETP.GE.AND P1, PT, R13, UR4, PT ;  /* 0x000000040d007c0c */ /* 0x000fe4000bf26270 */
[----:B------:R-:W-:Y:S01]  /*1d8f0*/  @!P3 LEA R6, P4, R15, R14, 0x2 ;  /* 0x0000000e0f06b211 */ /* 0x000fe200078810ff */
[----:B------:R1:W-:Y:S01]  /*1d900*/  @!P2 ST.E.64 desc[UR54][R4.64], R88 ;  /* 0x000000580400a985 */ /* 0x0003e2000c101b36 */
[----:B------:R-:W-:-:S02]  /*1d910*/  ISETP.GE.AND P2, PT, R11, UR4, PT ;  /* 0x000000040b007c0c */ /* 0x000fc4000bf46270 */
[----:B------:R-:W-:Y:S01]  /*1d920*/  @!P3 LEA.HI.X R7, R15, R3, R26, 0x2, P4 ;  /* 0x000000030f07b211 */ /* 0x000fe200020f141a */
[C---:B------:R-:W-:Y:S01]  /*1d930*/  VIADD R15, R156.reuse, 0x28 ;  /* 0x000000289c0f7836 */ /* 0x040fe20000000000 */
[----:B------:R-:W-:Y:S01]  /*1d940*/  SHF.R.S32.HI R27, RZ, 0x1f, R27 ;  /* 0x0000001fff1b7819 */ /* 0x000fe2000001141b */
[----:B------:R-:W-:Y:S01]  /*1d950*/  VIADD R26, R156, 0x18 ;  /* 0x000000189c1a7836 */ /* 0x000fe20000000000 */
[----:B------:R-:W-:Y:S01]  /*1d960*/  SHF.R.S32.HI R10, RZ, 0x1f, R10 ;  /* 0x0000001fff0a7819 */ /* 0x000fe2000001140a */
[----:B------:R2:W-:Y:S01]  /*1d970*/  @!P3 ST.E.64 desc[UR54][R6.64], R92 ;  /* 0x0000005c0600b985 */ /* 0x0005e2000c101b36 */
[----:B------:R-:W-:Y:S02]  /*1d980*/  ISETP.GE.AND P3, PT, R15, UR4, PT ;  /* 0x000000040f007c0c */ /* 0x000fe4000bf66270 */
[----:B------:R-:W-:Y:S02]  /*1d990*/  SHF.R.S32.HI R26, RZ, 0x1f, R26 ;  /* 0x0000001fff1a7819 */ /* 0x000fe4000001141a */
[----:B-1----:R-:W-:-:S04]  /*1d9a0*/  @!P0 LEA R4, P5, R12, R14, 0x2 ;  /* 0x0000000e0c048211 */ /* 0x002fc800078a10ff */
[-C--:B------:R-:W-:Y:S01]  /*1d9b0*/  @!P0 LEA.HI.X R5, R12, R3.reuse, R25, 0x2, P5 ;  /* 0x000000030c058211 */ /* 0x080fe200028f1419 */
[C---:B------:R-:W-:Y:S02]  /*1d9c0*/  VIADD R25, R156.reuse, 0x30 ;  /* 0x000000309c197836 */ /* 0x040fe40000000000 */
[C---:B------:R-:W-:Y:S01]  /*1d9d0*/  VIADD R12, R156.reuse, 0x20 ;  /* 0x000000209c0c7836 */ /* 0x040fe20000000000 */
[----:B--2---:R-:W-:Y:S01]  /*1d9e0*/  @!P1 LEA R6, P4, R13, R14, 0x2 ;  /* 0x0000000e0d069211 */ /* 0x004fe200078810ff */
[----:B------:R1:W-:Y:S01]  /*1d9f0*/  @!P0 ST.E.64 desc[UR54][R4.64], R20 ;  /* 0x0000001404008985 */ /* 0x0003e2000c101b36 */
[----:B------:R-:W-:Y:S02]  /*1da00*/  ISETP.GE.AND P0, PT, R25, UR4, PT ;  /* 0x0000000419007c0c */ /* 0x000fe4000bf06270 */
[----:B------:R-:W-:Y:S02]  /*1da10*/  SHF.R.S32.HI R12, RZ, 0x1f, R12 ;  /* 0x0000001fff0c7819 */ /* 0x000fe4000001140c */
[----:B------:R-:W-:Y:S01]  /*1da20*/  @!P1 LEA.HI.X R7, R13, R3, R26, 0x2, P4 ;  /* 0x000000030d079211 */ /* 0x000fe200020f141a */
[----:B------:R-:W-:-:S02]  /*1da30*/  VIADD R13, R156, 0x38 ;  /* 0x000000389c0d7836 */ /* 0x000fc40000000000 */
[----:B------:R-:W-:Y:S02]  /*1da40*/  VIADD R26, R156, 0x30 ;  /* 0x000000309c1a7836 */ /* 0x000fe40000000000 */
[----:B------:R2:W-:Y:S01]  /*1da50*/  @!P1 ST.E.64 desc[UR54][R6.64], R100 ;  /* 0x0000006406009985 */ /* 0x0005e2000c101b36 */
[----:B------:R-:W-:Y:S02]  /*1da60*/  ISETP.GE.AND P1, PT, R13, UR4, PT ;  /* 0x000000040d007c0c */ /* 0x000fe4000bf26270 */
[----:B------:R-:W-:Y:S02]  /*1da70*/  SHF.R.S32.HI R26, RZ, 0x1f, R26 ;  /* 0x0000001fff1a7819 */ /* 0x000fe4000001141a */
[----:B-1----:R-:W-:-:S04]  /*1da80*/  @!P2 LEA R4, P5, R11, R14, 0x2 ;  /* 0x0000000e0b04a211 */ /* 0x002fc800078a10ff */
[-C--:B------:R-:W-:Y:S01]  /*1da90*/  @!P2 LEA.HI.X R5, R11, R3.reuse, R12, 0x2, P5 ;  /* 0x000000030b05a211 */ /* 0x080fe200028f140c */
[C---:B------:R-:W-:Y:S02]  /*1daa0*/  VIADD R11, R156.reuse, 0x40 ;  /* 0x000000409c0b7836 */ /* 0x040fe40000000000 */
[C---:B------:R-:W-:Y:S02]  /*1dab0*/  VIADD R12, R156.reuse, 0x48 ;  /* 0x000000489c0c7836 */ /* 0x040fe40000000000 */
[----:B------:R1:W-:Y:S01]  /*1dac0*/  @!P2 ST.E.64 desc[UR54][R4.64], R104 ;  /* 0x000000680400a985 */ /* 0x0003e2000c101b36 */
[----:B--2---:R-:W-:Y:S02]  /*1dad0*/  @!P3 LEA R6, P5, R15, R14, 0x2 ;  /* 0x0000000e0f06b211 */ /* 0x004fe400078a10ff */
[----:B------:R-:W-:Y:S02]  /*1dae0*/  ISETP.GE.AND P2, PT, R11, UR4, PT ;  /* 0x000000040b007c0c */ /* 0x000fe4000bf46270 */
[----:B------:R-:W-:Y:S01]  /*1daf0*/  @!P3 LEA.HI.X R7, R15, R3, R27, 0x2, P5 ;  /* 0x000000030f07b211 */ /* 0x000fe200028f141b */
[----:B------:R-:W-:Y:S01]  /*1db00*/  VIADD R15, R156, 0x50 ;  /* 0x000000509c0f7836 */ /* 0x000fe20000000000 */
[----:B------:R-:W-:-:S03]  /*1db10*/  ISETP.GE.AND P5, PT, R12, UR4, PT ;  /* 0x000000040c007c0c */ /* 0x000fc6000bfa6270 */
[----:B------:R2:W-:Y:S01]  /*1db20*/  @!P3 ST.E.64 desc[UR54][R6.64], R108 ;  /* 0x0000006c0600b985 */ /* 0x0005e2000c101b36 */
[----:B------:R-:W-:Y:S02]  /*1db30*/  ISETP.GE.AND P3, PT, R15, UR4, PT ;  /* 0x000000040f007c0c */ /* 0x000fe4000bf66270 */
[----:B-1----:R-:W-:-:S04]  /*1db40*/  @!P0 LEA R4, P4, R25, R14, 0x2 ;  /* 0x0000000e19048211 */ /* 0x002fc800078810ff */
[----:B------:R-:W-:Y:S01]  /*1db50*/  @!P0 LEA.HI.X R5, R25, R3, R26, 0x2, P4 ;  /* 0x0000000319058211 */ /* 0x000fe200020f141a */
[C---:B------:R-:W-:Y:S02]  /*1db60*/  VIADD R26, R156.reuse, 0x38 ;  /* 0x000000389c1a7836 */ /* 0x040fe40000000000 */
[----:B------:R-:W-:Y:S02]  /*1db70*/  VIADD R25, R156, 0x58 ;  /* 0x000000589c197836 */ /* 0x000fe40000000000 */
[----:B------:R1:W-:Y:S01]  /*1db80*/  @!P0 ST.E.64 desc[UR54][R4.64], R112 ;  /* 0x0000007004008985 */ /* 0x0003e2000c101b36 */
[----:B--2---:R-:W-:Y:S02]  /*1db90*/  @!P1 LEA R6, P4, R13, R14, 0x2 ;  /* 0x0000000e0d069211 */ /* 0x004fe400078810ff */
[----:B------:R-:W-:Y:S02]  /*1dba0*/  SHF.R.S32.HI R26, RZ, 0x1f, R26 ;  /* 0x0000001fff1a7819 */ /* 0x000fe4000001141a */
[----:B------:R-:W-:-:S02]  /*1dbb0*/  SHF.R.S32.HI R20, RZ, 0x1f, R25 ;  /* 0x0000001fff147819 */ /* 0x000fc40000011419 */
[----:B------:R-:W-:Y:S01]  /*1dbc0*/  @!P1 LEA.HI.X R7, R13, R3, R26, 0x2, P4 ;  /* 0x000000030d079211 */ /* 0x000fe200020f141a */
[C---:B------:R-:W-:Y:S01]  /*1dbd0*/  VIADD R13, R156.reuse, 0x48 ;  /* 0x000000489c0d7836 */ /* 0x040fe20000000000 */
[----:B------:R-:W-:Y:S01]  /*1dbe0*/  ISETP.GE.AND P4, PT, R25, UR4, PT ;  /* 0x0000000419007c0c */ /* 0x000fe2000bf86270 */
[----:B------:R-:W-:Y:S02]  /*1dbf0*/  VIADD R26, R156, 0x50 ;  /* 0x000000509c1a7836 */ /* 0x000fe40000000000 */
[----:B------:R3:W-:Y:S01]  /*1dc00*/  @!P1 ST.E.64 desc[UR54][R6.64], R116 ;  /* 0x0000007406009985 */ /* 0x0007e2000c101b36 */
[----:B------:R-:W-:Y:S02]  /*1dc10*/  SHF.R.S32.HI R13, RZ, 0x1f, R13 ;  /* 0x0000001fff0d7819 */ /* 0x000fe4000001140d */
[----:B-1----:R-:W-:Y:S02]  /*1dc20*/  @!P2 LEA R4, P0, R11, R14, 0x2 ;  /* 0x0000000e0b04a211 */ /* 0x002fe400078010ff */
[----:B------:R-:W-:-:S02]  /*1dc30*/  SHF.R.S32.HI R26, RZ, 0x1f, R26 ;  /* 0x0000001fff1a7819 */ /* 0x000fc4000001141a */
[----:B------:R-:W-:Y:S02]  /*1dc40*/  @!P2 LEA.HI.X R5, R11, R3, R10, 0x2, P0 ;  /* 0x000000030b05a211 */ /* 0x000fe400000f140a */
[----:B------:R-:W-:-:S03]  /*1dc50*/  @!P5 LEA R10, P0, R12, R14, 0x2 ;  /* 0x0000000e0c0ad211 */ /* 0x000fc600078010ff */
[----:B------:R3:W-:Y:S01]  /*1dc60*/  @!P2 ST.E.64 desc[UR54][R4.64], R120 ;  /* 0x000000780400a985 */ /* 0x0007e2000c101b36 */
[----:B------:R-:W-:Y:S02]  /*1dc70*/  @!P5 LEA.HI.X R11, R12, R3, R13, 0x2, P0 ;  /* 0x000000030c0bd211 */ /* 0x000fe400000f140d */
[----:B------:R-:W-:-:S03]  /*1dc80*/  @!P3 LEA R12, P0, R15, R14, 0x2 ;  /* 0x0000000e0f0cb211 */ /* 0x000fc600078010ff */
[----:B------:R3:W-:Y:S01]  /*1dc90*/  @!P5 ST.E.64 desc[UR54][R10.64], R124 ;  /* 0x0000007c0a00d985 */ /* 0x0007e2000c101b36 */
[----:B------:R-:W-:Y:S02]  /*1dca0*/  @!P3 LEA.HI.X R13, R15, R3, R26, 0x2, P0 ;  /* 0x000000030f0db211 */ /* 0x000fe400000f141a */
[----:B------:R-:W-:-:S03]  /*1dcb0*/  @!P4 LEA R14, P0, R25, R14, 0x2 ;  /* 0x0000000e190ec211 */ /* 0x000fc600078010ff */
[----:B------:R3:W-:Y:S01]  /*1dcc0*/  @!P3 ST.E.64 desc[UR54][R12.64], R128 ;  /* 0x000000800c00b985 */ /* 0x0007e2000c101b36 */
[----:B------:R-:W-:-:S05]  /*1dcd0*/  @!P4 LEA.HI.X R15, R25, R3, R20, 0x2, P0 ;  /* 0x00000003190fc211 */ /* 0x000fca00000f1414 */
[----:B------:R3:W-:Y:S04]  /*1dce0*/  @!P4 ST.E.64 desc[UR54][R14.64], R132 ;  /* 0x000000840e00c985 */ /* 0x0007e8000c101b36 */
.L_x_1587:
[----:B------:R-:W-:Y:S05]  /*1dcf0*/  BSYNC B1 ;  /* 0x0000000000017941 */ /* 0x000fea0003800000 */
.L_x_1586:
[----:B------:R-:W-:-:S03]  /*1dd00*/  UMOV UR4, 0xffffffff ;  /* 0xffffffff00047882 */ /* 0x000fc60000000000 */
[----:B------:R-:W-:Y:S05]  /*1dd10*/  BRA.DIV UR4, `(.L_x_1588) ;  /* 0x000000a204647947 */ /* 0x000fea000b800000 */
[----:B-1----:R1:W4:Y:S04]  /*1dd20*/  SHFL.IDX PT, R3, R24, 0x1, 0x1c1f ;  /* 0x003c1f0018037f89 */ /* 0x00232800000e0000 */
[----:B--23--:R1:W2:Y:S02]  /*1dd30*/  SHFL.IDX PT, R14, R0, 0x1, 0x1c1f ;  /* 0x003c1f00000e7f89 */ /* 0x00c2a400000e0000 */
.L_x_1785:
[----:B------:R-:W-:-:S13]  /*1dd40*/  ISETP.GE.AND P0, PT, R9, R8, PT ;  /* 0x000000080900720c */ /* 0x000fda0003f06270 */
[----:B------:R-:W-:Y:S05]  /*1dd50*/  @P0 BRA `(.L_x_1584) ;  /* 0x0000001000200947 */ /* 0x000fea0003800000 */
[----:B------:R-:W-:Y:S01]  /*1dd60*/  ULDC UR4, c[0x0][0xac8] ;  /* 0x0002b20000047ab9 */ /* 0x000fe20000000800 */
[C---:B------:R-:W-:Y:S01]  /*1dd70*/  VIADD R12, R156.reuse, 0x8 ;  /* 0x000000089c0c7836 */ /* 0x040fe20000000000 */
[C---:B------:R-:W-:Y:S01]  /*1dd80*/  ISETP.GE.AND P3, PT, R156.reuse, UR4, PT ;  /* 0x000000049c007c0c */ /* 0x040fe2000bf66270 */
[C---:B------:R-:W-:Y:S01]  /*1dd90*/  VIADD R10, R156.reuse, 0x10 ;  /* 0x000000109c0a7836 */ /* 0x040fe20000000000 */
[----:B01----:R-:W-:Y:S01]  /*1dda0*/  SHF.R.S32.HI R0, RZ, 0x1f, R156 ;  /* 0x0000001fff007819 */ /* 0x003fe2000001149c */
[----:B------:R-:W-:Y:S01]  /*1ddb0*/  VIADD R15, R156, 0x18 ;  /* 0x000000189c0f7836 */ /* 0x000fe20000000000 */
[----:B------:R-:W-:Y:S01]  /*1ddc0*/  ISETP.GE.AND P4, PT, R12, UR4, PT ;  /* 0x000000040c007c0c */ /* 0x000fe2000bf86270 */
[----:B------:R-:W-:Y:S01]  /*1ddd0*/  VIADD R13, R156, 0x8 ;  /* 0x000000089c0d7836 */ /* 0x000fe20000000000 */
[----:B------:R-:W-:Y:S01]  /*1dde0*/  ISETP.GE.AND P1, PT, R10, UR4, PT ;  /* 0x000000040a007c0c */ /* 0x000fe2000bf26270 */
[C---:B------:R-:W-:Y:S01]  /*1ddf0*/  VIADD R11, R156.reuse, 0x10 ;  /* 0x000000109c0b7836 */ /* 0x040fe20000000000 */
[----:B------:R-:W-:Y:S01]  /*1de00*/  ISETP.GE.AND P2, PT, R15, UR4, PT ;  /* 0x000000040f007c0c */ /* 0x000fe2000bf46270 */
[C---:B------:R-:W-:Y:S01]  /*1de10*/  VIADD R20, R156.reuse, 0x20 ;  /* 0x000000209c147836 */ /* 0x040fe20000000000 */
[----:B------:R-:W-:Y:S01]  /*1de20*/  SHF.R.S32.HI R13, RZ, 0x1f, R13 ;  /* 0x0000001fff0d7819 */ /* 0x000fe2000001140d */
[C---:B------:R-:W-:Y:S01]  /*1de30*/  VIADD R21, R156.reuse, 0x30 ;  /* 0x000000309c157836 */ /* 0x040fe20000000000 */
[----:B------:R-:W-:Y:S01]  /*1de40*/  SHF.R.S32.HI R11, RZ, 0x1f, R11 ;  /* 0x0000001fff0b7819 */ /* 0x000fe2000001140b */
[C---:B------:R-:W-:Y:S01]  /*1de50*/  VIADD R25, R156.reuse, 0x18 ;  /* 0x000000189c197836 */ /* 0x040fe20000000000 */
[C---:B--2---:R-:W-:Y:S01]  /*1de60*/  @!P3 LEA R4, P0, R156.reuse, R14, 0x2 ;  /* 0x0000000e9c04b211 */ /* 0x044fe200078010ff */
[----:B------:R-:W-:-:S03]  /*1de70*/  VIADD R24, R156, 0x20 ;  /* 0x000000209c187836 */ /* 0x000fc60000000000 */
[CC--:B----4-:R-:W-:Y:S01]  /*1de80*/  @!P3 LEA.HI.X R5, R156.reuse, R3.reuse, R0, 0x2, P0 ;  /* 0x000000039c05b211 */ /* 0x0d0fe200000f1400 */
[----:B------:R-:W-:Y:S01]  /*1de90*/  VIADD R0, R156, 0x28 ;  /* 0x000000289c007836 */ /* 0x000fe20000000000 */
[-C--:B------:R-:W-:Y:S02]  /*1dea0*/  @!P4 LEA R6, P0, R12, R14.reuse, 0x2 ;  /* 0x0000000e0c06c211 */ /* 0x080fe400078010ff */
[----:B------:R-:W-:Y:S01]  /*1deb0*/  @!P1 LEA R8, P5, R10, R14, 0x2 ;  /* 0x0000000e0a089211 */ /* 0x000fe200078a10ff */
[----:B------:R-:W-:Y:S01]  /*1dec0*/  @!P3 ST.E.64 desc[UR54][R4.64], R90 ;  /* 0x0000005a0400b985 */ /* 0x000fe2000c101b36 */
[----:B------:R-:W-:Y:S02]  /*1ded0*/  ISETP.GE.AND P3, PT, R20, UR4, PT ;  /* 0x0000000414007c0c */ /* 0x000fe4000bf66270 */
[-C--:B------:R-:W-:Y:S02]  /*1dee0*/  @!P4 LEA.HI.X R7, R12, R3.reuse, R13, 0x2, P0 ;  /* 0x000000030c07c211 */ /* 0x080fe400000f140d */
[----:B------:R-:W-:-:S02]  /*1def0*/  @!P1 LEA.HI.X R9, R10, R3, R11, 0x2, P5 ;  /* 0x000000030a099211 */ /* 0x000fc400028f140b */
[----:B------:R-:W-:Y:S01]  /*1df00*/  SHF.R.S32.HI R25, RZ, 0x1f, R25 ;  /* 0x0000001fff197819 */ /* 0x000fe20000011419 */
[----:B------:R0:W-:Y:S01]  /*1df10*/  @!P4 ST.E.64 desc[UR54][R6.64], R94 ;  /* 0x0000005e0600c985 */ /* 0x0001e2000c101b36 */
[-C--:B------:R-:W-:Y:S02]  /*1df20*/  @!P2 LEA R10, P4, R15, R14.reuse, 0x2 ;  /* 0x0000000e0f0aa211 */ /* 0x080fe400078810ff */
[----:B------:R-:W-:Y:S01]  /*1df30*/  ISETP.GE.AND P0, PT, R0, UR4, PT ;  /* 0x0000000400007c0c */ /* 0x000fe2000bf06270 */
[----:B------:R1:W-:Y:S01]  /*1df40*/  @!P1 ST.E.64 desc[UR54][R8.64], R98 ;  /* 0x0000006208009985 */ /* 0x0003e2000c101b36 */
[----:B------:R-:W-:Y:S02]  /*1df50*/  ISETP.GE.AND P1, PT, R21, UR4, PT ;  /* 0x0000000415007c0c */ /* 0x000fe4000bf26270 */
[----:B------:R-:W-:Y:S02]  /*1df60*/  @!P3 LEA R12, P5, R20, R14, 0x2 ;  /* 0x0000000e140cb211 */ /* 0x000fe400078a10ff */
[----:B------:R-:W-:-:S02]  /*1df70*/  SHF.R.S32.HI R24, RZ, 0x1f, R24 ;  /* 0x0000001fff187819 */ /* 0x000fc40000011418 */
[-C--:B------:R-:W-:Y:S01]  /*1df80*/  @!P2 LEA.HI.X R11, R15, R3.reuse, R25, 0x2, P4 ;  /* 0x000000030f0ba211 */ /* 0x080fe200020f1419 */
[----:B------:R-:W-:Y:S01]  /*1df90*/  VIADD R15, R156, 0x38 ;  /* 0x000000389c0f7836 */ /* 0x000fe20000000000 */
[----:B------:R-:W-:Y:S01]  /*1dfa0*/  @!P3 LEA.HI.X R13, R20, R3, R24, 0x2, P5 ;  /* 0x00000003140db211 */ /* 0x000fe200028f1418 */
[C---:B------:R-:W-:Y:S02]  /*1dfb0*/  VIADD R25, R156.reuse, 0x30 ;  /* 0x000000309c197836 */ /* 0x040fe40000000000 */
[C---:B------:R-:W-:Y:S01]  /*1dfc0*/  VIADD R24, R156.reuse, 0x28 ;  /* 0x000000289c187836 */ /* 0x040fe20000000000 */
[----:B------:R2:W-:Y:S01]  /*1dfd0*/  @!P2 ST.E.64 desc[UR54][R10.64], R102 ;  /* 0x000000660a00a985 */ /* 0x0005e2000c101b36 */
[----:B------:R-:W-:Y:S01]  /*1dfe0*/  ISETP.GE.AND P2, PT, R15, UR4, PT ;  /* 0x000000040f007c0c */ /* 0x000fe2000bf46270 */
[----:B------:R-:W-:Y:S01]  /*1dff0*/  VIADD R20, R156, 0x40 ;  /* 0x000000409c147836 */ /* 0x000fe20000000000 */
[----:B------:R-:W-:Y:S01]  /*1e000*/  SHF.R.S32.HI R25, RZ, 0x1f, R25 ;  /* 0x0000001fff197819 */ /* 0x000fe20000011419 */
[----:B------:R3:W-:Y:S01]  /*1e010*/  @!P3 ST.E.64 desc[UR54][R12.64], R106 ;  /* 0x0000006a0c00b985 */ /* 0x0007e2000c101b36 */
[----:B0-----:R-:W-:-:S02]  /*1e020*/  @!P1 LEA R6, P5, R21, R14, 0x2 ;  /* 0x0000000e15069211 */ /* 0x001fc400078a10ff */
[-C--:B------:R-:W-:Y:S02]  /*1e030*/  @!P0 LEA R4, P4, R0, R14.reuse, 0x2 ;  /* 0x0000000e00048211 */ /* 0x080fe400078810ff */
[----:B------:R-:W-:Y:S02]  /*1e040*/  SHF.R.S32.HI R24, RZ, 0x1f, R24 ;  /* 0x0000001fff187819 */ /* 0x000fe40000011418 */
[-C--:B------:R-:W-:Y:S01]  /*1e050*/  @!P1 LEA.HI.X R7, R21, R3.reuse, R25, 0x2, P5 ;  /* 0x0000000315079211 */ /* 0x080fe200028f1419 */
[----:B------:R-:W-:Y:S01]  /*1e060*/  VIADD R21, R156, 0x38 ;  /* 0x000000389c157836 */ /* 0x000fe20000000000 */
[----:B------:R-:W-:Y:S01]  /*1e070*/  @!P0 LEA.HI.X R5, R0, R3, R24, 0x2, P4 ;  /* 0x0000000300058211 */ /* 0x000fe200020f1418 */
[----:B------:R-:W-:Y:S01]  /*1e080*/  VIADD R24, R156, 0x48 ;  /* 0x000000489c187836 */ /* 0x000fe20000000000 */
[----:B------:R-:W-:Y:S01]  /*1e090*/  ISETP.GE.AND P4, PT, R20, UR4, PT ;  /* 0x0000000414007c0c */ /* 0x000fe2000bf86270 */
[C---:B------:R-:W-:Y:S01]  /*1e0a0*/  VIADD R0, R156.reuse, 0x50 ;  /* 0x000000509c007836 */ /* 0x040fe20000000000 */
[----:B------:R-:W-:Y:S01]  /*1e0b0*/  SHF.R.S32.HI R21, RZ, 0x1f, R21 ;  /* 0x0000001fff157819 */ /* 0x000fe20000011415 */
[----:B------:R0:W-:Y:S01]  /*1e0c0*/  @!P0 ST.E.64 desc[UR54][R4.64], R110 ;  /* 0x0000006e04008985 */ /* 0x0001e2000c101b36 */
[----:B-1----:R-:W-:Y:S01]  /*1e0d0*/  @!P2 LEA R8, P5, R15, R14, 0x2 ;  /* 0x0000000e0f08a211 */ /* 0x002fe200078a10ff */
[----:B------:R-:W-:Y:S01]  /*1e0e0*/  VIADD R25, R156, 0x48 ;  /* 0x000000489c197836 */ /* 0x000fe20000000000 */
[----:B------:R-:W-:Y:S01]  /*1e0f0*/  ISETP.GE.AND P3, PT, R24, UR4, PT ;  /* 0x0000000418007c0c */ /* 0x000fe2000bf66270 */
[----:B------:R0:W-:Y:S01]  /*1e100*/  @!P1 ST.E.64 desc[UR54][R6.64], R114 ;  /* 0x0000007206009985 */ /* 0x0001e2000c101b36 */
[----:B------:R-:W-:-:S02]  /*1e110*/  ISETP.GE.AND P0, PT, R0, UR4, PT ;  /* 0x0000000400007c0c */ /* 0x000fc4000bf06270 */
[----:B------:R-:W-:Y:S01]  /*1e120*/  @!P2 LEA.HI.X R9, R15, R3, R21, 0x2, P5 ;  /* 0x000000030f09a211 */ /* 0x000fe200028f1415 */
[C---:B------:R-:W-:Y:S01]  /*1e130*/  VIADD R21, R156.reuse, 0x40 ;  /* 0x000000409c157836 */ /* 0x040fe20000000000 */
[----:B------:R-:W-:Y:S01]  /*1e140*/  SHF.R.S32.HI R25, RZ, 0x1f, R25 ;  /* 0x0000001fff197819 */ /* 0x000fe20000011419 */
[----:B------:R-:W-:Y:S01]  /*1e150*/  VIADD R15, R156, 0x50 ;  /* 0x000000509c0f7836 */ /* 0x000fe20000000000 */
[-C--:B--2---:R-:W-:Y:S01]  /*1e160*/  @!P4 LEA R10, P1, R20, R14.reuse, 0x2 ;  /* 0x0000000e140ac211 */ /* 0x084fe200078210ff */
[----:B------:R0:W-:Y:S01]  /*1e170*/  @!P2 ST.E.64 desc[UR54][R8.64], R118 ;  /* 0x000000760800a985 */ /* 0x0001e2000c101b36 */
[----:B------:R-:W-:Y:S02]  /*1e180*/  SHF.R.S32.HI R21, RZ, 0x1f, R21 ;  /* 0x0000001fff157819 */ /* 0x000fe40000011415 */
[----:B------:R-:W-:Y:S02]  /*1e190*/  SHF.R.S32.HI R15, RZ, 0x1f, R15 ;  /* 0x0000001fff0f7819 */ /* 0x000fe4000001140f */
[----:B---3--:R-:W-:-:S02]  /*1e1a0*/  @!P3 LEA R12, P5, R24, R14, 0x2 ;  /* 0x0000000e180cb211 */ /* 0x008fc400078a10ff */
[-C--:B------:R-:W-:Y:S02]  /*1e1b0*/  @!P4 LEA.HI.X R11, R20, R3.reuse, R21, 0x2, P1 ;  /* 0x00000003140bc211 */ /* 0x080fe400008f1415 */
[----:B------:R-:W-:Y:S02]  /*1e1c0*/  @!P0 LEA R20, P1, R0, R14, 0x2 ;  /* 0x0000000e00148211 */ /* 0x000fe400078210ff */
[-C--:B------:R-:W-:Y:S01]  /*1e1d0*/  @!P3 LEA.HI.X R13, R24, R3.reuse, R25, 0x2, P5 ;  /* 0x00000003180db211 */ /* 0x080fe200028f1419 */
[----:B------:R-:W-:Y:S01]  /*1e1e0*/  VIADD R24, R156, 0x58 ;  /* 0x000000589c187836 */ /* 0x000fe20000000000 */
[----:B------:R-:W-:Y:S01]  /*1e1f0*/  @!P0 LEA.HI.X R21, R0, R3, R15, 0x2, P1 ;  /* 0x0000000300158211 */ /* 0x000fe200008f140f */
[----:B------:R0:W-:Y:S04]  /*1e200*/  @!P4 ST.E.64 desc[UR54][R10.64], R122 ;  /* 0x0000007a0a00c985 */ /* 0x0001e8000c101b36 */
[----:B------:R0:W-:Y:S04]  /*1e210*/  @!P3 ST.E.64 desc[UR54][R12.64], R126 ;  /* 0x0000007e0c00b985 */ /* 0x0001e8000c101b36 */
[----:B------:R0:W-:Y:S01]  /*1e220*/  @!P0 ST.E.64 desc[UR54][R20.64], R130 ;  /* 0x0000008214008985 */ /* 0x0001e2000c101b36 */
[----:B------:R-:W-:-:S13]  /*1e230*/  ISETP.GE.AND P0, PT, R24, UR4, PT ;  /* 0x0000000418007c0c */ /* 0x000fda000bf06270 */
[----:B0-----:R-:W-:Y:S05]  /*1e240*/  @P0 BRA `(.L_x_1584) ;  /* 0x0000000800e40947 */ /* 0x001fea0003800000 */
[----:B------:R-:W-:Y:S02]  /*1e250*/  LEA R14, P0, R24, R14, 0x2 ;  /* 0x0000000e180e7211 */ /* 0x000fe400078010ff */
[----:B------:R-:W-:-:S04]  /*1e260*/  SHF.R.S32.HI R0, RZ, 0x1f, R24 ;  /* 0x0000001fff007819 */ /* 0x000fc80000011418 */
[----:B------:R-:W-:-:S05]  /*1e270*/  LEA.HI.X R15, R24, R3, R0, 0x2, P0 ;  /* 0x00000003180f7211 */ /* 0x000fca00000f1400 */
[----:B------:R0:W-:Y:S01]  /*1e280*/  ST.E.64 desc[UR54][R14.64], R134 ;  /* 0x000000860e007985 */ /* 0x0001e2000c101b36 */
[----:B------:R-:W-:Y:S05]  /*1e290*/  BRA `(.L_x_1584) ;  /* 0x0000000800d07947 */ /* 0x000fea0003800000 */
.L_x_1577:
[----:B------:R-:W3:Y:S01]  /*1e2a0*/  LDL R0, [R1+0xac] ;  /* 0x0000ac0001007983 */ /* 0x000ee20000100800 */
[----:B------:R-:W-:Y:S01]  /*1e2b0*/  ULDC.64 UR4, c[0x0][0xc08] ;  /* 0x0003020000047ab9 */ /* 0x000fe20000000a00 */
[----:B------:R-:W3:Y:S01]  /*1e2c0*/  LDC.64 R4, c[0x0][0xc00] ;  /* 0x00030000ff047b82 */ /* 0x000ee20000000a00 */
[----:B------:R-:W-:Y:S01]  /*1e2d0*/  ISETP.NE.U32.AND P0, PT, RZ, UR4, PT ;  /* 0x00000004ff007c0c */ /* 0x000fe2000bf05070 */
[----:B------:R-:W4:Y:S01]  /*1e2e0*/  LDL R8, [R1+0xa8] ;  /* 0x0000a80001087983 */ /* 0x000f220000100800 */
[----:B------:R-:W-:Y:S02]  /*1e2f0*/  IMAD.MOV.U32 R3, RZ, RZ, RZ ;  /* 0x000000ffff037224 */ /* 0x000fe400078e00ff */
[----:B------:R-:W-:Y:S01]  /*1e300*/  ISETP.NE.AND.EX P1, PT, RZ, UR5, PT, P0 ;  /* 0x00000005ff007c0c */ /* 0x000fe2000bf25300 */
[----:B------:R-:W-:Y:S02]  /*1e310*/  ULDC.64 UR4, c[0x0][0xc00] ;  /* 0x0003000000047ab9 */ /* 0x000fe40000000a00 */
[----:B------:R-:W-:-:S04]  /*1e320*/  ISETP.NE.U32.AND P0, PT, RZ, UR4, PT ;  /* 0x00000004ff007c0c */ /* 0x000fc8000bf05070 */
[----:B------:R-:W-:-:S06]  /*1e330*/  ISETP.NE.AND.EX P0, PT, RZ, UR5, PT, P0 ;  /* 0x00000005ff007c0c */ /* 0x000fcc000bf05300 */
[----:B------:R-:W2:Y:S01]  /*1e340*/  @P1 LDC.64 R6, c[0x0][0xc08] ;  /* 0x00030200ff061b82 */ /* 0x000ea20000000a00 */
[----:B------:R-:W-:Y:S02]  /*1e350*/  ULDC UR4, c[0x0][0xa88] ;  /* 0x0002a20000047ab9 */ /* 0x000fe40000000800 */
[----:B------:R-:W-:Y:S01]  /*1e360*/  IMAD.U32 R20, RZ, RZ, UR4 ;  /* 0x00000004ff147e24 */ /* 0x000fe2000f8e00ff */
[----:B------:R-:W0:Y:S01]  /*1e370*/  S2R R9, SR_TID.X ;  /* 0x0000000000097919 */ /* 0x000e220000002100 */
[----:B---3--:R-:W-:-:S04]  /*1e380*/  IMAD.WIDE R4, R0, 0x4, R4 ;  /* 0x0000000400047825 */ /* 0x008fc800078e0204 */
[----:B--2---:R-:W-:Y:S01]  /*1e390*/  @P1 IMAD.WIDE R6, R0, 0x4, R6 ;  /* 0x0000000400061825 */ /* 0x004fe200078e0206 */
[----:B------:R2:W5:Y:S04]  /*1e3a0*/  @P0 LDG.E R3, desc[UR54][R4.64] ;  /* 0x0000003604030981 */ /* 0x000568000c1e1900 */
[----:B------:R2:W5:Y:S01]  /*1e3b0*/  @P1 LDG.E R20, desc[UR54][R6.64] ;  /* 0x0000003606141981 */ /* 0x000562000c1e1900 */
[----:B----4-:R-:W-:Y:S01]  /*1e3c0*/  ISETP.NE.AND P2, PT, R8, RZ, PT ;  /* 0x000000ff0800720c */ /* 0x010fe20003f45270 */
[----:B0-----:R-:W-:Y:S01]  /*1e3d0*/  VIADD R30, R9, 0xffffff80 ;  /* 0xffffff80091e7836 */ /* 0x001fe20000000000 */
[----:B------:R-:W-:-:S04]  /*1e3e0*/  SHF.R.S32.HI R28, RZ, 0x1f, R0 ;  /* 0x0000001fff1c7819 */ /* 0x000fc80000011400 */
[----:B------:R-:W-:-:S07]  /*1e3f0*/  ISETP.GT.AND P3, PT, R30, 0xbf, PT ;  /* 0x000000bf1e00780c */ /* 0x000fce0003f64270 */
[----:B------:R-:W0:Y:S02]  /*1e400*/  @!P2 LDC R8, c[0x0][0xad4] ;  /* 0x0002b500ff08ab82 */ /* 0x000e240000000800 */
[----:B0-----:R2:W-:Y:S01]  /*1e410*/  @!P2 STL [R1+0xa8], R8 ;  /* 0x0000a8080100a387 */ /* 0x0015e20000100800 */
[----:B------:R-:W-:Y:S01]  /*1e420*/  ISETP.GT.AND P2, PT, R8, 0x1, PT ;  /* 0x000000010800780c */ /* 0x000fe20003f44270 */
[----:B------:R-:W-:-:S12]  /*1e430*/  @P1 BRA `(.L_x_1589) ;  /* 0x0000000000101947 */ /* 0x000fd80003800000 */
[----:B------:R-:W-:Y:S05]  /*1e440*/  @!P0 BRA `(.L_x_1589) ;  /* 0x00000000000c8947 */ /* 0x000fea0003800000 */
[----:B--2---:R-:W2:Y:S04]  /*1e450*/  LDG.E R7, desc[UR54][R4.64] ;  /* 0x0000003604077981 */ /* 0x004ea8000c1e1900 */
[----:B-----5:R-:W2:Y:S02]  /*1e460*/  LDG.E R20, desc[UR54][R4.64+0x4] ;  /* 0x0000043604147981 */ /* 0x020ea4000c1e1900 */
[----:B--2---:R-:W-:-:S07]  /*1e470*/  IMAD.IADD R20, R20, 0x1, -R7 ;  /* 0x0000000114147824 */ /* 0x004fce00078e0a07 */
.L_x_1589:
[----:B------:R-:W-:Y:S01]  /*1e480*/  BSSY B1, `(.L_x_1590) ;  /* 0x0000037000017945 */ /* 0x000fe20003800000 */
[----:B------:R-:W-:Y:S02]  /*1e490*/  SEL R29, R0, RZ, !P0 ;  /* 0x000000ff001d7207 */ /* 0x000fe40004000000 */
[----:B------:R-:W-:Y:S02]  /*1e4a0*/  SEL R28, R28, RZ, !P0 ;  /* 0x000000ff1c1c7207 */ /* 0x000fe40004000000 */
[----:B-----5:R-:W-:Y:S01]  /*1e4b0*/  SHF.R.S32.HI R26, RZ, 0x1f, R3 ;  /* 0x0000001fff1a7819 */ /* 0x020fe20000011403 */
[----:B------:R-:W-:Y:S06]  /*1e4c0*/  @P3 BRA `(.L_x_1591) ;  /* 0x0000000000c83947 */ /* 0x000fec0003800000 */
[----:B--2---:R-:W2:Y:S01]  /*1e4d0*/  LDL R4, [R1+0x5c] ;  /* 0x00005c0001047983 */ /* 0x004ea20000100800 */
[----:B------:R-:W0:Y:S02]  /*1e4e0*/  LDC R37, c[0x0][0xbe8] ;  /* 0x0002fa00ff257b82 */ /* 0x000e240000000800 */
[----:B0-----:R-:W-:Y:S01]  /*1e4f0*/  IMAD R0, R20, R37, RZ ;  /* 0x0000002514007224 */ /* 0x001fe200078e02ff */
[----:B--2---:R-:W-:-:S04]  /*1e500*/  IADD3 R31, R4, -0x80, R9 ;  /* 0xffffff80041f7810 */ /* 0x004fc80007ffe009 */
[----:B------:R-:W-:-:S13]  /*1e510*/  ISETP.GE.AND P0, PT, R31, R0, PT ;  /* 0x000000001f00720c */ /* 0x000fda0003f06270 */
[----:B------:R-:W-:Y:S05]  /*1e520*/  @P0 BRA `(.L_x_1591) ;  /* 0x0000000000b00947 */ /* 0x000fea0003800000 */
[----:B-1----:R-:W2:Y:S01]  /*1e530*/  LDL.LU R32, [R1+0xb0] ;  /* 0x0000b00001207983 */ /* 0x002ea20000300800 */
[----:B------:R-:W-:Y:S01]  /*1e540*/  IMAD.MOV.U32 R24, RZ, RZ, 0x9b8 ;  /* 0x000009b8ff187424 */ /* 0x000fe200078e00ff */
[----:B------:R-:W-:Y:S01]  /*1e550*/  ISETP.GT.AND P0, PT, R8, 0x1, PT ;  /* 0x000000010800780c */ /* 0x000fe20003f04270 */
[----:B------:R-:W0:Y:S01]  /*1e560*/  LDC.64 R4, c[0x0][0xba8] ;  /* 0x0002ea00ff047b82 */ /* 0x000e220000000a00 */
[----:B------:R-:W-:Y:S01]  /*1e570*/  ISETP.NE.AND P1, PT, R37, 0x1, PT ;  /* 0x000000012500780c */ /* 0x000fe20003f25270 */
[----:B------:R-:W-:Y:S01]  /*1e580*/  IMAD.MOV.U32 R21, RZ, RZ, R31 ;  /* 0x000000ffff157224 */ /* 0x000fe200078e001f */
[----:B------:R-:W-:-:S05]  /*1e590*/  SEL R24, R24, 0x978, P0 ;  /* 0x0000097818187807 */ /* 0x000fca0000000000 */
[----:B------:R-:W1:Y:S08]  /*1e5a0*/  LDC.64 R12, c[0x0][R24+0x220] ;  /* 0x00008800180c7b82 */ /* 0x000e700000000a00 */
[----:B------:R-:W3:Y:S08]  /*1e5b0*/  LDC.64 R14, c[0x0][R24+0x218] ;  /* 0x00008600180e7b82 */ /* 0x000ef00000000a00 */
[----:B------:R-:W4:Y:S08]  /*1e5c0*/  LDC.64 R8, c[0x0][R24+0x228] ;  /* 0x00008a0018087b82 */ /* 0x000f300000000a00 */
[----:B------:R-:W5:Y:S08]  /*1e5d0*/  @P1 LDC R0, c[0x0][0xbec] ;  /* 0x0002fb00ff001b82 */ /* 0x000f700000000800 */
[----:B------:R-:W4:Y:S08]  /*1e5e0*/  LDC.64 R6, c[0x0][R24+0x210] ;  /* 0x0000840018067b82 */ /* 0x000f300000000a00 */
[----:B------:R-:W4:Y:S01]  /*1e5f0*/  @P1 LDC R27, c[0x0][0xbf0] ;  /* 0x0002fc00ff1b1b82 */ /* 0x000f220000000800 */
[----:B-----5:R-:W-:-:S07]  /*1e600*/  @P1 IMAD.HI.U32 R0, R31, R0, RZ ;  /* 0x000000001f001227 */ /* 0x020fce00078e00ff */
[----:B0-----:R-:W0:Y:S01]  /*1e610*/  @!P0 LDC R4, c[0x0][0xb50] ;  /* 0x0002d400ff048b82 */ /* 0x001e220000000800 */
[-C--:B-1----:R-:W-:Y:S02]  /*1e620*/  IMAD R13, R13, R29.reuse, RZ ;  /* 0x0000001d0d0d7224 */ /* 0x082fe400078e02ff */
[----:B------:R-:W-:-:S05]  /*1e630*/  IMAD.WIDE.U32 R10, R12, R29, RZ ;  /* 0x0000001d0c0a7225 */ /* 0x000fca00078e00ff */
[----:B------:R-:W1:Y:S01]  /*1e640*/  @!P0 LDC R5, c[0x0][0xb54] ;  /* 0x0002d500ff058b82 */ /* 0x000e620000000800 */
[-C--:B---3--:R-:W-:Y:S02]  /*1e650*/  IMAD R25, R15, R155.reuse, RZ ;  /* 0x0000009b0f197224 */ /* 0x088fe400078e02ff */
[----:B------:R-:W-:Y:S01]  /*1e660*/  IMAD.WIDE.U32 R14, R14, R155, RZ ;  /* 0x0000009b0e0e7225 */ /* 0x000fe200078e00ff */
[----:B----4-:R-:W-:-:S03]  /*1e670*/  @P1 SHF.R.U32.HI R21, RZ, R27, R0 ;  /* 0x0000001bff151219 */ /* 0x010fc60000011600 */
        /* <DEDUP_REMOVED lines=23> */
.L_x_1591:
[----:B------:R-:W-:Y:S05]  /*1e7f0*/  BSYNC B1 ;  /* 0x0000000000017941 */ /* 0x000fea0003800000 */
.L_x_1590:
[----:B------:R-:W-:Y:S05]  /*1e800*/  @P2 BRA `(.L_x_1584) ;  /* 0x0000000400742947 */ /* 0x000fea0003800000 */
[----:B------:R-:W3:Y:S01]  /*1e810*/  LDL R27, [R1+0x5c] ;  /* 0x00005c00011b7983 */ /* 0x000ee20000100800 */
[----:B------:R-:W4:Y:S01]  /*1e820*/  LDC R21, c[0x0][0xbe8] ;  /* 0x0002fa00ff157b82 */ /* 0x000f220000000800 */
[----:B0-2---:R-:W-:Y:S01]  /*1e830*/  SHF.R.S32.HI R5, RZ, 0x1f, R30 ;  /* 0x0000001fff057819 */ /* 0x005fe2000001141e */
        /* <DEDUP_REMOVED lines=14> */
[----:B----4-:R-:W-:-:S03]  /*1e920*/  ISETP.NE.AND P0, PT, R21, 0x1, PT ;  /* 0x000000011500780c */ /* 0x010fc60003f05270 */
[----:B------:R-:W-:Y:S01]  /*1e930*/  IMAD R5, R155, UR5, R5 ;  /* 0x000000059b057c24 */ /* 0x000fe2000f8e0205 */
[----:B------:R-:W-:Y:S01]  /*1e940*/  ULDC.64 UR4, c[0x0][0xae0] ;  /* 0x0002b80000047ab9 */ /* 0x000fe20000000a00 */
[C---:B------:R-:W-:Y:S02]  /*1e950*/  IMAD R7, R29.reuse, UR7, R6 ;  /* 0x000000071d077c24 */ /* 0x040fe4000f8e0206 */
[----:B------:R-:W-:-:S04]  /*1e960*/  IMAD.WIDE.U32 R4, R29, UR6, R4 ;  /* 0x000000061d047c25 */ /* 0x000fc8000f8e0004 */
[----:B------:R-:W-:Y:S02]  /*1e970*/  IMAD.IADD R5, R5, 0x1, R7 ;  /* 0x0000000105057824 */ /* 0x000fe400078e0207 */
[----:B------:R-:W0:Y:S08]  /*1e980*/  @P0 LDC R8, c[0x0][0xbec] ;  /* 0x0002fb00ff080b82 */ /* 0x000e300000000800 */
[----:B------:R-:W2:Y:S01]  /*1e990*/  @P0 LDC R11, c[0x0][0xbf0] ;  /* 0x0002fc00ff0b0b82 */ /* 0x000ea20000000800 */
[----:B---3--:R-:W-:-:S04]  /*1e9a0*/  IMAD.IADD R9, R27, 0x1, R0 ;  /* 0x000000011b097824 */ /* 0x008fc800078e0200 */
[----:B0-----:R-:W-:-:S04]  /*1e9b0*/  @P0 IMAD.HI.U32 R0, R9, R8, RZ ;  /* 0x0000000809000227 */ /* 0x001fc800078e00ff */
[----:B------:R-:W-:Y:S01]  /*1e9c0*/  IMAD.MOV.U32 R3, RZ, RZ, R9 ;  /* 0x000000ffff037224 */ /* 0x000fe200078e0009 */
[----:B--2---:R-:W-:-:S04]  /*1e9d0*/  @P0 SHF.R.U32.HI R3, RZ, R11, R0 ;  /* 0x0000000bff030219 */ /* 0x004fc80000011600 */
        /* <DEDUP_REMOVED lines=25> */
.L_x_1788:
[----:B------:R-:W-:Y:S01]  /*1eb70*/  IMAD R21, R20, R21, RZ ;  /* 0x0000001514157224 */ /* 0x000fe200078e02ff */
[----:B------:R-:W-:Y:S01]  /*1eb80*/  BSSY B1, `(.L_x_1593) ;  /* 0x0000011000017945 */ /* 0x000fe20003800000 */
[----:B------:R-:W-:-:S05]  /*1eb90*/  IMAD.IADD R6, R25, 0x1, R27 ;  /* 0x0000000119067824 */ /* 0x000fca00078e021b */
        /* <DEDUP_REMOVED lines=15> */
.L_x_1594:
[----:B------:R-:W-:Y:S05]  /*1ec90*/  BSYNC B1 ;  /* 0x0000000000017941 */ /* 0x000fea0003800000 */
.L_x_1593:
[----:B------:R-:W-:-:S03]  /*1eca0*/  UMOV UR4, 0xffffffff ;  /* 0xffffffff00047882 */ /* 0x000fc60000000000 */
[----:B------:R-:W-:Y:S05]  /*1ecb0*/  BRA.DIV UR4, `(.L_x_1595) ;  /* 0x0000009204f87947 */ /* 0x000fea000b800000 */
[----:B--2---:R2:W0:Y:S04]  /*1ecc0*/  SHFL.IDX PT, R3, R4, 0x1, 0x1c1f ;  /* 0x003c1f0004037f89 */ /* 0x00442800000e0000 */
[----:B---34-:R2:W3:Y:S02]  /*1ecd0*/  SHFL.IDX PT, R14, R0, 0x1, 0x1c1f ;  /* 0x003c1f00000e7f89 */ /* 0x0184e400000e0000 */
.L_x_1792:
        /* <DEDUP_REMOVED lines=16> */
.L_x_1584:
[----:B------:R-:W-:Y:S05]  /*1ede0*/  BSYNC B0 ;  /* 0x0000000000007941 */ /* 0x000fea0003800000 */
.L_x_1576:
[----:B------:R-:W-:Y:S02]  /*1edf0*/  ULDC UR4, c[0x0][0xc3c] ;  /* 0x00030f0000047ab9 */ /* 0x000fe40000000800 */
[----:B-1----:R-:W-:-:S13]  /*1ee00*/  ISETP.GE.AND P0, PT, R35, UR4, PT ;  /* 0x0000000423007c0c */ /* 0x002fda000bf06270 */
[----:B------:R-:W-:Y:S05]  /*1ee10*/  @!P0 BRA `(.L_x_1596) ;  /* 0xfffffe2400c88947 */ /* 0x000fea000383ffff */
[----:B------:R-:W-:Y:S05]  /*1ee20*/  BRA `(.L_x_1369) ;  /* 0x0000008000687947 */ /* 0x000fea0003800000 */
.L_x_1367:
        /* <DEDUP_REMOVED lines=16> */
.L_x_1597:
        /* <DEDUP_REMOVED lines=44> */
.L_x_1601:
[----:B------:R-:W0:Y:S01]  /*1f1f0*/  LDC R2, c[0x0][0xc3c] ;  /* 0x00030f00ff027b82 */ /* 0x000e220000000800 */
[----:B------:R-:W-:Y:S01]  /*1f200*/  UIADD3 UR4, UR4, 0x1f, URZ ;  /* 0x0000001f04047890 */ /* 0x000fe2000fffe03f */
[----:B------:R-:W-:Y:S02]  /*1f210*/  ULDC UR7, c[0x0][0xc3c] ;  /* 0x00030f0000077ab9 */ /* 0x000fe40000000800 */
[----:B------:R-:W-:-:S03]  /*1f220*/  IMAD.U32 R27, RZ, RZ, UR7 ;  /* 0x00000007ff1b7e24 */ /* 0x000fc6000f8e00ff */
[----:B0-----:R-:W-:-:S13]  /*1f230*/  ISETP.LE.AND P6, PT, R2, UR4, PT ;  /* 0x0000000402007c0c */ /* 0x001fda000bfc3270 */
[----:B------:R-:W-:Y:S05]  /*1f240*/  @P6 BRA `(.L_x_1600) ;  /* 0x0000000800ac6947 */ /* 0x000fea0003800000 */
[----:B------:R-:W-:Y:S02]  /*1f250*/  VIADD R9, R0, UR4 ;  /* 0x0000000400097c36 */ /* 0x000fe40008000000 */
[----:B------:R-:W-:Y:S02]  /*1f260*/  IMAD.MOV.U32 R25, RZ, RZ, RZ ;  /* 0x000000ffff197224 */ /* 0x000fe400078e00ff */
[----:B------:R-:W-:Y:S01]  /*1f270*/  IMAD.MOV.U32 R6, RZ, RZ, RZ ;  /* 0x000000ffff067224 */ /* 0x000fe200078e00ff */
[----:B------:R-:W-:-:S13]  /*1f280*/  ISETP.GE.OR P6, PT, R9, R2, !P0 ;  /* 0x000000020900720c */ /* 0x000fda00047c6670 */
[----:B------:R-:W0:Y:S08]  /*1f290*/  @!P6 LDC.64 R4, c[0x0][0xc80] ;  /* 0x00032000ff04eb82 */ /* 0x000e300000000a00 */
[----:B------:R-:W1:Y:S01]  /*1f2a0*/  @!P6 LDC.64 R2, c[0x0][0xc78] ;  /* 0x00031e00ff02eb82 */ /* 0x000e620000000a00 */
[----:B0-----:R-:W-:-:S05]  /*1f2b0*/  @!P6 IMAD.WIDE R4, R9, 0x4, R4 ;  /* 0x000000040904e825 */ /* 0x001fca00078e0204 */
[----:B------:R-:W2:Y:S01]  /*1f2c0*/  @!P6 LDG.E R25, desc[UR54][R4.64] ;  /* 0x000000360419e981 */ /* 0x000ea2000c1e1900 */
[----:B-1----:R-:W-:-:S05]  /*1f2d0*/  @!P6 IMAD.WIDE R2, R9, 0x4, R2 ;  /* 0x000000040902e825 */ /* 0x002fca00078e0202 */
        /* <DEDUP_REMOVED lines=22> */
.L_x_1599:
        /* <DEDUP_REMOVED lines=11> */
[----:B------:R-:W-:-:S05]  /*1f4f0*/  VIADD R3, R27, 0xffffffff ;  /* 0xffffffff1b037836 */ /* 0x000fca0000000000 */
[----:B------:R0:W1:Y:S02]  /*1f500*/  SHFL.IDX PT, R24, R2, R3, 0x1f ;  /* 0x00001f0302187589 */ /* 0x00006400000e0000 */
.L_x_1602:
[----:B-1----:R-:W-:Y:S02]  /*1f510*/  IMAD R24, R24, UR5, R5 ;  /* 0x0000000518187c24 */ /* 0x002fe4000f8e0205 */
[----:B------:R-:W-:-:S03]  /*1f520*/  VIADD R27, R27, UR4 ;  /* 0x000000041b1b7c36 */ /* 0x000fc60008000000 */
[----:B------:R-:W-:Y:S01]  /*1f530*/  IADD3 R4, -R24, UR6, RZ ;  /* 0x0000000618047c10 */ /* 0x000fe2000fffe1ff */
[----:B------:R-:W-:Y:S06]  /*1f540*/  @!P1 BRA `(.L_x_1603) ;  /* 0x0000000000e89947 */ /* 0x000fec0003800000 */
[----:B--2---:R-:W-:Y:S02]  /*1f550*/  IABS R7, R25 ;  /* 0x0000001900077213 */ /* 0x004fe40000000000 */
[----:B------:R-:W-:Y:S02]  /*1f560*/  IABS R5, R6 ;  /* 0x0000000600057213 */ /* 0x000fe40000000000 */
[----:B------:R-:W1:Y:S08]  /*1f570*/  I2F.RP R8, R7 ;  /* 0x0000000700087306 */ /* 0x000e700000209400 */
[----:B-1----:R-:W0:Y:S02]  /*1f580*/  MUFU.RCP R8, R8 ;  /* 0x0000000800087308 */ /* 0x002e240000001000 */
[----:B0-----:R-:W-:Y:S01]  /*1f590*/  VIADD R2, R8, 0xffffffe ;  /* 0x0ffffffe08027836 */ /* 0x001fe20000000000 */
[----:B------:R-:W-:-:S05]  /*1f5a0*/  IABS R8, R4 ;  /* 0x0000000400087213 */ /* 0x000fca0000000000 */
[----:B------:R0:W1:Y:S02]  /*1f5b0*/  F2I.FTZ.U32.TRUNC.NTZ R3, R2 ;  /* 0x0000000200037305 */ /* 0x000064000021f000 */
[----:B0-----:R-:W-:Y:S02]  /*1f5c0*/  IMAD.MOV.U32 R2, RZ, RZ, RZ ;  /* 0x000000ffff027224 */ /* 0x001fe400078e00ff */
[----:B-1----:R-:W-:-:S04]  /*1f5d0*/  IMAD.MOV R10, RZ, RZ, -R3 ;  /* 0x000000ffff0a7224 */ /* 0x002fc800078e0a03 */
[----:B------:R-:W-:Y:S01]  /*1f5e0*/  IMAD R9, R10, R7, RZ ;  /* 0x000000070a097224 */ /* 0x000fe200078e02ff */
[----:B------:R-:W-:-:S03]  /*1f5f0*/  IABS R10, R25 ;  /* 0x00000019000a7213 */ /* 0x000fc60000000000 */
[----:B------:R-:W-:Y:S02]  /*1f600*/  IMAD.HI.U32 R3, R3, R9, R2 ;  /* 0x0000000903037227 */ /* 0x000fe400078e0002 */
[----:B------:R-:W0:Y:S02]  /*1f610*/  I2F.RP R9, R5 ;  /* 0x0000000500097306 */ /* 0x000e240000209400 */
[----:B------:R-:W-:Y:S01]  /*1f620*/  IMAD.MOV R11, RZ, RZ, -R10 ;  /* 0x000000ffff0b7224 */ /* 0x000fe200078e0a0a */
[----:B------:R-:W-:Y:S01]  /*1f630*/  IABS R10, R6 ;  /* 0x00000006000a7213 */ /* 0x000fe20000000000 */
[----:B------:R-:W-:-:S04]  /*1f640*/  IMAD.HI.U32 R2, R3, R8, RZ ;  /* 0x0000000803027227 */ /* 0x000fc800078e00ff */
[----:B------:R-:W-:Y:S02]  /*1f650*/  IMAD R8, R2, R11, R8 ;  /* 0x0000000b02087224 */ /* 0x000fe400078e0208 */
[----:B------:R-:W-:-:S03]  /*1f660*/  IMAD.MOV R10, RZ, RZ, -R10 ;  /* 0x000000ffff0a7224 */ /* 0x000fc600078e0a0a */
[----:B------:R-:W-:Y:S01]  /*1f670*/  ISETP.GT.U32.AND P1, PT, R7, R8, PT ;  /* 0x000000080700720c */ /* 0x000fe20003f24070 */
[----:B0-----:R-:W0:-:S12]  /*1f680*/  MUFU.RCP R9, R9 ;  /* 0x0000000900097308 */ /* 0x001e180000001000 */
[----:B------:R-:W-:Y:S02]  /*1f690*/  @!P1 IMAD.IADD R8, R8, 0x1, -R7 ;  /* 0x0000000108089824 */ /* 0x000fe400078e0a07 */
[----:B------:R-:W-:Y:S01]  /*1f6a0*/  @!P1 VIADD R2, R2, 0x1 ;  /* 0x0000000102029836 */ /* 0x000fe20000000000 */
[----:B------:R-:W-:Y:S02]  /*1f6b0*/  ISETP.NE.AND P1, PT, R25, RZ, PT ;  /* 0x000000ff1900720c */ /* 0x000fe40003f25270 */
[----:B------:R-:W-:Y:S01]  /*1f6c0*/  ISETP.GE.U32.AND P0, PT, R8, R7, PT ;  /* 0x000000070800720c */ /* 0x000fe20003f06070 */
[----:B0-----:R-:W-:Y:S01]  /*1f6d0*/  VIADD R3, R9, 0xffffffe ;  /* 0x0ffffffe09037836 */ /* 0x001fe20000000000 */
[----:B------:R-:W-:-:S04]  /*1f6e0*/  LOP3.LUT R7, R4, R25, RZ, 0x3c, !PT ;  /* 0x0000001904077212 */ /* 0x000fc800078e3cff */
[----:B------:R-:W-:Y:S01]  /*1f6f0*/  ISETP.GE.AND P2, PT, R7, RZ, PT ;  /* 0x000000ff0700720c */ /* 0x000fe20003f46270 */
[----:B------:R-:W0:Y:S06]  /*1f700*/  F2I.FTZ.U32.TRUNC.NTZ R3, R3 ;  /* 0x0000000300037305 */ /* 0x000e2c000021f000 */
[----:B------:R-:W-:-:S04]  /*1f710*/  @P0 VIADD R2, R2, 0x1 ;  /* 0x0000000102020836 */ /* 0x000fc80000000000 */
[----:B------:R-:W-:-:S04]  /*1f720*/  IMAD.MOV.U32 R9, RZ, RZ, R2 ;  /* 0x000000ffff097224 */ /* 0x000fc800078e0002 */
[----:B------:R-:W-:Y:S01]  /*1f730*/  @!P2 IMAD.MOV R9, RZ, RZ, -R9 ;  /* 0x000000ffff09a224 */ /* 0x000fe200078e0a09 */
[----:B------:R-:W-:Y:S01]  /*1f740*/  @!P1 LOP3.LUT R9, RZ, R25, RZ, 0x33, !PT ;  /* 0x00000019ff099212 */ /* 0x000fe200078e33ff */
[----:B0-----:R-:W-:-:S03]  /*1f750*/  IMAD.MOV R2, RZ, RZ, -R3 ;  /* 0x000000ffff027224 */ /* 0x001fc600078e0a03 */
[----:B------:R-:W-:Y:S01]  /*1f760*/  IABS R8, R9 ;  /* 0x0000000900087213 */ /* 0x000fe20000000000 */
[----:B------:R-:W-:Y:S02]  /*1f770*/  IMAD R7, R2, R5, RZ ;  /* 0x0000000502077224 */ /* 0x000fe400078e02ff */
[----:B------:R-:W-:-:S04]  /*1f780*/  IMAD.MOV.U32 R2, RZ, RZ, RZ ;  /* 0x000000ffff027224 */ /* 0x000fc800078e00ff */
[----:B------:R-:W-:-:S04]  /*1f790*/  IMAD.HI.U32 R2, R3, R7, R2 ;  /* 0x0000000703027227 */ /* 0x000fc800078e0002 */
[----:B------:R-:W-:Y:S02]  /*1f7a0*/  IMAD.MOV.U32 R3, RZ, RZ, R8 ;  /* 0x000000ffff037224 */ /* 0x000fe400078e0008 */
        /* <DEDUP_REMOVED lines=9> */
[----:B------:R-:W-:Y:S01]  /*1f840*/  ISETP.GE.U32.AND P0, PT, R8, R5, PT ;  /* 0x000000050800720c */ /* 0x000fe20003f06070 */
[----:B------:R-:W-:-:S12]  /*1f850*/  IMAD.MOV R5, RZ, RZ, -R9 ;  /* 0x000000ffff057224 */ /* 0x000fd800078e0a09 */
[----:B------:R-:W-:-:S04]  /*1f860*/  @P0 VIADD R2, R2, 0x1 ;  /* 0x0000000102020836 */ /* 0x000fc80000000000 */
        /* <DEDUP_REMOVED lines=8> */
.L_x_1603:
[----:B0-----:R-:W0:Y:S02]  /*1f8f0*/  LDC.64 R2, c[0x0][0xc90] ;  /* 0x00032400ff027b82 */ /* 0x001e240000000a00 */
        /* <DEDUP_REMOVED lines=14> */
[----:B------:R-:W-:Y:S02]  /*1f9e0*/  IMAD.MOV.U32 R9, RZ, RZ, R11 ;  /* 0x000000ffff097224 */ /* 0x000fe400078e000b */
        /* <DEDUP_REMOVED lines=16> */
[----:B------:R-:W-:Y:S02]  /*1faf0*/  IMAD R4, R5, R2, R4 ;  /* 0x0000000205047224 */ /* 0x000fe400078e0204 */
[----:B------:R-:W-:Y:S01]  /*1fb00*/  IMAD.MOV.U32 R2, RZ, RZ, RZ ;  /* 0x000000ffff027224 */ /* 0x000fe200078e00ff */
[----:B------:R-:W-:Y:S02]  /*1fb10*/  VIADDMNMX R6, R3, UR5, R6, PT ;  /* 0x0000000503067c46 */ /* 0x000fe4000b800106 */
[----:B------:R-:W-:-:S02]  /*1fb20*/  IABS R10, R4 ;  /* 0x00000004000a7213 */ /* 0x000fc40000000000 */
[----:B------:R-:W-:Y:S01]  /*1fb30*/  IABS R8, R6 ;  /* 0x0000000600087213 */ /* 0x000fe20000000000 */
[----:B------:R-:W-:Y:S01]  /*1fb40*/  IMAD.MOV R26, RZ, RZ, -R6 ;  /* 0x000000ffff1a7224 */ /* 0x000fe200078e0a06 */
[----:B------:R-:W-:Y:S02]  /*1fb50*/  IADD3 R7, R7, 0x1000000, R4 ;  /* 0x0100000007077810 */ /* 0x000fe40007ffe004 */
[----:B------:R-:W0:Y:S08]  /*1fb60*/  I2F.RP R9, R8 ;  /* 0x0000000800097306 */ /* 0x000e300000209400 */
[----:B0-----:R-:W0:Y:S02]  /*1fb70*/  MUFU.RCP R9, R9 ;  /* 0x0000000900097308 */ /* 0x001e240000001000 */
[----:B0-----:R-:W-:-:S06]  /*1fb80*/  VIADD R3, R9, 0xffffffe ;  /* 0x0ffffffe09037836 */ /* 0x001fcc0000000000 */
[----:B------:R-:W0:Y:S02]  /*1fb90*/  F2I.FTZ.U32.TRUNC.NTZ R3, R3 ;  /* 0x0000000300037305 */ /* 0x000e24000021f000 */
[----:B0-----:R-:W-:-:S04]  /*1fba0*/  IMAD.MOV R11, RZ, RZ, -R3 ;  /* 0x000000ffff0b7224 */ /* 0x001fc800078e0a03 */
[----:B------:R-:W-:Y:S01]  /*1fbb0*/  IMAD R5, R11, R8, RZ ;  /* 0x000000080b057224 */ /* 0x000fe200078e02ff */
[----:B------:R-:W-:-:S03]  /*1fbc0*/  IABS R11, R6 ;  /* 0x00000006000b7213 */ /* 0x000fc60000000000 */
        /* <DEDUP_REMOVED lines=15> */
[----:B------:R-:W-:-:S07]  /*1fcc0*/  IMAD R26, R2, R26, R7 ;  /* 0x0000001a021a7224 */ /* 0x000fce00078e0207 */
.L_x_1604:
[----:B------:R-:W-:-:S05]  /*1fcd0*/  LOP3.LUT R2, RZ, R2, RZ, 0x33, !PT ;  /* 0x00000002ff027212 */ /* 0x000fca00078e33ff */
[----:B------:R-:W-:Y:S01]  /*1fce0*/  IMAD.IADD R25, R25, 0x1, R2 ;  /* 0x0000000119197824 */ /* 0x000fe200078e0202 */
[----:B------:R-:W-:Y:S06]  /*1fcf0*/  BRA `(.L_x_1605) ;  /* 0x00000000000c7947 */ /* 0x000fec0003800000 */
.L_x_1600:
[----:B------:R-:W-:Y:S02]  /*1fd00*/  IMAD.MOV.U32 R25, RZ, RZ, RZ ;  /* 0x000000ffff197224 */ /* 0x000fe400078e00ff */
[----:B------:R-:W-:Y:S02]  /*1fd10*/  IMAD.U32 R24, RZ, RZ, UR6 ;  /* 0x00000006ff187e24 */ /* 0x000fe4000f8e00ff */
[----:B------:R-:W-:-:S07]  /*1fd20*/  IMAD.MOV.U32 R26, RZ, RZ, RZ ;  /* 0x000000ffff1a7224 */ /* 0x000fce00078e00ff */
.L_x_1605:
[----:B------:R-:W-:-:S13]  /*1fd30*/  ISETP.NE.AND P0, PT, R0, RZ, PT ;  /* 0x000000ff0000720c */ /* 0x000fda0003f05270 */
[----:B------:R-:W0:Y:S01]  /*1fd40*/  @!P0 S2R R3, SR_CgaCtaId ;  /* 0x0000000000038919 */ /* 0x000e220000008800 */
[----:B------:R-:W-:-:S04]  /*1fd50*/  @!P0 MOV R0, 0x400 ;  /* 0x0000040000008802 */ /* 0x000fc80000000f00 */
[----:B0-----:R-:W-:-:S05]  /*1fd60*/  @!P0 LEA R0, R3, R0, 0x18 ;  /* 0x0000000003008211 */ /* 0x001fca00078ec0ff */
[----:B------:R0:W-:Y:S01]  /*1fd70*/  @!P0 STS.128 [R0+0x2d8d0], R24 ;  /* 0x02d8d01800008388 */ /* 0x0001e20000000c00 */
[----:B------:R-:W-:Y:S06]  /*1fd80*/  BAR.ARV 0x5, 0x200 ;  /* 0x0148000000007b1d */ /* 0x000fec0000002000 */
.L_x_1598:
        /* <DEDUP_REMOVED lines=40> */
.L_x_1727:
[----:B------:R-:W-:Y:S05]  /*20010*/  YIELD ;  /* 0x0000000000007946 */ /* 0x000fea0003800000 */
[----:B------:R-:W-:Y:S01]  /*20020*/  ULDC.64 UR4, c[0x0][0xa28] ;  /* 0x00028a0000047ab9 */ /* 0x000fe20000000a00 */
[----:B------:R-:W-:Y:S01]  /*20030*/  IMAD.MOV.U32 R11, RZ, RZ, RZ ;  /* 0x000000ffff0b7224 */ /* 0x000fe200078e00ff */
[----:B------:R-:W-:Y:S01]  /*20040*/  ISETP.NE.U32.AND P0, PT, RZ, UR4, PT ;  /* 0x00000004ff007c0c */ /* 0x000fe2000bf05070 */
[----:B01----:R-:W0:Y:S01]  /*20050*/  LDC.64 R6, c[0x0][0xa00] ;  /* 0x00028000ff067b82 */ /* 0x003e220000000a00 */
[----:B------:R-:W-:Y:S01]  /*20060*/  IMAD.MOV.U32 R0, RZ, RZ, RZ ;  /* 0x000000ffff007224 */ /* 0x000fe200078e00ff */
[----:B------:R-:W-:Y:S01]  /*20070*/  ULDC.64 UR6, c[0x0][0xa10] ;  /* 0x0002840000067ab9 */ /* 0x000fe20000000a00 */
[----:B------:R-:W-:Y:S01]  /*20080*/  ISETP.NE.AND.EX P0, PT, RZ, UR5, PT, P0 ;  /* 0x00000005ff007c0c */ /* 0x000fe2000bf05300 */
[----:B------:R-:W-:-:S12]  /*20090*/  ULDC.64 UR4, c[0x0][0xa18] ;  /* 0x0002860000047ab9 */ /* 0x000fd80000000a00 */
[----:B------:R-:W1:Y:S02]  /*200a0*/  @P0 LDC.64 R2, c[0x0][0xa28] ;  /* 0x00028a00ff020b82 */ /* 0x000e640000000a00 */
[----:B-1----:R-:W-:-:S05]  /*200b0*/  @P0 IMAD.WIDE R2, R27, 0x4, R2 ;  /* 0x000000041b020825 */ /* 0x002fca00078e0202 */
[----:B--2---:R1:W2:Y:S01]  /*200c0*/  @P0 LDG.E R11, desc[UR54][R2.64] ;  /* 0x00000036020b0981 */ /* 0x0042a2000c1e1900 */
[----:B------:R-:W-:Y:S01]  /*200d0*/  ISETP.NE.U32.AND P0, PT, RZ, UR4, PT ;  /* 0x00000004ff007c0c */ /* 0x000fe2000bf05070 */
[----:B0-----:R-:W-:Y:S01]  /*200e0*/  IMAD.WIDE R6, R27, 0x4, R6 ;  /* 0x000000041b067825 */ /* 0x001fe200078e0206 */
[----:B------:R-:W-:Y:S02]  /*200f0*/  ISETP.NE.U32.AND P1, PT, RZ, UR6, PT ;  /* 0x00000006ff007c0c */ /* 0x000fe4000bf25070 */
[----:B------:R-:W-:Y:S01]  /*20100*/  ISETP.NE.AND.EX P2, PT, RZ, UR5, PT, P0 ;  /* 0x00000005ff007c0c */ /* 0x000fe2000bf45300 */
[----:B------:R-:W-:Y:S01]  /*20110*/  ULDC.64 UR4, c[0x0][0xa00] ;  /* 0x0002800000047ab9 */ /* 0x000fe20000000a00 */
[----:B------:R-:W-:Y:S01]  /*20120*/  ISETP.NE.AND.EX P1, PT, RZ, UR7, PT, P1 ;  /* 0x00000007ff007c0c */ /* 0x000fe2000bf25310 */
[----:B------:R-:W-:Y:S01]  /*20130*/  IMAD.MOV.U32 R4, RZ, RZ, RZ ;  /* 0x000000ffff047224 */ /* 0x000fe200078e00ff */
[----:B------:R-:W-:Y:S01]  /*20140*/  ISETP.NE.U32.AND P0, PT, RZ, UR4, PT ;  /* 0x00000004ff007c0c */ /* 0x000fe2000bf05070 */
[----:B-1----:R-:W0:Y:S03]  /*20150*/  LDC.64 R2, c[0x0][0xa10] ;  /* 0x00028400ff027b82 */ /* 0x002e260000000a00 */
[----:B------:R-:W-:-:S05]  /*20160*/  ISETP.NE.AND.EX P0, PT, RZ, UR5, PT, P0 ;  /* 0x00000005ff007c0c */ /* 0x000fca000bf05300 */
[----:B------:R-:W1:Y:S08]  /*20170*/  @P2 LDC.64 R8, c[0x0][0xa18] ;  /* 0x00028600ff082b82 */ /* 0x000e700000000a00 */
[----:B---3--:R-:W3:Y:S01]  /*20180*/  @P0 LDG.E R0, desc[UR54][R6.64] ;  /* 0x0000003606000981 */ /* 0x008ee2000c1e1900 */
[----:B------:R-:W-:Y:S01]  /*20190*/  ULDC UR4, c[0x0][0x288] ;  /* 0x0000a20000047ab9 */ /* 0x000fe20000000800 */
[----:B0-----:R-:W-:-:S05]  /*201a0*/  IMAD.WIDE R2, R27, 0x4, R2 ;  /* 0x000000041b027825 */ /* 0x001fca00078e0202 */
[----:B-----5:R-:W5:Y:S01]  /*201b0*/  @P1 LDG.E R4, desc[UR54][R2.64] ;  /* 0x0000003602041981 */ /* 0x020f62000c1e1900 */
[----:B-1----:R-:W-:-:S03]  /*201c0*/  @P2 IMAD.WIDE R8, R27, 0x4, R8 ;  /* 0x000000041b082825 */ /* 0x002fc600078e0208 */
[----:B---3--:R0:W-:Y:S02]  /*201d0*/  STL [R1+0x34], R0 ;  /* 0x0000340001007387 */ /* 0x0081e40000100800 */
[----:B0-----:R-:W-:Y:S01]  /*201e0*/  IMAD.U32 R0, RZ, RZ, UR4 ;  /* 0x00000004ff007e24 */ /* 0x001fe2000f8e00ff */
[----:B------:R-:W-:-:S05]  /*201f0*/  ULDC.64 UR4, c[0x0][0x418] ;  /* 0x0001060000047ab9 */ /* 0x000fca0000000a00 */
[----:B------:R0:W3:Y:S01]  /*20200*/  @P2 LDG.E R0, desc[UR54][R8.64] ;  /* 0x0000003608002981 */ /* 0x0000e2000c1e1900 */
[----:B------:R-:W-:-:S03]  /*20210*/  UISETP.NE.U32.AND UP0, UPT, UR4, URZ, UPT ;  /* 0x0000003f0400728c */ /* 0x000fc6000bf05070 */
[----:B------:R-:W-:Y:S01]  /*20220*/  ULDC UR4, c[0x0][0x424] ;  /* 0x0001090000047ab9 */ /* 0x000fe20000000800 */
[----:B------:R-:W-:-:S03]  /*20230*/  UISETP.NE.AND.EX UP0, UPT, UR5, URZ, UPT, UP0 ;  /* 0x0000003f0500728c */ /* 0x000fc6000bf05300 */
[----:B------:R-:W-:Y:S01]  /*20240*/  ULDC UR5, c[0x0][0x2f0] ;  /* 0x0000bc0000057ab9 */ /* 0x000fe20000000800 */
[----:B------:R-:W-:-:S04]  /*20250*/  USEL UR4, UR4, 0x1, UP0 ;  /* 0x0000000104047887 */ /* 0x000fc80008000000 */
[----:B------:R-:W-:-:S03]  /*20260*/  UIMAD UR4, UR4, UR5, URZ ;  /* 0x00000005040472a4 */ /* 0x000fc6000f8e023f */
[----:B------:R-:W-:Y:S02]  /*20270*/  ULDC UR5, c[0x0][0x348] ;  /* 0x0000d20000057ab9 */ /* 0x000fe40000000800 */
[----:B0-----:R-:W-:Y:S02]  /*20280*/  IMAD.U32 R8, RZ, RZ, UR5 ;  /* 0x00000005ff087e24 */ /* 0x001fe4000f8e00ff */
[----:B------:R-:W-:Y:S01]  /*20290*/  IMAD.U32 R5, RZ, RZ, UR4 ;  /* 0x00000004ff057e24 */ /* 0x000fe2000f8e00ff */
[----:B---3--:R0:W-:Y:S04]  /*202a0*/  STL [R1+0x8], R0 ;  /* 0x0000080001007387 */ /* 0x0081e80000100800 */
[----:B--2---:R0:W-:Y:S01]  /*202b0*/  STL [R1+0x28], R11 ;  /* 0x0000280b01007387 */ /* 0x0041e20000100800 */
[----:B------:R-:W-:Y:S01]  /*202c0*/  IMAD.MOV.U32 R12, RZ, RZ, R0 ;  /* 0x000000ffff0c7224 */ /* 0x000fe200078e0000 */
[----:B------:R-:W-:Y:S06]  /*202d0*/  @P2 BRA `(.L_x_1607) ;  /* 0x0000000000142947 */ /* 0x000fec0003800000 */
[----:B------:R-:W-:Y:S05]  /*202e0*/  @!P0 BRA `(.L_x_1607) ;  /* 0x0000000000108947 */ /* 0x000fea0003800000 */
[----:B0-----:R-:W2:Y:S04]  /*202f0*/  LDG.E R0, desc[UR54][R6.64] ;  /* 0x0000003606007981 */ /* 0x001ea8000c1e1900 */
[----:B------:R-:W2:Y:S02]  /*20300*/  LDG.E R6, desc[UR54][R6.64+0x4] ;  /* 0x0000043606067981 */ /* 0x000ea4000c1e1900 */
[----:B--2---:R-:W-:-:S05]  /*20310*/  IMAD.IADD R12, R6, 0x1, -R0 ;  /* 0x00000001060c7824 */ /* 0x004fca00078e0a00 */
[----:B------:R1:W-:Y:S02]  /*20320*/  STL [R1+0x8], R12 ;  /* 0x0000080c01007387 */ /* 0x0003e40000100800 */
.L_x_1607:
[----:B------:R-:W-:Y:S01]  /*20330*/  ULDC.64 UR4, c[0x0][0xa20] ;  /* 0x0002880000047ab9 */ /* 0x000fe20000000a00 */
[C---:B------:R-:W-:Y:S02]  /*20340*/  LOP3.LUT R10, R26.reuse, 0xff000000, RZ, 0xc0, !PT ;  /* 0xff0000001a0a7812 */ /* 0x040fe400078ec0ff */
[----:B------:R-:W-:Y:S02]  /*20350*/  ISETP.NE.U32.AND P0, PT, RZ, UR4, PT ;  /* 0x00000004ff007c0c */ /* 0x000fe4000bf05070 */
[----:B------:R-:W-:Y:S02]  /*20360*/  SHF.R.U32.HI R10, RZ, 0x8, R10 ;  /* 0x00000008ff0a7819 */ /* 0x000fe4000001160a */
[----:B------:R-:W-:Y:S02]  /*20370*/  ISETP.NE.AND.EX P0, PT, RZ, UR5, PT, P0 ;  /* 0x00000005ff007c0c */ /* 0x000fe4000bf05300 */
[C---:B0-----:R-:W-:Y:S02]  /*20380*/  LOP3.LUT R0, R26.reuse, 0xff0000, RZ, 0xc0, !PT ;  /* 0x00ff00001a007812 */ /* 0x041fe400078ec0ff */
[----:B------:R-:W-:-:S02]  /*20390*/  LOP3.LUT R17, R26, 0xffff, RZ, 0xc0, !PT ;  /* 0x0000ffff1a117812 */ /* 0x000fc400078ec0ff */
[----:B------:R-:W-:-:S07]  /*203a0*/  LEA.HI R10, R0, R10, RZ, 0x10 ;  /* 0x0000000a000a7211 */ /* 0x000fce00078f80ff */
[----:B------:R-:W-:Y:S05]  /*203b0*/  @!P0 BRA `(.L_x_1608) ;  /* 0x0000000000108947 */ /* 0x000fea0003800000 */
[----:B------:R-:W0:Y:S02]  /*203c0*/  LDC.64 R6, c[0x0][0xa20] ;  /* 0x00028800ff067b82 */ /* 0x000e240000000a00 */
[----:B0-----:R-:W-:-:S05]  /*203d0*/  IMAD.WIDE R6, R27, 0x4, R6 ;  /* 0x000000041b067825 */ /* 0x001fca00078e0206 */
[----:B------:R0:W5:Y:S01]  /*203e0*/  LDG.E R5, desc[UR54][R6.64] ;  /* 0x0000003606057981 */ /* 0x000162000c1e1900 */
[----:B------:R-:W-:Y:S05]  /*203f0*/  BRA `(.L_x_1609) ;  /* 0x0000000000247947 */ /* 0x000fea0003800000 */
.L_x_1608:
        /* <DEDUP_REMOVED lines=9> */
.L_x_1609:
[----:B------:R-:W2:Y:S04]  /*20490*/  @P1 LDG.E R0, desc[UR54][R2.64] ;  /* 0x0000003602001981 */ /* 0x000ea8000c1e1900 */
[----:B0-----:R0:W2:Y:S01]  /*204a0*/  @P1 LDG.E R6, desc[UR54][R2.64+0x4] ;  /* 0x0000043602061981 */ /* 0x0010a2000c1e1900 */
[----:B------:R-:W-:Y:S02]  /*204b0*/  IMAD R25, R25, 0xc0, RZ ;  /* 0x000000c019197824 */ /* 0x000fe400078e02ff */
[----:B-----5:R-:W-:Y:S01]  /*204c0*/  IMAD.IADD R5, R5, 0x1, -R11 ;  /* 0x0000000105057824 */ /* 0x020fe200078e0a0b */
[----:B0-----:R-:W0:Y:S02]  /*204d0*/  LDC R2, c[0x0][0x448] ;  /* 0x00011200ff027b82 */ /* 0x001e240000000800 */
[----:B0-----:R-:W-:-:S13]  /*204e0*/  ISETP.NE.AND P2, PT, R2, 0x1, PT ;  /* 0x000000010200780c */ /* 0x001fda0003f45270 */
[----:B------:R-:W0:Y:S08]  /*204f0*/  @P2 LDC R3, c[0x0][0x44c] ;  /* 0x00011300ff032b82 */ /* 0x000e300000000800 */
[----:B------:R-:W3:Y:S01]  /*20500*/  @P2 LDC R2, c[0x0][0x450] ;  /* 0x00011400ff022b82 */ /* 0x000ee20000000800 */
[----:B--2---:R-:W-:Y:S02]  /*20510*/  @P1 IMAD.IADD R8, R6, 0x1, -R0 ;  /* 0x0000000106081824 */ /* 0x004fe400078e0a00 */
[----:B------:R-:W-:-:S02]  /*20520*/  VIADD R0, R25, 0xbf ;  /* 0x000000bf19007836 */ /* 0x000fc40000000000 */
[----:B------:R-:W-:Y:S02]  /*20530*/  IMAD.IADD R11, R5, 0x1, R8 ;  /* 0x00000001050b7824 */ /* 0x000fe400078e0208 */
[----:B0-----:R-:W-:-:S03]  /*20540*/  @P2 IMAD.HI.U32 R3, R0, R3, RZ ;  /* 0x0000000300032227 */ /* 0x001fc600078e00ff */
[----:B------:R0:W-:Y:S01]  /*20550*/  STL [R1+0x18], R11 ;  /* 0x0000180b01007387 */ /* 0x0001e20000100800 */
[C---:B------:R-:W-:Y:S01]  /*20560*/  VIADD R22, R11.reuse, 0x7f ;  /* 0x0000007f0b167836 */ /* 0x040fe20000000000 */
[----:B---3--:R-:W-:Y:S02]  /*20570*/  @P2 SHF.R.U32.HI R0, RZ, R2, R3 ;  /* 0x00000002ff002219 */ /* 0x008fe40000011603 */
[----:B------:R-:W-:Y:S02]  /*20580*/  IADD3 R21, R11, 0x1, -R12 ;  /* 0x000000010b157810 */ /* 0x000fe40007ffe80c */
[----:B------:R-:W-:-:S03]  /*20590*/  SHF.R.S32.HI R2, RZ, 0x1f, R22 ;  /* 0x0000001fff027819 */ /* 0x000fc60000011416 */
[----:B------:R-:W-:Y:S01]  /*205a0*/  IMAD.IADD R0, R21, 0x1, R0 ;  /* 0x0000000115007824 */ /* 0x000fe200078e0200 */
[----:B------:R-:W-:Y:S02]  /*205b0*/  LEA.HI R22, R2, R22, RZ, 0x7 ;  /* 0x0000001602167211 */ /* 0x000fe400078f38ff */
[----:B------:R-:W2:Y:S02]  /*205c0*/  LDC.64 R2, c[0x0][0x9e0] ;  /* 0x00027800ff027b82 */ /* 0x000ea40000000a00 */
[----:B------:R-:W-:Y:S02]  /*205d0*/  SHF.R.S32.HI R22, RZ, 0x7, R22 ;  /* 0x00000007ff167819 */ /* 0x000fe40000011416 */
[----:B--2---:R-:W-:Y:S01]  /*205e0*/  ISETP.GE.AND P3, PT, R3, 0x1, PT ;  /* 0x000000010300780c */ /* 0x004fe20003f66270 */
[----:B------:R-:W-:-:S12]  /*205f0*/  IMAD.IADD R2, R0, 0x1, R2 ;  /* 0x0000000100027824 */ /* 0x000fd800078e0202 */
[----:B0-----:R-:W-:Y:S05]  /*20600*/  @!P3 BRA `(.L_x_1610) ;  /* 0x000000000048b947 */ /* 0x001fea0003800000 */
        /* <DEDUP_REMOVED lines=11> */
.L_x_1612:
[----:B------:R-:W-:-:S13]  /*206c0*/  ISETP.NE.AND P0, PT, R3, 0x1, PT ;  /* 0x000000010300780c */ /* 0x000fda0003f05270 */
[----:B------:R-:W0:Y:S02]  /*206d0*/  @P0 LDC.64 R6, c[0x0][0x9e8] ;  /* 0x00027a00ff060b82 */ /* 0x000e240000000a00 */
[----:B0-----:R-:W-:-:S05]  /*206e0*/  @P0 IMAD.HI.U32 R6, R9, R6, RZ ;  /* 0x0000000609060227 */ /* 0x001fca00078e00ff */
[----:B------:R-:W-:-:S07]  /*206f0*/  @P0 SHF.R.U32.HI R9, RZ, R7, R6 ;  /* 0x00000007ff090219 */ /* 0x000fce0000011606 */
.L_x_1613:
[----:B------:R-:W-:Y:S05]  /*20700*/  BSYNC B0 ;  /* 0x0000000000007941 */ /* 0x000fea0003800000 */
.L_x_1611:
[----:B------:R-:W-:-:S05]  /*20710*/  IMAD R9, R9, R3, R3 ;  /* 0x0000000309097224 */ /* 0x000fca00078e0203 */
[----:B------:R-:W-:-:S07]  /*20720*/  VIMNMX R2, R2, R9, PT ;  /* 0x0000000902027248 */ /* 0x000fce0003fe0100 */
.L_x_1610:
[----:B------:R-:W0:Y:S01]  /*20730*/  @P2 LDC R6, c[0x0][0x44c] ;  /* 0x00011300ff062b82 */ /* 0x000e220000000800 */
[----:B------:R-:W-:Y:S01]  /*20740*/  VIADD R2, R2, 0x7f ;  /* 0x0000007f02027836 */ /* 0x000fe20000000000 */
[----:B------:R-:W-:Y:S01]  /*20750*/  ULDC UR4, c[0x0][0x9dc] ;  /* 0x0002770000047ab9 */ /* 0x000fe20000000800 */
[----:B------:R-:W-:Y:S02]  /*20760*/  IMAD.MOV.U32 R0, RZ, RZ, R25 ;  /* 0x000000ffff007224 */ /* 0x000fe400078e0019 */
[----:B------:R-:W-:-:S03]  /*20770*/  IMAD.IADD R20, R11, 0x1, -R12 ;  /* 0x000000010b147824 */ /* 0x000fc600078e0a0c */
[----:B------:R-:W2:Y:S01]  /*20780*/  @P2 LDC R7, c[0x0][0x450] ;  /* 0x00011400ff072b82 */ /* 0x000ea20000000800 */
[----:B0-----:R-:W-:-:S05]  /*20790*/  @P2 IMAD.HI.U32 R6, R25, R6, RZ ;  /* 0x0000000619062227 */ /* 0x001fca00078e00ff */
[----:B--2---:R-:W-:Y:S02]  /*207a0*/  @P2 SHF.R.U32.HI R0, RZ, R7, R6 ;  /* 0x00000007ff002219 */ /* 0x004fe40000011606 */
[----:B------:R-:W-:-:S04]  /*207b0*/  SHF.R.S32.HI R6, RZ, 0x1f, R2 ;  /* 0x0000001fff067819 */ /* 0x000fc80000011402 */
[----:B------:R-:W-:Y:S01]  /*207c0*/  LEA.HI R6, R6, R2, RZ, 0x7 ;  /* 0x0000000206067211 */ /* 0x000fe200078f38ff */
[----:B------:R-:W-:-:S03]  /*207d0*/  IMAD.IADD R2, R20, 0x1, R0 ;  /* 0x0000000114027824 */ /* 0x000fc600078e0200 */
[----:B------:R-:W-:Y:S01]  /*207e0*/  SHF.R.S32.HI R9, RZ, 0x7, R6 ;  /* 0x00000007ff097819 */ /* 0x000fe20000011406 */
[----:B------:R-:W-:-:S03]  /*207f0*/  VIADD R0, R2, -UR4 ;  /* 0x8000000402007c36 */ /* 0x000fc60008000000 */
        /* <DEDUP_REMOVED lines=12> */
.L_x_1616:
[----:B------:R-:W-:-:S13]  /*208c0*/  ISETP.NE.AND P0, PT, R3, 0x1, PT ;  /* 0x000000010300780c */ /* 0x000fda0003f05270 */
[----:B------:R-:W0:Y:S02]  /*208d0*/  @P0 LDC.64 R6, c[0x0][0x9e8] ;  /* 0x00027a00ff060b82 */ /* 0x000e240000000a00 */
[----:B0-----:R-:W-:-:S05]  /*208e0*/  @P0 IMAD.HI.U32 R6, R2, R6, RZ ;  /* 0x0000000602060227 */ /* 0x001fca00078e00ff */
[----:B------:R-:W-:-:S07]  /*208f0*/  @P0 SHF.R.U32.HI R2, RZ, R7, R6 ;  /* 0x00000007ff020219 */ /* 0x000fce0000011606 */
.L_x_1617:
[----:B------:R-:W-:Y:S05]  /*20900*/  BSYNC B0 ;  /* 0x0000000000007941 */ /* 0x000fea0003800000 */
.L_x_1615:
[----:B------:R-:W-:-:S05]  /*20910*/  IMAD R2, R2, R3, RZ ;  /* 0x0000000302027224 */ /* 0x000fca00078e02ff */
[----:B------:R-:W-:-:S07]  /*20920*/  VIMNMX R0, R0, R2, !PT ;  /* 0x0000000200007248 */ /* 0x000fce0007fe0100 */
.L_x_1614:
[----:B------:R-:W-:Y:S01]  /*20930*/  SHF.R.S32.HI R2, RZ, 0x1f, R0 ;  /* 0x0000001fff027819 */ /* 0x000fe20000011400 */
[----:B------:R-:W-:Y:S01]  /*20940*/  BSSY B0, `(.L_x_1618) ;  /* 0x0000027000007945 */ /* 0x000fe20003800000 */
[----:B------:R-:W-:Y:S02]  /*20950*/  LOP3.LUT R19, R10, 0xff, RZ, 0xc0, !PT ;  /* 0x000000ff0a137812 */ /* 0x000fe400078ec0ff */
[----:B------:R-:W-:Y:S02]  /*20960*/  LEA.HI R2, R2, R0, RZ, 0x7 ;  /* 0x0000000002027211 */ /* 0x000fe400078f38ff */
[----:B------:R-:W-:Y:S02]  /*20970*/  SHF.R.U32.HI R0, RZ, 0x10, R10 ;  /* 0x00000010ff007819 */ /* 0x000fe4000001160a */
[----:B------:R-:W-:-:S04]  /*20980*/  SHF.R.S32.HI R2, RZ, 0x7, R2 ;  /* 0x00000007ff027819 */ /* 0x000fc80000011402 */
[----:B------:R-:W-:Y:S01]  /*20990*/  VIMNMX R6, RZ, R2, !PT ;  /* 0x00000002ff067248 */ /* 0x000fe20007fe0100 */
[----:B------:R-:W-:-:S03]  /*209a0*/  IMAD.MOV.U32 R2, RZ, RZ, RZ ;  /* 0x000000ffff027224 */ /* 0x000fc600078e00ff */
[----:B------:R-:W-:-:S13]  /*209b0*/  ISETP.GT.AND P0, PT, R9, R6, PT ;  /* 0x000000060900720c */ /* 0x000fda0003f04270 */
[----:B------:R-:W-:Y:S05]  /*209c0*/  @!P0 BRA `(.L_x_1619) ;  /* 0x0000000000788947 */ /* 0x000fea0003800000 */
[----:B------:R-:W-:Y:S01]  /*209d0*/  ISETP.NE.AND P0, PT, R0, RZ, PT ;  /* 0x000000ff0000720c */ /* 0x000fe20003f05270 */
[----:B------:R-:W-:-:S03]  /*209e0*/  ULDC UR4, c[0x0][0x9f0] ;  /* 0x00027c0000047ab9 */ /* 0x000fc60000000800 */
[----:B------:R-:W-:-:S04]  /*209f0*/  SEL R7, R0, UR4, P0 ;  /* 0x0000000400077c07 */ /* 0x000fc80008000000 */
[----:B------:R-:W-:Y:S02]  /*20a00*/  IABS R10, R7 ;  /* 0x00000007000a7213 */ /* 0x000fe40000000000 */
[----:B------:R-:W-:Y:S02]  /*20a10*/  IADD3 R11, R7, -0x1, R9 ;  /* 0xffffffff070b7810 */ /* 0x000fe40007ffe009 */
[----:B------:R-:W0:Y:S03]  /*20a20*/  I2F.RP R2, R10 ;  /* 0x0000000a00027306 */ /* 0x000e260000209400 */
[----:B------:R-:W-:-:S05]  /*20a30*/  IMAD.IADD R11, R11, 0x1, -R6 ;  /* 0x000000010b0b7824 */ /* 0x000fca00078e0a06 */
[----:B0-----:R-:W0:Y:S02]  /*20a40*/  MUFU.RCP R2, R2 ;  /* 0x0000000200027308 */ /* 0x001e240000001000 */
[----:B0-----:R-:W-:-:S06]  /*20a50*/  VIADD R2, R2, 0xffffffe ;  /* 0x0ffffffe02027836 */ /* 0x001fcc0000000000 */
[----:B------:R0:W2:Y:S02]  /*20a60*/  F2I.FTZ.U32.TRUNC.NTZ R3, R2 ;  /* 0x0000000200037305 */ /* 0x0000a4000021f000 */
[----:B0-----:R-:W-:-:S04]  /*20a70*/  LOP3.LUT R2, R11, R7, RZ, 0x3c, !PT ;  /* 0x000000070b027212 */ /* 0x001fc800078e3cff */
[----:B------:R-:W-:Y:S01]  /*20a80*/  ISETP.GE.AND P3, PT, R2, RZ, PT ;  /* 0x000000ff0200720c */ /* 0x000fe20003f66270 */
[----:B--2---:R-:W-:-:S04]  /*20a90*/  IMAD.MOV R2, RZ, RZ, -R3 ;  /* 0x000000ffff027224 */ /* 0x004fc800078e0a03 */
[----:B-1----:R-:W-:Y:S02]  /*20aa0*/  IMAD R12, R2, R10, RZ ;  /* 0x0000000a020c7224 */ /* 0x002fe400078e02ff */
        /* <DEDUP_REMOVED lines=16> */
.L_x_1619:
[----:B------:R-:W-:Y:S05]  /*20bb0*/  BSYNC B0 ;  /* 0x0000000000007941 */ /* 0x000fea0003800000 */
.L_x_1618:
[-C--:B------:R-:W-:Y:S01]  /*20bc0*/  IMAD R6, R19, R2.reuse, R6 ;  /* 0x0000000213067224 */ /* 0x080fe200078e0206 */
[----:B------:R-:W-:Y:S04]  /*20bd0*/  BSSY B0, `(.L_x_1620) ;  /* 0x0000156000007945 */ /* 0x000fe80003800000 */
[C---:B------:R-:W-:Y:S01]  /*20be0*/  VIADDMNMX R2, R6.reuse, R2, R9, PT ;  /* 0x0000000206027246 */ /* 0x040fe20003800109 */
[----:B------:R-:W-:-:S04]  /*20bf0*/  IMAD R6, R6, 0x80, -R5 ;  /* 0x0000008006067824 */ /* 0x000fc800078e0a05 */
[----:B------:R-:W-:Y:S01]  /*20c00*/  IMAD R2, R2, 0x80, -R5 ;  /* 0x0000008002027824 */ /* 0x000fe200078e0a05 */
[----:B------:R-:W-:-:S04]  /*20c10*/  VIMNMX R6, RZ, R6, !PT ;  /* 0x00000006ff067248 */ /* 0x000fc80007fe0100 */
[----:B------:R-:W-:Y:S02]  /*20c20*/  VIMNMX R2, R2, R8, PT ;  /* 0x0000000802027248 */ /* 0x000fe40003fe0100 */
[----:B------:R-:W-:Y:S02]  /*20c30*/  SHF.R.U32.HI R5, RZ, 0x7, R6 ;  /* 0x00000007ff057819 */ /* 0x000fe40000011606 */
[----:B------:R-:W-:-:S13]  /*20c40*/  ISETP.GT.AND P0, PT, R2, R6, PT ;  /* 0x000000060200720c */ /* 0x000fda0003f04270 */
        /* <DEDUP_REMOVED lines=15> */
.L_x_1795:
[----:B--2---:R-:W-:Y:S02]  /*20d40*/  ISETP.NE.AND P0, PT, R14, RZ, PT ;  /* 0x000000ff0e00720c */ /* 0x004fe40003f05270 */
[----:B------:R-:W-:-:S11]  /*20d50*/  PLOP3.LUT P6, PT, PT, PT, PT, 0x8, 0x0 ;  /* 0x000000000000781c */ /* 0x000fd60003fce170 */
[----:B------:R-:W-:Y:S05]  /*20d60*/  @P0 BRA `(.L_x_1623) ;  /* 0x00000000000c0947 */ /* 0x000fea0003800000 */
[----:B------:R-:W-:-:S03]  /*20d70*/  UMOV UR4, 0xffffffff ;  /* 0xffffffff00047882 */ /* 0x000fc60000000000 */
[----:B------:R-:W-:Y:S05]  /*20d80*/  BRA.DIV UR4, `(.L_x_1624) ;  /* 0x0000007604407947 */ /* 0x000fea000b800000 */
[----:B------:R-:W-:-:S13]  /*20d90*/  ELECT P6, URZ, PT ;  /* 0x00000000003f782f */ /* 0x000fda00038c0000 */
.L_x_1623:
        /* <DEDUP_REMOVED lines=9> */
.L_x_1798:
[----:B------:R-:W-:Y:S05]  /*20e30*/  BSYNC B1 ;  /* 0x0000000000017941 */ /* 0x000fea0003800000 */
.L_x_1625:
[----:B------:R-:W-:Y:S04]  /*20e40*/  BSSY B1, `(.L_x_1627) ;  /* 0x000008c000017945 */ /* 0x000fe80003800000 */
[----:B------:R-:W-:Y:S05]  /*20e50*/  @!P6 BRA `(.L_x_1628) ;  /* 0x000000080028e947 */ /* 0x000fea0003800000 */
[----:B------:R-:W2:Y:S01]  /*20e60*/  LDL R8, [R1+0x4] ;  /* 0x0000040001087983 */ /* 0x000ea20000100800 */
[----:B------:R-:W-:Y:S01]  /*20e70*/  IMAD R10, R29, 0x8, R18 ;  /* 0x000000081d0a7824 */ /* 0x000fe200078e0212 */
[----:B------:R-:W3:Y:S01]  /*20e80*/  S2R R7, SR_TID.X ;  /* 0x0000000000077919 */ /* 0x000ee20000002100 */
[----:B------:R-:W-:Y:S01]  /*20e90*/  BSSY B2, `(.L_x_1629) ;  /* 0x0000006000027945 */ /* 0x000fe20003800000 */
[----:B---3--:R-:W-:-:S04]  /*20ea0*/  LOP3.LUT R7, R7, 0x7f, RZ, 0xc0, !PT ;  /* 0x0000007f07077812 */ /* 0x008fc800078ec0ff */
[----:B------:R-:W-:Y:S02]  /*20eb0*/  ISETP.NE.AND P1, PT, R7, RZ, PT ;  /* 0x000000ff0700720c */ /* 0x000fe40003f25270 */
[----:B--2---:R-:W-:-:S04]  /*20ec0*/  SHF.L.U32 R9, R8, 0x1f, RZ ;  /* 0x0000001f08097819 */ /* 0x004fc800000006ff */
[----:B------:R-:W2:Y:S02]  /*20ed0*/  SYNCS.PHASECHK.TRANS64.TRYWAIT P0, [R10+URZ+0x2d8a0], R9 ;  /* 0x02d8a0090a0075a7 */ /* 0x000ea4000800017f */
[----:B--2---:R-:W-:Y:S05]  /*20ee0*/  @!P0 BRA `(.L_x_1630) ;  /* 0x00000074001c8947 */ /* 0x004fea0003800000 */
.L_x_1799:
[----:B------:R-:W-:Y:S05]  /*20ef0*/  BSYNC B2 ;  /* 0x0000000000027941 */ /* 0x000fea0003800000 */
.L_x_1629:
[----:B------:R-:W-:Y:S04]  /*20f00*/  BSSY B2, `(.L_x_1631) ;  /* 0x0000009000027945 */ /* 0x000fe80003800000 */
[----:B------:R-:W-:Y:S05]  /*20f10*/  @P1 BRA `(.L_x_1632) ;  /* 0x00000000001c1947 */ /* 0x000fea0003800000 */
[----:B0-----:R-:W0:Y:S02]  /*20f20*/  S2R R6, SR_TID.X ;  /* 0x0000000000067919 */ /* 0x001e240000002100 */
[----:B0-----:R-:W-:Y:S01]  /*20f30*/  LOP3.LUT R7, R6, 0x1f, RZ, 0xc0, !PT ;  /* 0x0000001f06077812 */ /* 0x001fe200078ec0ff */
[----:B------:R-:W-:-:S03]  /*20f40*/  IMAD.MOV.U32 R6, RZ, RZ, 0x6000 ;  /* 0x00006000ff067424 */ /* 0x000fc600078e00ff */
[----:B------:R-:W-:Y:S01]  /*20f50*/  ISETP.NE.AND P0, PT, R7, RZ, PT ;  /* 0x000000ff0700720c */ /* 0x000fe20003f05270 */
[----:B------:R3:W-:-:S12]  /*20f60*/  SYNCS.ARRIVE.TRANS64 RZ, [R10+URZ+0x2d890], R6 ;  /* 0x02d890060aff79a7 */ /* 0x0007d8000800003f */
[----:B---3--:R-:W-:Y:S05]  /*20f70*/  @!P0 BRA `(.L_x_1632) ;  /* 0x0000000000048947 */ /* 0x008fea0003800000 */
[----:B------:R-:W-:Y:S01]  /*20f80*/  BPT.TRAP 0x1 ;  /* 0x000000040000795c */ /* 0x000fe20000300000 */
.L_x_1632:
[----:B------:R-:W-:Y:S05]  /*20f90*/  BSYNC B2 ;  /* 0x0000000000027941 */ /* 0x000fea0003800000 */
.L_x_1631:
        /* <DEDUP_REMOVED lines=8> */
[----:B0-----:R-:W-:Y:S01]  /*21020*/  VIADD R6, R10, 0x2d890 ;  /* 0x0002d8900a067836 */ /* 0x001fe20000000000 */
[----:B------:R-:W-:Y:S01]  /*21030*/  UMOV UR6, 0x0 ;  /* 0x0000000000067882 */ /* 0x000fe20000000000 */
[----:B------:R-:W-:Y:S01]  /*21040*/  VIADD R11, R8, 0x15400 ;  /* 0x00015400080b7836 */ /* 0x000fe20000000000 */
[----:B------:R-:W-:-:S09]  /*21050*/  UMOV UR7, 0x12f00000 ;  /* 0x12f0000000077882 */ /* 0x000fd20000000000 */
.L_x_1633:
        /* <DEDUP_REMOVED lines=16> */
.L_x_1634:
        /* <DEDUP_REMOVED lines=16> */
.L_x_1635:
        /* <DEDUP_REMOVED lines=13> */
.L_x_1800:
[----:B------:R-:W-:Y:S05]  /*21330*/  BSYNC B2 ;  /* 0x0000000000027941 */ /* 0x000fea0003800000 */
.L_x_1636:
[----:B------:R-:W-:Y:S01]  /*21340*/  BSSY B2, `(.L_x_1638) ;  /* 0x000000b000027945 */ /* 0x000fe20003800000 */
[----:B-1----:R-:W-:Y:S02]  /*21350*/  IMAD.MOV.U32 R12, RZ, RZ, 0x0 ;  /* 0x00000000ff0c7424 */ /* 0x002fe400078e00ff */
[----:B------:R-:W-:Y:S01]  /*21360*/  IMAD.MOV.U32 R13, RZ, RZ, 0x12f00000 ;  /* 0x12f00000ff0d7424 */ /* 0x000fe200078e00ff */
[----:B------:R-:W-:Y:S06]  /*21370*/  @P1 BRA `(.L_x_1639) ;  /* 0x00000000001c1947 */ /* 0x000fec0003800000 */
[----:B------:R-:W1:Y:S02]  /*21380*/  S2R R6, SR_TID.X ;  /* 0x0000000000067919 */ /* 0x000e640000002100 */
[----:B-1----:R-:W-:Y:S01]  /*21390*/  LOP3.LUT R11, R6, 0x1f, RZ, 0xc0, !PT ;  /* 0x0000001f060b7812 */ /* 0x002fe200078ec0ff */
[----:B------:R-:W-:-:S03]  /*213a0*/  IMAD.MOV.U32 R6, RZ, RZ, 0x6000 ;  /* 0x00006000ff067424 */ /* 0x000fc600078e00ff */
[----:B------:R-:W-:Y:S01]  /*213b0*/  ISETP.NE.AND P0, PT, R11, RZ, PT ;  /* 0x000000ff0b00720c */ /* 0x000fe20003f05270 */
[----:B------:R1:W-:-:S12]  /*213c0*/  SYNCS.ARRIVE.TRANS64 RZ, [R10+URZ+0x2d8b0], R6 ;  /* 0x02d8b0060aff79a7 */ /* 0x0003d8000800003f */
[----:B-1----:R-:W-:Y:S05]  /*213d0*/  @!P0 BRA `(.L_x_1639) ;  /* 0x0000000000048947 */ /* 0x002fea0003800000 */
[----:B------:R-:W-:Y:S01]  /*213e0*/  BPT.TRAP 0x1 ;  /* 0x000000040000795c */ /* 0x000fe20000300000 */
.L_x_1639:
[----:B------:R-:W-:Y:S05]  /*213f0*/  BSYNC B2 ;  /* 0x0000000000027941 */ /* 0x000fea0003800000 */
.L_x_1638:
[----:B------:R-:W-:Y:S01]  /*21400*/  R2UR UR10, R23 ;  /* 0x00000000170a72ca */ /* 0x000fe200000e0000 */
[----:B------:R-:W-:Y:S01]  /*21410*/  UIADD3 UR4, UP0, UR40, 0x670, URZ ;  /* 0x0000067028047890 */ /* 0x000fe2000ff1e03f */
[----:B------:R-:W-:Y:S01]  /*21420*/  R2UR UR6, R12 ;  /* 0x000000000c0672ca */ /* 0x000fe200000e0000 */
[----:B0-2---:R-:W-:Y:S01]  /*21430*/  VIADD R10, R10, 0x2d8b0 ;  /* 0x0002d8b00a0a7836 */ /* 0x005fe20000000000 */
[----:B------:R-:W-:Y:S01]  /*21440*/  R2UR UR7, R13 ;  /* 0x000000000d0772ca */ /* 0x000fe200000e0000 */
[----:B------:R-:W-:Y:S01]  /*21450*/  VIADD R6, R8, 0x400 ;  /* 0x0000040008067836 */ /* 0x000fe20000000000 */
[----:B------:R-:W-:Y:S01]  /*21460*/  PLOP3.LUT P0, PT, PT, PT, PT, 0x80, 0x0 ;  /* 0x000000000000781c */ /* 0x000fe20003f0f070 */
[----:B------:R-:W-:-:S12]  /*21470*/  UIADD3.X UR5, URZ, UR41, URZ, UP0, !UPT ;  /* 0x000000293f057290 */ /* 0x000fd800087fe43f */
.L_x_1640:
        /* <DEDUP_REMOVED lines=15> */
.L_x_1641:
        /* <DEDUP_REMOVED lines=15> */
.L_x_1642:
        /* <DEDUP_REMOVED lines=10> */
.L_x_1628:
[----:B------:R-:W-:Y:S05]  /*21700*/  BSYNC B1 ;  /* 0x0000000000017941 */ /* 0x000fea0003800000 */
.L_x_1627:
        /* <DEDUP_REMOVED lines=11> */
.L_x_1659:
[----:B------:R-:W-:Y:S05]  /*217c0*/  YIELD ;  /* 0x0000000000007946 */ /* 0x000fea0003800000 */
[----:B------:R-:W-:Y:S04]  /*217d0*/  BSSY B1, `(.L_x_1643) ;  /* 0x000008b000017945 */ /* 0x000fe80003800000 */
[----:B--2---:R-:W-:Y:S05]  /*217e0*/  @!P6 BRA `(.L_x_1644) ;  /* 0x000000080024e947 */ /* 0x004fea0003800000 */
[----:B0-----:R-:W2:Y:S01]  /*217f0*/  LDL R6, [R1+0x4] ;  /* 0x0000040001067983 */ /* 0x001ea20000100800 */
[----:B------:R-:W-:Y:S01]  /*21800*/  IMAD R9, R29, 0x8, R18 ;  /* 0x000000081d097824 */ /* 0x000fe200078e0212 */
[----:B------:R-:W0:Y:S01]  /*21810*/  S2R R3, SR_TID.X ;  /* 0x0000000000037919 */ /* 0x000e220000002100 */
[----:B------:R-:W-:Y:S01]  /*21820*/  BSSY B2, `(.L_x_1645) ;  /* 0x0000006000027945 */ /* 0x000fe20003800000 */
[----:B0-----:R-:W-:-:S04]  /*21830*/  LOP3.LUT R3, R3, 0x7f, RZ, 0xc0, !PT ;  /* 0x0000007f03037812 */ /* 0x001fc800078ec0ff */
[----:B------:R-:W-:Y:S02]  /*21840*/  ISETP.NE.AND P2, PT, R3, RZ, PT ;  /* 0x000000ff0300720c */ /* 0x000fe40003f45270 */
[----:B--2---:R-:W-:-:S04]  /*21850*/  SHF.L.U32 R8, R6, 0x1f, RZ ;  /* 0x0000001f06087819 */ /* 0x004fc800000006ff */
[----:B------:R-:W0:Y:S02]  /*21860*/  SYNCS.PHASECHK.TRANS64.TRYWAIT P1, [R9+URZ+0x2d8a0], R8 ;  /* 0x02d8a008090075a7 */ /* 0x000e24000802017f */
[----:B0-----:R-:W-:Y:S05]  /*21870*/  @!P1 BRA `(.L_x_1646) ;  /* 0x0000006800e09947 */ /* 0x001fea0003800000 */
.L_x_1801:
[----:B------:R-:W-:Y:S05]  /*21880*/  BSYNC B2 ;  /* 0x0000000000027941 */ /* 0x000fea0003800000 */
.L_x_1645:
[----:B------:R-:W-:Y:S04]  /*21890*/  BSSY B2, `(.L_x_1647) ;  /* 0x0000009000027945 */ /* 0x000fe80003800000 */
[----:B------:R-:W-:Y:S05]  /*218a0*/  @P2 BRA `(.L_x_1648) ;  /* 0x00000000001c2947 */ /* 0x000fea0003800000 */
[----:B------:R-:W2:Y:S02]  /*218b0*/  S2R R3, SR_TID.X ;  /* 0x0000000000037919 */ /* 0x000ea40000002100 */
[----:B--2---:R-:W-:Y:S01]  /*218c0*/  LOP3.LUT R6, R3, 0x1f, RZ, 0xc0, !PT ;  /* 0x0000001f03067812 */ /* 0x004fe200078ec0ff */
[----:B------:R-:W-:-:S03]  /*218d0*/  IMAD.MOV.U32 R3, RZ, RZ, 0x6000 ;  /* 0x00006000ff037424 */ /* 0x000fc600078e00ff */
[----:B------:R-:W-:Y:S01]  /*218e0*/  ISETP.NE.AND P1, PT, R6, RZ, PT ;  /* 0x000000ff0600720c */ /* 0x000fe20003f25270 */
[----:B------:R2:W-:-:S12]  /*218f0*/  SYNCS.ARRIVE.TRANS64 RZ, [R9+URZ+0x2d890], R3 ;  /* 0x02d8900309ff79a7 */ /* 0x0005d8000800003f */
[----:B--2---:R-:W-:Y:S05]  /*21900*/  @!P1 BRA `(.L_x_1648) ;  /* 0x0000000000049947 */ /* 0x004fea0003800000 */
[----:B------:R-:W-:Y:S01]  /*21910*/  BPT.TRAP 0x1 ;  /* 0x000000040000795c */ /* 0x000fe20000300000 */
.L_x_1648:
[----:B------:R-:W-:Y:S05]  /*21920*/  BSYNC B2 ;  /* 0x0000000000027941 */ /* 0x000fea0003800000 */
.L_x_1647:
        /* <DEDUP_REMOVED lines=11> */
.L_x_1649:
        /* <DEDUP_REMOVED lines=10> */
[----:B------:R-:W-:Y:S01]  /*21a80*/  IMAD.MOV.U32 R23, RZ, RZ, 0x20 ;  /* 0x00000020ff177424 */ /* 0x000fe200078e00ff */
[----:B------:R-:W-:Y:S01]  /*21a90*/  PLOP3.LUT P1, PT, PT, PT, PT, 0x80, 0x0 ;  /* 0x000000000000781c */ /* 0x000fe20003f2f070 */
[----:B------:R-:W-:Y:S01]  /*21aa0*/  VIADD R11, R7, 0x17400 ;  /* 0x00017400070b7836 */ /* 0x000fe20000000000 */
[----:B------:R-:W-:Y:S01]  /*21ab0*/  UMOV UR6, 0x0 ;  /* 0x0000000000067882 */ /* 0x000fe20000000000 */
[----:B------:R-:W-:Y:S01]  /*21ac0*/  UMOV UR7, 0x12f00000 ;  /* 0x12f0000000077882 */ /* 0x000fe20000000000 */
[----:B------:R-:W-:-:S15]  /*21ad0*/  R2UR UR10, R23 ;  /* 0x00000000170a72ca */ /* 0x000fde00000e0000 */
.L_x_1650:
        /* <DEDUP_REMOVED lines=16> */
.L_x_1651:
        /* <DEDUP_REMOVED lines=10> */
[----:B------:R-:W2:Y:S01]  /*21c80*/  SYNCS.PHASECHK.TRANS64.TRYWAIT P1, [R9+URZ+0x2d8c0], R8 ;  /* 0x02d8c008090075a7 */ /* 0x000ea2000802017f */
[----:B------:R-:W-:Y:S04]  /*21c90*/  BSSY B2, `(.L_x_1652) ;  /* 0x0000002000027945 */ /* 0x000fe80003800000 */
[----:B--2---:R-:W-:Y:S05]  /*21ca0*/  @!P1 BRA `(.L_x_1653) ;  /* 0x0000006400e89947 */ /* 0x004fea0003800000 */
.L_x_1802:
[----:B------:R-:W-:Y:S05]  /*21cb0*/  BSYNC B2 ;  /* 0x0000000000027941 */ /* 0x000fea0003800000 */
.L_x_1652:
        /* <DEDUP_REMOVED lines=11> */
.L_x_1655:
[----:B------:R-:W-:Y:S05]  /*21d70*/  BSYNC B2 ;  /* 0x0000000000027941 */ /* 0x000fea0003800000 */
.L_x_1654:
        /* <DEDUP_REMOVED lines=8> */
.L_x_1656:
        /* <DEDUP_REMOVED lines=15> */
.L_x_1657:
        /* <DEDUP_REMOVED lines=15> */
.L_x_1658:
        /* <DEDUP_REMOVED lines=10> */
.L_x_1644:
[----:B------:R-:W-:Y:S05]  /*22080*/  BSYNC B1 ;  /* 0x0000000000017941 */ /* 0x000fea0003800000 */
.L_x_1643:
[----:B------:R-:W2:Y:S01]  /*22090*/  LDL.LU R8, [R1+0x4] ;  /* 0x0000040001087983 */ /* 0x000ea20000300800 */
[----:B------:R-:W-:Y:S01]  /*220a0*/  VIADD R29, R29, 0x1 ;  /* 0x000000011d1d7836 */ /* 0x000fe20000000000 */
[C---:B------:R-:W-:Y:S01]  /*220b0*/  ISETP.GT.AND P2, PT, R10.reuse, R5, PT ;  /* 0x000000050a00720c */ /* 0x040fe20003f44270 */
[----:B------:R-:W-:-:S03]  /*220c0*/  VIADD R10, R10, 0xffffffff ;  /* 0xffffffff0a0a7836 */ /* 0x000fc60000000000 */
[----:B------:R-:W-:-:S04]  /*220d0*/  ISETP.NE.AND P1, PT, R29, 0x2, PT ;  /* 0x000000021d00780c */ /* 0x000fc80003f25270 */
[----:B------:R-:W-:Y:S02]  /*220e0*/  SEL R3, RZ, 0x1, P1 ;  /* 0x00000001ff037807 */ /* 0x000fe40000800000 */
[----:B------:R-:W-:Y:S02]  /*220f0*/  SEL R29, R29, RZ, P1 ;  /* 0x000000ff1d1d7207 */ /* 0x000fe40000800000 */
[----:B--2---:R-:W-:-:S05]  /*22100*/  LOP3.LUT R8, R8, R3, RZ, 0x3c, !PT ;  /* 0x0000000308087212 */ /* 0x004fca00078e3cff */
[----:B------:R2:W-:Y:S01]  /*22110*/  STL [R1+0x4], R8 ;  /* 0x0000040801007387 */ /* 0x0005e20000100800 */
[----:B------:R-:W-:Y:S05]  /*22120*/  @P2 BRA `(.L_x_1659) ;  /* 0xfffffff400a42947 */ /* 0x000fea000383ffff */
.L_x_1621:
[----:B------:R-:W-:Y:S05]  /*22130*/  BSYNC B0 ;  /* 0x0000000000007941 */ /* 0x000fea0003800000 */
.L_x_1620:
[----:B------:R-:W3:Y:S01]  /*22140*/  LDC R2, c[0x0][0x448] ;  /* 0x00011200ff027b82 */ /* 0x000ee20000000800 */
[----:B------:R-:W-:Y:S01]  /*22150*/  VIADD R3, R25, 0xbf ;  /* 0x000000bf19037836 */ /* 0x000fe20000000000 */
[----:B------:R-:W-:Y:S06]  /*22160*/  @!P0 WARPSYNC.ALL ;  /* 0x0000000000008948 */ /* 0x000fec0003800000 */
[----:B------:R-:W-:Y:S01]  /*22170*/  @!P0 BAR.SYNC.DEFER_BLOCKING 0xc, 0x200 ;  /* 0x0308000000008b1d */ /* 0x000fe20000010000 */
[----:B---3--:R-:W-:-:S13]  /*22180*/  ISETP.NE.AND P1, PT, R2, 0x1, PT ;  /* 0x000000010200780c */ /* 0x008fda0003f25270 */
[----:B------:R-:W3:Y:S08]  /*22190*/  @P1 LDC R4, c[0x0][0x44c] ;  /* 0x00011300ff041b82 */ /* 0x000ef00000000800 */
[----:B------:R-:W4:Y:S01]  /*221a0*/  @P1 LDC R2, c[0x0][0x450] ;  /* 0x00011400ff021b82 */ /* 0x000f220000000800 */
[----:B---3--:R-:W-:-:S05]  /*221b0*/  @P1 IMAD.HI.U32 R4, R3, R4, RZ ;  /* 0x0000000403041227 */ /* 0x008fca00078e00ff */
[----:B----4-:R-:W-:-:S05]  /*221c0*/  @P1 SHF.R.U32.HI R3, RZ, R2, R4 ;  /* 0x00000002ff031219 */ /* 0x010fca0000011604 */
[----:B------:R-:W-:Y:S02]  /*221d0*/  IMAD.IADD R21, R21, 0x1, R3 ;  /* 0x0000000115157824 */ /* 0x000fe400078e0203 */
[----:B------:R-:W3:Y:S02]  /*221e0*/  LDC.64 R2, c[0x0][0x9e0] ;  /* 0x00027800ff027b82 */ /* 0x000ee40000000a00 */
[----:B---3--:R-:W-:Y:S01]  /*221f0*/  ISETP.GE.AND P2, PT, R3, 0x1, PT ;  /* 0x000000010300780c */ /* 0x008fe20003f46270 */
[----:B------:R-:W-:-:S12]  /*22200*/  IMAD.IADD R2, R21, 0x1, R2 ;  /* 0x0000000115027824 */ /* 0x000fd800078e0202 */
[----:B------:R-:W-:Y:S05]  /*22210*/  @!P2 BRA `(.L_x_1660) ;  /* 0x000000000048a947 */ /* 0x000fea0003800000 */
[C---:B------:R-:W-:Y:S01]  /*22220*/  ISETP.GT.AND P0, PT, R21.reuse, RZ, PT ;  /* 0x000000ff1500720c */ /* 0x040fe20003f04270 */
[----:B------:R-:W-:Y:S01]  /*22230*/  BSSY B0, `(.L_x_1661) ;  /* 0x000000e000007945 */ /* 0x000fe20003800000 */
[----:B0-----:R-:W-:-:S11]  /*22240*/  VIADD R6, R21, 0xffffffff ;  /* 0xffffffff15067836 */ /* 0x001fd60000000000 */
        /* <DEDUP_REMOVED lines=8> */
.L_x_1662:
[----:B------:R-:W-:-:S13]  /*222d0*/  ISETP.NE.AND P0, PT, R3, 0x1, PT ;  /* 0x000000010300780c */ /* 0x000fda0003f05270 */
[----:B------:R-:W0:Y:S02]  /*222e0*/  @P0 LDC.64 R4, c[0x0][0x9e8] ;  /* 0x00027a00ff040b82 */ /* 0x000e240000000a00 */
[----:B0-----:R-:W-:-:S05]  /*222f0*/  @P0 IMAD.HI.U32 R4, R6, R4, RZ ;  /* 0x0000000406040227 */ /* 0x001fca00078e00ff */
[----:B------:R-:W-:-:S07]  /*22300*/  @P0 SHF.R.U32.HI R6, RZ, R5, R4 ;  /* 0x00000005ff060219 */ /* 0x000fce0000011604 */
.L_x_1663:
[----:B------:R-:W-:Y:S05]  /*22310*/  BSYNC B0 ;  /* 0x0000000000007941 */ /* 0x000fea0003800000 */
.L_x_1661:
[----:B------:R-:W-:-:S05]  /*22320*/  IMAD R6, R6, R3, R3 ;  /* 0x0000000306067224 */ /* 0x000fca00078e0203 */
[----:B------:R-:W-:-:S07]  /*22330*/  VIMNMX R2, R2, R6, PT ;  /* 0x0000000602027248 */ /* 0x000fce0003fe0100 */
.L_x_1660:
[----:B------:R-:W-:Y:S01]  /*22340*/  VIADD R2, R2, 0x7f ;  /* 0x0000007f02027836 */ /* 0x000fe20000000000 */
[----:B------:R-:W-:Y:S01]  /*22350*/  ULDC UR4, c[0x0][0x9dc] ;  /* 0x0002770000047ab9 */ /* 0x000fe20000000800 */
[----:B------:R-:W-:-:S03]  /*22360*/  IMAD.MOV.U32 R5, RZ, RZ, R25 ;  /* 0x000000ffff057224 */ /* 0x000fc600078e0019 */
[----:B------:R-:W-:-:S04]  /*22370*/  SHF.R.S32.HI R4, RZ, 0x1f, R2 ;  /* 0x0000001fff047819 */ /* 0x000fc80000011402 */
[----:B------:R-:W-:Y:S02]  /*22380*/  LEA.HI R4, R4, R2, RZ, 0x7 ;  /* 0x0000000204047211 */ /* 0x000fe400078f38ff */
[----:B------:R-:W3:Y:S02]  /*22390*/  @P1 LDC R2, c[0x0][0x450] ;  /* 0x00011400ff021b82 */ /* 0x000ee40000000800 */
[----:B------:R-:W-:-:S04]  /*223a0*/  SHF.R.S32.HI R4, RZ, 0x7, R4 ;  /* 0x00000007ff047819 */ /* 0x000fc80000011404 */
[----:B0-----:R-:W-:Y:S02]  /*223b0*/  VIMNMX R6, R22, R4, PT ;  /* 0x0000000416067248 */ /* 0x001fe40003fe0100 */
[----:B------:R-:W0:Y:S02]  /*223c0*/  @P1 LDC R4, c[0x0][0x44c] ;  /* 0x00011300ff041b82 */ /* 0x000e240000000800 */
[----:B0-----:R-:W-:-:S05]  /*223d0*/  @P1 IMAD.HI.U32 R4, R25, R4, RZ ;  /* 0x0000000419041227 */ /* 0x001fca00078e00ff */
[----:B---3--:R-:W-:-:S05]  /*223e0*/  @P1 SHF.R.U32.HI R5, RZ, R2, R4 ;  /* 0x00000002ff051219 */ /* 0x008fca0000011604 */
        /* <DEDUP_REMOVED lines=13> */
.L_x_1666:
[----:B------:R-:W-:-:S13]  /*224c0*/  ISETP.NE.AND P0, PT, R3, 0x1, PT ;  /* 0x000000010300780c */ /* 0x000fda0003f05270 */
[----:B------:R-:W0:Y:S02]  /*224d0*/  @P0 LDC.64 R4, c[0x0][0x9e8] ;  /* 0x00027a00ff040b82 */ /* 0x000e240000000a00 */
[----:B0-----:R-:W-:-:S05]  /*224e0*/  @P0 IMAD.HI.U32 R4, R7, R4, RZ ;  /* 0x0000000407040227 */ /* 0x001fca00078e00ff */
[----:B------:R-:W-:-:S07]  /*224f0*/  @P0 SHF.R.U32.HI R7, RZ, R5, R4 ;  /* 0x00000005ff070219 */ /* 0x000fce0000011604 */
.L_x_1667:
[----:B------:R-:W-:Y:S05]  /*22500*/  BSYNC B0 ;  /* 0x0000000000007941 */ /* 0x000fea0003800000 */
.L_x_1665:
[----:B------:R-:W-:-:S05]  /*22510*/  IMAD R3, R7, R3, RZ ;  /* 0x0000000307037224 */ /* 0x000fca00078e02ff */
[----:B------:R-:W-:-:S07]  /*22520*/  VIMNMX R2, R2, R3, !PT ;  /* 0x0000000302027248 */ /* 0x000fce0007fe0100 */
.L_x_1664:
[----:B------:R-:W-:Y:S01]  /*22530*/  ISETP.NE.AND P1, PT, R0, RZ, PT ;  /* 0x000000ff0000720c */ /* 0x000fe20003f25270 */
[----:B------:R-:W-:Y:S01]  /*22540*/  BSSY B0, `(.L_x_1668) ;  /* 0x0000024000007945 */ /* 0x000fe20003800000 */
[----:B------:R-:W-:-:S04]  /*22550*/  SHF.R.S32.HI R3, RZ, 0x1f, R2 ;  /* 0x0000001fff037819 */ /* 0x000fc80000011402 */
[----:B------:R-:W-:Y:S01]  /*22560*/  LEA.HI R3, R3, R2, RZ, 0x7 ;  /* 0x0000000203037211 */ /* 0x000fe200078f38ff */
[----:B------:R-:W-:-:S03]  /*22570*/  IMAD.MOV.U32 R2, RZ, RZ, RZ ;  /* 0x000000ffff027224 */ /* 0x000fc600078e00ff */
[----:B------:R-:W-:-:S03]  /*22580*/  SHF.R.S32.HI R3, RZ, 0x7, R3 ;  /* 0x00000007ff037819 */ /* 0x000fc60000011403 */
[----:B------:R-:W0:Y:S01]  /*22590*/  @!P1 LDC R0, c[0x0][0x9f0] ;  /* 0x00027c00ff009b82 */ /* 0x000e220000000800 */
[----:B------:R-:W-:-:S04]  /*225a0*/  VIMNMX R4, RZ, R3, !PT ;  /* 0x00000003ff047248 */ /* 0x000fc80007fe0100 */
[----:B------:R-:W-:-:S13]  /*225b0*/  ISETP.GT.AND P0, PT, R6, R4, PT ;  /* 0x000000040600720c */ /* 0x000fda0003f04270 */
[----:B------:R-:W-:Y:S05]  /*225c0*/  @!P0 BRA `(.L_x_1669) ;  /* 0x00000000006c8947 */ /* 0x000fea0003800000 */
[-C--:B0-----:R-:W-:Y:S02]  /*225d0*/  IABS R5, R0.reuse ;  /* 0x0000000000057213 */ /* 0x081fe40000000000 */
[----:B--2---:R-:W-:Y:S02]  /*225e0*/  IABS R8, R0 ;  /* 0x0000000000087213 */ /* 0x004fe40000000000 */
        /* <DEDUP_REMOVED lines=9> */
[----:B------:R-:W-:-:S05]  /*22680*/  IADD3 R3, R0, -0x1, R6 ;  /* 0xffffffff00037810 */ /* 0x000fca0007ffe006 */
[----:B------:R-:W-:-:S05]  /*22690*/  IMAD.IADD R3, R3, 0x1, -R4 ;  /* 0x0000000103037824 */ /* 0x000fca00078e0a04 */
        /* <DEDUP_REMOVED lines=14> */
.L_x_1669:
[----:B------:R-:W-:Y:S05]  /*22780*/  BSYNC B0 ;  /* 0x0000000000007941 */ /* 0x000fea0003800000 */
.L_x_1668:
[-C--:B0-----:R-:W-:Y:S01]  /*22790*/  IMAD R0, R19, R2.reuse, R4 ;  /* 0x0000000213007224 */ /* 0x081fe200078e0204 */
[----:B------:R-:W-:Y:S04]  /*227a0*/  BSSY B7, `(.L_x_1670) ;  /* 0x0000344000077945 */ /* 0x000fe80003800000 */
        /* <DEDUP_REMOVED lines=11> */
[----:B------:R-:W3:Y:S01]  /*22860*/  LDC.64 R2, c[0x0][0xc60] ;  /* 0x00031800ff027b82 */ /* 0x000ee20000000a00 */
[----:B------:R-:W0:Y:S02]  /*22870*/  FLO.U32 R0, UR4 ;  /* 0x0000000400007d00 */ /* 0x000e2400080e0000 */
[----:B0-----:R-:W-:-:S06]  /*22880*/  ISETP.EQ.U32.AND P0, PT, R0, R5, PT ;  /* 0x000000050000720c */ /* 0x001fcc0003f02070 */
[----:B------:R-:W3:Y:S07]  /*22890*/  POPC R5, UR4 ;  /* 0x0000000400057d09 */ /* 0x000eee0008000000 */
[----:B---3--:R-:W3:Y:S01]  /*228a0*/  @P0 ATOMG.E.ADD.STRONG.GPU PT, R3, desc[UR54][R2.64], R5 ;  /* 0x00000005020309a8 */ /* 0x008ee200081ee1f6 */
[----:B------:R-:W0:Y:S02]  /*228b0*/  S2R R4, SR_LTMASK ;  /* 0x0000000000047919 */ /* 0x000e240000003900 */
[----:B0-----:R-:W-:-:S04]  /*228c0*/  LOP3.LUT R4, R4, UR4, RZ, 0xc0, !PT ;  /* 0x0000000404047c12 */ /* 0x001fc8000f8ec0ff */
[----:B------:R-:W0:Y:S01]  /*228d0*/  POPC R7, R4 ;  /* 0x0000000400077309 */ /* 0x000e220000000000 */
[----:B---3--:R-:W0:Y:S02]  /*228e0*/  SHFL.IDX PT, R0, R3, R0, 0x1f ;  /* 0x00001f0003007589 */ /* 0x008e2400000e0000 */
[----:B0-----:R-:W-:Y:S01]  /*228f0*/  IADD3 R24, R0, UR37, R7 ;  /* 0x0000002500187c10 */ /* 0x001fe2000fffe007 */
[----:B------:R-:W-:Y:S06]  /*22900*/  BRA `(.L_x_1672) ;  /* 0x0000003000b47947 */ /* 0x000fec0003800000 */
.L_x_1671:
        /* <DEDUP_REMOVED lines=15> */
[----:B--2---:R-:W-:Y:S02]  /*22a00*/  IMAD.MOV.U32 R8, RZ, RZ, 0x70 ;  /* 0x00000070ff087424 */ /* 0x004fe400078e00ff */
[----:B-1----:R-:W-:Y:S02]  /*22a10*/  IMAD.MOV.U32 R12, RZ, RZ, 0x1 ;  /* 0x00000001ff0c7424 */ /* 0x002fe400078e00ff */
[----:B------:R-:W-:-:S07]  /*22a20*/  IMAD.MOV.U32 R13, RZ, RZ, RZ ;  /* 0x000000ffff0d7224 */ /* 0x000fce00078e00ff */
[----:B------:R-:W-:-:S07]  /*22a30*/  LEPC R20, `(.L_x_1674) ;  /* 0x000000001014794e */ /* 0x000fce0000000000 */
[----:B0-----:R-:W-:Y:S05]  /*22a40*/  CALL.ABS.NOINC R2 ;  /* 0x0000000002007343 */ /* 0x001fea0003c00000 */
.L_x_1674:
[----:B------:R-:W-:Y:S05]  /*22a50*/  BSYNC B6 ;  /* 0x0000000000067941 */ /* 0x000fea0003800000 */
.L_x_1673:
        /* <DEDUP_REMOVED lines=8> */
[----:B------:R0:W3:Y:S01]  /*22ae0*/  LDC.64 R2, c[0x4][R19] ;  /* 0x0100000013027b82 */ /* 0x0000e20000000a00 */
[----:B------:R-:W-:Y:S02]  /*22af0*/  IMAD.U32 R4, RZ, RZ, UR6 ;  /* 0x00000006ff047e24 */ /* 0x000fe4000f8e00ff */
[----:B------:R-:W-:Y:S02]  /*22b00*/  IMAD.U32 R5, RZ, RZ, UR7 ;  /* 0x00000007ff057e24 */ /* 0x000fe4000f8e00ff */
[----:B------:R-:W-:Y:S02]  /*22b10*/  IMAD.U32 R6, RZ, RZ, UR8 ;  /* 0x00000008ff067e24 */ /* 0x000fe4000f8e00ff */
[----:B------:R-:W-:-:S02]  /*22b20*/  IMAD.U32 R7, RZ, RZ, UR9 ;  /* 0x00000009ff077e24 */ /* 0x000fc4000f8e00ff */
[----:B------:R-:W-:Y:S02]  /*22b30*/  IMAD.U32 R10, RZ, RZ, UR4 ;  /* 0x00000004ff0a7e24 */ /* 0x000fe4000f8e00ff */
[----:B------:R-:W-:Y:S02]  /*22b40*/  IMAD.U32 R11, RZ, RZ, UR5 ;  /* 0x00000005ff0b7e24 */ /* 0x000fe4000f8e00ff */
[----:B--2---:R-:W-:Y:S02]  /*22b50*/  IMAD.MOV.U32 R8, RZ, RZ, 0x70 ;  /* 0x00000070ff087424 */ /* 0x004fe400078e00ff */
[----:B-1----:R-:W-:Y:S02]  /*22b60*/  IMAD.MOV.U32 R12, RZ, RZ, 0x1 ;  /* 0x00000001ff0c7424 */ /* 0x002fe400078e00ff */
[----:B0-----:R-:W-:-:S07]  /*22b70*/  IMAD.MOV.U32 R13, RZ, RZ, RZ ;  /* 0x000000ffff0d7224 */ /* 0x001fce00078e00ff */
[----:B------:R-:W-:-:S07]  /*22b80*/  LEPC R20, `(.L_x_1677) ;  /* 0x000000001014794e */ /* 0x000fce0000000000 */
[----:B---3--:R-:W-:Y:S05]  /*22b90*/  CALL.ABS.NOINC R2 ;  /* 0x0000000002007343 */ /* 0x008fea0003c00000 */
.L_x_1677:
        /* <DEDUP_REMOVED lines=15> */
.L_x_1676:
[----:B------:R-:W-:Y:S05]  /*22c90*/  BSYNC B6 ;  /* 0x0000000000067941 */ /* 0x000fea0003800000 */
.L_x_1675:
[----:B------:R-:W-:Y:S01]  /*22ca0*/  ULDC.64 UR4, c[0x0][0x9f8] ;  /* 0x00027e0000047ab9 */ /* 0x000fe20000000a00 */
[----:B------:R-:W3:Y:S01]  /*22cb0*/  LDL R20, [R1+0x18] ;  /* 0x0000180001147983 */ /* 0x000ee20000100800 */
[----:B------:R-:W-:-:S03]  /*22cc0*/  ISETP.NE.U32.AND P0, PT, RZ, UR4, PT ;  /* 0x00000004ff007c0c */ /* 0x000fc6000bf05070 */
[----:B------:R-:W4:Y:S01]  /*22cd0*/  LDL R19, [R1+0x28] ;  /* 0x0000280001137983 */ /* 0x000f220000100800 */
[----:B------:R-:W-:Y:S01]  /*22ce0*/  ISETP.NE.AND.EX P0, PT, RZ, UR5, PT, P0 ;  /* 0x00000005ff007c0c */ /* 0x000fe2000bf05300 */
[----:B------:R-:W-:Y:S01]  /*22cf0*/  IMAD.MOV.U32 R9, RZ, RZ, R27 ;  /* 0x000000ffff097224 */ /* 0x000fe200078e001b */
[----:B------:R-:W0:Y:S01]  /*22d00*/  LDC R5, c[0x0][0x430] ;  /* 0x00010c00ff057b82 */ /* 0x000e220000000800 */
[----:B------:R-:W1:Y:S01]  /*22d10*/  S2R R22, SR_TID.X ;  /* 0x0000000000167919 */ /* 0x000e620000002100 */
[----:B------:R-:W2:Y:S01]  /*22d20*/  S2R R21, SR_TID.X ;  /* 0x0000000000157919 */ /* 0x000ea20000002100 */
[----:B------:R-:W-:Y:S01]  /*22d30*/  VIADD R23, R23, 0xffffffff ;  /* 0xffffffff17177836 */ /* 0x000fe20000000000 */
[----:B------:R-:W-:-:S07]  /*22d40*/  ULDC UR4, c[0x0][0x2f4] ;  /* 0x0000bd0000047ab9 */ /* 0x000fce0000000800 */
[----:B------:R-:W1:Y:S02]  /*22d50*/  @P0 LDC.64 R2, c[0x0][0x9f8] ;  /* 0x00027e00ff020b82 */ /* 0x000e640000000a00 */
[----:B-1----:R-:W-:-:S05]  /*22d60*/  @P0 IMAD.WIDE R2, R27, 0x4, R2 ;  /* 0x000000041b020825 */ /* 0x002fca00078e0202 */
[----:B------:R1:W4:Y:S01]  /*22d70*/  @P0 LDG.E R9, desc[UR54][R2.64] ;  /* 0x0000003602090981 */ /* 0x000322000c1e1900 */
[----:B0-----:R-:W-:Y:S01]  /*22d80*/  ISETP.NE.AND P1, PT, R5, 0x1, PT ;  /* 0x000000010500780c */ /* 0x001fe20003f25270 */
[----:B------:R-:W-:Y:S01]  /*22d90*/  IMAD.SHL.U32 R22, R22, 0x20, RZ ;  /* 0x0000002016167824 */ /* 0x000fe200078e00ff */
[----:B--2---:R-:W-:Y:S01]  /*22da0*/  LOP3.LUT R21, R21, 0x7f, RZ, 0xc0, !PT ;  /* 0x0000007f15157812 */ /* 0x004fe200078ec0ff */
[----:B------:R-:W-:-:S03]  /*22db0*/  IMAD.SHL.U32 R8, R23, 0x80, RZ ;  /* 0x0000008017087824 */ /* 0x000fc600078e00ff */
[----:B------:R-:W-:Y:S02]  /*22dc0*/  SHF.R.U32.HI R21, RZ, 0x2, R21 ;  /* 0x00000002ff157819 */ /* 0x000fe40000011615 */
[----:B------:R-:W-:-:S04]  /*22dd0*/  LOP3.LUT R22, R22, 0x60, RZ, 0xc0, !PT ;  /* 0x0000006016167812 */ /* 0x000fc800078ec0ff */
[----:B------:R-:W-:Y:S01]  /*22de0*/  LOP3.LUT R0, R8, R21, R22, 0xfe, !PT ;  /* 0x0000001508007212 */ /* 0x000fe200078efe16 */
[----:B-1----:R-:W0:Y:S08]  /*22df0*/  @P1 LDC R3, c[0x0][0x434] ;  /* 0x00010d00ff031b82 */ /* 0x002e300000000800 */
[----:B------:R-:W1:Y:S01]  /*22e00*/  @P1 LDC R2, c[0x0][0x438] ;  /* 0x00010e00ff021b82 */ /* 0x000e620000000800 */
[----:B------:R-:W-:Y:S01]  /*22e10*/  LOP3.LUT R16, R16, 0xfffffff7, RZ, 0xc0, !PT ;  /* 0xfffffff710107812 */ /* 0x000fe200078ec0ff */
[----:B------:R-:W-:Y:S01]  /*22e20*/  UMOV UR5, 0xffffffff ;  /* 0xffffffff00057882 */ /* 0x000fe20000000000 */
[C---:B---3--:R-:W-:Y:S01]  /*22e30*/  ISETP.GE.AND P0, PT, R0.reuse, R20, PT ;  /* 0x000000140000720c */ /* 0x048fe20003f06270 */
[----:B----4-:R-:W-:-:S04]  /*22e40*/  IMAD.IADD R0, R0, 0x1, R19 ;  /* 0x0000000100007824 */ /* 0x010fc800078e0213 */
[----:B0-----:R-:W-:-:S04]  /*22e50*/  @P1 IMAD.HI.U32 R3, R0, R3, RZ ;  /* 0x0000000300031227 */ /* 0x001fc800078e00ff */
[----:B------:R-:W-:Y:S01]  /*22e60*/  IMAD.MOV.U32 R6, RZ, RZ, R0 ;  /* 0x000000ffff067224 */ /* 0x000fe200078e0000 */
[----:B-1----:R-:W-:-:S03]  /*22e70*/  @P1 SHF.R.U32.HI R6, RZ, R2, R3 ;  /* 0x00000002ff061219 */ /* 0x002fc60000011603 */
[----:B------:R-:W0:Y:S01]  /*22e80*/  @!P0 LDC.64 R2, c[0x0][0x428] ;  /* 0x00010a00ff028b82 */ /* 0x000e220000000a00 */
[--C-:B------:R-:W-:Y:S01]  /*22e90*/  @!P0 SHF.R.S32.HI R7, RZ, 0x1f, R6.reuse ;  /* 0x0000001fff078819 */ /* 0x100fe20000011406 */
[----:B------:R-:W-:-:S04]  /*22ea0*/  IMAD.MOV R4, RZ, RZ, -R6 ;  /* 0x000000ffff047224 */ /* 0x000fc800078e0a06 */
[----:B------:R-:W-:Y:S01]  /*22eb0*/  IMAD R4, R5, R4, R0 ;  /* 0x0000000405047224 */ /* 0x000fe200078e0200 */
[----:B------:R-:W-:Y:S01]  /*22ec0*/  SHF.R.S32.HI R10, RZ, 0x1f, R9 ;  /* 0x0000001fff0a7819 */ /* 0x000fe20000011409 */
[----:B------:R1:W-:Y:S01]  /*22ed0*/  STL [R1+0xc], R9 ;  /* 0x00000c0901007387 */ /* 0x0003e20000100800 */
[----:B0-----:R-:W-:-:S03]  /*22ee0*/  @!P0 IMAD.WIDE.U32 R6, R9, R2, R6 ;  /* 0x0000000209068225 */ /* 0x001fc600078e0006 */
[----:B------:R0:W-:Y:S01]  /*22ef0*/  STL [R1+0x2c], R10 ;  /* 0x00002c0a01007387 */ /* 0x0001e20000100800 */
[----:B------:R-:W-:-:S04]  /*22f00*/  @!P0 IMAD R0, R10, R2, RZ ;  /* 0x000000020a008224 */ /* 0x000fc800078e02ff */
[----:B------:R-:W-:Y:S02]  /*22f10*/  @!P0 IMAD R0, R9, R3, R0 ;  /* 0x0000000309008224 */ /* 0x000fe400078e0200 */
[----:B-1----:R-:W1:Y:S01]  /*22f20*/  S2R R9, SR_TID.X ;  /* 0x0000000000097919 */ /* 0x002e620000002100 */
[----:B------:R-:W2:Y:S01]  /*22f30*/  @!P0 LDC.64 R2, c[0x0][0x418] ;  /* 0x00010600ff028b82 */ /* 0x000ea20000000a00 */
[----:B------:R-:W-:Y:S02]  /*22f40*/  @!P0 IMAD.IADD R0, R7, 0x1, R0 ;  /* 0x0000000107008824 */ /* 0x000fe400078e0200 */
[----:B------:R-:W-:-:S05]  /*22f50*/  IMAD.U32 R5, RZ, RZ, UR38 ;  /* 0x00000026ff057e24 */ /* 0x000fca000f8e00ff */
[----:B------:R-:W-:Y:S02]  /*22f60*/  ISETP.NE.AND P2, PT, R5, 0x3, PT ;  /* 0x000000030500780c */ /* 0x000fe40003f45270 */
[----:B--2---:R-:W-:-:S04]  /*22f70*/  @!P0 LEA R2, P1, R6, R2, 0x2 ;  /* 0x0000000206028211 */ /* 0x004fc800078210ff */
[----:B------:R-:W-:Y:S01]  /*22f80*/  @!P0 LEA.HI.X R3, R6, R3, R0, 0x2, P1 ;  /* 0x0000000306038211 */ /* 0x000fe200008f1400 */
[----:B------:R-:W-:Y:S02]  /*22f90*/  IMAD.MOV.U32 R0, RZ, RZ, RZ ;  /* 0x000000ffff007224 */ /* 0x000fe400078e00ff */
[----:B-1----:R-:W-:-:S04]  /*22fa0*/  IMAD.SHL.U32 R9, R9, 0x8, RZ ;  /* 0x0000000809097824 */ /* 0x002fc800078e00ff */
[----:B------:R1:W5:Y:S01]  /*22fb0*/  @!P0 LDG.E R0, desc[UR54][R2.64] ;  /* 0x0000003602008981 */ /* 0x000362000c1e1900 */
[----:B------:R-:W-:Y:S02]  /*22fc0*/  LOP3.LUT R9, R9, 0x18, RZ, 0xc0, !PT ;  /* 0x0000001809097812 */ /* 0x000fe400078ec0ff */
[----:B------:R-:W-:Y:S02]  /*22fd0*/  @P2 LOP3.LUT R16, R16, 0x8, RZ, 0xfc, !PT ;  /* 0x0000000810102812 */ /* 0x000fe400078efcff */
[C---:B------:R-:W-:Y:S02]  /*22fe0*/  ISETP.GE.AND P0, PT, R9.reuse, UR4, PT ;  /* 0x0000000409007c0c */ /* 0x040fe4000bf06270 */
[C---:B0-----:R-:W-:Y:S02]  /*22ff0*/  LOP3.LUT R10, R9.reuse, 0x20, RZ, 0xfc, !PT ;  /* 0x00000020090a7812 */ /* 0x041fe400078efcff */
[----:B------:R-:W-:Y:S02]  /*23000*/  LOP3.LUT R16, R16, 0xfffffffb, RZ, 0xc0, !PT ;  /* 0xfffffffb10107812 */ /* 0x000fe400078ec0ff */
[----:B------:R-:W-:-:S02]  /*23010*/  LOP3.LUT R9, R9, 0x40, RZ, 0xfc, !PT ;  /* 0x0000004009097812 */ /* 0x000fc400078efcff */
[----:B------:R-:W-:-:S05]  /*23020*/  ISETP.GE.AND P1, PT, R10, UR4, PT ;  /* 0x000000040a007c0c */ /* 0x000fca000bf26270 */
[----:B------:R-:W-:Y:S02]  /*23030*/  @P0 LOP3.LUT R16, R16, 0x4, RZ, 0xfc, !PT ;  /* 0x0000000410100812 */ /* 0x000fe400078efcff */
[----:B------:R-:W-:Y:S02]  /*23040*/  ISETP.GE.AND P0, PT, R9, UR4, PT ;  /* 0x0000000409007c0c */ /* 0x000fe4000bf06270 */
[----:B------:R-:W-:-:S04]  /*23050*/  LOP3.LUT R16, R16, 0xfffffffe, RZ, 0xc0, !PT ;  /* 0xfffffffe10107812 */ /* 0x000fc800078ec0ff */
[----:B------:R-:W-:-:S04]  /*23060*/  LOP3.LUT R16, R16, 0xfffffffd, RZ, 0xc0, !PT ;  /* 0xfffffffd10107812 */ /* 0x000fc800078ec0ff */
[----:B------:R-:W-:-:S04]  /*23070*/  @P1 LOP3.LUT R16, R16, 0x2, RZ, 0xfc, !PT ;  /* 0x0000000210101812 */ /* 0x000fc800078efcff */
[----:B------:R-:W-:Y:S01]  /*23080*/  @P0 LOP3.LUT R16, R16, 0x1, RZ, 0xfc, !PT ;  /* 0x0000000110100812 */ /* 0x000fe200078efcff */
[----:B-1----:R-:W-:Y:S06]  /*23090*/  BRA.DIV UR5, `(.L_x_1678) ;  /* 0x0000005605007947 */ /* 0x002fec000b800000 */
.L_x_1805:
[----:B------:R-:W-:Y:S05]  /*230a0*/  @!P2 BRA `(.L_x_1679) ;  /* 0x000000000004a947 */ /* 0x000fea0003800000 */
[----:B------:R-:W-:Y:S01]  /*230b0*/  BPT.TRAP 0x1 ;  /* 0x000000040000795c */ /* 0x000fe20000300000 */
.L_x_1679:
[----:B------:R-:W2:Y:S01]  /*230c0*/  LDL R9, [R1] ;  /* 0x0000000001097983 */ /* 0x000ea20000100800 */
        /* <DEDUP_REMOVED lines=17> */
[----:B------:R-:W-:-:S04]  /*231e0*/  LEA R19, P0, R2, UR6, 0x1 ;  /* 0x0000000602137c11 */ /* 0x000fc8000f8008ff */
[----:B------:R-:W-:Y:S01]  /*231f0*/  LEA.HI.X R22, R2, UR7, R22, 0x1, P0 ;  /* 0x0000000702167c11 */ /* 0x000fe200080f0c16 */
[----:B------:R-:W-:Y:S01]  /*23200*/  IMAD R2, R28, 0x8, R18 ;  /* 0x000000081c027824 */ /* 0x000fe200078e0212 */
[----:B--2---:R-:W-:-:S06]  /*23210*/  SHF.L.U32 R3, R9, 0x1f, RZ ;  /* 0x0000001f09037819 */ /* 0x004fcc00000006ff */
[----:B------:R-:W0:Y:S02]  /*23220*/  SYNCS.PHASECHK.TRANS64.TRYWAIT P0, [R2+URZ+0x2d840], R3 ;  /* 0x02d84003020075a7 */ /* 0x000e24000800017f */
[----:B0-----:R-:W-:Y:S05]  /*23230*/  @!P0 BRA `(.L_x_1681) ;  /* 0x0000005000cc8947 */ /* 0x001fea0003800000 */
.L_x_1806:
[----:B------:R-:W-:Y:S05]  /*23240*/  BSYNC B0 ;  /* 0x0000000000007941 */ /* 0x000fea0003800000 */
.L_x_1680:
[----:B------:R-:W2:Y:S01]  /*23250*/  LDL R12, [R1+0x18] ;  /* 0x00001800010c7983 */ /* 0x000ea20000100800 */
[----:B------:R-:W-:Y:S01]  /*23260*/  ULDC.64 UR4, c[0x0][0x300] ;  /* 0x0000c00000047ab9 */ /* 0x000fe20000000a00 */
[----:B------:R-:W-:Y:S02]  /*23270*/  ULDC.64 UR6, c[0x0][0x2e8] ;  /* 0x0000ba0000067ab9 */ /* 0x000fe40000000a00 */
[----:B------:R-:W3:Y:S01]  /*23280*/  LDL R10, [R1+0x10] ;  /* 0x00001000010a7983 */ /* 0x000ee20000100800 */
[----:B------:R-:W-:Y:S01]  /*23290*/  IMAD R5, R5, UR4, RZ ;  /* 0x0000000405057c24 */ /* 0x000fe2000f8e02ff */
[----:B------:R-:W-:Y:S01]  /*232a0*/  LOP3.LUT P4, RZ, R16, 0x4, RZ, 0xc0, !PT ;  /* 0x0000000410ff7812 */ /* 0x000fe2000788c0ff */
[----:B------:R-:W1:Y:S02]  /*232b0*/  S2R R7, SR_TID.X ;  /* 0x0000000000077919 */ /* 0x000e640000002100 */
[----:B0-----:R-:W-:Y:S01]  /*232c0*/  IMAD R3, R4, UR5, R5 ;  /* 0x0000000504037c24 */ /* 0x001fe2000f8e0205 */
[----:B------:R-:W-:Y:S01]  /*232d0*/  LOP3.LUT P3, RZ, R16, 0x2, RZ, 0xc0, !PT ;  /* 0x0000000210ff7812 */ /* 0x000fe2000786c0ff */
[----:B------:R-:W-:Y:S01]  /*232e0*/  IMAD.WIDE.U32 R4, R4, UR4, RZ ;  /* 0x0000000404047c25 */ /* 0x000fe2000f8e00ff */
[----:B------:R-:W-:Y:S01]  /*232f0*/  ULDC.64 UR4, c[0x0][0x310] ;  /* 0x0000c40000047ab9 */ /* 0x000fe20000000a00 */
[----:B------:R-:W-:-:S02]  /*23300*/  LOP3.LUT P2, RZ, R16, 0x1, RZ, 0xc0, !PT ;  /* 0x0000000110ff7812 */ /* 0x000fc4000784c0ff */
[----:B------:R-:W-:Y:S02]  /*23310*/  IMAD.IADD R5, R5, 0x1, R3 ;  /* 0x0000000105057824 */ /* 0x000fe400078e0203 */
[----:B------:R-:W-:Y:S02]  /*23320*/  IMAD R6, R6, UR4, RZ ;  /* 0x0000000406067c24 */ /* 0x000fe4000f8e02ff */
[----:B------:R-:W-:-:S04]  /*23330*/  IMAD.WIDE.U32 R4, R0, UR4, R4 ;  /* 0x0000000400047c25 */ /* 0x000fc8000f8e0004 */
[----:B------:R-:W-:Y:S01]  /*23340*/  IMAD R0, R0, UR5, R6 ;  /* 0x0000000500007c24 */ /* 0x000fe2000f8e0206 */
[----:B------:R-:W-:-:S03]  /*23350*/  ULDC.64 UR4, c[0x0][0x308] ;  /* 0x0000c20000047ab9 */ /* 0x000fc60000000a00 */
[----:B------:R-:W-:Y:S02]  /*23360*/  IMAD.IADD R5, R5, 0x1, R0 ;  /* 0x0000000105057824 */ /* 0x000fe400078e0200 */
[----:B------:R-:W-:Y:S01]  /*23370*/  IMAD.WIDE.U32 R4, R17, UR4, R4 ;  /* 0x0000000411047c25 */ /* 0x000fe2000f8e0004 */
[----:B------:R-:W-:Y:S02]  /*23380*/  UMOV UR4, 0xffffffff ;  /* 0xffffffff00047882 */ /* 0x000fe40000000000 */
[----:B------:R-:W-:Y:S02]  /*23390*/  LEA R0, P0, R4, UR6, 0x1 ;  /* 0x0000000604007c11 */ /* 0x000fe4000f8008ff */
[----:B-1----:R-:W-:Y:S01]  /*233a0*/  LOP3.LUT R9, R7, 0x7f, RZ, 0xc0, !PT ;  /* 0x0000007f07097812 */ /* 0x002fe200078ec0ff */
[----:B------:R-:W-:-:S03]  /*233b0*/  IMAD R7, R17, UR5, R5 ;  /* 0x0000000511077c24 */ /* 0x000fc6000f8e0205 */
[----:B------:R-:W-:Y:S02]  /*233c0*/  SHF.R.U32.HI R11, RZ, 0x2, R9 ;  /* 0x00000002ff0b7819 */ /* 0x000fe40000011609 */
[----:B------:R-:W0:Y:S01]  /*233d0*/  S2R R9, SR_TID.X ;  /* 0x0000000000097919 */ /* 0x000e220000002100 */
[----:B------:R-:W-:Y:S01]  /*233e0*/  LEA.HI.X R7, R4, UR7, R7, 0x1, P0 ;  /* 0x0000000704077c11 */ /* 0x000fe200080f0c07 */
[----:B0-----:R-:W-:-:S05]  /*233f0*/  IMAD.SHL.U32 R9, R9, 0x8, RZ ;  /* 0x0000000809097824 */ /* 0x001fca00078e00ff */
[----:B------:R-:W-:Y:S02]  /*23400*/  LOP3.LUT R9, R9, 0x18, RZ, 0xc0, !PT ;  /* 0x0000001809097812 */ /* 0x000fe400078ec0ff */
[----:B--2---:R-:W-:-:S04]  /*23410*/  IADD3 R3, -R11, R12, -R8 ;  /* 0x0000000c0b037210 */ /* 0x004fc80007ffe908 */
[----:B------:R-:W-:Y:S01]  /*23420*/  ISETP.GE.AND P0, PT, R3, 0x1, PT ;  /* 0x000000010300780c */ /* 0x000fe20003f06270 */
[----:B---3--:R-:W-:Y:S01]  /*23430*/  IMAD R8, R28, 0x3000, R10 ;  /* 0x000030001c087824 */ /* 0x008fe200078e020a */
[----:B------:R-:W-:Y:S11]  /*23440*/  BRA.DIV UR4, `(.L_x_1682) ;  /* 0x00000052045c7947 */ /* 0x000ff6000b800000 */
        /* <DEDUP_REMOVED lines=38> */
.L_x_1816:
        /* <DEDUP_REMOVED lines=12> */
.L_x_1683:
        /* <DEDUP_REMOVED lines=11> */
.L_x_1684:
[----:B------:R1:W5:Y:S01]  /*23820*/  LDL.LU R3, [R1+0x34] ;  /* 0x0000340001037983 */ /* 0x0003620000300800 */
[----:B------:R1:W-:Y:S02]  /*23830*/  SYNCS.ARRIVE.TRANS64.A1T0 RZ, [R2+URZ+0x2d830], RZ ;  /* 0x02d830ff02ff79a7 */ /* 0x0003e4000810003f */
[----:B------:R-:W-:Y:S05]  /*23840*/  WARPSYNC.ALL ;  /* 0x0000000000007948 */ /* 0x000fea0003800000 */
[----:B------:R-:W-:Y:S01]  /*23850*/  ULDC.64 UR4, c[0x0][0x298] ;  /* 0x0000a60000047ab9 */ /* 0x000fe20000000a00 */
[----:B------:R-:W-:Y:S01]  /*23860*/  VIADD R0, R18, 0xc400 ;  /* 0x0000c40012007836 */ /* 0x000fe20000000000 */
[----:B------:R-:W-:Y:S01]  /*23870*/  ULDC.64 UR6, c[0x0][0xa00] ;  /* 0x0002800000067ab9 */ /* 0x000fe20000000a00 */
[----:B------:R-:W-:Y:S01]  /*23880*/  BSSY B6, `(.L_x_1685) ;  /* 0x0000021000067945 */ /* 0x000fe20003800000 */
[----:B------:R-:W-:Y:S01]  /*23890*/  BAR.SYNC.DEFER_BLOCKING 0x8, 0x200 ;  /* 0x0208000000007b1d */ /* 0x000fe20000010000 */
[----:B------:R-:W-:-:S02]  /*238a0*/  ISETP.NE.U32.AND P0, PT, RZ, UR6, PT ;  /* 0x00000006ff007c0c */ /* 0x000fc4000bf05070 */
[----:B------:R-:W-:Y:S02]  /*238b0*/  LOP3.LUT P1, RZ, R0, 0x1bf, RZ, 0xc0, !PT ;  /* 0x000001bf00ff7812 */ /* 0x000fe4000782c0ff */
[----:B------:R-:W-:-:S04]  /*238c0*/  ISETP.NE.AND.EX P0, PT, RZ, UR7, PT, P0 ;  /* 0x00000007ff007c0c */ /* 0x000fc8000bf05300 */
[----:B------:R-:W-:Y:S02]  /*238d0*/  SEL R26, R27, RZ, !P0 ;  /* 0x000000ff1b1a7207 */ /* 0x000fe40004000000 */
[----:B-1---5:R-:W-:Y:S01]  /*238e0*/  SHF.R.S32.HI R2, RZ, 0x1f, R3 ;  /* 0x0000001fff027819 */ /* 0x022fe20000011403 */
[----:B0-----:R-:W-:-:S04]  /*238f0*/  IMAD.WIDE.U32 R4, R3, UR4, RZ ;  /* 0x0000000403047c25 */ /* 0x001fc8000f8e00ff */
[----:B------:R-:W-:Y:S01]  /*23900*/  IMAD R2, R2, UR4, RZ ;  /* 0x0000000402027c24 */ /* 0x000fe2000f8e02ff */
[----:B------:R0:W-:Y:S03]  /*23910*/  STL.64 [R1+0x38], R4 ;  /* 0x0000380401007387 */ /* 0x0001e60000100a00 */
[----:B------:R-:W-:Y:S01]  /*23920*/  IMAD R0, R3, UR5, R2 ;  /* 0x0000000503007c24 */ /* 0x000fe2000f8e0202 */
[----:B------:R-:W-:-:S03]  /*23930*/  SHF.R.S32.HI R2, RZ, 0x1f, R27 ;  /* 0x0000001fff027819 */ /* 0x000fc6000001141b */
[----:B------:R-:W-:Y:S01]  /*23940*/  IMAD.IADD R3, R5, 0x1, R0 ;  /* 0x0000000105037824 */ /* 0x000fe200078e0200 */
[----:B------:R-:W-:-:S04]  /*23950*/  SEL R0, R2, RZ, !P0 ;  /* 0x000000ff02007207 */ /* 0x000fc80004000000 */
[----:B------:R0:W-:Y:S04]  /*23960*/  STL [R1+0x34], R3 ;  /* 0x0000340301007387 */ /* 0x0001e80000100800 */
[----:B------:R0:W-:Y:S01]  /*23970*/  STL [R1+0x44], R0 ;  /* 0x0000440001007387 */ /* 0x0001e20000100800 */
        /* <DEDUP_REMOVED lines=17> */
.L_x_1686:
[----:B------:R-:W-:Y:S05]  /*23a90*/  BSYNC B6 ;  /* 0x0000000000067941 */ /* 0x000fea0003800000 */
.L_x_1685:
[----:B------:R-:W2:Y:S01]  /*23aa0*/  LDL.LU R2, [R1+0x34] ;  /* 0x0000340001027983 */ /* 0x000ea20000300800 */
[----:B------:R-:W1:Y:S01]  /*23ab0*/  LDC R9, c[0x0][0x448] ;  /* 0x00011200ff097b82 */ /* 0x000e620000000800 */
[----:B------:R-:W-:Y:S01]  /*23ac0*/  ULDC.64 UR4, c[0x0][0x2d8] ;  /* 0x0000b60000047ab9 */ /* 0x000fe20000000a00 */
[----:B------:R-:W-:Y:S01]  /*23ad0*/  ULDC.64 UR6, c[0x0][0x2e0] ;  /* 0x0000b80000067ab9 */ /* 0x000fe20000000a00 */
[----:B------:R-:W3:Y:S01]  /*23ae0*/  LDL.LU.64 R20, [R1+0x38] ;  /* 0x0000380001147983 */ /* 0x000ee20000300a00 */
[----:B------:R-:W-:-:S03]  /*23af0*/  ULDC.64 UR8, c[0x0][0x280] ;  /* 0x0000a00000087ab9 */ /* 0x000fc60000000a00 */
[----:B0-----:R-:W4:Y:S01]  /*23b00*/  LDL.LU R0, [R1+0x44] ;  /* 0x0000440001007983 */ /* 0x001f220000300800 */
[----:B-1----:R-:W-:-:S13]  /*23b10*/  ISETP.NE.AND P1, PT, R9, 0x1, PT ;  /* 0x000000010900780c */ /* 0x002fda0003f25270 */
        /* <DEDUP_REMOVED lines=21> */
[----:B------:R-:W-:-:S04]  /*23c70*/  IMAD.IADD R0, R20, 0x1, R25 ;  /* 0x0000000114007824 */ /* 0x000fc800078e0219 */
        /* <DEDUP_REMOVED lines=30> */
[----:B------:R-:W-:-:S04]  /*23e60*/  IMAD R6, R6, UR5, R7 ;  /* 0x0000000506067c24 */ /* 0x000fc8000f8e0207 */
[----:B------:R-:W-:Y:S01]  /*23e70*/  IMAD.IADD R3, R3, 0x1, R6 ;  /* 0x0000000103037824 */ /* 0x000fe200078e0206 */
[----:B------:R-:W-:-:S05]  /*23e80*/  SHF.R.S32.HI R6, RZ, 0x1f, R0 ;  /* 0x0000001fff067819 */ /* 0x000fca0000011400 */
[----:B------:R-:W-:Y:S02]  /*23e90*/  IMAD R6, R6, UR6, RZ ;  /* 0x0000000606067c24 */ /* 0x000fe4000f8e02ff */
[----:B------:R-:W-:-:S04]  /*23ea0*/  IMAD.WIDE.U32 R2, R0, UR6, R2 ;  /* 0x0000000600027c25 */ /* 0x000fc8000f8e0002 */
[C---:B0-----:R-:W-:Y:S02]  /*23eb0*/  IMAD.SHL.U32 R11, R13.reuse, 0x8, RZ ;  /* 0x000000080d0b7824 */ /* 0x041fe400078e00ff */
[----:B------:R-:W-:Y:S02]  /*23ec0*/  IMAD R6, R0, UR7, R6 ;  /* 0x0000000700067c24 */ /* 0x000fe4000f8e0206 */
[----:B------:R-:W-:Y:S01]  /*23ed0*/  IMAD.SHL.U32 R10, R13, 0x8, RZ ;  /* 0x000000080d0a7824 */ /* 0x000fe200078e00ff */
[----:B------:R-:W-:Y:S01]  /*23ee0*/  LOP3.LUT R11, R11, 0x18, RZ, 0xc0, !PT ;  /* 0x000000180b0b7812 */ /* 0x000fe200078ec0ff */
[----:B------:R-:W-:Y:S01]  /*23ef0*/  IMAD.IADD R6, R3, 0x1, R6 ;  /* 0x0000000103067824 */ /* 0x000fe200078e0206 */
[----:B------:R-:W-:Y:S02]  /*23f00*/  LEA R7, P0, R2, UR8, 0x1 ;  /* 0x0000000802077c11 */ /* 0x000fe4000f8008ff */
[----:B------:R-:W-:Y:S02]  /*23f10*/  LOP3.LUT R12, R11, 0x20, RZ, 0xfc, !PT ;  /* 0x000000200b0c7812 */ /* 0x000fe400078efcff */
[----:B------:R-:W-:-:S02]  /*23f20*/  LOP3.LUT R10, R10, 0x18, RZ, 0xc0, !PT ;  /* 0x000000180a0a7812 */ /* 0x000fc400078ec0ff */
[----:B------:R-:W-:Y:S01]  /*23f30*/  LOP3.LUT R11, R11, 0x40, RZ, 0xfc, !PT ;  /* 0x000000400b0b7812 */ /* 0x000fe200078efcff */
[----:B------:R-:W-:Y:S01]  /*23f40*/  UMOV UR5, 0xffffffff ;  /* 0xffffffff00057882 */ /* 0x000fe20000000000 */
[----:B------:R-:W-:Y:S02]  /*23f50*/  LEA.HI.X R6, R2, UR9, R6, 0x1, P0 ;  /* 0x0000000902067c11 */ /* 0x000fe400080f0c06 */
[----:B------:R-:W-:Y:S02]  /*23f60*/  LOP3.LUT R20, R13, 0x7f, RZ, 0xc0, !PT ;  /* 0x0000007f0d147812 */ /* 0x000fe400078ec0ff */
[----:B------:R-:W-:Y:S02]  /*23f70*/  ISETP.GE.AND P0, PT, R10, UR4, PT ;  /* 0x000000040a007c0c */ /* 0x000fe4000bf06270 */
[----:B------:R-:W-:Y:S02]  /*23f80*/  ISETP.GE.AND P1, PT, R12, UR4, PT ;  /* 0x000000040c007c0c */ /* 0x000fe4000bf26270 */
[----:B------:R-:W-:-:S02]  /*23f90*/  ISETP.GE.AND P2, PT, R11, UR4, PT ;  /* 0x000000040b007c0c */ /* 0x000fc4000bf46270 */
[----:B------:R-:W-:Y:S01]  /*23fa0*/  SHF.R.U32.HI R20, RZ, 0x2, R20 ;  /* 0x00000002ff147819 */ /* 0x000fe20000011614 */
[----:B--2---:R-:W-:Y:S10]  /*23fb0*/  BRA.DIV UR5, `(.L_x_1687) ;  /* 0x0000004a05e87947 */ /* 0x004ff4000b800000 */
[----:B------:R-:W0:Y:S01]  /*23fc0*/  SHFL.IDX PT, R3, R5, RZ, 0x1c1f ;  /* 0x001c1fff05037589 */ /* 0x000e2200000e0000 */
[----:B-----5:R-:W-:Y:S02]  /*23fd0*/  IMAD R0, R21, R9, RZ ;  /* 0x0000000915007224 */ /* 0x020fe400078e02ff */
[----:B------:R-:W-:Y:S01]  /*23fe0*/  IMAD.IADD R25, R20, 0x1, R25 ;  /* 0x0000000114197824 */ /* 0x000fe200078e0219 */
        /* <DEDUP_REMOVED lines=58> */
.L_x_1829:
        /* <DEDUP_REMOVED lines=12> */
.L_x_1688:
        /* <DEDUP_REMOVED lines=18> */
.L_x_1830:
[----:B------:R-:W-:Y:S05]  /*24570*/  BSYNC B0 ;  /* 0x0000000000007941 */ /* 0x000fea0003800000 */
.L_x_1689:
        /* <DEDUP_REMOVED lines=18> */
.L_x_1705:
        /* <DEDUP_REMOVED lines=42> */
.L_x_1693:
[----:B------:R-:W-:Y:S01]  /*24940*/  IMAD R5, R28, 0x8, R18 ;  /* 0x000000081c057824 */ /* 0x000fe200078e0212 */
[----:B------:R-:W-:Y:S01]  /*24950*/  SHF.L.U32 R0, R2, 0x1f, RZ ;  /* 0x0000001f02007819 */ /* 0x000fe200000006ff */
[----:B------:R-:W-:Y:S03]  /*24960*/  BSSY B1, `(.L_x_1694) ;  /* 0x0000003000017945 */ /* 0x000fe60003800000 */
[----:B------:R-:W0:Y:S02]  /*24970*/  SYNCS.PHASECHK.TRANS64.TRYWAIT P0, [R5+URZ+0x2d840], R0 ;  /* 0x02d84000050075a7 */ /* 0x000e24000800017f */
[----:B0-----:R-:W-:Y:S05]  /*24980*/  @!P0 BRA `(.L_x_1695) ;  /* 0x0000004800988947 */ /* 0x001fea0003800000 */
.L_x_1831:
[----:B------:R-:W-:Y:S05]  /*24990*/  BSYNC B1 ;  /* 0x0000000000017941 */ /* 0x000fea0003800000 */
.L_x_1694:
        /* <DEDUP_REMOVED lines=52> */
.L_x_1841:
        /* <DEDUP_REMOVED lines=11> */
.L_x_1697:
        /* <DEDUP_REMOVED lines=11> */
.L_x_1698:
[----:B------:R1:W-:Y:S01]  /*24e40*/  SYNCS.ARRIVE.TRANS64.A1T0 RZ, [R5+URZ+0x2d830], RZ ;  /* 0x02d830ff05ff79a7 */ /* 0x0003e2000810003f */
[----:B------:R-:W-:Y:S05]  /*24e50*/  @!P5 BRA `(.L_x_1699) ;  /* 0x000000000004d947 */ /* 0x000fea0003800000 */
[----:B------:R-:W-:Y:S01]  /*24e60*/  BPT.TRAP 0x1 ;  /* 0x000000040000795c */ /* 0x000fe20000300000 */
.L_x_1699:
[----:B------:R-:W-:Y:S01]  /*24e70*/  SHF.L.U32 R2, R20, 0x1f, RZ ;  /* 0x0000001f14027819 */ /* 0x000fe200000006ff */
[----:B-1----:R-:W-:Y:S01]  /*24e80*/  IMAD R5, R10, 0x8, R18 ;  /* 0x000000080a057824 */ /* 0x002fe200078e0212 */
[----:B------:R-:W-:Y:S03]  /*24e90*/  BSSY B1, `(.L_x_1700) ;  /* 0x0000003000017945 */ /* 0x000fe60003800000 */
[----:B------:R-:W1:Y:S02]  /*24ea0*/  SYNCS.PHASECHK.TRANS64.TRYWAIT P0, [R5+URZ+0x2d860], R2 ;  /* 0x02d86002050075a7 */ /* 0x000e64000800017f */
[----:B-1----:R-:W-:Y:S05]  /*24eb0*/  @!P0 BRA `(.L_x_1701) ;  /* 0x0000004800b48947 */ /* 0x002fea0003800000 */
.L_x_1842:
[----:B------:R-:W-:Y:S05]  /*24ec0*/  BSYNC B1 ;  /* 0x0000000000017941 */ /* 0x000fea0003800000 */
.L_x_1700:
        /* <DEDUP_REMOVED lines=45> */
.L_x_1852:
        /* <DEDUP_REMOVED lines=29> */
.L_x_1703:
        /* <DEDUP_REMOVED lines=12> */
.L_x_1704:
        /* <DEDUP_REMOVED lines=8> */
.L_x_1692:
[----:B------:R-:W-:Y:S05]  /*254b0*/  BSYNC B0 ;  /* 0x0000000000007941 */ /* 0x000fea0003800000 */
.L_x_1691:
        /* <DEDUP_REMOVED lines=17> */
.L_x_1707:
[----:B------:R-:W-:Y:S05]  /*255d0*/  BSYNC B0 ;  /* 0x0000000000007941 */ /* 0x000fea0003800000 */
.L_x_1706:
[----:B------:R-:W-:-:S05]  /*255e0*/  IMAD.U32 R0, RZ, RZ, UR38 ;  /* 0x00000026ff007e24 */ /* 0x000fca000f8e00ff */
[----:B------:R-:W-:-:S13]  /*255f0*/  ISETP.NE.AND P0, PT, R0, 0x3, PT ;  /* 0x000000030000780c */ /* 0x000fda0003f05270 */
[----:B------:R-:W-:Y:S05]  /*25600*/  @!P0 BRA `(.L_x_1708) ;  /* 0x0000000000048947 */ /* 0x000fea0003800000 */
[----:B------:R-:W-:Y:S01]  /*25610*/  BPT.TRAP 0x1 ;  /* 0x000000040000795c */ /* 0x000fe20000300000 */
.L_x_1708:
        /* <DEDUP_REMOVED lines=8> */
.L_x_1853:
[----:B------:R-:W-:Y:S05]  /*256a0*/  BSYNC B0 ;  /* 0x0000000000007941 */ /* 0x000fea0003800000 */
.L_x_1709:
        /* <DEDUP_REMOVED lines=51> */
.L_x_1863:
        /* <DEDUP_REMOVED lines=13> */
.L_x_1712:
        /* <DEDUP_REMOVED lines=11> */
.L_x_1713:
        /* <DEDUP_REMOVED lines=8> */
.L_x_1672:
[----:B------:R-:W-:Y:S05]  /*25be0*/  BSYNC B7 ;  /* 0x0000000000077941 */ /* 0x000fea0003800000 */
.L_x_1670:
        /* <DEDUP_REMOVED lines=11> */
.L_x_1714:
[----:B------:R-:W2:Y:S01]  /*25ca0*/  S2R R0, SR_TID.X ;  /* 0x0000000000007919 */ /* 0x000ea20000002100 */
[----:B------:R-:W-:Y:S01]  /*25cb0*/  UMOV UR4, 0xffffffff ;  /* 0xffffffff00047882 */ /* 0x000fe20000000000 */
[----:B--2---:R-:W-:-:S04]  /*25cc0*/  LOP3.LUT R8, R0, 0x1f, RZ, 0xc0, !PT ;  /* 0x0000001f00087812 */ /* 0x004fc800078ec0ff */
[----:B------:R-:W-:Y:S01]  /*25cd0*/  ISETP.NE.AND P0, PT, R8, 0x1f, PT ;  /* 0x0000001f0800780c */ /* 0x000fe20003f05270 */
[----:B------:R-:W-:-:S12]  /*25ce0*/  BRA.DIV UR4, `(.L_x_1716) ;  /* 0x0000004a04247947 */ /* 0x000fd8000b800000 */
[----:B------:R-:W-:Y:S01]  /*25cf0*/  IMAD.IADD R9, R27, 0x1, R8 ;  /* 0x000000011b097824 */ /* 0x000fe200078e0208 */
[----:B------:R-:W-:-:S04]  /*25d00*/  ULDC UR4, c[0x0][0xc3c] ;  /* 0x00030f0000047ab9 */ /* 0x000fc80000000800 */
[----:B------:R-:W-:-:S13]  /*25d10*/  ISETP.GE.OR P1, PT, R9, UR4, !P0 ;  /* 0x0000000409007c0c */ /* 0x000fda000c726670 */
[----:B0-----:R-:W0:Y:S08]  /*25d20*/  @!P1 LDC.64 R2, c[0x0][0xc80] ;  /* 0x00032000ff029b82 */ /* 0x001e300000000a00 */
[----:B------:R-:W2:Y:S01]  /*25d30*/  @!P1 LDC.64 R4, c[0x0][0xc78] ;  /* 0x00031e00ff049b82 */ /* 0x000ea20000000a00 */
[----:B0-----:R-:W-:-:S05]  /*25d40*/  @!P1 IMAD.WIDE R2, R9, 0x4, R2 ;  /* 0x0000000409029825 */ /* 0x001fca00078e0202 */
[----:B------:R2:W3:Y:S02]  /*25d50*/  @!P1 LDG.E R7, desc[UR54][R2.64] ;  /* 0x0000003602079981 */ /* 0x0004e4000c1e1900 */
[----:B--2---:R-:W-:-:S05]  /*25d60*/  @!P1 IMAD.WIDE R2, R9, 0x4, R4 ;  /* 0x0000000409029825 */ /* 0x004fca00078e0204 */
[----:B------:R-:W2:Y:S01]  /*25d70*/  @!P1 LDG.E R4, desc[UR54][R2.64] ;  /* 0x0000003602049981 */ /* 0x000ea2000c1e1900 */
        /* <DEDUP_REMOVED lines=9> */
[----:B---3--:R-:W-:Y:S02]  /*25e10*/  @!P1 IMAD.MOV.U32 R25, RZ, RZ, R7 ;  /* 0x000000ffff199224 */ /* 0x008fe400078e0007 */
[----:B--2---:R-:W-:Y:S01]  /*25e20*/  @!P1 IMAD.MOV.U32 R5, RZ, RZ, R4 ;  /* 0x000000ffff059224 */ /* 0x004fe200078e0004 */
        /* <DEDUP_REMOVED lines=17> */
[----:B------:R0:W2:Y:S02]  /*25f40*/  SHFL.IDX PT, R14, R2, 0x1f, 0x1f ;  /* 0x03e01f00020e7f89 */ /* 0x0000a400000e0000 */
.L_x_1873:
[----:B------:R-:W-:Y:S02]  /*25f50*/  ULDC UR4, c[0x0][0xc38] ;  /* 0x00030e0000047ab9 */ /* 0x000fe40000000800 */
[----:B------:R-:W-:-:S04]  /*25f60*/  IMAD.U32 R4, RZ, RZ, UR4 ;  /* 0x00000004ff047e24 */ /* 0x000fc8000f8e00ff */
[----:B--2---:R-:W-:-:S04]  /*25f70*/  IMAD R3, R14, R4, RZ ;  /* 0x000000040e037224 */ /* 0x004fc800078e02ff */
[----:B------:R-:W-:-:S05]  /*25f80*/  IMAD.IADD R6, R6, 0x1, R3 ;  /* 0x0000000106067824 */ /* 0x000fca00078e0203 */
[----:B------:R-:W-:-:S13]  /*25f90*/  ISETP.GT.AND P6, PT, R6, R0, PT ;  /* 0x000000000600720c */ /* 0x000fda0003fc4270 */
[----:B------:R-:W-:Y:S05]  /*25fa0*/  @P6 BRA `(.L_x_1717) ;  /* 0x0000000000a46947 */ /* 0x000fea0003800000 */
.L_x_1720:
        /* <DEDUP_REMOVED lines=35> */
.L_x_1881:
[----:B------:R-:W-:Y:S02]  /*261e0*/  ULDC UR4, c[0x0][0xc38] ;  /* 0x00030e0000047ab9 */ /* 0x000fe40000000800 */
[----:B------:R-:W-:-:S04]  /*261f0*/  IMAD.U32 R4, RZ, RZ, UR4 ;  /* 0x00000004ff047e24 */ /* 0x000fc8000f8e00ff */
[----:B--2---:R-:W-:-:S04]  /*26200*/  IMAD R3, R14, R4, RZ ;  /* 0x000000040e037224 */ /* 0x004fc800078e02ff */
[----:B------:R-:W-:-:S05]  /*26210*/  IMAD.IADD R6, R3, 0x1, R6 ;  /* 0x0000000103067824 */ /* 0x000fca00078e0206 */
[----:B------:R-:W-:-:S13]  /*26220*/  ISETP.GT.AND P6, PT, R6, R0, PT ;  /* 0x000000000600720c */ /* 0x000fda0003fc4270 */
[----:B------:R-:W-:Y:S05]  /*26230*/  @!P6 BRA `(.L_x_1720) ;  /* 0xfffffffc005ce947 */ /* 0x000fea000383ffff */
.L_x_1717:
[----:B------:R-:W-:Y:S01]  /*26240*/  IMAD.IADD R6, R6, 0x1, -R3 ;  /* 0x0000000106067824 */ /* 0x000fe200078e0a03 */
[----:B------:R-:W-:-:S03]  /*26250*/  UMOV UR4, 0xffffffff ;  /* 0xffffffff00047882 */ /* 0x000fc60000000000 */
[----:B------:R-:W-:-:S05]  /*26260*/  IMAD R3, R2, R4, R6 ;  /* 0x0000000402037224 */ /* 0x000fca00078e0206 */
[----:B------:R-:W-:Y:S01]  /*26270*/  ISETP.GT.AND P6, PT, R3, R0, PT ;  /* 0x000000000300720c */ /* 0x000fe20003fc4270 */
[----:B------:R-:W-:-:S12]  /*26280*/  BRA.DIV UR4, `(.L_x_1721) ;  /* 0x0000004a04ac7947 */ /* 0x000fd8000b800000 */
[----:B------:R-:W-:-:S04]  /*26290*/  VOTE.ANY R3, PT, !P6 ;  /* 0x0000000000037806 */ /* 0x000fc800070e0100 */
[----:B------:R-:W2:Y:S02]  /*262a0*/  POPC R7, R3 ;  /* 0x0000000300077309 */ /* 0x000ea40000000000 */
[----:B--2---:R2:W3:Y:S01]  /*262b0*/  SHFL.IDX PT, R25, R25, R7, 0x1f ;  /* 0x00001f0719197589 */ /* 0x0044e200000e0000 */
[----:B------:R-:W-:-:S03]  /*262c0*/  IMAD.IADD R27, R7, 0x1, R27 ;  /* 0x00000001071b7824 */ /* 0x000fc600078e021b */
[----:B------:R2:W4:Y:S04]  /*262d0*/  SHFL.IDX PT, R5, R5, R7, 0x1f ;  /* 0x00001f0705057589 */ /* 0x00052800000e0000 */
.L_x_1886:
[----:B------:R-:W-:-:S13]  /*262e0*/  ISETP.NE.AND P0, PT, R3, RZ, PT ;  /* 0x000000ff0300720c */ /* 0x000fda0003f05270 */
[----:B------:R-:W-:Y:S05]  /*262f0*/  @!P0 BRA `(.L_x_1722) ;  /* 0x0000000000108947 */ /* 0x000fea0003800000 */
[----:B------:R-:W-:Y:S01]  /*26300*/  UMOV UR4, 0xffffffff ;  /* 0xffffffff00047882 */ /* 0x000fe20000000000 */
[----:B-1----:R-:W-:Y:S02]  /*26310*/  VIADD R12, R7, 0xffffffff ;  /* 0xffffffff070c7836 */ /* 0x002fe40000000000 */
[----:B------:R-:W-:Y:S05]  /*26320*/  BRA.DIV UR4, `(.L_x_1723) ;  /* 0x0000004a04e47947 */ /* 0x000fea000b800000 */
[----:B------:R1:W0:Y:S02]  /*26330*/  SHFL.IDX PT, R24, R2, R12, 0x1f ;  /* 0x00001f0c02187589 */ /* 0x00022400000e0000 */
.L_x_1722:
[----:B----4-:R-:W-:Y:S01]  /*26340*/  ISETP.NE.AND P0, PT, R5, 0x1, PT ;  /* 0x000000010500780c */ /* 0x010fe20003f05270 */
[----:B0-----:R-:W-:-:S04]  /*26350*/  IMAD R24, R24, R4, R6 ;  /* 0x0000000418187224 */ /* 0x001fc800078e0206 */
[----:B------:R-:W-:-:S08]  /*26360*/  IMAD.IADD R0, R0, 0x1, -R24 ;  /* 0x0000000100007824 */ /* 0x000fd000078e0a18 */
[----:B------:R-:W-:Y:S05]  /*26370*/  @!P0 BRA `(.L_x_1724) ;  /* 0x0000000000dc8947 */ /* 0x000fea0003800000 */
[-C--:B---3--:R-:W-:Y:S01]  /*26380*/  IABS R6, R25.reuse ;  /* 0x0000001900067213 */ /* 0x088fe20000000000 */
[----:B-1----:R-:W-:Y:S01]  /*26390*/  IMAD.MOV.U32 R2, RZ, RZ, RZ ;  /* 0x000000ffff027224 */ /* 0x002fe200078e00ff */
[----:B------:R-:W-:Y:S02]  /*263a0*/  IABS R8, R25 ;  /* 0x0000001900087213 */ /* 0x000fe40000000000 */
[----:B------:R-:W0:Y:S03]  /*263b0*/  I2F.RP R4, R6 ;  /* 0x0000000600047306 */ /* 0x000e260000209400 */
[----:B------:R-:W-:-:S05]  /*263c0*/  IMAD.MOV R8, RZ, RZ, -R8 ;  /* 0x000000ffff087224 */ /* 0x000fca00078e0a08 */
[----:B0-----:R-:W2:Y:S02]  /*263d0*/  MUFU.RCP R4, R4 ;  /* 0x0000000400047308 */ /* 0x001ea40000001000 */
[----:B--2---:R-:W-:-:S06]  /*263e0*/  VIADD R7, R4, 0xffffffe ;  /* 0x0ffffffe04077836 */ /* 0x004fcc0000000000 */
[----:B------:R-:W0:Y:S02]  /*263f0*/  F2I.FTZ.U32.TRUNC.NTZ R3, R7 ;  /* 0x0000000700037305 */ /* 0x000e24000021f000 */
[----:B0-----:R-:W-:-:S04]  /*26400*/  IMAD.MOV R9, RZ, RZ, -R3 ;  /* 0x000000ffff097224 */ /* 0x001fc800078e0a03 */
[----:B------:R-:W-:-:S04]  /*26410*/  IMAD R9, R9, R6, RZ ;  /* 0x0000000609097224 */ /* 0x000fc800078e02ff */
[----:B------:R-:W-:Y:S01]  /*26420*/  IMAD.HI.U32 R2, R3, R9, R2 ;  /* 0x0000000903027227 */ /* 0x000fe200078e0002 */
[----:B------:R-:W-:-:S05]  /*26430*/  IABS R3, R0 ;  /* 0x0000000000037213 */ /* 0x000fca0000000000 */
[----:B------:R-:W-:-:S04]  /*26440*/  IMAD.HI.U32 R4, R2, R3, RZ ;  /* 0x0000000302047227 */ /* 0x000fc800078e00ff */
[----:B------:R-:W-:Y:S02]  /*26450*/  IMAD R3, R4, R8, R3 ;  /* 0x0000000804037224 */ /* 0x000fe400078e0203 */
[----:B------:R-:W-:-:S03]  /*26460*/  IMAD.MOV.U32 R2, RZ, RZ, RZ ;  /* 0x000000ffff027224 */ /* 0x000fc600078e00ff */
[----:B------:R-:W-:-:S13]  /*26470*/  ISETP.GT.U32.AND P1, PT, R6, R3, PT ;  /* 0x000000030600720c */ /* 0x000fda0003f24070 */
[----:B------:R-:W-:Y:S02]  /*26480*/  @!P1 IMAD.IADD R3, R3, 0x1, -R6 ;  /* 0x0000000103039824 */ /* 0x000fe400078e0a06 */
[----:B------:R-:W-:Y:S01]  /*26490*/  @!P1 VIADD R4, R4, 0x1 ;  /* 0x0000000104049836 */ /* 0x000fe20000000000 */
[----:B------:R-:W-:Y:S02]  /*264a0*/  ISETP.NE.AND P1, PT, R25, RZ, PT ;  /* 0x000000ff1900720c */ /* 0x000fe40003f25270 */
[----:B------:R-:W-:Y:S02]  /*264b0*/  ISETP.GE.U32.AND P0, PT, R3, R6, PT ;  /* 0x000000060300720c */ /* 0x000fe40003f06070 */
[----:B------:R-:W-:-:S04]  /*264c0*/  IABS R6, R5 ;  /* 0x0000000500067213 */ /* 0x000fc80000000000 */
[----:B------:R-:W0:Y:S07]  /*264d0*/  I2F.RP R7, R6 ;  /* 0x0000000600077306 */ /* 0x000e2e0000209400 */
        /* <DEDUP_REMOVED lines=33> */
.L_x_1724:
[----:B-1----:R-:W0:Y:S02]  /*266f0*/  LDC.64 R2, c[0x0][0xc90] ;  /* 0x00032400ff027b82 */ /* 0x002e240000000a00 */
[----:B0-----:R-:W-:-:S05]  /*26700*/  IMAD.WIDE R2, R27, 0x4, R2 ;  /* 0x000000041b027825 */ /* 0x001fca00078e0202 */
[----:B------:R0:W3:Y:S02]  /*26710*/  LDG.E R6, desc[UR54][R2.64] ;  /* 0x0000003602067981 */ /* 0x0000e4000c1e1900 */
[----:B0-----:R-:W-:Y:S02]  /*26720*/  IMAD.MOV.U32 R2, RZ, RZ, RZ ;  /* 0x000000ffff027224 */ /* 0x001fe400078e00ff */
[----:B---3--:R-:W-:-:S05]  /*26730*/  IMAD R5, R25, R6, RZ ;  /* 0x0000000619057224 */ /* 0x008fca00078e02ff */
[----:B--2---:R-:W-:-:S04]  /*26740*/  IABS R7, R5 ;  /* 0x0000000500077213 */ /* 0x004fc80000000000 */
[----:B------:R-:W0:Y:S08]  /*26750*/  I2F.RP R8, R7 ;  /* 0x0000000700087306 */ /* 0x000e300000209400 */
[----:B0-----:R-:W0:Y:S02]  /*26760*/  MUFU.RCP R8, R8 ;  /* 0x0000000800087308 */ /* 0x001e240000001000 */
[----:B0-----:R-:W-:-:S06]  /*26770*/  VIADD R10, R8, 0xffffffe ;  /* 0x0ffffffe080a7836 */ /* 0x001fcc0000000000 */
[----:B------:R-:W0:Y:S02]  /*26780*/  F2I.FTZ.U32.TRUNC.NTZ R3, R10 ;  /* 0x0000000a00037305 */ /* 0x000e24000021f000 */
[----:B0-----:R-:W-:-:S04]  /*26790*/  IMAD.MOV R12, RZ, RZ, -R3 ;  /* 0x000000ffff0c7224 */ /* 0x001fc800078e0a03 */
[----:B------:R-:W-:-:S04]  /*267a0*/  IMAD R9, R12, R7, RZ ;  /* 0x000000070c097224 */ /* 0x000fc800078e02ff */
        /* <DEDUP_REMOVED lines=13> */
[----:B------:R-:W-:-:S06]  /*26880*/  IMAD.MOV.U32 R2, RZ, RZ, RZ ;  /* 0x000000ffff027224 */ /* 0x000fcc00078e00ff */
[----:B------:R-:W-:-:S04]  /*26890*/  @P0 VIADD R9, R9, 0x1 ;  /* 0x0000000109090836 */ /* 0x000fc80000000000 */
[----:B------:R-:W-:-:S04]  /*268a0*/  IMAD.MOV.U32 R7, RZ, RZ, R9 ;  /* 0x000000ffff077224 */ /* 0x000fc800078e0009 */
[----:B------:R-:W-:Y:S01]  /*268b0*/  @!P2 IMAD.MOV R7, RZ, RZ, -R7 ;  /* 0x000000ffff07a224 */ /* 0x000fe200078e0a07 */
[----:B------:R-:W-:-:S05]  /*268c0*/  @!P1 LOP3.LUT R7, RZ, R5, RZ, 0x33, !PT ;  /* 0x00000005ff079212 */ /* 0x000fca00078e33ff */
[----:B------:R-:W-:Y:S02]  /*268d0*/  IMAD R8, R6, R7, RZ ;  /* 0x0000000706087224 */ /* 0x000fe400078e02ff */
[----:B------:R-:W-:Y:S02]  /*268e0*/  IMAD.MOV R7, RZ, RZ, -R7 ;  /* 0x000000ffff077224 */ /* 0x000fe400078e0a07 */
[----:B------:R-:W-:Y:S02]  /*268f0*/  IMAD.MOV R3, RZ, RZ, -R8 ;  /* 0x000000ffff037224 */ /* 0x000fe400078e0a08 */
[----:B------:R-:W-:-:S03]  /*26900*/  IMAD R5, R5, R7, R0 ;  /* 0x0000000705057224 */ /* 0x000fc600078e0200 */
[----:B------:R-:W-:-:S04]  /*26910*/  VIADDMNMX R4, R3, R4, R6, PT ;  /* 0x0000000403047246 */ /* 0x000fc80003800106 */
[-C--:B------:R-:W-:Y:S02]  /*26920*/  IABS R6, R4.reuse ;  /* 0x0000000400067213 */ /* 0x080fe40000000000 */
[----:B------:R-:W-:Y:S02]  /*26930*/  IABS R0, R4 ;  /* 0x0000000400007213 */ /* 0x000fe40000000000 */
[----:B------:R-:W0:Y:S03]  /*26940*/  I2F.RP R9, R6 ;  /* 0x0000000600097306 */ /* 0x000e260000209400 */
[----:B------:R-:W-:-:S05]  /*26950*/  IMAD.MOV R0, RZ, RZ, -R0 ;  /* 0x000000ffff007224 */ /* 0x000fca00078e0a00 */
        /* <DEDUP_REMOVED lines=9> */
[----:B------:R-:W-:Y:S02]  /*269f0*/  LOP3.LUT R0, R5, R4, RZ, 0x3c, !PT ;  /* 0x0000000405007212 */ /* 0x000fe400078e3cff */
[----:B------:R-:W-:Y:S02]  /*26a00*/  IADD3 R5, R8, 0x1000000, R5 ;  /* 0x0100000008057810 */ /* 0x000fe40007ffe005 */
        /* <DEDUP_REMOVED lines=8> */
[----:B------:R-:W-:Y:S01]  /*26a90*/  @!P1 LOP3.LUT R2, RZ, R4, RZ, 0x33, !PT ;  /* 0x00000004ff029212 */ /* 0x000fe200078e33ff */
[----:B------:R-:W-:-:S04]  /*26aa0*/  IMAD.MOV R4, RZ, RZ, -R4 ;  /* 0x000000ffff047224 */ /* 0x000fc800078e0a04 */
[----:B------:R-:W-:-:S07]  /*26ab0*/  IMAD R26, R2, R4, R5 ;  /* 0x00000004021a7224 */ /* 0x000fce00078e0205 */
.L_x_1725:
[----:B------:R-:W-:-:S05]  /*26ac0*/  LOP3.LUT R2, RZ, R2, RZ, 0x33, !PT ;  /* 0x00000002ff027212 */ /* 0x000fca00078e33ff */
[----:B------:R-:W-:Y:S01]  /*26ad0*/  IMAD.IADD R25, R25, 0x1, R2 ;  /* 0x0000000119197824 */ /* 0x000fe200078e0202 */
[----:B------:R-:W-:Y:S06]  /*26ae0*/  BRA `(.L_x_1726) ;  /* 0x00000000001c7947 */ /* 0x000fec0003800000 */
.L_x_1718:
[----:B------:R-:W-:Y:S01]  /*26af0*/  UMOV UR4, URZ ;  /* 0x0000003f00047c82 */ /* 0x000fe20008000000 */
[----:B------:R-:W-:Y:S01]  /*26b00*/  UMOV UR5, URZ ;  /* 0x0000003f00057c82 */ /* 0x000fe20008000000 */
[----:B------:R-:W-:Y:S01]  /*26b10*/  ULDC UR6, c[0x0][0xc3c] ;  /* 0x00030f0000067ab9 */ /* 0x000fe20000000800 */
[----:B------:R-:W-:Y:S02]  /*26b20*/  IMAD.MOV.U32 R24, RZ, RZ, R0 ;  /* 0x000000ffff187224 */ /* 0x000fe400078e0000 */
[----:B------:R-:W-:Y:S02]  /*26b30*/  IMAD.U32 R25, RZ, RZ, UR4 ;  /* 0x00000004ff197e24 */ /* 0x000fe4000f8e00ff */
[----:B------:R-:W-:Y:S02]  /*26b40*/  IMAD.U32 R26, RZ, RZ, UR5 ;  /* 0x00000005ff1a7e24 */ /* 0x000fe4000f8e00ff */
[----:B------:R-:W-:-:S07]  /*26b50*/  IMAD.U32 R27, RZ, RZ, UR6 ;  /* 0x00000006ff1b7e24 */ /* 0x000fce000f8e00ff */
.L_x_1726:
        /* <DEDUP_REMOVED lines=10> */
.L_x_1715:
[----:B------:R-:W-:Y:S02]  /*26c00*/  ULDC UR4, c[0x0][0xc3c] ;  /* 0x00030f0000047ab9 */ /* 0x000fe40000000800 */
[----:B----4-:R-:W-:-:S13]  /*26c10*/  ISETP.GE.AND P0, PT, R27, UR4, PT ;  /* 0x000000041b007c0c */ /* 0x010fda000bf06270 */
[----:B------:R-:W-:Y:S05]  /*26c20*/  @!P0 BRA `(.L_x_1727) ;  /* 0xffffff9000f88947 */ /* 0x000fea000383ffff */
[----:B------:R-:W-:Y:S05]  /*26c30*/  BSYNC B8 ;  /* 0x0000000000087941 */ /* 0x000fea0003800000 */
.L_x_1606:
[----:B0-----:R-:W4:Y:S01]  /*26c40*/  LDL.LU R0, [R1+0x48] ;  /* 0x0000480001007983 */ /* 0x001f220000300800 */
[----:B------:R-:W-:Y:S01]  /*26c50*/  BSSY B0, `(.L_x_1728) ;  /* 0x000000b000007945 */ /* 0x000fe20003800000 */
[----:B------:R-:W0:Y:S01]  /*26c60*/  S2R R5, SR_CgaCtaId ;  /* 0x0000000000057919 */ /* 0x000e220000008800 */
        /* <DEDUP_REMOVED lines=9> */
.L_x_1889:
[----:B------:R-:W-:Y:S05]  /*26d00*/  BSYNC B0 ;  /* 0x0000000000007941 */ /* 0x000fea0003800000 */
.L_x_1728:
[----:B------:R-:W-:-:S03]  /*26d10*/  UMOV UR4, 0xffffffff ;  /* 0xffffffff00047882 */ /* 0x000fc60000000000 */
[----:B------:R-:W-:Y:S05]  /*26d20*/  BRA.DIV UR4, `(.L_x_1730) ;  /* 0x0000004204a07947 */ /* 0x000fea000b800000 */
[----:B0-----:R-:W0:Y:S02]  /*26d30*/  S2R R0, SR_TID.X ;  /* 0x0000000000007919 */ /* 0x001e240000002100 */
[----:B0-----:R-:W-:-:S04]  /*26d40*/  SHF.R.U32.HI R0, RZ, 0x5, R0 ;  /* 0x00000005ff007819 */ /* 0x001fc80000011600 */
[----:B------:R-:W-:-:S05]  /*26d50*/  LOP3.LUT R0, R0, 0x3, RZ, 0xc0, !PT ;  /* 0x0000000300007812 */ /* 0x000fca00078ec0ff */
[----:B------:R0:W4:Y:S02]  /*26d60*/  SHFL.IDX PT, R14, R0, RZ, 0x1f ;  /* 0x00001fff000e7589 */ /* 0x00012400000e0000 */
.L_x_1892:
[----:B----4-:R-:W-:-:S13]  /*26d70*/  ISETP.NE.AND P0, PT, R14, RZ, PT ;  /* 0x000000ff0e00720c */ /* 0x010fda0003f05270 */
[----:B------:R-:W-:Y:S05]  /*26d80*/  @P0 BRA `(.L_x_1369) ;  /* 0x0000000000900947 */ /* 0x000fea0003800000 */
[----:B------:R-:W-:-:S03]  /*26d90*/  UMOV UR4, 0xffffffff ;  /* 0xffffffff00047882 */ /* 0x000fc60000000000 */
[----:B------:R-:W-:Y:S05]  /*26da0*/  BRA.DIV UR4, `(.L_x_1731) ;  /* 0x0000004204b47947 */ /* 0x000fea000b800000 */
[----:B------:R-:W-:-:S13]  /*26db0*/  ELECT P6, URZ, PT ;  /* 0x00000000003f782f */ /* 0x000fda00038c0000 */
.L_x_1895:
[----:B------:R-:W-:Y:S05]  /*26dc0*/  @!P6 BRA `(.L_x_1369) ;  /* 0x000000000080e947 */ /* 0x000fea0003800000 */
[----:B------:R-:W-:-:S06]  /*26dd0*/  ULOP3.LUT UR4, UR36, 0x2, URZ, 0xfc, !UPT ;  /* 0x0000000224047892 */ /* 0x000fcc000f8efc3f */
[----:B0-----:R-:W-:-:S05]  /*26de0*/  IMAD.U32 R0, RZ, RZ, UR4 ;  /* 0x00000004ff007e24 */ /* 0x001fca000f8e00ff */
[----:B------:R-:W-:-:S13]  /*26df0*/  ISETP.NE.AND P0, PT, R0, 0x3, PT ;  /* 0x000000030000780c */ /* 0x000fda0003f05270 */
[----:B------:R-:W-:Y:S05]  /*26e00*/  @!P0 BRA `(.L_x_1732) ;  /* 0x0000000000048947 */ /* 0x000fea0003800000 */
[----:B------:R-:W-:Y:S01]  /*26e10*/  BPT.TRAP 0x1 ;  /* 0x000000040000795c */ /* 0x000fe20000300000 */
.L_x_1732:
        /* <DEDUP_REMOVED lines=8> */
.L_x_1896:
[----:B------:R-:W4:Y:S01]  /*26ea0*/  LDL.LU R4, [R1] ;  /* 0x0000000001047983 */ /* 0x000f220000300800 */
[----:B------:R-:W-:Y:S02]  /*26eb0*/  SEL R28, R28, RZ, P2 ;  /* 0x000000ff1c1c7207 */ /* 0x000fe40001000000 */
[----:B----4-:R-:W-:Y:S01]  /*26ec0*/  LOP3.LUT R0, R4, R0, RZ, 0x3c, !PT ;  /* 0x0000000004007212 */ /* 0x010fe200078e3cff */
[----:B------:R-:W-:Y:S06]  /*26ed0*/  @!P0 BRA `(.L_x_1734) ;  /* 0x0000000000048947 */ /* 0x000fec0003800000 */
[----:B------:R-:W-:Y:S01]  /*26ee0*/  BPT.TRAP 0x1 ;  /* 0x000000040000795c */ /* 0x000fe20000300000 */
.L_x_1734:
[----:B------:R-:W-:Y:S01]  /*26ef0*/  IMAD R5, R28, 0x8, R5 ;  /* 0x000000081c057824 */ /* 0x000fe200078e0205 */
[----:B------:R-:W-:-:S04]  /*26f00*/  SHF.L.U32 R0, R0, 0x1f, RZ ;  /* 0x0000001f00007819 */ /* 0x000fc800000006ff */
[----:B------:R-:W4:Y:S02]  /*26f10*/  SYNCS.PHASECHK.TRANS64.TRYWAIT P1, [R5+URZ+0x2d840], R0 ;  /* 0x02d84000050075a7 */ /* 0x000f24000802017f */
[----:B----4-:R-:W-:Y:S05]  /*26f20*/  @!P1 BRA `(.L_x_1735) ;  /* 0x0000004000889947 */ /* 0x010fea0003800000 */
.L_x_1897:
[----:B------:R-:W-:Y:S05]  /*26f30*/  @!P0 BRA `(.L_x_1736) ;  /* 0x0000000000048947 */ /* 0x000fea0003800000 */
[----:B------:R-:W-:Y:S01]  /*26f40*/  BPT.TRAP 0x1 ;  /* 0x000000040000795c */ /* 0x000fe20000300000 */
.L_x_1736:
[----:B------:R-:W0:Y:S02]  /*26f50*/  SYNCS.PHASECHK.TRANS64.TRYWAIT P1, [R3+URZ+0x2d860], R2 ;  /* 0x02d86002030075a7 */ /* 0x000e24000802017f */
[----:B0-----:R-:W-:Y:S05]  /*26f60*/  @!P1 BRA `(.L_x_1737) ;  /* 0x00000040008c9947 */ /* 0x001fea0003800000 */
.L_x_1898:
[----:B------:R-:W-:Y:S05]  /*26f70*/  @!P0 BRA `(.L_x_1738) ;  /* 0x0000000000048947 */ /* 0x000fea0003800000 */
[----:B------:R-:W-:Y:S01]  /*26f80*/  BPT.TRAP 0x1 ;  /* 0x000000040000795c */ /* 0x000fe20000300000 */
.L_x_1738:
[----:B------:R0:W0:Y:S02]  /*26f90*/  SYNCS.PHASECHK.TRANS64.TRYWAIT P0, [R5+URZ+0x2d860], R0 ;  /* 0x02d86000050075a7 */ /* 0x000024000800017f */
[----:B0-----:R-:W-:Y:S05]  /*26fa0*/  @!P0 NANOSLEEP.SYNCS 0x989680 ;  /* 0x009896800000895d */ /* 0x001fea0003900000 */
[----:B------:R-:W0:Y:S02]  /*26fb0*/  @!P0 SYNCS.PHASECHK.TRANS64 P0, [R5+URZ+0x2d860], R0 ;  /* 0x02d86000050085a7 */ /* 0x000e24000800007f */
[----:B0-----:R-:W-:Y:S05]  /*26fc0*/  @!P0 BRA `(.L_x_1738) ;  /* 0xfffffffc00f08947 */ /* 0x001fea000383ffff */
.L_x_1369:
[----:B------:R-:W-:Y:S05]  /*26fd0*/  BSYNC B9 ;  /* 0x0000000000097941 */ /* 0x000fea0003800000 */
.L_x_1366:
[----:B------:R-:W-:Y:S05]  /*26fe0*/  EXIT ;  /* 0x000000000000794d */ /* 0x000fea0003800000 */
.L_x_1395:
[----:B0-----:R0:W1:Y:S02]  /*26ff0*/  SYNCS.PHASECHK.TRANS64.TRYWAIT P4, [R34+URZ+0x2d890], R86 ;  /* 0x02d89056220075a7 */ /* 0x001064000808017f */
[----:B-1----:R-:W-:Y:S05]  /*27000*/  @!P4 NANOSLEEP.SYNCS 0x989680 ;  /* 0x009896800000c95d */ /* 0x002fea0003900000 */
[----:B------:R-:W1:Y:S02]  /*27010*/  @!P4 SYNCS.PHASECHK.TRANS64 P4, [R34+URZ+0x2d890], R86 ;  /* 0x02d890562200c5a7 */ /* 0x000e64000808007f */
[----:B-1----:R-:W-:Y:S05]  /*27020*/  @!P4 BRA `(.L_x_1395) ;  /* 0xfffffffc00f0c947 */ /* 0x002fea000383ffff */
[----:B------:R-:W-:Y:S05]  /*27030*/  BRA `(.L_x_1739) ;  /* 0xfffffdc800447947 */ /* 0x000fea000383ffff */
.L_x_1396:
        /* <DEDUP_REMOVED lines=8> */
.L_x_1741:
[----:B------:R-:W-:Y:S05]  /*270c0*/  BSYNC B1 ;  /* 0x0000000000017941 */ /* 0x000fea0003800000 */
.L_x_1740:
        /* <DEDUP_REMOVED lines=8> */
.L_x_1742:
[----:B------:R-:W-:Y:S01]  /*27150*/  IMAD.MOV.U32 R60, RZ, RZ, R14 ;  /* 0x000000ffff3c7224 */ /* 0x000fe200078e000e */
[----:B------:R-:W-:Y:S06]  /*27160*/  BRA `(.L_x_1743) ;  /* 0xfffffdc8000c7947 */ /* 0x000fec000383ffff */
.L_x_1424:
[----:B0-----:R0:W1:Y:S02]  /*27170*/  SYNCS.PHASECHK.TRANS64.TRYWAIT P4, [R34+URZ+0x2d890], R86 ;  /* 0x02d89056220075a7 */ /* 0x001064000808017f */
[----:B-1----:R-:W-:Y:S05]  /*27180*/  @!P4 NANOSLEEP.SYNCS 0x989680 ;  /* 0x009896800000c95d */ /* 0x002fea0003900000 */
[----:B------:R-:W1:Y:S02]  /*27190*/  @!P4 SYNCS.PHASECHK.TRANS64 P4, [R34+URZ+0x2d890], R86 ;  /* 0x02d890562200c5a7 */ /* 0x000e64000808007f */
[----:B-1----:R-:W-:Y:S05]  /*271a0*/  @!P4 BRA `(.L_x_1424) ;  /* 0xfffffffc00f0c947 */ /* 0x002fea000383ffff */
[----:B------:R-:W-:Y:S05]  /*271b0*/  BRA `(.L_x_1744) ;  /* 0xfffffde4002c7947 */ /* 0x000fea000383ffff */
.L_x_1425:
        /* <DEDUP_REMOVED lines=8> */
.L_x_1746:
[----:B------:R-:W-:Y:S05]  /*27240*/  BSYNC B1 ;  /* 0x0000000000017941 */ /* 0x000fea0003800000 */
.L_x_1745:
        /* <DEDUP_REMOVED lines=8> */
.L_x_1747:
[----:B------:R-:W-:Y:S01]  /*272d0*/  IMAD.MOV.U32 R90, RZ, RZ, R14 ;  /* 0x000000ffff5a7224 */ /* 0x000fe200078e000e */
[----:B------:R-:W-:Y:S06]  /*272e0*/  BRA `(.L_x_1748) ;  /* 0xfffffde000f47947 */ /* 0x000fec000383ffff */
.L_x_1438:
[----:B0-----:R0:W1:Y:S02]  /*272f0*/  SYNCS.PHASECHK.TRANS64.TRYWAIT P3, [R34+URZ+0x2d890], R86 ;  /* 0x02d89056220075a7 */ /* 0x001064000806017f */
[----:B-1----:R-:W-:Y:S05]  /*27300*/  @!P3 NANOSLEEP.SYNCS 0x989680 ;  /* 0x009896800000b95d */ /* 0x002fea0003900000 */
[----:B------:R-:W1:Y:S02]  /*27310*/  @!P3 SYNCS.PHASECHK.TRANS64 P3, [R34+URZ+0x2d890], R86 ;  /* 0x02d890562200b5a7 */ /* 0x000e64000806007f */
[----:B-1----:R-:W-:Y:S05]  /*27320*/  @!P3 BRA `(.L_x_1438) ;  /* 0xfffffffc00f0b947 */ /* 0x002fea000383ffff */
[----:B------:R-:W-:Y:S05]  /*27330*/  BRA `(.L_x_1749) ;  /* 0xfffffdfc00347947 */ /* 0x000fea000383ffff */
.L_x_1439:
[----:B------:R-:W-:Y:S01]  /*27340*/  BSSY B1, `(.L_x_1750) ;  /* 0x0000007000017945 */ /* 0x000fe20003800000 */
[----:B------:R-:W-:Y:S02]  /*27350*/  IMAD.MOV.U32 R12, RZ, RZ, RZ ;  /* 0x000000ffff0c7224 */ /* 0x000fe400078e00ff */
[----:B------:R-:W-:Y:S02]  /*27360*/  IMAD.MOV.U32 R11, RZ, RZ, 0x1e1f ;  /* 0x00001e1fff0b7424 */ /* 0x000fe400078e00ff */
[----:B------:R-:W-:-:S07]  /*27370*/  IMAD.MOV.U32 R15, RZ, RZ, -0x1 ;  /* 0xffffffffff0f7424 */ /* 0x000fce00078e00ff */
[----:B0-----:R-:W-:Y:S05]  /*27380*/  WARPSYNC.COLLECTIVE R15, `(.L_x_1751) ;  /* 0x000000000f087348 */ /* 0x001fea0003c00000 */
[----:B------:R1:W2:Y:S02]  /*27390*/  SHFL.IDX P6, R14, R13, R12, R11 ;  /* 0x0000000c0d0e7389 */ /* 0x0002a400000c000b */
[----:B012---:R-:W-:Y:S01]  /*273a0*/  ENDCOLLECTIVE ;  /* 0x000000000000791b */ /* 0x007fe20003800000 */
.L_x_1751:
[----:B------:R-:W-:Y:S05]  /*273b0*/  BSYNC B1 ;  /* 0x0000000000017941 */ /* 0x000fea0003800000 */
.L_x_1750:
        /* <DEDUP_REMOVED lines=8> */
.L_x_1752:
[----:B------:R-:W-:Y:S01]  /*27440*/  IMAD.MOV.U32 R43, RZ, RZ, R14 ;  /* 0x000000ffff2b7224 */ /* 0x000fe200078e000e */
[----:B------:R-:W-:Y:S06]  /*27450*/  BRA `(.L_x_1753) ;  /* 0xfffffdfc00647947 */ /* 0x000fec000383ffff */
.L_x_1443:
[----:B------:R0:W0:Y:S02]  /*27460*/  SYNCS.PHASECHK.TRANS64.TRYWAIT P2, [R34+URZ+0x2d8b0], R86 ;  /* 0x02d8b056220075a7 */ /* 0x000024000804017f */
[----:B0-----:R-:W-:Y:S05]  /*27470*/  @!P2 NANOSLEEP.SYNCS 0x989680 ;  /* 0x009896800000a95d */ /* 0x001fea0003900000 */
[----:B------:R-:W0:Y:S02]  /*27480*/  @!P2 SYNCS.PHASECHK.TRANS64 P2, [R34+URZ+0x2d8b0], R86 ;  /* 0x02d8b0562200a5a7 */ /* 0x000e24000804007f */
[----:B0-----:R-:W-:Y:S05]  /*27490*/  @!P2 BRA `(.L_x_1443) ;  /* 0xfffffffc00f0a947 */ /* 0x001fea000383ffff */
[----:B------:R-:W-:Y:S05]  /*274a0*/  BRA `(.L_x_1754) ;  /* 0xfffffe0000487947 */ /* 0x000fea000383ffff */
.L_x_1459:
[----:B------:R-:W-:Y:S01]  /*274b0*/  BSSY B0, `(.L_x_1755) ;  /* 0x0000007000007945 */ /* 0x000fe20003800000 */
[----:B------:R-:W-:Y:S02]  /*274c0*/  IMAD.MOV.U32 R12, RZ, RZ, RZ ;  /* 0x000000ffff0c7224 */ /* 0x000fe400078e00ff */
[----:B------:R-:W-:Y:S02]  /*274d0*/  IMAD.MOV.U32 R11, RZ, RZ, 0x1f ;  /* 0x0000001fff0b7424 */ /* 0x000fe400078e00ff */
[----:B------:R-:W-:-:S07]  /*274e0*/  IMAD.MOV.U32 R15, RZ, RZ, -0x1 ;  /* 0xffffffffff0f7424 */ /* 0x000fce00078e00ff */
[----:B-----5:R-:W-:Y:S05]  /*274f0*/  WARPSYNC.COLLECTIVE R15, `(.L_x_1756) ;  /* 0x000000000f087348 */ /* 0x020fea0003c00000 */
[----:B------:R0:W1:Y:S02]  /*27500*/  SHFL.IDX P6, R14, R13, R12, R11 ;  /* 0x0000000c0d0e7389 */ /* 0x00006400000c000b */
[----:B01---5:R-:W-:Y:S01]  /*27510*/  ENDCOLLECTIVE ;  /* 0x000000000000791b */ /* 0x023fe20003800000 */
.L_x_1756:
[----:B------:R-:W-:Y:S05]  /*27520*/  BSYNC B0 ;  /* 0x0000000000007941 */ /* 0x000fea0003800000 */
.L_x_1755:
[----:B------:R0:W-:Y:S01]  /*27530*/  STL [R1+0x48], R14 ;  /* 0x0000480e01007387 */ /* 0x0001e20000100800 */
[----:B------:R-:W-:Y:S05]  /*27540*/  BRA `(.L_x_1757) ;  /* 0xfffffe0c00dc7947 */ /* 0x000fea000383ffff */
.L_x_1470:
[----:B------:R-:W-:Y:S01]  /*27550*/  BSSY B1, `(.L_x_1758) ;  /* 0x0000007000017945 */ /* 0x000fe20003800000 */
[----:B------:R-:W-:Y:S02]  /*27560*/  IMAD.MOV.U32 R12, RZ, RZ, RZ ;  /* 0x000000ffff0c7224 */ /* 0x000fe400078e00ff */
[----:B------:R-:W-:Y:S02]  /*27570*/  IMAD.MOV.U32 R11, RZ, RZ, 0x1e1f ;  /* 0x00001e1fff0b7424 */ /* 0x000fe400078e00ff */
[----:B------:R-:W-:-:S07]  /*27580*/  IMAD.MOV.U32 R15, RZ, RZ, -0x1 ;  /* 0xffffffffff0f7424 */ /* 0x000fce00078e00ff */
[----:B0-----:R-:W-:Y:S05]  /*27590*/  WARPSYNC.COLLECTIVE R15, `(.L_x_1759) ;  /* 0x000000000f087348 */ /* 0x001fea0003c00000 */
[----:B0-----:R0:W1:Y:S02]  /*275a0*/  SHFL.IDX P6, R14, R13, R12, R11 ;  /* 0x0000000c0d0e7389 */ /* 0x00106400000c000b */
[----:B01----:R-:W-:Y:S01]  /*275b0*/  ENDCOLLECTIVE ;  /* 0x000000000000791b */ /* 0x003fe20003800000 */
.L_x_1759:
[----:B------:R-:W-:Y:S05]  /*275c0*/  BSYNC B1 ;  /* 0x0000000000017941 */ /* 0x000fea0003800000 */
.L_x_1758:
        /* <DEDUP_REMOVED lines=8> */
.L_x_1760:
[----:B------:R-:W-:Y:S02]  /*27650*/  IMAD.MOV.U32 R13, RZ, RZ, R0 ;  /* 0x000000ffff0d7224 */ /* 0x000fe400078e0000 */
[----:B------:R-:W-:-:S07]  /*27660*/  IMAD.MOV.U32 R38, RZ, RZ, R14 ;  /* 0x000000ffff267224 */ /* 0x000fce00078e000e */
[----:B------:R-:W-:Y:S05]  /*27670*/  WARPSYNC.COLLECTIVE R15, `(.L_x_1761) ;  /* 0x000000000f087348 */ /* 0x000fea0003c00000 */
[----:B------:R0:W1:Y:S02]  /*27680*/  SHFL.IDX P6, R14, R13, R12, R11 ;  /* 0x0000000c0d0e7389 */ /* 0x00006400000c000b */
[----:B01----:R-:W-:Y:S01]  /*27690*/  ENDCOLLECTIVE ;  /* 0x000000000000791b */ /* 0x003fe20003800000 */
.L_x_1761:
[----:B------:R-:W-:Y:S02]  /*276a0*/  IMAD.MOV.U32 R13, RZ, RZ, R39 ;  /* 0x000000ffff0d7224 */ /* 0x000fe400078e0027 */
[----:B------:R-:W-:-:S07]  /*276b0*/  IMAD.MOV.U32 R0, RZ, RZ, R14 ;  /* 0x000000ffff007224 */ /* 0x000fce00078e000e */
[----:B------:R-:W-:Y:S05]  /*276c0*/  WARPSYNC.COLLECTIVE R15, `(.L_x_1762) ;  /* 0x000000000f087348 */ /* 0x000fea0003c00000 */
[----:B------:R0:W1:Y:S02]  /*276d0*/  SHFL.IDX P6, R14, R13, R12, R11 ;  /* 0x0000000c0d0e7389 */ /* 0x00006400000c000b */
[----:B01----:R-:W-:Y:S01]  /*276e0*/  ENDCOLLECTIVE ;  /* 0x000000000000791b */ /* 0x003fe20003800000 */
.L_x_1762:
[----:B------:R-:W-:Y:S01]  /*276f0*/  IMAD.MOV.U32 R39, RZ, RZ, R14 ;  /* 0x000000ffff277224 */ /* 0x000fe200078e000e */
[----:B------:R-:W-:Y:S06]  /*27700*/  BRA `(.L_x_1763) ;  /* 0xfffffe1400607947 */ /* 0x000fec000383ffff */
.L_x_1474:
[----:B0-----:R0:W1:Y:S02]  /*27710*/  SYNCS.PHASECHK.TRANS64.TRYWAIT P0, [R2+URZ+0x2d800], R3 ;  /* 0x02d80003020075a7 */ /* 0x001064000800017f */
[----:B-1----:R-:W-:Y:S05]  /*27720*/  @!P0 NANOSLEEP.SYNCS 0x989680 ;  /* 0x009896800000895d */ /* 0x002fea0003900000 */
[----:B------:R-:W1:Y:S02]  /*27730*/  @!P0 SYNCS.PHASECHK.TRANS64 P0, [R2+URZ+0x2d800], R3 ;  /* 0x02d80003020085a7 */ /* 0x000e64000800007f */
[----:B-1----:R-:W-:Y:S05]  /*27740*/  @!P0 BRA `(.L_x_1474) ;  /* 0xfffffffc00f08947 */ /* 0x002fea000383ffff */
[----:B------:R-:W-:Y:S05]  /*27750*/  BRA `(.L_x_1764) ;  /* 0xfffffe1c00ac7947 */ /* 0x000fea000383ffff */
.L_x_1486:
[----:B------:R-:W-:Y:S01]  /*27760*/  BSSY B1, `(.L_x_1765) ;  /* 0x0000007000017945 */ /* 0x000fe20003800000 */
[----:B------:R-:W-:Y:S02]  /*27770*/  IMAD.MOV.U32 R12, RZ, RZ, RZ ;  /* 0x000000ffff0c7224 */ /* 0x000fe400078e00ff */
[----:B------:R-:W-:Y:S02]  /*27780*/  IMAD.MOV.U32 R11, RZ, RZ, 0x1e1f ;  /* 0x00001e1fff0b7424 */ /* 0x000fe400078e00ff */
[----:B------:R-:W-:-:S07]  /*27790*/  IMAD.MOV.U32 R15, RZ, RZ, -0x1 ;  /* 0xffffffffff0f7424 */ /* 0x000fce00078e00ff */
[----:B0-----:R-:W-:Y:S05]  /*277a0*/  WARPSYNC.COLLECTIVE R15, `(.L_x_1766) ;  /* 0x000000000f087348 */ /* 0x001fea0003c00000 */
[----:B0-----:R0:W1:Y:S02]  /*277b0*/  SHFL.IDX P6, R14, R13, R12, R11 ;  /* 0x0000000c0d0e7389 */ /* 0x00106400000c000b */
[----:B01----:R-:W-:Y:S01]  /*277c0*/  ENDCOLLECTIVE ;  /* 0x000000000000791b */ /* 0x003fe20003800000 */
.L_x_1766:
[----:B------:R-:W-:Y:S05]  /*277d0*/  BSYNC B1 ;  /* 0x0000000000017941 */ /* 0x000fea0003800000 */
.L_x_1765:
        /* <DEDUP_REMOVED lines=8> */
.L_x_1767:
[----:B------:R-:W-:Y:S02]  /*27860*/  IMAD.MOV.U32 R13, RZ, RZ, R26 ;  /* 0x000000ffff0d7224 */ /* 0x000fe400078e001a */
[----:B------:R-:W-:-:S07]  /*27870*/  IMAD.MOV.U32 R3, RZ, RZ, R14 ;  /* 0x000000ffff037224 */ /* 0x000fce00078e000e */
[----:B------:R-:W-:Y:S05]  /*27880*/  WARPSYNC.COLLECTIVE R15, `(.L_x_1768) ;  /* 0x000000000f087348 */ /* 0x000fea0003c00000 */
[----:B------:R0:W1:Y:S02]  /*27890*/  SHFL.IDX P6, R14, R13, R12, R11 ;  /* 0x0000000c0d0e7389 */ /* 0x00006400000c000b */
[----:B01----:R-:W-:Y:S01]  /*278a0*/  ENDCOLLECTIVE ;  /* 0x000000000000791b */ /* 0x003fe20003800000 */
.L_x_1768:
[----:B------:R-:W-:Y:S02]  /*278b0*/  IMAD.MOV.U32 R13, RZ, RZ, R38 ;  /* 0x000000ffff0d7224 */ /* 0x000fe400078e0026 */
[----:B------:R-:W-:-:S07]  /*278c0*/  IMAD.MOV.U32 R37, RZ, RZ, R14 ;  /* 0x000000ffff257224 */ /* 0x000fce00078e000e */
[----:B------:R-:W-:Y:S05]  /*278d0*/  WARPSYNC.COLLECTIVE R15, `(.L_x_1769) ;  /* 0x000000000f087348 */ /* 0x000fea0003c00000 */
[----:B------:R0:W1:Y:S02]  /*278e0*/  SHFL.IDX P6, R14, R13, R12, R11 ;  /* 0x0000000c0d0e7389 */ /* 0x00006400000c000b */
[----:B01----:R-:W-:Y:S01]  /*278f0*/  ENDCOLLECTIVE ;  /* 0x000000000000791b */ /* 0x003fe20003800000 */
.L_x_1769:
[----:B------:R-:W-:Y:S01]  /*27900*/  IMAD.MOV.U32 R38, RZ, RZ, R14 ;  /* 0x000000ffff267224 */ /* 0x000fe200078e000e */
[----:B------:R-:W-:Y:S06]  /*27910*/  BRA `(.L_x_1770) ;  /* 0xfffffe3000c07947 */ /* 0x000fec000383ffff */
.L_x_1490:
[----:B0-----:R0:W1:Y:S02]  /*27920*/  SYNCS.PHASECHK.TRANS64.TRYWAIT P0, [R2+URZ+0x2d800], R3 ;  /* 0x02d80003020075a7 */ /* 0x001064000800017f */
[----:B-1----:R-:W-:Y:S05]  /*27930*/  @!P0 NANOSLEEP.SYNCS 0x989680 ;  /* 0x009896800000895d */ /* 0x002fea0003900000 */
[----:B------:R-:W1:Y:S02]  /*27940*/  @!P0 SYNCS.PHASECHK.TRANS64 P0, [R2+URZ+0x2d800], R3 ;  /* 0x02d80003020085a7 */ /* 0x000e64000800007f */
[----:B-1----:R-:W-:Y:S05]  /*27950*/  @!P0 BRA `(.L_x_1490) ;  /* 0xfffffffc00f08947 */ /* 0x002fea000383ffff */
[----:B------:R-:W-:Y:S05]  /*27960*/  BRA `(.L_x_1771) ;  /* 0xfffffe3800907947 */ /* 0x000fea000383ffff */
.L_x_1498:
[----:B--2---:R2:W3:Y:S02]  /*27970*/  SYNCS.PHASECHK.TRANS64.TRYWAIT P1, [R0+URZ+0x2d830], R5 ;  /* 0x02d83005000075a7 */ /* 0x0044e4000802017f */
[----:B---3--:R-:W-:Y:S05]  /*27980*/  @!P1 NANOSLEEP.SYNCS 0x989680 ;  /* 0x009896800000995d */ /* 0x008fea0003900000 */
[----:B------:R-:W3:Y:S02]  /*27990*/  @!P1 SYNCS.PHASECHK.TRANS64 P1, [R0+URZ+0x2d830], R5 ;  /* 0x02d83005000095a7 */ /* 0x000ee4000802007f */
[----:B---3--:R-:W-:Y:S05]  /*279a0*/  @!P1 BRA `(.L_x_1498) ;  /* 0xfffffffc00f09947 */ /* 0x008fea000383ffff */
[----:B------:R-:W-:Y:S05]  /*279b0*/  BRA `(.L_x_1497) ;  /* 0xfffffe5000807947 */ /* 0x000fea000383ffff */
.L_x_1517:
[----:B-1----:R1:W2:Y:S02]  /*279c0*/  SYNCS.PHASECHK.TRANS64.TRYWAIT P2, [R9+URZ+0x2d830], R8 ;  /* 0x02d83008090075a7 */ /* 0x0022a4000804017f */
[----:B--2---:R-:W-:Y:S05]  /*279d0*/  @!P2 NANOSLEEP.SYNCS 0x989680 ;  /* 0x009896800000a95d */ /* 0x004fea0003900000 */
[----:B------:R-:W2:Y:S02]  /*279e0*/  @!P2 SYNCS.PHASECHK.TRANS64 P2, [R9+URZ+0x2d830], R8 ;  /* 0x02d830080900a5a7 */ /* 0x000ea4000804007f */
[----:B--2---:R-:W-:Y:S05]  /*279f0*/  @!P2 BRA `(.L_x_1517) ;  /* 0xfffffffc00f0a947 */ /* 0x004fea000383ffff */
[----:B------:R-:W-:Y:S05]  /*27a00*/  BRA `(.L_x_1516) ;  /* 0xfffffe90000c7947 */ /* 0x000fea000383ffff */
.L_x_1521:
[----:B-1----:R1:W2:Y:S02]  /*27a10*/  SYNCS.PHASECHK.TRANS64.TRYWAIT P1, [R9+URZ+0x2d850], R8 ;  /* 0x02d85008090075a7 */ /* 0x0022a4000802017f */
[----:B--2---:R-:W-:Y:S05]  /*27a20*/  @!P1 NANOSLEEP.SYNCS 0x989680 ;  /* 0x009896800000995d */ /* 0x004fea0003900000 */
[----:B------:R-:W2:Y:S02]  /*27a30*/  @!P1 SYNCS.PHASECHK.TRANS64 P1, [R9+URZ+0x2d850], R8 ;  /* 0x02d85008090095a7 */ /* 0x000ea4000802007f */
[----:B--2---:R-:W-:Y:S05]  /*27a40*/  @!P1 BRA `(.L_x_1521) ;  /* 0xfffffffc00f09947 */ /* 0x004fea000383ffff */
[----:B------:R-:W-:Y:S05]  /*27a50*/  BRA `(.L_x_1518) ;  /* 0xfffffe9400287947 */ /* 0x000fea000383ffff */
.L_x_1542:
[----:B--2---:R2:W3:Y:S02]  /*27a60*/  SYNCS.PHASECHK.TRANS64.TRYWAIT P2, [R5+URZ+0x2d830], R6 ;  /* 0x02d83006050075a7 */ /* 0x0044e4000804017f */
[----:B---3--:R-:W-:Y:S05]  /*27a70*/  @!P2 NANOSLEEP.SYNCS 0x989680 ;  /* 0x009896800000a95d */ /* 0x008fea0003900000 */
[----:B------:R-:W3:Y:S02]  /*27a80*/  @!P2 SYNCS.PHASECHK.TRANS64 P2, [R5+URZ+0x2d830], R6 ;  /* 0x02d830060500a5a7 */ /* 0x000ee4000804007f */
[----:B---3--:R-:W-:Y:S05]  /*27a90*/  @!P2 BRA `(.L_x_1542) ;  /* 0xfffffffc00f0a947 */ /* 0x008fea000383ffff */
[----:B------:R-:W-:Y:S05]  /*27aa0*/  BRA `(.L_x_1541) ;  /* 0xfffffed000287947 */ /* 0x000fea000383ffff */
.L_x_1546:
[----:B-1----:R1:W2:Y:S02]  /*27ab0*/  SYNCS.PHASECHK.TRANS64.TRYWAIT P1, [R6+URZ+0x2d850], R5 ;  /* 0x02d85005060075a7 */ /* 0x0022a4000802017f */
[----:B--2---:R-:W-:Y:S05]  /*27ac0*/  @!P1 NANOSLEEP.SYNCS 0x989680 ;  /* 0x009896800000995d */ /* 0x004fea0003900000 */
[----:B------:R-:W2:Y:S02]  /*27ad0*/  @!P1 SYNCS.PHASECHK.TRANS64 P1, [R6+URZ+0x2d850], R5 ;  /* 0x02d85005060095a7 */ /* 0x000ea4000802007f */
[----:B--2---:R-:W-:Y:S05]  /*27ae0*/  @!P1 BRA `(.L_x_1546) ;  /* 0xfffffffc00f09947 */ /* 0x004fea000383ffff */
[----:B------:R-:W-:Y:S05]  /*27af0*/  BRA `(.L_x_1543) ;  /* 0xfffffed400507947 */ /* 0x000fea000383ffff */
.L_x_1555:
[----:B--2---:R2:W3:Y:S02]  /*27b00*/  SYNCS.PHASECHK.TRANS64.TRYWAIT P2, [R5+URZ+0x2d830], R6 ;  /* 0x02d83006050075a7 */ /* 0x0044e4000804017f */
[----:B---3--:R-:W-:Y:S05]  /*27b10*/  @!P2 NANOSLEEP.SYNCS 0x989680 ;  /* 0x009896800000a95d */ /* 0x008fea0003900000 */
[----:B------:R-:W3:Y:S02]  /*27b20*/  @!P2 SYNCS.PHASECHK.TRANS64 P2, [R5+URZ+0x2d830], R6 ;  /* 0x02d830060500a5a7 */ /* 0x000ee4000804007f */
[----:B---3--:R-:W-:Y:S05]  /*27b30*/  @!P2 BRA `(.L_x_1555) ;  /* 0xfffffffc00f0a947 */ /* 0x008fea000383ffff */
[----:B------:R-:W-:Y:S05]  /*27b40*/  BRA `(.L_x_1554) ;  /* 0xfffffefc00507947 */ /* 0x000fea000383ffff */
.L_x_1559:
[----:B-1----:R1:W2:Y:S02]  /*27b50*/  SYNCS.PHASECHK.TRANS64.TRYWAIT P1, [R6+URZ+0x2d850], R5 ;  /* 0x02d85005060075a7 */ /* 0x0022a4000802017f */
[----:B--2---:R-:W-:Y:S05]  /*27b60*/  @!P1 NANOSLEEP.SYNCS 0x989680 ;  /* 0x009896800000995d */ /* 0x004fea0003900000 */
[----:B------:R-:W2:Y:S02]  /*27b70*/  @!P1 SYNCS.PHASECHK.TRANS64 P1, [R6+URZ+0x2d850], R5 ;  /* 0x02d85005060095a7 */ /* 0x000ea4000802007f */
[----:B--2---:R-:W-:Y:S05]  /*27b80*/  @!P1 BRA `(.L_x_1559) ;  /* 0xfffffffc00f09947 */ /* 0x004fea000383ffff */
[----:B------:R-:W-:Y:S05]  /*27b90*/  BRA `(.L_x_1556) ;  /* 0xffffff0000787947 */ /* 0x000fea000383ffff */
.L_x_1574:
[----:B--2---:R2:W3:Y:S02]  /*27ba0*/  SYNCS.PHASECHK.TRANS64.TRYWAIT P1, [R7+URZ+0x2d850], R0 ;  /* 0x02d85000070075a7 */ /* 0x0044e4000802017f */
[----:B---3--:R-:W-:Y:S05]  /*27bb0*/  @!P1 NANOSLEEP.SYNCS 0x989680 ;  /* 0x009896800000995d */ /* 0x008fea0003900000 */
[----:B------:R-:W3:Y:S02]  /*27bc0*/  @!P1 SYNCS.PHASECHK.TRANS64 P1, [R7+URZ+0x2d850], R0 ;  /* 0x02d85000070095a7 */ /* 0x000ee4000802007f */
[----:B---3--:R-:W-:Y:S05]  /*27bd0*/  @!P1 BRA `(.L_x_1574) ;  /* 0xfffffffc00f09947 */ /* 0x008fea000383ffff */
[----:B------:R-:W-:Y:S05]  /*27be0*/  BRA `(.L_x_1573) ;  /* 0xffffff3800987947 */ /* 0x000fea000383ffff */
.L_x_1580:
[----:B------:R-:W-:Y:S02]  /*27bf0*/  IMAD.MOV.U32 R13, RZ, RZ, R3 ;  /* 0x000000ffff0d7224 */ /* 0x000fe400078e0003 */
[----:B------:R-:W-:Y:S02]  /*27c00*/  IMAD.MOV.U32 R12, RZ, RZ, RZ ;  /* 0x000000ffff0c7224 */ /* 0x000fe400078e00ff */
[----:B------:R-:W-:Y:S02]  /*27c10*/  IMAD.MOV.U32 R11, RZ, RZ, 0x1c1f ;  /* 0x00001c1fff0b7424 */ /* 0x000fe400078e00ff */
[----:B------:R-:W-:-:S07]  /*27c20*/  IMAD.MOV.U32 R15, RZ, RZ, -0x1 ;  /* 0xffffffffff0f7424 */ /* 0x000fce00078e00ff */
[----:B0----5:R-:W-:Y:S05]  /*27c30*/  WARPSYNC.COLLECTIVE R15, `(.L_x_1772) ;  /* 0x000000000f087348 */ /* 0x021fea0003c00000 */
[----:B------:R1:W2:Y:S02]  /*27c40*/  SHFL.IDX P6, R14, R13, R12, R11 ;  /* 0x0000000c0d0e7389 */ /* 0x0002a400000c000b */
[----:B012--5:R-:W-:Y:S01]  /*27c50*/  ENDCOLLECTIVE ;  /* 0x000000000000791b */ /* 0x027fe20003800000 */
.L_x_1772:
[----:B------:R-:W-:Y:S02]  /*27c60*/  IMAD.MOV.U32 R13, RZ, RZ, R9 ;  /* 0x000000ffff0d7224 */ /* 0x000fe400078e0009 */
[----:B------:R-:W-:-:S07]  /*27c70*/  IMAD.MOV.U32 R0, RZ, RZ, R14 ;  /* 0x000000ffff007224 */ /* 0x000fce00078e000e */
[----:B------:R-:W-:Y:S05]  /*27c80*/  WARPSYNC.COLLECTIVE R15, `(.L_x_1773) ;  /* 0x000000000f087348 */ /* 0x000fea0003c00000 */
[----:B------:R0:W1:Y:S02]  /*27c90*/  SHFL.IDX P6, R14, R13, R12, R11 ;  /* 0x0000000c0d0e7389 */ /* 0x00006400000c000b */
[----:B01----:R-:W-:Y:S01]  /*27ca0*/  ENDCOLLECTIVE ;  /* 0x000000000000791b */ /* 0x003fe20003800000 */
.L_x_1773:
[----:B------:R-:W-:Y:S05]  /*27cb0*/  BRA `(.L_x_1774) ;  /* 0xffffff5400607947 */ /* 0x000fea000383ffff */
.L_x_1583:
[----:B------:R-:W-:Y:S01]  /*27cc0*/  BSSY B1, `(.L_x_1775) ;  /* 0x0000008000017945 */ /* 0x000fe20003800000 */
[----:B---3--:R-:W-:Y:S02]  /*27cd0*/  IMAD.MOV.U32 R13, RZ, RZ, R3 ;  /* 0x000000ffff0d7224 */ /* 0x008fe400078e0003 */
[----:B------:R-:W-:Y:S02]  /*27ce0*/  IMAD.MOV.U32 R12, RZ, RZ, 0x1 ;  /* 0x00000001ff0c7424 */ /* 0x000fe400078e00ff */
[----:B------:R-:W-:Y:S02]  /*27cf0*/  IMAD.MOV.U32 R11, RZ, RZ, 0x1c1f ;  /* 0x00001c1fff0b7424 */ /* 0x000fe400078e00ff */
[----:B------:R-:W-:-:S07]  /*27d00*/  IMAD.MOV.U32 R15, RZ, RZ, -0x1 ;  /* 0xffffffffff0f7424 */ /* 0x000fce00078e00ff */
[----:B012--5:R-:W-:Y:S05]  /*27d10*/  WARPSYNC.COLLECTIVE R15, `(.L_x_1776) ;  /* 0x000000000f087348 */ /* 0x027fea0003c00000 */
[----:B--2---:R2:W3:Y:S02]  /*27d20*/  SHFL.IDX P6, R14, R13, R12, R11 ;  /* 0x0000000c0d0e7389 */ /* 0x0044e400000c000b */
[----:B0123-5:R-:W-:Y:S01]  /*27d30*/  ENDCOLLECTIVE ;  /* 0x000000000000791b */ /* 0x02ffe20003800000 */
.L_x_1776:
[----:B------:R-:W-:Y:S05]  /*27d40*/  BSYNC B1 ;  /* 0x0000000000017941 */ /* 0x000fea0003800000 */
.L_x_1775:
        /* <DEDUP_REMOVED lines=8> */
.L_x_1777:
[----:B------:R-:W-:Y:S05]  /*27dd0*/  BRA `(.L_x_1778) ;  /* 0xffffff5400707947 */ /* 0x000fea000383ffff */
.L_x_1585:
[----:B------:R-:W-:Y:S02]  /*27de0*/  IMAD.MOV.U32 R13, RZ, RZ, R24 ;  /* 0x000000ffff0d7224 */ /* 0x000fe400078e0018 */
[----:B------:R-:W-:Y:S02]  /*27df0*/  IMAD.MOV.U32 R12, RZ, RZ, RZ ;  /* 0x000000ffff0c7224 */ /* 0x000fe400078e00ff */
[----:B------:R-:W-:Y:S02]  /*27e00*/  IMAD.MOV.U32 R11, RZ, RZ, 0x1c1f ;  /* 0x00001c1fff0b7424 */ /* 0x000fe400078e00ff */
[----:B------:R-:W-:-:S07]  /*27e10*/  IMAD.MOV.U32 R15, RZ, RZ, -0x1 ;  /* 0xffffffffff0f7424 */ /* 0x000fce00078e00ff */
[----:B------:R-:W-:Y:S05]  /*27e20*/  WARPSYNC.COLLECTIVE R15, `(.L_x_1779) ;  /* 0x000000000f087348 */ /* 0x000fea0003c00000 */
[----:B------:R0:W1:Y:S02]  /*27e30*/  SHFL.IDX P6, R14, R13, R12, R11 ;  /* 0x0000000c0d0e7389 */ /* 0x00006400000c000b */
[----:B01----:R-:W-:Y:S01]  /*27e40*/  ENDCOLLECTIVE ;  /* 0x000000000000791b */ /* 0x003fe20003800000 */
.L_x_1779:
[----:B------:R-:W-:Y:S02]  /*27e50*/  IMAD.MOV.U32 R13, RZ, RZ, R0 ;  /* 0x000000ffff0d7224 */ /* 0x000fe400078e0000 */
[----:B------:R-:W-:-:S07]  /*27e60*/  IMAD.MOV.U32 R3, RZ, RZ, R14 ;  /* 0x000000ffff037224 */ /* 0x000fce00078e000e */
[----:B------:R-:W-:Y:S05]  /*27e70*/  WARPSYNC.COLLECTIVE R15, `(.L_x_1780) ;  /* 0x000000000f087348 */ /* 0x000fea0003c00000 */
[----:B------:R0:W1:Y:S02]  /*27e80*/  SHFL.IDX P6, R14, R13, R12, R11 ;  /* 0x0000000c0d0e7389 */ /* 0x00006400000c000b */
[----:B01----:R-:W-:Y:S01]  /*27e90*/  ENDCOLLECTIVE ;  /* 0x000000000000791b */ /* 0x003fe20003800000 */
.L_x_1780:
[----:B------:R-:W-:Y:S05]  /*27ea0*/  BRA `(.L_x_1781) ;  /* 0xffffff58003c7947 */ /* 0x000fea000383ffff */
.L_x_1588:
        /* <DEDUP_REMOVED lines=8> */
.L_x_1783:
[----:B------:R-:W-:Y:S05]  /*27f30*/  BSYNC B1 ;  /* 0x0000000000017941 */ /* 0x000fea0003800000 */
.L_x_1782:
        /* <DEDUP_REMOVED lines=8> */
.L_x_1784:
[----:B------:R-:W-:Y:S05]  /*27fc0*/  BRA `(.L_x_1785) ;  /* 0xffffff5c005c7947 */ /* 0x000fea000383ffff */
.L_x_1592:
[----:B------:R-:W-:Y:S02]  /*27fd0*/  IMAD.MOV.U32 R13, RZ, RZ, R4 ;  /* 0x000000ffff0d7224 */ /* 0x000fe400078e0004 */
[----:B------:R-:W-:Y:S02]  /*27fe0*/  IMAD.MOV.U32 R12, RZ, RZ, RZ ;  /* 0x000000ffff0c7224 */ /* 0x000fe400078e00ff */
[----:B------:R-:W-:Y:S02]  /*27ff0*/  IMAD.MOV.U32 R11, RZ, RZ, 0x1c1f ;  /* 0x00001c1fff0b7424 */ /* 0x000fe400078e00ff */
[----:B------:R-:W-:-:S07]  /*28000*/  IMAD.MOV.U32 R15, RZ, RZ, -0x1 ;  /* 0xffffffffff0f7424 */ /* 0x000fce00078e00ff */
[----:B-1----:R-:W-:Y:S05]  /*28010*/  WARPSYNC.COLLECTIVE R15, `(.L_x_1786) ;  /* 0x000000000f087348 */ /* 0x002fea0003c00000 */
[----:B------:R0:W2:Y:S02]  /*28020*/  SHFL.IDX P6, R14, R13, R12, R11 ;  /* 0x0000000c0d0e7389 */ /* 0x0000a400000c000b */
[----:B012---:R-:W-:Y:S01]  /*28030*/  ENDCOLLECTIVE ;  /* 0x000000000000791b */ /* 0x007fe20003800000 */
.L_x_1786:
[----:B------:R-:W-:Y:S02]  /*28040*/  IMAD.MOV.U32 R13, RZ, RZ, R0 ;  /* 0x000000ffff0d7224 */ /* 0x000fe400078e0000 */
[----:B------:R-:W-:-:S07]  /*28050*/  IMAD.MOV.U32 R3, RZ, RZ, R14 ;  /* 0x000000ffff037224 */ /* 0x000fce00078e000e */
[----:B------:R-:W-:Y:S05]  /*28060*/  WARPSYNC.COLLECTIVE R15, `(.L_x_1787) ;  /* 0x000000000f087348 */ /* 0x000fea0003c00000 */
[----:B------:R0:W1:Y:S02]  /*28070*/  SHFL.IDX P6, R14, R13, R12, R11 ;  /* 0x0000000c0d0e7389 */ /* 0x00006400000c000b */
[----:B01----:R-:W-:Y:S01]  /*28080*/  ENDCOLLECTIVE ;  /* 0x000000000000791b */ /* 0x003fe20003800000 */
.L_x_1787:
[----:B------:R-:W-:Y:S05]  /*28090*/  BRA `(.L_x_1788) ;  /* 0xffffff6800b47947 */ /* 0x000fea000383ffff */
.L_x_1595:
[----:B------:R-:W-:Y:S01]  /*280a0*/  BSSY B1, `(.L_x_1789) ;  /* 0x0000008000017945 */ /* 0x000fe20003800000 */
[----:B----4-:R-:W-:Y:S02]  /*280b0*/  IMAD.MOV.U32 R13, RZ, RZ, R4 ;  /* 0x000000ffff0d7224 */ /* 0x010fe400078e0004 */
[----:B------:R-:W-:Y:S02]  /*280c0*/  IMAD.MOV.U32 R12, RZ, RZ, 0x1 ;  /* 0x00000001ff0c7424 */ /* 0x000fe400078e00ff */
[----:B------:R-:W-:Y:S02]  /*280d0*/  IMAD.MOV.U32 R11, RZ, RZ, 0x1c1f ;  /* 0x00001c1fff0b7424 */ /* 0x000fe400078e00ff */
[----:B------:R-:W-:-:S07]  /*280e0*/  IMAD.MOV.U32 R15, RZ, RZ, -0x1 ;  /* 0xffffffffff0f7424 */ /* 0x000fce00078e00ff */
[----:B0123--:R-:W-:Y:S05]  /*280f0*/  WARPSYNC.COLLECTIVE R15, `(.L_x_1790) ;  /* 0x000000000f087348 */ /* 0x00ffea0003c00000 */
[----:B---3--:R3:W4:Y:S02]  /*28100*/  SHFL.IDX P6, R14, R13, R12, R11 ;  /* 0x0000000c0d0e7389 */ /* 0x00872400000c000b */
[----:B01234-:R-:W-:Y:S01]  /*28110*/  ENDCOLLECTIVE ;  /* 0x000000000000791b */ /* 0x01ffe20003800000 */
.L_x_1790:
[----:B------:R-:W-:Y:S05]  /*28120*/  BSYNC B1 ;  /* 0x0000000000017941 */ /* 0x000fea0003800000 */
.L_x_1789:
        /* <DEDUP_REMOVED lines=8> */
.L_x_1791:
[----:B------:R-:W-:Y:S05]  /*281b0*/  BRA `(.L_x_1792) ;  /* 0xffffff6800c87947 */ /* 0x000fea000383ffff */
.L_x_1622:
[----:B------:R-:W0:Y:S01]  /*281c0*/  S2R R7, SR_TID.X ;  /* 0x0000000000077919 */ /* 0x000e220000002100 */
[----:B------:R-:W-:Y:S01]  /*281d0*/  BSSY B1, `(.L_x_1793) ;  /* 0x000000a000017945 */ /* 0x000fe20003800000 */
[----:B-1----:R-:W-:Y:S02]  /*281e0*/  IMAD.MOV.U32 R12, RZ, RZ, RZ ;  /* 0x000000ffff0c7224 */ /* 0x002fe400078e00ff */
[----:B------:R-:W-:Y:S02]  /*281f0*/  IMAD.MOV.U32 R11, RZ, RZ, 0x1f ;  /* 0x0000001fff0b7424 */ /* 0x000fe400078e00ff */
[----:B------:R-:W-:Y:S01]  /*28200*/  IMAD.MOV.U32 R15, RZ, RZ, -0x1 ;  /* 0xffffffffff0f7424 */ /* 0x000fe200078e00ff */
[----:B0-----:R-:W-:-:S04]  /*28210*/  SHF.R.U32.HI R7, RZ, 0x5, R7 ;  /* 0x00000005ff077819 */ /* 0x001fc80000011607 */
[----:B------:R-:W-:-:S05]  /*28220*/  LOP3.LUT R7, R7, 0x3, RZ, 0xc0, !PT ;  /* 0x0000000307077812 */ /* 0x000fca00078ec0ff */
[----:B------:R-:W-:-:S07]  /*28230*/  IMAD.MOV.U32 R13, RZ, RZ, R7 ;  /* 0x000000ffff0d7224 */ /* 0x000fce00078e0007 */
[----:B------:R-:W-:Y:S05]  /*28240*/  WARPSYNC.COLLECTIVE R15, `(.L_x_1794) ;  /* 0x000000000f087348 */ /* 0x000fea0003c00000 */
[----:B------:R0:W1:Y:S02]  /*28250*/  SHFL.IDX P6, R14, R13, R12, R11 ;  /* 0x0000000c0d0e7389 */ /* 0x00006400000c000b */
[----:B01----:R-:W-:Y:S01]  /*28260*/  ENDCOLLECTIVE ;  /* 0x000000000000791b */ /* 0x003fe20003800000 */
.L_x_1794:
[----:B------:R-:W-:Y:S05]  /*28270*/  BSYNC B1 ;  /* 0x0000000000017941 */ /* 0x000fea0003800000 */
.L_x_1793:
[----:B------:R-:W-:Y:S05]  /*28280*/  BRA `(.L_x_1795) ;  /* 0xffffff8800ac7947 */ /* 0x000fea000383ffff */
.L_x_1624:
[----:B------:R-:W-:Y:S01]  /*28290*/  BSSY B1, `(.L_x_1796) ;  /* 0x0000006000017945 */ /* 0x000fe20003800000 */
[----:B------:R-:W-:-:S07]  /*282a0*/  IMAD.MOV.U32 R15, RZ, RZ, -0x1 ;  /* 0xffffffffff0f7424 */ /* 0x000fce00078e00ff */
[----:B01----:R-:W-:Y:S05]  /*282b0*/  WARPSYNC.COLLECTIVE R15, `(.L_x_1797) ;  /* 0x000000000f0c7348 */ /* 0x003fea0003c00000 */
[----:B------:R-:W-:Y:S02]  /*282c0*/  ELECT P6, UR62, PT ;  /* 0x00000000003e782f */ /* 0x000fe400038c0000 */
[----:B------:R-:W-:Y:S01]  /*282d0*/  MOV R14, UR62 ;  /* 0x0000003e000e7c02 */ /* 0x000fe20008000f00 */
[----:B01----:R-:W-:Y:S10]  /*282e0*/  ENDCOLLECTIVE ;  /* 0x000000000000791b */ /* 0x003ff40003800000 */
.L_x_1797:
[----:B------:R-:W-:Y:S05]  /*282f0*/  BSYNC B1 ;  /* 0x0000000000017941 */ /* 0x000fea0003800000 */
.L_x_1796:
[----:B------:R-:W-:Y:S05]  /*28300*/  BRA `(.L_x_1623) ;  /* 0xffffff8800a47947 */ /* 0x000fea000383ffff */
.L_x_1626:
[----:B0-----:R0:W2:Y:S02]  /*28310*/  SYNCS.PHASECHK.TRANS64.TRYWAIT P0, [R18+URZ+0x2d820], R6 ;  /* 0x02d82006120075a7 */ /* 0x0010a4000800017f */
[----:B--2---:R-:W-:Y:S05]  /*28320*/  @!P0 NANOSLEEP.SYNCS 0x989680 ;  /* 0x009896800000895d */ /* 0x004fea0003900000 */
[----:B------:R-:W2:Y:S02]  /*28330*/  @!P0 SYNCS.PHASECHK.TRANS64 P0, [R18+URZ+0x2d820], R6 ;  /* 0x02d82006120085a7 */ /* 0x000ea4000800007f */
[----:B--2---:R-:W-:Y:S05]  /*28340*/  @!P0 BRA `(.L_x_1626) ;  /* 0xfffffffc00f08947 */ /* 0x004fea000383ffff */
[----:B------:R-:W-:Y:S05]  /*28350*/  BRA `(.L_x_1798) ;  /* 0xffffff8800b47947 */ /* 0x000fea000383ffff */
.L_x_1630:
[----:B--2---:R2:W3:Y:S02]  /*28360*/  SYNCS.PHASECHK.TRANS64.TRYWAIT P0, [R10+URZ+0x2d8a0], R9 ;  /* 0x02d8a0090a0075a7 */ /* 0x0044e4000800017f */
[----:B---3--:R-:W-:Y:S05]  /*28370*/  @!P0 NANOSLEEP.SYNCS 0x989680 ;  /* 0x009896800000895d */ /* 0x008fea0003900000 */
[----:B------:R-:W3:Y:S02]  /*28380*/  @!P0 SYNCS.PHASECHK.TRANS64 P0, [R10+URZ+0x2d8a0], R9 ;  /* 0x02d8a0090a0085a7 */ /* 0x000ee4000800007f */
[----:B---3--:R-:W-:Y:S05]  /*28390*/  @!P0 BRA `(.L_x_1630) ;  /* 0xfffffffc00f08947 */ /* 0x008fea000383ffff */
[----:B------:R-:W-:Y:S05]  /*283a0*/  BRA `(.L_x_1799) ;  /* 0xffffff8800d07947 */ /* 0x000fea000383ffff */
.L_x_1637:
[----:B0-----:R0:W3:Y:S02]  /*283b0*/  SYNCS.PHASECHK.TRANS64.TRYWAIT P0, [R10+URZ+0x2d8c0], R9 ;  /* 0x02d8c0090a0075a7 */ /* 0x0010e4000800017f */
[----:B---3--:R-:W-:Y:S05]  /*283c0*/  @!P0 NANOSLEEP.SYNCS 0x989680 ;  /* 0x009896800000895d */ /* 0x008fea0003900000 */
[----:B------:R-:W3:Y:S02]  /*283d0*/  @!P0 SYNCS.PHASECHK.TRANS64 P0, [R10+URZ+0x2d8c0], R9 ;  /* 0x02d8c0090a0085a7 */ /* 0x000ee4000800007f */
[----:B---3--:R-:W-:Y:S05]  /*283e0*/  @!P0 BRA `(.L_x_1637) ;  /* 0xfffffffc00f08947 */ /* 0x008fea000383ffff */
[----:B------:R-:W-:Y:S05]  /*283f0*/  BRA `(.L_x_1800) ;  /* 0xffffff8c00cc7947 */ /* 0x000fea000383ffff */
.L_x_1646:
[----:B0-----:R0:W2:Y:S02]  /*28400*/  SYNCS.PHASECHK.TRANS64.TRYWAIT P1, [R9+URZ+0x2d8a0], R8 ;  /* 0x02d8a008090075a7 */ /* 0x0010a4000802017f */
[----:B--2---:R-:W-:Y:S05]  /*28410*/  @!P1 NANOSLEEP.SYNCS 0x989680 ;  /* 0x009896800000995d */ /* 0x004fea0003900000 */
[----:B------:R-:W2:Y:S02]  /*28420*/  @!P1 SYNCS.PHASECHK.TRANS64 P1, [R9+URZ+0x2d8a0], R8 ;  /* 0x02d8a008090095a7 */ /* 0x000ea4000802007f */
[----:B--2---:R-:W-:Y:S05]  /*28430*/  @!P1 BRA `(.L_x_1646) ;  /* 0xfffffffc00f09947 */ /* 0x004fea000383ffff */
[----:B------:R-:W-:Y:S05]  /*28440*/  BRA `(.L_x_1801) ;  /* 0xffffff94000c7947 */ /* 0x000fea000383ffff */
.L_x_1653:
[----:B--2---:R2:W3:Y:S02]  /*28450*/  SYNCS.PHASECHK.TRANS64.TRYWAIT P1, [R9+URZ+0x2d8c0], R8 ;  /* 0x02d8c008090075a7 */ /* 0x0044e4000802017f */
[----:B---3--:R-:W-:Y:S05]  /*28460*/  @!P1 NANOSLEEP.SYNCS 0x989680 ;  /* 0x009896800000995d */ /* 0x008fea0003900000 */
[----:B------:R-:W3:Y:S02]  /*28470*/  @!P1 SYNCS.PHASECHK.TRANS64 P1, [R9+URZ+0x2d8c0], R8 ;  /* 0x02d8c008090095a7 */ /* 0x000ee4000802007f */
[----:B---3--:R-:W-:Y:S05]  /*28480*/  @!P1 BRA `(.L_x_1653) ;  /* 0xfffffffc00f09947 */ /* 0x008fea000383ffff */
[----:B------:R-:W-:Y:S05]  /*28490*/  BRA `(.L_x_1802) ;  /* 0xffffff9800047947 */ /* 0x000fea000383ffff */
.L_x_1678:
        /* <DEDUP_REMOVED lines=11> */
.L_x_1804:
[----:B------:R-:W-:Y:S05]  /*28550*/  BSYNC B0 ;  /* 0x0000000000007941 */ /* 0x000fea0003800000 */
.L_x_1803:
[----:B------:R-:W-:Y:S05]  /*28560*/  BRA `(.L_x_1805) ;  /* 0xffffffa800cc7947 */ /* 0x000fea000383ffff */
.L_x_1681:
[----:B0-----:R0:W1:Y:S02]  /*28570*/  SYNCS.PHASECHK.TRANS64.TRYWAIT P0, [R2+URZ+0x2d840], R3 ;  /* 0x02d84003020075a7 */ /* 0x001064000800017f */
[----:B-1----:R-:W-:Y:S05]  /*28580*/  @!P0 NANOSLEEP.SYNCS 0x989680 ;  /* 0x009896800000895d */ /* 0x002fea0003900000 */
[----:B------:R-:W1:Y:S02]  /*28590*/  @!P0 SYNCS.PHASECHK.TRANS64 P0, [R2+URZ+0x2d840], R3 ;  /* 0x02d84003020085a7 */ /* 0x000e64000800007f */
[----:B-1----:R-:W-:Y:S05]  /*285a0*/  @!P0 BRA `(.L_x_1681) ;  /* 0xfffffffc00f08947 */ /* 0x002fea000383ffff */
[----:B------:R-:W-:Y:S05]  /*285b0*/  BRA `(.L_x_1806) ;  /* 0xffffffac00207947 */ /* 0x000fea000383ffff */
.L_x_1682:
        /* <DEDUP_REMOVED lines=8> */
.L_x_1808:
[----:B------:R-:W-:Y:S05]  /*28640*/  BSYNC B0 ;  /* 0x0000000000007941 */ /* 0x000fea0003800000 */
.L_x_1807:
        /* <DEDUP_REMOVED lines=9> */
.L_x_1809:
[----:B------:R-:W-:Y:S02]  /*286e0*/  IMAD.MOV.U32 R13, RZ, RZ, R7 ;  /* 0x000000ffff0d7224 */ /* 0x000fe400078e0007 */
[----:B------:R-:W-:Y:S02]  /*286f0*/  IMAD.MOV.U32 R12, RZ, RZ, 0x1 ;  /* 0x00000001ff0c7424 */ /* 0x000fe400078e00ff */
[----:B------:R-:W-:-:S07]  /*28700*/  IMAD.MOV.U32 R5, RZ, RZ, R14 ;  /* 0x000000ffff057224 */ /* 0x000fce00078e000e */
[----:B------:R-:W-:Y:S05]  /*28710*/  WARPSYNC.COLLECTIVE R15, `(.L_x_1810) ;  /* 0x000000000f087348 */ /* 0x000fea0003c00000 */
[----:B------:R0:W1:Y:S02]  /*28720*/  SHFL.IDX P6, R14, R13, R12, R11 ;  /* 0x0000000c0d0e7389 */ /* 0x00006400000c000b */
[----:B01----:R-:W-:Y:S01]  /*28730*/  ENDCOLLECTIVE ;  /* 0x000000000000791b */ /* 0x003fe20003800000 */
.L_x_1810:
        /* <DEDUP_REMOVED lines=17> */
.L_x_1811:
[----:B------:R-:W-:Y:S02]  /*28850*/  @P1 IMAD R6, R8, 0x2, R18 ;  /* 0x0000000208061824 */ /* 0x000fe400078e0212 */
[----:B------:R-:W-:Y:S02]  /*28860*/  IMAD.MOV.U32 R13, RZ, RZ, R7 ;  /* 0x000000ffff0d7224 */ /* 0x000fe400078e0007 */
[----:B------:R-:W-:Y:S02]  /*28870*/  IMAD.MOV.U32 R12, RZ, RZ, 0x2 ;  /* 0x00000002ff0c7424 */ /* 0x000fe400078e00ff */
[----:B------:R-:W-:-:S07]  /*28880*/  IMAD.MOV.U32 R5, RZ, RZ, R14 ;  /* 0x000000ffff057224 */ /* 0x000fce00078e000e */
[----:B------:R-:W-:Y:S05]  /*28890*/  WARPSYNC.COLLECTIVE R15, `(.L_x_1812) ;  /* 0x000000000f087348 */ /* 0x000fea0003c00000 */
[----:B------:R0:W1:Y:S02]  /*288a0*/  SHFL.IDX P6, R14, R13, R12, R11 ;  /* 0x0000000c0d0e7389 */ /* 0x00006400000c000b */
[----:B01----:R-:W-:Y:S01]  /*288b0*/  ENDCOLLECTIVE ;  /* 0x000000000000791b */ /* 0x003fe20003800000 */
.L_x_1812:
        /* <DEDUP_REMOVED lines=17> */
.L_x_1813:
[----:B------:R-:W-:Y:S02]  /*289d0*/  @P1 IMAD R6, R8, 0x2, R18 ;  /* 0x0000000208061824 */ /* 0x000fe400078e0212 */
[----:B------:R-:W-:Y:S02]  /*289e0*/  IMAD.MOV.U32 R13, RZ, RZ, R7 ;  /* 0x000000ffff0d7224 */ /* 0x000fe400078e0007 */
[----:B------:R-:W-:Y:S02]  /*289f0*/  IMAD.MOV.U32 R12, RZ, RZ, 0x3 ;  /* 0x00000003ff0c7424 */ /* 0x000fe400078e00ff */
[----:B------:R-:W-:-:S07]  /*28a00*/  IMAD.MOV.U32 R5, RZ, RZ, R14 ;  /* 0x000000ffff057224 */ /* 0x000fce00078e000e */
[----:B------:R-:W-:Y:S05]  /*28a10*/  WARPSYNC.COLLECTIVE R15, `(.L_x_1814) ;  /* 0x000000000f087348 */ /* 0x000fea0003c00000 */
[----:B------:R0:W1:Y:S02]  /*28a20*/  SHFL.IDX P6, R14, R13, R12, R11 ;  /* 0x0000000c0d0e7389 */ /* 0x00006400000c000b */
[----:B01----:R-:W-:Y:S01]  /*28a30*/  ENDCOLLECTIVE ;  /* 0x000000000000791b */ /* 0x003fe20003800000 */
.L_x_1814:
        /* <DEDUP_REMOVED lines=10> */
.L_x_1815:
        /* <DEDUP_REMOVED lines=8> */
.L_x_1687:
[----:B------:R-:W-:Y:S02]  /*28b60*/  IMAD.MOV.U32 R13, RZ, RZ, R4 ;  /* 0x000000ffff0d7224 */ /* 0x000fe400078e0004 */
[----:B------:R-:W-:Y:S02]  /*28b70*/  IMAD.MOV.U32 R12, RZ, RZ, RZ ;  /* 0x000000ffff0c7224 */ /* 0x000fe400078e00ff */
[----:B------:R-:W-:Y:S02]  /*28b80*/  IMAD.MOV.U32 R11, RZ, RZ, 0x1c1f ;  /* 0x00001c1fff0b7424 */ /* 0x000fe400078e00ff */
[----:B------:R-:W-:Y:S02]  /*28b90*/  IMAD.MOV.U32 R15, RZ, RZ, -0x1 ;  /* 0xffffffffff0f7424 */ /* 0x000fe400078e00ff */
[----:B-----5:R-:W-:Y:S02]  /*28ba0*/  IMAD R0, R21, R9, RZ ;  /* 0x0000000915007224 */ /* 0x020fe400078e02ff */
[----:B------:R-:W-:-:S07]  /*28bb0*/  IMAD.IADD R25, R20, 0x1, R25 ;  /* 0x0000000114197824 */ /* 0x000fce00078e0219 */
[----:B------:R-:W-:Y:S05]  /*28bc0*/  WARPSYNC.COLLECTIVE R15, `(.L_x_1817) ;  /* 0x000000000f087348 */ /* 0x000fea0003c00000 */
[----:B------:R0:W1:Y:S02]  /*28bd0*/  SHFL.IDX P6, R14, R13, R12, R11 ;  /* 0x0000000c0d0e7389 */ /* 0x00006400000c000b */
[----:B01----:R-:W-:Y:S01]  /*28be0*/  ENDCOLLECTIVE ;  /* 0x000000000000791b */ /* 0x003fe20003800000 */
.L_x_1817:
[C---:B------:R-:W-:Y:S01]  /*28bf0*/  VIADD R9, R25.reuse, 0x20 ;  /* 0x0000002019097836 */ /* 0x040fe20000000000 */
[----:B------:R-:W-:Y:S01]  /*28c00*/  ISETP.GE.AND P3, PT, R25, R0, PT ;  /* 0x000000001900720c */ /* 0x000fe20003f66270 */
[----:B------:R-:W-:Y:S02]  /*28c10*/  IMAD.MOV.U32 R13, RZ, RZ, R5 ;  /* 0x000000ffff0d7224 */ /* 0x000fe400078e0005 */
[----:B------:R-:W-:-:S10]  /*28c20*/  IMAD.MOV.U32 R2, RZ, RZ, R14 ;  /* 0x000000ffff027224 */ /* 0x000fd400078e000e */
[----:B------:R-:W-:Y:S05]  /*28c30*/  WARPSYNC.COLLECTIVE R15, `(.L_x_1818) ;  /* 0x000000000f087348 */ /* 0x000fea0003c00000 */
[----:B------:R0:W1:Y:S02]  /*28c40*/  SHFL.IDX P6, R14, R13, R12, R11 ;  /* 0x0000000c0d0e7389 */ /* 0x00006400000c000b */
[----:B01----:R-:W-:Y:S01]  /*28c50*/  ENDCOLLECTIVE ;  /* 0x000000000000791b */ /* 0x003fe20003800000 */
.L_x_1818:
[----:B------:R-:W-:Y:S02]  /*28c60*/  IMAD.MOV.U32 R13, RZ, RZ, R4 ;  /* 0x000000ffff0d7224 */ /* 0x000fe400078e0004 */
[----:B------:R-:W-:Y:S02]  /*28c70*/  IMAD.MOV.U32 R12, RZ, RZ, 0x1 ;  /* 0x00000001ff0c7424 */ /* 0x000fe400078e00ff */
[----:B------:R-:W-:-:S07]  /*28c80*/  IMAD.MOV.U32 R3, RZ, RZ, R14 ;  /* 0x000000ffff037224 */ /* 0x000fce00078e000e */
[----:B------:R-:W-:Y:S05]  /*28c90*/  WARPSYNC.COLLECTIVE R15, `(.L_x_1819) ;  /* 0x000000000f087348 */ /* 0x000fea0003c00000 */
[----:B------:R0:W1:Y:S02]  /*28ca0*/  SHFL.IDX P6, R14, R13, R12, R11 ;  /* 0x0000000c0d0e7389 */ /* 0x00006400000c000b */
[----:B01----:R-:W-:Y:S01]  /*28cb0*/  ENDCOLLECTIVE ;  /* 0x000000000000791b */ /* 0x003fe20003800000 */
.L_x_1819:
        /* <DEDUP_REMOVED lines=17> */
.L_x_1820:
[----:B------:R-:W-:Y:S02]  /*28dd0*/  IMAD.MOV.U32 R13, RZ, RZ, R4 ;  /* 0x000000ffff0d7224 */ /* 0x000fe400078e0004 */
[----:B------:R-:W-:Y:S02]  /*28de0*/  IMAD.MOV.U32 R12, RZ, RZ, 0x2 ;  /* 0x00000002ff0c7424 */ /* 0x000fe400078e00ff */
[----:B------:R-:W-:-:S07]  /*28df0*/  IMAD.MOV.U32 R3, RZ, RZ, R14 ;  /* 0x000000ffff037224 */ /* 0x000fce00078e000e */
[----:B------:R-:W-:Y:S05]  /*28e00*/  WARPSYNC.COLLECTIVE R15, `(.L_x_1821) ;  /* 0x000000000f087348 */ /* 0x000fea0003c00000 */
[----:B------:R0:W1:Y:S02]  /*28e10*/  SHFL.IDX P6, R14, R13, R12, R11 ;  /* 0x0000000c0d0e7389 */ /* 0x00006400000c000b */
[----:B01----:R-:W-:Y:S01]  /*28e20*/  ENDCOLLECTIVE ;  /* 0x000000000000791b */ /* 0x003fe20003800000 */
.L_x_1821:
        /* <DEDUP_REMOVED lines=18> */
.L_x_1822:
[----:B------:R-:W-:Y:S02]  /*28f50*/  IMAD.MOV.U32 R13, RZ, RZ, R4 ;  /* 0x000000ffff0d7224 */ /* 0x000fe400078e0004 */
[----:B------:R-:W-:Y:S02]  /*28f60*/  IMAD.MOV.U32 R12, RZ, RZ, 0x3 ;  /* 0x00000003ff0c7424 */ /* 0x000fe400078e00ff */
[----:B------:R-:W-:-:S07]  /*28f70*/  IMAD.MOV.U32 R3, RZ, RZ, R14 ;  /* 0x000000ffff037224 */ /* 0x000fce00078e000e */
[----:B------:R-:W-:Y:S05]  /*28f80*/  WARPSYNC.COLLECTIVE R15, `(.L_x_1823) ;  /* 0x000000000f087348 */ /* 0x000fea0003c00000 */
[----:B------:R0:W1:Y:S02]  /*28f90*/  SHFL.IDX P6, R14, R13, R12, R11 ;  /* 0x0000000c0d0e7389 */ /* 0x00006400000c000b */
[----:B01----:R-:W-:Y:S01]  /*28fa0*/  ENDCOLLECTIVE ;  /* 0x000000000000791b */ /* 0x003fe20003800000 */
.L_x_1823:
        /* <DEDUP_REMOVED lines=10> */
.L_x_1824:
        /* <DEDUP_REMOVED lines=13> */
.L_x_1825:
        /* <DEDUP_REMOVED lines=16> */
.L_x_1826:
[----:B------:R-:W-:Y:S02]  /*29220*/  IMAD.MOV.U32 R13, RZ, RZ, R6 ;  /* 0x000000ffff0d7224 */ /* 0x000fe400078e0006 */
[----:B------:R-:W-:Y:S02]  /*29230*/  IMAD.MOV.U32 R12, RZ, RZ, 0x1 ;  /* 0x00000001ff0c7424 */ /* 0x000fe400078e00ff */
[----:B------:R-:W-:-:S07]  /*29240*/  IMAD.MOV.U32 R3, RZ, RZ, R14 ;  /* 0x000000ffff037224 */ /* 0x000fce00078e000e */
[----:B------:R-:W-:Y:S05]  /*29250*/  WARPSYNC.COLLECTIVE R15, `(.L_x_1827) ;  /* 0x000000000f087348 */ /* 0x000fea0003c00000 */
[----:B------:R0:W1:Y:S02]  /*29260*/  SHFL.IDX P6, R14, R13, R12, R11 ;  /* 0x0000000c0d0e7389 */ /* 0x00006400000c000b */
[----:B01----:R-:W-:Y:S01]  /*29270*/  ENDCOLLECTIVE ;  /* 0x000000000000791b */ /* 0x003fe20003800000 */
.L_x_1827:
        /* <DEDUP_REMOVED lines=10> */
.L_x_1828:
        /* <DEDUP_REMOVED lines=8> */
.L_x_1690:
[----:B-1----:R1:W2:Y:S02]  /*293a0*/  SYNCS.PHASECHK.TRANS64.TRYWAIT P0, [R18+URZ+0x2d820], R0 ;  /* 0x02d82000120075a7 */ /* 0x0022a4000800017f */
[----:B--2---:R-:W-:Y:S05]  /*293b0*/  @!P0 NANOSLEEP.SYNCS 0x989680 ;  /* 0x009896800000895d */ /* 0x004fea0003900000 */
[----:B------:R-:W2:Y:S02]  /*293c0*/  @!P0 SYNCS.PHASECHK.TRANS64 P0, [R18+URZ+0x2d820], R0 ;  /* 0x02d82000120085a7 */ /* 0x000ea4000800007f */
[----:B--2---:R-:W-:Y:S05]  /*293d0*/  @!P0 BRA `(.L_x_1690) ;  /* 0xfffffffc00f08947 */ /* 0x004fea000383ffff */
[----:B------:R-:W-:Y:S05]  /*293e0*/  BRA `(.L_x_1830) ;  /* 0xffffffb000607947 */ /* 0x000fea000383ffff */
.L_x_1695:
[----:B0-----:R0:W1:Y:S02]  /*293f0*/  SYNCS.PHASECHK.TRANS64.TRYWAIT P0, [R5+URZ+0x2d840], R0 ;  /* 0x02d84000050075a7 */ /* 0x001064000800017f */
[----:B-1----:R-:W-:Y:S05]  /*29400*/  @!P0 NANOSLEEP.SYNCS 0x989680 ;  /* 0x009896800000895d */ /* 0x002fea0003900000 */
[----:B------:R-:W1:Y:S02]  /*29410*/  @!P0 SYNCS.PHASECHK.TRANS64 P0, [R5+URZ+0x2d840], R0 ;  /* 0x02d84000050085a7 */ /* 0x000e64000800007f */
[----:B-1----:R-:W-:Y:S05]  /*29420*/  @!P0 BRA `(.L_x_1695) ;  /* 0xfffffffc00f08947 */ /* 0x002fea000383ffff */
[----:B------:R-:W-:Y:S05]  /*29430*/  BRA `(.L_x_1831) ;  /* 0xffffffb400547947 */ /* 0x000fea000383ffff */
.L_x_1696:
        /* <DEDUP_REMOVED lines=8> */
.L_x_1833:
[----:B------:R-:W-:Y:S05]  /*294c0*/  BSYNC B1 ;  /* 0x0000000000017941 */ /* 0x000fea0003800000 */
.L_x_1832:
        /* <DEDUP_REMOVED lines=13> */
.L_x_1834:
        /* <DEDUP_REMOVED lines=8> */
.L_x_1835:
        /* <DEDUP_REMOVED lines=14> */
.L_x_1836:
[----:B------:R-:W-:Y:S02]  /*29700*/  IMAD.MOV.U32 R13, RZ, RZ, R7 ;  /* 0x000000ffff0d7224 */ /* 0x000fe400078e0007 */
[----:B------:R-:W-:Y:S02]  /*29710*/  IMAD.MOV.U32 R12, RZ, RZ, 0x2 ;  /* 0x00000002ff0c7424 */ /* 0x000fe400078e00ff */
[----:B------:R-:W-:-:S07]  /*29720*/  IMAD.MOV.U32 R2, RZ, RZ, R14 ;  /* 0x000000ffff027224 */ /* 0x000fce00078e000e */
[----:B------:R-:W-:Y:S05]  /*29730*/  WARPSYNC.COLLECTIVE R15, `(.L_x_1837) ;  /* 0x000000000f087348 */ /* 0x000fea0003c00000 */
[----:B------:R0:W1:Y:S02]  /*29740*/  SHFL.IDX P6, R14, R13, R12, R11 ;  /* 0x0000000c0d0e7389 */ /* 0x00006400000c000b */
[----:B01----:R-:W-:Y:S01]  /*29750*/  ENDCOLLECTIVE ;  /* 0x000000000000791b */ /* 0x003fe20003800000 */
.L_x_1837:
        /* <DEDUP_REMOVED lines=13> */
.L_x_1838:
[----:B------:R-:W-:Y:S02]  /*29830*/  IMAD.MOV.U32 R13, RZ, RZ, R7 ;  /* 0x000000ffff0d7224 */ /* 0x000fe400078e0007 */
[----:B------:R-:W-:Y:S02]  /*29840*/  IMAD.MOV.U32 R12, RZ, RZ, 0x3 ;  /* 0x00000003ff0c7424 */ /* 0x000fe400078e00ff */
[----:B------:R-:W-:-:S07]  /*29850*/  IMAD.MOV.U32 R2, RZ, RZ, R14 ;  /* 0x000000ffff027224 */ /* 0x000fce00078e000e */
[----:B------:R-:W-:Y:S05]  /*29860*/  WARPSYNC.COLLECTIVE R15, `(.L_x_1839) ;  /* 0x000000000f087348 */ /* 0x000fea0003c00000 */
[----:B------:R0:W1:Y:S02]  /*29870*/  SHFL.IDX P6, R14, R13, R12, R11 ;  /* 0x0000000c0d0e7389 */ /* 0x00006400000c000b */
[----:B01----:R-:W-:Y:S01]  /*29880*/  ENDCOLLECTIVE ;  /* 0x000000000000791b */ /* 0x003fe20003800000 */
.L_x_1839:
        /* <DEDUP_REMOVED lines=14> */
.L_x_1840:
[----:B------:R-:W-:Y:S01]  /*29970*/  IMAD.MOV.U32 R2, RZ, RZ, R14 ;  /* 0x000000ffff027224 */ /* 0x000fe200078e000e */
[----:B------:R-:W-:Y:S06]  /*29980*/  BRA `(.L_x_1841) ;  /* 0xffffffb000d47947 */ /* 0x000fec000383ffff */
.L_x_1701:
[----:B-1----:R1:W2:Y:S02]  /*29990*/  SYNCS.PHASECHK.TRANS64.TRYWAIT P0, [R5+URZ+0x2d860], R2 ;  /* 0x02d86002050075a7 */ /* 0x0022a4000800017f */
[----:B--2---:R-:W-:Y:S05]  /*299a0*/  @!P0 NANOSLEEP.SYNCS 0x989680 ;  /* 0x009896800000895d */ /* 0x004fea0003900000 */
[----:B------:R-:W2:Y:S02]  /*299b0*/  @!P0 SYNCS.PHASECHK.TRANS64 P0, [R5+URZ+0x2d860], R2 ;  /* 0x02d86002050085a7 */ /* 0x000ea4000800007f */
[----:B--2---:R-:W-:Y:S05]  /*299c0*/  @!P0 BRA `(.L_x_1701) ;  /* 0xfffffffc00f08947 */ /* 0x004fea000383ffff */
[----:B------:R-:W-:Y:S05]  /*299d0*/  BRA `(.L_x_1842) ;  /* 0xffffffb400387947 */ /* 0x000fea000383ffff */
.L_x_1702:
        /* <DEDUP_REMOVED lines=8> */
.L_x_1844:
[----:B------:R-:W-:Y:S05]  /*29a60*/  BSYNC B1 ;  /* 0x0000000000017941 */ /* 0x000fea0003800000 */
.L_x_1843:
        /* <DEDUP_REMOVED lines=9> */
.L_x_1845:
[----:B------:R-:W-:Y:S02]  /*29b00*/  IMAD.MOV.U32 R13, RZ, RZ, R22 ;  /* 0x000000ffff0d7224 */ /* 0x000fe400078e0016 */
[----:B------:R-:W-:Y:S02]  /*29b10*/  IMAD.MOV.U32 R12, RZ, RZ, 0x1 ;  /* 0x00000001ff0c7424 */ /* 0x000fe400078e00ff */
[----:B------:R-:W-:-:S07]  /*29b20*/  IMAD.MOV.U32 R2, RZ, RZ, R14 ;  /* 0x000000ffff027224 */ /* 0x000fce00078e000e */
[----:B------:R-:W-:Y:S05]  /*29b30*/  WARPSYNC.COLLECTIVE R15, `(.L_x_1846) ;  /* 0x000000000f087348 */ /* 0x000fea0003c00000 */
[----:B------:R0:W1:Y:S02]  /*29b40*/  SHFL.IDX P6, R14, R13, R12, R11 ;  /* 0x0000000c0d0e7389 */ /* 0x00006400000c000b */
[----:B01----:R-:W-:Y:S01]  /*29b50*/  ENDCOLLECTIVE ;  /* 0x000000000000791b */ /* 0x003fe20003800000 */
.L_x_1846:
        /* <DEDUP_REMOVED lines=16> */
.L_x_1847:
[----:B------:R-:W-:Y:S02]  /*29c60*/  IMAD.MOV.U32 R13, RZ, RZ, R22 ;  /* 0x000000ffff0d7224 */ /* 0x000fe400078e0016 */
[----:B------:R-:W-:Y:S02]  /*29c70*/  IMAD.MOV.U32 R12, RZ, RZ, 0x2 ;  /* 0x00000002ff0c7424 */ /* 0x000fe400078e00ff */
[----:B------:R-:W-:-:S07]  /*29c80*/  IMAD.MOV.U32 R2, RZ, RZ, R14 ;  /* 0x000000ffff027224 */ /* 0x000fce00078e000e */
[----:B------:R-:W-:Y:S05]  /*29c90*/  WARPSYNC.COLLECTIVE R15, `(.L_x_1848) ;  /* 0x000000000f087348 */ /* 0x000fea0003c00000 */
[----:B------:R0:W1:Y:S02]  /*29ca0*/  SHFL.IDX P6, R14, R13, R12, R11 ;  /* 0x0000000c0d0e7389 */ /* 0x00006400000c000b */
[----:B01----:R-:W-:Y:S01]  /*29cb0*/  ENDCOLLECTIVE ;  /* 0x000000000000791b */ /* 0x003fe20003800000 */
.L_x_1848:
        /* <DEDUP_REMOVED lines=16> */
.L_x_1849:
[----:B------:R-:W-:Y:S02]  /*29dc0*/  IMAD.MOV.U32 R13, RZ, RZ, R22 ;  /* 0x000000ffff0d7224 */ /* 0x000fe400078e0016 */
[----:B------:R-:W-:Y:S02]  /*29dd0*/  IMAD.MOV.U32 R12, RZ, RZ, 0x3 ;  /* 0x00000003ff0c7424 */ /* 0x000fe400078e00ff */
[----:B------:R-:W-:-:S07]  /*29de0*/  IMAD.MOV.U32 R2, RZ, RZ, R14 ;  /* 0x000000ffff027224 */ /* 0x000fce00078e000e */
[----:B------:R-:W-:Y:S05]  /*29df0*/  WARPSYNC.COLLECTIVE R15, `(.L_x_1850) ;  /* 0x000000000f087348 */ /* 0x000fea0003c00000 */
[----:B------:R0:W1:Y:S02]  /*29e00*/  SHFL.IDX P6, R14, R13, R12, R11 ;  /* 0x0000000c0d0e7389 */ /* 0x00006400000c000b */
[----:B01----:R-:W-:Y:S01]  /*29e10*/  ENDCOLLECTIVE ;  /* 0x000000000000791b */ /* 0x003fe20003800000 */
.L_x_1850:
        /* <DEDUP_REMOVED lines=13> */
.L_x_1851:
        /* <DEDUP_REMOVED lines=8> */
.L_x_1710:
[----:B-1----:R1:W2:Y:S02]  /*29f70*/  SYNCS.PHASECHK.TRANS64.TRYWAIT P0, [R0+URZ+0x2d860], R3 ;  /* 0x02d86003000075a7 */ /* 0x0022a4000800017f */
[----:B--2---:R-:W-:Y:S05]  /*29f80*/  @!P0 NANOSLEEP.SYNCS 0x989680 ;  /* 0x009896800000895d */ /* 0x004fea0003900000 */
[----:B------:R-:W2:Y:S02]  /*29f90*/  @!P0 SYNCS.PHASECHK.TRANS64 P0, [R0+URZ+0x2d860], R3 ;  /* 0x02d86003000085a7 */ /* 0x000ea4000800007f */
[----:B--2---:R-:W-:Y:S05]  /*29fa0*/  @!P0 BRA `(.L_x_1710) ;  /* 0xfffffffc00f08947 */ /* 0x004fea000383ffff */
[----:B------:R-:W-:Y:S05]  /*29fb0*/  BRA `(.L_x_1853) ;  /* 0xffffffb400b87947 */ /* 0x000fea000383ffff */
.L_x_1711:
        /* <DEDUP_REMOVED lines=8> */
.L_x_1855:
[----:B------:R-:W-:Y:S05]  /*2a040*/  BSYNC B0 ;  /* 0x0000000000007941 */ /* 0x000fea0003800000 */
.L_x_1854:
        /* <DEDUP_REMOVED lines=10> */
.L_x_1856:
        /* <DEDUP_REMOVED lines=17> */
.L_x_1857:
        /* <DEDUP_REMOVED lines=14> */
.L_x_1858:
[----:B------:R-:W-:Y:S02]  /*2a2e0*/  IMAD.MOV.U32 R13, RZ, RZ, R22 ;  /* 0x000000ffff0d7224 */ /* 0x000fe400078e0016 */
[----:B------:R-:W-:Y:S01]  /*2a2f0*/  IMAD.MOV.U32 R12, RZ, RZ, 0x2 ;  /* 0x00000002ff0c7424 */ /* 0x000fe200078e00ff */
[----:B------:R-:W-:-:S13]  /*2a300*/  IADD3 R2, P4, R14, R5, RZ ;  /* 0x000000050e027210 */ /* 0x000fda0007f9e0ff */
[----:B------:R-:W-:Y:S05]  /*2a310*/  WARPSYNC.COLLECTIVE R15, `(.L_x_1859) ;  /* 0x000000000f087348 */ /* 0x000fea0003c00000 */
[----:B------:R0:W1:Y:S02]  /*2a320*/  SHFL.IDX P6, R14, R13, R12, R11 ;  /* 0x0000000c0d0e7389 */ /* 0x00006400000c000b */
[----:B01----:R-:W-:Y:S01]  /*2a330*/  ENDCOLLECTIVE ;  /* 0x000000000000791b */ /* 0x003fe20003800000 */
.L_x_1859:
        /* <DEDUP_REMOVED lines=15> */
.L_x_1860:
[----:B------:R-:W-:Y:S02]  /*2a430*/  IMAD.MOV.U32 R13, RZ, RZ, R22 ;  /* 0x000000ffff0d7224 */ /* 0x000fe400078e0016 */
[----:B------:R-:W-:Y:S01]  /*2a440*/  IMAD.MOV.U32 R12, RZ, RZ, 0x3 ;  /* 0x00000003ff0c7424 */ /* 0x000fe200078e00ff */
[----:B------:R-:W-:-:S13]  /*2a450*/  IADD3 R2, P4, R14, R5, RZ ;  /* 0x000000050e027210 */ /* 0x000fda0007f9e0ff */
[----:B------:R-:W-:Y:S05]  /*2a460*/  WARPSYNC.COLLECTIVE R15, `(.L_x_1861) ;  /* 0x000000000f087348 */ /* 0x000fea0003c00000 */
[----:B------:R0:W1:Y:S02]  /*2a470*/  SHFL.IDX P6, R14, R13, R12, R11 ;  /* 0x0000000c0d0e7389 */ /* 0x00006400000c000b */
[----:B01----:R-:W-:Y:S01]  /*2a480*/  ENDCOLLECTIVE ;  /* 0x000000000000791b */ /* 0x003fe20003800000 */
.L_x_1861:
        /* <DEDUP_REMOVED lines=14> */
.L_x_1862:
[----:B------:R-:W-:Y:S05]  /*2a570*/  BRA `(.L_x_1863) ;  /* 0xffffffb400187947 */ /* 0x000fea000383ffff */
.L_x_1716:
[----:B------:R-:W-:Y:S01]  /*2a580*/  BSSY B0, `(.L_x_1864) ;  /* 0x0000008000007945 */ /* 0x000fe20003800000 */
[----:B------:R-:W-:Y:S02]  /*2a590*/  IMAD.MOV.U32 R13, RZ, RZ, R24 ;  /* 0x000000ffff0d7224 */ /* 0x000fe400078e0018 */
[----:B-1----:R-:W-:Y:S02]  /*2a5a0*/  IMAD.MOV.U32 R12, RZ, RZ, RZ ;  /* 0x000000ffff0c7224 */ /* 0x002fe400078e00ff */
[----:B------:R-:W-:Y:S02]  /*2a5b0*/  IMAD.MOV.U32 R11, RZ, RZ, 0x1f ;  /* 0x0000001fff0b7424 */ /* 0x000fe400078e00ff */
[----:B------:R-:W-:-:S07]  /*2a5c0*/  IMAD.MOV.U32 R15, RZ, RZ, -0x1 ;  /* 0xffffffffff0f7424 */ /* 0x000fce00078e00ff */
[----:B0----5:R-:W-:Y:S05]  /*2a5d0*/  WARPSYNC.COLLECTIVE R15, `(.L_x_1865) ;  /* 0x000000000f087348 */ /* 0x021fea0003c00000 */
[----:B------:R1:W2:Y:S02]  /*2a5e0*/  SHFL.IDX P6, R14, R13, R12, R11 ;  /* 0x0000000c0d0e7389 */ /* 0x0002a400000c000b */
[----:B012--5:R-:W-:Y:S01]  /*2a5f0*/  ENDCOLLECTIVE ;  /* 0x000000000000791b */ /* 0x027fe20003800000 */
.L_x_1865:
[----:B------:R-:W-:Y:S05]  /*2a600*/  BSYNC B0 ;  /* 0x0000000000007941 */ /* 0x000fea0003800000 */
.L_x_1864:
        /* <DEDUP_REMOVED lines=9> */
.L_x_1866:
        /* <DEDUP_REMOVED lines=23> */
.L_x_1867:
[----:B------:R-:W-:Y:S01]  /*2a810*/  IMAD.MOV.U32 R12, RZ, RZ, 0x2 ;  /* 0x00000002ff0c7424 */ /* 0x000fe200078e00ff */
[----:B------:R-:W-:-:S05]  /*2a820*/  SEL R4, R14, RZ, P1 ;  /* 0x000000ff0e047207 */ /* 0x000fca0000800000 */
[----:B------:R-:W-:-:S04]  /*2a830*/  IMAD.IADD R4, R13, 0x1, R4 ;  /* 0x000000010d047824 */ /* 0x000fc800078e0204 */
[----:B------:R-:W-:-:S07]  /*2a840*/  IMAD.MOV.U32 R13, RZ, RZ, R4 ;  /* 0x000000ffff0d7224 */ /* 0x000fce00078e0004 */
[----:B------:R-:W-:Y:S05]  /*2a850*/  WARPSYNC.COLLECTIVE R15, `(.L_x_1868) ;  /* 0x000000000f087348 */ /* 0x000fea0003c00000 */
[----:B------:R0:W1:Y:S02]  /*2a860*/  SHFL.UP P6, R14, R13, R12, R11 ;  /* 0x0400000c0d0e7389 */ /* 0x00006400000c000b */
[----:B01----:R-:W-:Y:S01]  /*2a870*/  ENDCOLLECTIVE ;  /* 0x000000000000791b */ /* 0x003fe20003800000 */
.L_x_1868:
[----:B------:R-:W-:Y:S01]  /*2a880*/  IMAD.MOV.U32 R12, RZ, RZ, 0x4 ;  /* 0x00000004ff0c7424 */ /* 0x000fe200078e00ff */
[----:B------:R-:W-:-:S05]  /*2a890*/  SEL R3, R14, RZ, P2 ;  /* 0x000000ff0e037207 */ /* 0x000fca0001000000 */
[----:B------:R-:W-:-:S04]  /*2a8a0*/  IMAD.IADD R2, R4, 0x1, R3 ;  /* 0x0000000104027824 */ /* 0x000fc800078e0203 */
[----:B------:R-:W-:-:S07]  /*2a8b0*/  IMAD.MOV.U32 R13, RZ, RZ, R2 ;  /* 0x000000ffff0d7224 */ /* 0x000fce00078e0002 */
[----:B------:R-:W-:Y:S05]  /*2a8c0*/  WARPSYNC.COLLECTIVE R15, `(.L_x_1869) ;  /* 0x000000000f087348 */ /* 0x000fea0003c00000 */
[----:B------:R0:W1:Y:S02]  /*2a8d0*/  SHFL.UP P6, R14, R13, R12, R11 ;  /* 0x0400000c0d0e7389 */ /* 0x00006400000c000b */
[----:B01----:R-:W-:Y:S01]  /*2a8e0*/  ENDCOLLECTIVE ;  /* 0x000000000000791b */ /* 0x003fe20003800000 */
.L_x_1869:
[----:B------:R-:W-:Y:S01]  /*2a8f0*/  IMAD.MOV.U32 R12, RZ, RZ, 0x8 ;  /* 0x00000008ff0c7424 */ /* 0x000fe200078e00ff */
[----:B------:R-:W-:-:S05]  /*2a900*/  SEL R3, R14, RZ, P3 ;  /* 0x000000ff0e037207 */ /* 0x000fca0001800000 */
[----:B------:R-:W-:-:S04]  /*2a910*/  IMAD.IADD R3, R2, 0x1, R3 ;  /* 0x0000000102037824 */ /* 0x000fc800078e0203 */
[----:B------:R-:W-:-:S07]  /*2a920*/  IMAD.MOV.U32 R13, RZ, RZ, R3 ;  /* 0x000000ffff0d7224 */ /* 0x000fce00078e0003 */
[----:B------:R-:W-:Y:S05]  /*2a930*/  WARPSYNC.COLLECTIVE R15, `(.L_x_1870) ;  /* 0x000000000f087348 */ /* 0x000fea0003c00000 */
[----:B------:R0:W1:Y:S02]  /*2a940*/  SHFL.UP P6, R14, R13, R12, R11 ;  /* 0x0400000c0d0e7389 */ /* 0x00006400000c000b */
[----:B01----:R-:W-:Y:S01]  /*2a950*/  ENDCOLLECTIVE ;  /* 0x000000000000791b */ /* 0x003fe20003800000 */
.L_x_1870:
[----:B------:R-:W-:Y:S01]  /*2a960*/  IMAD.MOV.U32 R12, RZ, RZ, 0x10 ;  /* 0x00000010ff0c7424 */ /* 0x000fe200078e00ff */
[----:B------:R-:W-:-:S05]  /*2a970*/  SEL R4, R14, RZ, P4 ;  /* 0x000000ff0e047207 */ /* 0x000fca0002000000 */
[----:B------:R-:W-:-:S04]  /*2a980*/  IMAD.IADD R4, R3, 0x1, R4 ;  /* 0x0000000103047824 */ /* 0x000fc800078e0204 */
[----:B------:R-:W-:-:S07]  /*2a990*/  IMAD.MOV.U32 R13, RZ, RZ, R4 ;  /* 0x000000ffff0d7224 */ /* 0x000fce00078e0004 */
[----:B------:R-:W-:Y:S05]  /*2a9a0*/  WARPSYNC.COLLECTIVE R15, `(.L_x_1871) ;  /* 0x000000000f087348 */ /* 0x000fea0003c00000 */
[----:B------:R0:W1:Y:S02]  /*2a9b0*/  SHFL.UP P6, R14, R13, R12, R11 ;  /* 0x0400000c0d0e7389 */ /* 0x00006400000c000b */
[----:B01----:R-:W-:Y:S01]  /*2a9c0*/  ENDCOLLECTIVE ;  /* 0x000000000000791b */ /* 0x003fe20003800000 */
.L_x_1871:
        /* <DEDUP_REMOVED lines=8> */
.L_x_1872:
[----:B------:R-:W-:Y:S05]  /*2aa50*/  BRA `(.L_x_1873) ;  /* 0xffffffb4003c7947 */ /* 0x000fea000383ffff */
.L_x_1719:
[----:B------:R-:W-:Y:S01]  /*2aa60*/  BSSY B0, `(.L_x_1874) ;  /* 0x0000007000007945 */ /* 0x000fe20003800000 */
[----:B-1----:R-:W-:Y:S02]  /*2aa70*/  IMAD.MOV.U32 R12, RZ, RZ, 0x1 ;  /* 0x00000001ff0c7424 */ /* 0x002fe400078e00ff */
[----:B------:R-:W-:Y:S02]  /*2aa80*/  IMAD.MOV.U32 R11, RZ, RZ, RZ ;  /* 0x000000ffff0b7224 */ /* 0x000fe400078e00ff */
[----:B------:R-:W-:-:S07]  /*2aa90*/  IMAD.MOV.U32 R15, RZ, RZ, -0x1 ;  /* 0xffffffffff0f7424 */ /* 0x000fce00078e00ff */
[----:B-----5:R-:W-:Y:S05]  /*2aaa0*/  WARPSYNC.COLLECTIVE R15, `(.L_x_1875) ;  /* 0x000000000f087348 */ /* 0x020fea0003c00000 */
[----:B------:R0:W1:Y:S02]  /*2aab0*/  SHFL.UP P6, R14, R13, R12, R11 ;  /* 0x0400000c0d0e7389 */ /* 0x00006400000c000b */
[----:B01---5:R-:W-:Y:S01]  /*2aac0*/  ENDCOLLECTIVE ;  /* 0x000000000000791b */ /* 0x023fe20003800000 */
.L_x_1875:
[----:B------:R-:W-:Y:S05]  /*2aad0*/  BSYNC B0 ;  /* 0x0000000000007941 */ /* 0x000fea0003800000 */
.L_x_1874:
        /* <DEDUP_REMOVED lines=8> */
.L_x_1876:
[----:B------:R-:W-:Y:S01]  /*2ab60*/  IMAD.MOV.U32 R12, RZ, RZ, 0x4 ;  /* 0x00000004ff0c7424 */ /* 0x000fe200078e00ff */
[----:B------:R-:W-:-:S05]  /*2ab70*/  SEL R14, R14, RZ, P2 ;  /* 0x000000ff0e0e7207 */ /* 0x000fca0001000000 */
[----:B------:R-:W-:-:S04]  /*2ab80*/  IMAD.IADD R3, R13, 0x1, R14 ;  /* 0x000000010d037824 */ /* 0x000fc800078e020e */
[----:B------:R-:W-:-:S07]  /*2ab90*/  IMAD.MOV.U32 R13, RZ, RZ, R3 ;  /* 0x000000ffff0d7224 */ /* 0x000fce00078e0003 */
[----:B------:R-:W-:Y:S05]  /*2aba0*/  WARPSYNC.COLLECTIVE R15, `(.L_x_1877) ;  /* 0x000000000f087348 */ /* 0x000fea0003c00000 */
[----:B------:R0:W1:Y:S02]  /*2abb0*/  SHFL.UP P6, R14, R13, R12, R11 ;  /* 0x0400000c0d0e7389 */ /* 0x00006400000c000b */
[----:B01----:R-:W-:Y:S01]  /*2abc0*/  ENDCOLLECTIVE ;  /* 0x000000000000791b */ /* 0x003fe20003800000 */
.L_x_1877:
[----:B------:R-:W-:Y:S01]  /*2abd0*/  IMAD.MOV.U32 R12, RZ, RZ, 0x8 ;  /* 0x00000008ff0c7424 */ /* 0x000fe200078e00ff */
[----:B------:R-:W-:-:S05]  /*2abe0*/  SEL R4, R14, RZ, P3 ;  /* 0x000000ff0e047207 */ /* 0x000fca0001800000 */
[----:B------:R-:W-:-:S04]  /*2abf0*/  IMAD.IADD R4, R3, 0x1, R4 ;  /* 0x0000000103047824 */ /* 0x000fc800078e0204 */
[----:B------:R-:W-:-:S07]  /*2ac00*/  IMAD.MOV.U32 R13, RZ, RZ, R4 ;  /* 0x000000ffff0d7224 */ /* 0x000fce00078e0004 */
[----:B------:R-:W-:Y:S05]  /*2ac10*/  WARPSYNC.COLLECTIVE R15, `(.L_x_1878) ;  /* 0x000000000f087348 */ /* 0x000fea0003c00000 */
[----:B------:R0:W1:Y:S02]  /*2ac20*/  SHFL.UP P6, R14, R13, R12, R11 ;  /* 0x0400000c0d0e7389 */ /* 0x00006400000c000b */
[----:B01----:R-:W-:Y:S01]  /*2ac30*/  ENDCOLLECTIVE ;  /* 0x000000000000791b */ /* 0x003fe20003800000 */
.L_x_1878:
[----:B------:R-:W-:Y:S01]  /*2ac40*/  IMAD.MOV.U32 R12, RZ, RZ, 0x10 ;  /* 0x00000010ff0c7424 */ /* 0x000fe200078e00ff */
[----:B------:R-:W-:-:S05]  /*2ac50*/  SEL R7, R14, RZ, P4 ;  /* 0x000000ff0e077207 */ /* 0x000fca0002000000 */
[----:B------:R-:W-:-:S04]  /*2ac60*/  IMAD.IADD R7, R4, 0x1, R7 ;  /* 0x0000000104077824 */ /* 0x000fc800078e0207 */
[----:B------:R-:W-:-:S07]  /*2ac70*/  IMAD.MOV.U32 R13, RZ, RZ, R7 ;  /* 0x000000ffff0d7224 */ /* 0x000fce00078e0007 */
[----:B------:R-:W-:Y:S05]  /*2ac80*/  WARPSYNC.COLLECTIVE R15, `(.L_x_1879) ;  /* 0x000000000f087348 */ /* 0x000fea0003c00000 */
[----:B------:R0:W1:Y:S02]  /*2ac90*/  SHFL.UP P6, R14, R13, R12, R11 ;  /* 0x0400000c0d0e7389 */ /* 0x00006400000c000b */
[----:B01----:R-:W-:Y:S01]  /*2aca0*/  ENDCOLLECTIVE ;  /* 0x000000000000791b */ /* 0x003fe20003800000 */
.L_x_1879:
        /* <DEDUP_REMOVED lines=8> */
.L_x_1880:
[----:B------:R-:W-:Y:S05]  /*2ad30*/  BRA `(.L_x_1881) ;  /* 0xffffffb400287947 */ /* 0x000fea000383ffff */
.L_x_1721:
[----:B------:R-:W-:Y:S01]  /*2ad40*/  BSSY B0, `(.L_x_1882) ;  /* 0x0000006000007945 */ /* 0x000fe20003800000 */
[----:B------:R-:W-:Y:S01]  /*2ad50*/  PLOP3.LUT P6, PT, P6, PT, PT, 0x8, 0x0 ;  /* 0x000000000000781c */ /* 0x000fe200037ce170 */
[----:B------:R-:W-:-:S12]  /*2ad60*/  IMAD.MOV.U32 R15, RZ, RZ, -0x1 ;  /* 0xffffffffff0f7424 */ /* 0x000fd800078e00ff */
[----:B01---5:R-:W-:Y:S05]  /*2ad70*/  WARPSYNC.COLLECTIVE R15, `(.L_x_1883) ;  /* 0x000000000f087348 */ /* 0x023fea0003c00000 */
[----:B------:R-:W-:Y:S01]  /*2ad80*/  VOTE.ANY R14, PT, P6 ;  /* 0x00000000000e7806 */ /* 0x000fe200030e0100 */
[----:B01---5:R-:W-:Y:S06]  /*2ad90*/  ENDCOLLECTIVE ;  /* 0x000000000000791b */ /* 0x023fec0003800000 */
.L_x_1883:
[----:B------:R-:W-:Y:S05]  /*2ada0*/  BSYNC B0 ;  /* 0x0000000000007941 */ /* 0x000fea0003800000 */
.L_x_1882:
        /* <DEDUP_REMOVED lines=10> */
.L_x_1884:
[----:B------:R-:W-:Y:S02]  /*2ae50*/  IMAD.MOV.U32 R13, RZ, RZ, R5 ;  /* 0x000000ffff0d7224 */ /* 0x000fe400078e0005 */
[----:B------:R-:W-:-:S07]  /*2ae60*/  IMAD.MOV.U32 R25, RZ, RZ, R14 ;  /* 0x000000ffff197224 */ /* 0x000fce00078e000e */
[----:B------:R-:W-:Y:S05]  /*2ae70*/  WARPSYNC.COLLECTIVE R15, `(.L_x_1885) ;  /* 0x000000000f087348 */ /* 0x000fea0003c00000 */
[----:B------:R0:W1:Y:S02]  /*2ae80*/  SHFL.IDX P6, R14, R13, R12, R11 ;  /* 0x0000000c0d0e7389 */ /* 0x00006400000c000b */
[----:B01----:R-:W-:Y:S01]  /*2ae90*/  ENDCOLLECTIVE ;  /* 0x000000000000791b */ /* 0x003fe20003800000 */
.L_x_1885:
[----:B------:R-:W-:Y:S01]  /*2aea0*/  IMAD.MOV.U32 R5, RZ, RZ, R14 ;  /* 0x000000ffff057224 */ /* 0x000fe200078e000e */
[----:B------:R-:W-:Y:S06]  /*2aeb0*/  BRA `(.L_x_1886) ;  /* 0xffffffb400087947 */ /* 0x000fec000383ffff */
.L_x_1723:
[----:B------:R-:W-:Y:S01]  /*2aec0*/  BSSY B0, `(.L_x_1887) ;  /* 0x0000007000007945 */ /* 0x000fe20003800000 */
[----:B------:R-:W-:Y:S02]  /*2aed0*/  IMAD.MOV.U32 R13, RZ, RZ, R2 ;  /* 0x000000ffff0d7224 */ /* 0x000fe400078e0002 */
[----:B------:R-:W-:Y:S02]  /*2aee0*/  IMAD.MOV.U32 R11, RZ, RZ, 0x1f ;  /* 0x0000001fff0b7424 */ /* 0x000fe400078e00ff */
[----:B------:R-:W-:-:S07]  /*2aef0*/  IMAD.MOV.U32 R15, RZ, RZ, -0x1 ;  /* 0xffffffffff0f7424 */ /* 0x000fce00078e00ff */
[----:B0-2345:R-:W-:Y:S05]  /*2af00*/  WARPSYNC.COLLECTIVE R15, `(.L_x_1888) ;  /* 0x000000000f087348 */ /* 0x03dfea0003c00000 */
[----:B------:R1:W0:Y:S02]  /*2af10*/  SHFL.IDX P6, R14, R13, R12, R11 ;  /* 0x0000000c0d0e7389 */ /* 0x00022400000c000b */
[----:B012345:R-:W-:Y:S01]  /*2af20*/  ENDCOLLECTIVE ;  /* 0x000000000000791b */ /* 0x03ffe20003800000 */
.L_x_1888:
[----:B------:R-:W-:Y:S05]  /*2af30*/  BSYNC B0 ;  /* 0x0000000000007941 */ /* 0x000fea0003800000 */
.L_x_1887:
[----:B------:R-:W-:Y:S01]  /*2af40*/  IMAD.MOV.U32 R24, RZ, RZ, R14 ;  /* 0x000000ffff187224 */ /* 0x000fe200078e000e */
[----:B------:R-:W-:Y:S06]  /*2af50*/  BRA `(.L_x_1722) ;  /* 0xffffffb000f87947 */ /* 0x000fec000383ffff */
.L_x_1729:
[----:B0-----:R0:W4:Y:S02]  /*2af60*/  SYNCS.PHASECHK.TRANS64.TRYWAIT P0, [R5+URZ+0x2d820], R0 ;  /* 0x02d82000050075a7 */ /* 0x001124000800017f */
[----:B----4-:R-:W-:Y:S05]  /*2af70*/  @!P0 NANOSLEEP.SYNCS 0x989680 ;  /* 0x009896800000895d */ /* 0x010fea0003900000 */
[----:B------:R-:W4:Y:S02]  /*2af80*/  @!P0 SYNCS.PHASECHK.TRANS64 P0, [R5+URZ+0x2d820], R0 ;  /* 0x02d82000050085a7 */ /* 0x000f24000800007f */
[----:B----4-:R-:W-:Y:S05]  /*2af90*/  @!P0 BRA `(.L_x_1729) ;  /* 0xfffffffc00f08947 */ /* 0x010fea000383ffff */
[----:B------:R-:W-:Y:S05]  /*2afa0*/  BRA `(.L_x_1889) ;  /* 0xffffffbc00547947 */ /* 0x000fea000383ffff */
.L_x_1730:
[----:B------:R-:W4:Y:S01]  /*2afb0*/  S2R R2, SR_TID.X ;  /* 0x0000000000027919 */ /* 0x000f220000002100 */
[----:B------:R-:W-:Y:S01]  /*2afc0*/  BSSY B0, `(.L_x_1890) ;  /* 0x000000a000007945 */ /* 0x000fe20003800000 */
[----:B-1----:R-:W-:Y:S02]  /*2afd0*/  IMAD.MOV.U32 R12, RZ, RZ, RZ ;  /* 0x000000ffff0c7224 */ /* 0x002fe400078e00ff */
[----:B------:R-:W-:Y:S02]  /*2afe0*/  IMAD.MOV.U32 R11, RZ, RZ, 0x1f ;  /* 0x0000001fff0b7424 */ /* 0x000fe400078e00ff */
[----:B------:R-:W-:Y:S01]  /*2aff0*/  IMAD.MOV.U32 R15, RZ, RZ, -0x1 ;  /* 0xffffffffff0f7424 */ /* 0x000fe200078e00ff */
[----:B----4-:R-:W-:-:S04]  /*2b000*/  SHF.R.U32.HI R2, RZ, 0x5, R2 ;  /* 0x00000005ff027819 */ /* 0x010fc80000011602 */
[----:B------:R-:W-:-:S05]  /*2b010*/  LOP3.LUT R2, R2, 0x3, RZ, 0xc0, !PT ;  /* 0x0000000302027812 */ /* 0x000fca00078ec0ff */
[----:B------:R-:W-:-:S07]  /*2b020*/  IMAD.MOV.U32 R13, RZ, RZ, R2 ;  /* 0x000000ffff0d7224 */ /* 0x000fce00078e0002 */
[----:B0-23-5:R-:W-:Y:S05]  /*2b030*/  WARPSYNC.COLLECTIVE R15, `(.L_x_1891) ;  /* 0x000000000f087348 */ /* 0x02dfea0003c00000 */
[----:B------:R1:W4:Y:S02]  /*2b040*/  SHFL.IDX P6, R14, R13, R12, R11 ;  /* 0x0000000c0d0e7389 */ /* 0x00032400000c000b */
[----:B012345:R-:W-:Y:S01]  /*2b050*/  ENDCOLLECTIVE ;  /* 0x000000000000791b */ /* 0x03ffe20003800000 */
.L_x_1891:
[----:B------:R-:W-:Y:S05]  /*2b060*/  BSYNC B0 ;  /* 0x0000000000007941 */ /* 0x000fea0003800000 */
.L_x_1890:
[----:B------:R-:W-:Y:S05]  /*2b070*/  BRA `(.L_x_1892) ;  /* 0xffffffbc003c7947 */ /* 0x000fea000383ffff */
.L_x_1731:
[----:B------:R-:W-:Y:S01]  /*2b080*/  BSSY B0, `(.L_x_1893) ;  /* 0x0000006000007945 */ /* 0x000fe20003800000 */
[----:B------:R-:W-:-:S07]  /*2b090*/  IMAD.MOV.U32 R15, RZ, RZ, -0x1 ;  /* 0xffffffffff0f7424 */ /* 0x000fce00078e00ff */
[----:B0123-5:R-:W-:Y:S05]  /*2b0a0*/  WARPSYNC.COLLECTIVE R15, `(.L_x_1894) ;  /* 0x000000000f0c7348 */ /* 0x02ffea0003c00000 */
[----:B------:R-:W-:Y:S02]  /*2b0b0*/  ELECT P6, UR62, PT ;  /* 0x00000000003e782f */ /* 0x000fe400038c0000 */
[----:B------:R-:W-:Y:S01]  /*2b0c0*/  MOV R14, UR62 ;  /* 0x0000003e000e7c02 */ /* 0x000fe20008000f00 */
[----:B0123-5:R-:W-:Y:S10]  /*2b0d0*/  ENDCOLLECTIVE ;  /* 0x000000000000791b */ /* 0x02fff40003800000 */
.L_x_1894:
[----:B------:R-:W-:Y:S05]  /*2b0e0*/  BSYNC B0 ;  /* 0x0000000000007941 */ /* 0x000fea0003800000 */
.L_x_1893:
[----:B------:R-:W-:Y:S05]  /*2b0f0*/  BRA `(.L_x_1895) ;  /* 0xffffffbc00307947 */ /* 0x000fea000383ffff */
.L_x_1733:
[----:B0-----:R0:W4:Y:S02]  /*2b100*/  SYNCS.PHASECHK.TRANS64.TRYWAIT P1, [R3+URZ+0x2d840], R2 ;  /* 0x02d84002030075a7 */ /* 0x001124000802017f */
[----:B----4-:R-:W-:Y:S05]  /*2b110*/  @!P1 NANOSLEEP.SYNCS 0x989680 ;  /* 0x009896800000995d */ /* 0x010fea0003900000 */
[----:B------:R-:W4:Y:S02]  /*2b120*/  @!P1 SYNCS.PHASECHK.TRANS64 P1, [R3+URZ+0x2d840], R2 ;  /* 0x02d84002030095a7 */ /* 0x000f24000802007f */
[----:B----4-:R-:W-:Y:S05]  /*2b130*/  @!P1 BRA `(.L_x_1733) ;  /* 0xfffffffc00f09947 */ /* 0x010fea000383ffff */
[----:B------:R-:W-:Y:S05]  /*2b140*/  BRA `(.L_x_1896) ;  /* 0xffffffbc00547947 */ /* 0x000fea000383ffff */
.L_x_1735:
[----:B----4-:R4:W0:Y:S02]  /*2b150*/  SYNCS.PHASECHK.TRANS64.TRYWAIT P1, [R5+URZ+0x2d840], R0 ;  /* 0x02d84000050075a7 */ /* 0x010824000802017f */
[----:B0-----:R-:W-:Y:S05]  /*2b160*/  @!P1 NANOSLEEP.SYNCS 0x989680 ;  /* 0x009896800000995d */ /* 0x001fea0003900000 */
[----:B------:R-:W0:Y:S02]  /*2b170*/  @!P1 SYNCS.PHASECHK.TRANS64 P1, [R5+URZ+0x2d840], R0 ;  /* 0x02d84000050095a7 */ /* 0x000e24000802007f */
[----:B0-----:R-:W-:Y:S05]  /*2b180*/  @!P1 BRA `(.L_x_1735) ;  /* 0xfffffffc00f09947 */ /* 0x001fea000383ffff */
[----:B------:R-:W-:Y:S05]  /*2b190*/  BRA `(.L_x_1897) ;  /* 0xffffffbc00647947 */ /* 0x000fea000383ffff */
.L_x_1737:
[----:B------:R0:W0:Y:S02]  /*2b1a0*/  SYNCS.PHASECHK.TRANS64.TRYWAIT P1, [R3+URZ+0x2d860], R2 ;  /* 0x02d86002030075a7 */ /* 0x000024000802017f */
[----:B0-----:R-:W-:Y:S05]  /*2b1b0*/  @!P1 NANOSLEEP.SYNCS 0x989680 ;  /* 0x009896800000995d */ /* 0x001fea0003900000 */
[----:B------:R-:W0:Y:S02]  /*2b1c0*/  @!P1 SYNCS.PHASECHK.TRANS64 P1, [R3+URZ+0x2d860], R2 ;  /* 0x02d86002030095a7 */ /* 0x000e24000802007f */
[----:B0-----:R-:W-:Y:S05]  /*2b1d0*/  @!P1 BRA `(.L_x_1737) ;  /* 0xfffffffc00f09947 */ /* 0x001fea000383ffff */
[----:B------:R-:W-:Y:S05]  /*2b1e0*/  BRA `(.L_x_1898) ;  /* 0xffffffbc00607947 */ /* 0x000fea000383ffff */
.L_x_1899:
        /* <DEDUP_REMOVED lines=9> */
.L_x_2785:


//--------------------- .text._ZN7cutlass13device_kernelIN5flash11enable_sm90INS1_16FlashAttnFwdSm90INS1_25CollectiveMainloopFwdSm90ILi2EN4cute5tupleIJNS5_1CILi1EEES8_S8_EEENS6_IJNS7_ILi192EEENS7_ILi128EEENS7_ILi96EEEEEELi96ENS_10bfloat16_tEfNS_4arch4Sm90ELb1ELb0ELb1ELb0ELb1ELb0ELb0ELb0ELb1ELb1ELb1ELb0EEENS1_21CollectiveEpilogueFwdINS6_IJSA_SC_SB_EEES9_SE_SG_Li384ELb0ELb1ELb1ELb0EEENS1_19SingleTileSchedulerILb0ELb1ELb1ELi192EEEEEEEEEvNT_6ParamsE --------------------------
	.section	.text._ZN7cutlass13device_kernelIN5flash11enable_sm90INS1_16FlashAttnFwdSm90INS1_25CollectiveMainloopFwdSm90ILi2EN4cute5tupleIJNS5_1CILi1EEES8_S8_EEENS6_IJNS7_ILi192EEENS7_ILi128EEENS7_ILi96EEEEEELi96ENS_10bfloat16_tEfNS_4arch4Sm90ELb1ELb0ELb1ELb0ELb1ELb0ELb0ELb0ELb1ELb1ELb1ELb0EEENS1_21CollectiveEpilogueFwdINS6_IJSA_SC_SB_EEES9_SE_SG_Li384ELb0ELb1ELb1ELb0EEENS1_19SingleTileSchedulerILb0ELb1ELb1ELi192EEEEEEEEEvNT_6ParamsE,"ax",@progbits
	.align	128
.text._ZN7cutlass13device_kernelIN5flash11enable_sm90INS1_16FlashAttnFwdSm90INS1_25CollectiveMainloopFwdSm90ILi2EN4cute5tupleIJNS5_1CILi1EEES8_S8_EEENS6_IJNS7_ILi192EEENS7_ILi128EEENS7_ILi96EEEEEELi96ENS_10bfloat16_tEfNS_4arch4Sm90ELb1ELb0ELb1ELb0ELb1ELb0ELb0ELb0ELb1ELb1ELb1ELb0EEENS1_21CollectiveEpilogueFwdINS6_IJSA_SC_SB_EEES9_SE_SG_Li384ELb0ELb1ELb1ELb0EEENS1_19SingleTileSchedulerILb0ELb1ELb1ELi192EEEEEEEEEvNT_6ParamsE:
        .type           _ZN7cutlass13device_kernelIN5flash11enable_sm90INS1_16FlashAttnFwdSm90INS1_25CollectiveMainloopFwdSm90ILi2EN4cute5tupleIJNS5_1CILi1EEES8_S8_EEENS6_IJNS7_ILi192EEENS7_ILi128EEENS7_ILi96EEEEEELi96ENS_10bfloat16_tEfNS_4arch4Sm90ELb1ELb0ELb1ELb0ELb1ELb0ELb0ELb0ELb1ELb1ELb1ELb0EEENS1_21CollectiveEpilogueFwdINS6_IJSA_SC_SB_EEES9_SE_SG_Li384ELb0ELb1ELb1ELb0EEENS1_19SingleTileSchedulerILb0ELb1ELb1ELi192EEEEEEEEEvNT_6ParamsE,@function
        .size           _ZN7cutlass13device_kernelIN5flash11enable_sm90INS1_16FlashAttnFwdSm90INS1_25CollectiveMainloopFwdSm90ILi2EN4cute5tupleIJNS5_1CILi1EEES8_S8_EEENS6_IJNS7_ILi192EEENS7_ILi128EEENS7_ILi96EEEEEELi96ENS_10bfloat16_tEfNS_4arch4Sm90ELb1ELb0ELb1ELb0ELb1ELb0ELb0ELb0ELb1ELb1ELb1ELb0EEENS1_21CollectiveEpilogueFwdINS6_IJSA_SC_SB_EEES9_SE_SG_Li384ELb0ELb1ELb1ELb0EEENS1_19SingleTileSchedulerILb0ELb1ELb1ELi192EEEEEEEEEvNT_6ParamsE,(.L_x_2786 - _ZN7cutlass13device_kernelIN5flash11enable_sm90INS1_16FlashAttnFwdSm90INS1_25CollectiveMainloopFwdSm90ILi2EN4cute5tupleIJNS5_1CILi1EEES8_S8_EEENS6_IJNS7_ILi192EEENS7_ILi128EEENS7_ILi96EEEEEELi96ENS_10bfloat16_tEfNS_4arch4Sm90ELb1ELb0ELb1ELb0ELb1ELb0ELb0ELb0ELb1ELb1ELb1ELb0EEENS1_21CollectiveEpilogueFwdINS6_IJSA_SC_SB_EEES9_SE_SG_Li384ELb0ELb1ELb1ELb0EEENS1_19SingleTileSchedulerILb0ELb1ELb1ELi192EEEEEEEEEvNT_6ParamsE)
        .other          _ZN7cutlass13device_kernelIN5flash11enable_sm90INS1_16FlashAttnFwdSm90INS1_25CollectiveMainloopFwdSm90ILi2EN4cute5tupleIJNS5_1CILi1EEES8_S8_EEENS6_IJNS7_ILi192EEENS7_ILi128EEENS7_ILi96EEEEEELi96ENS_10bfloat16_tEfNS_4arch4Sm90ELb1ELb0ELb1ELb0ELb1ELb0ELb0ELb0ELb1ELb1ELb1ELb0EEENS1_21CollectiveEpilogueFwdINS6_IJSA_SC_SB_EEES9_SE_SG_Li384ELb0ELb1ELb1ELb0EEENS1_19SingleTileSchedulerILb0ELb1ELb1ELi192EEEEEEEEEvNT_6ParamsE,@"STO_CUDA_ENTRY STV_DEFAULT"
_ZN7cutlass13device_kernelIN5flash11enable_sm90INS1_16FlashAttnFwdSm90INS1_25CollectiveMainloopFwdSm90ILi2EN4cute5tupleIJNS5_1CILi1EEES8_S8_EEENS6_IJNS7_ILi192EEENS7_ILi128EEENS7_ILi96EEEEEELi96ENS_10bfloat16_tEfNS_4arch4Sm90ELb1ELb0ELb1ELb0ELb1ELb0ELb0ELb0ELb1ELb1ELb1ELb0EEENS1_21CollectiveEpilogueFwdINS6_IJSA_SC_SB_EEES9_SE_SG_Li384ELb0ELb1ELb1ELb0EEENS1_19SingleTileSchedulerILb0ELb1ELb1ELi192EEEEEEEEEvNT_6ParamsE:
        /* <DEDUP_REMOVED lines=45> */
.L_x_1900:
        /* <DEDUP_REMOVED lines=22> */
.L_x_1901:
        /* <DEDUP_REMOVED lines=18> */
.L_x_1902:
        /* <DEDUP_REMOVED lines=22> */
.L_x_1903:
        /* <DEDUP_REMOVED lines=23> */
.L_x_1904:
        /* <DEDUP_REMOVED lines=11> */
.L_x_1907:
        /* <DEDUP_REMOVED lines=24> */
[----:B------:R-:W1:Y:S01]  /*0a50*/  S2UR UR42, SR_CTAID.X ;  /* 0x00000000002a79c3 */ /* 0x000e620000002500 */
[----:B------:R-:W-:Y:S01]  /*0a60*/  ULDC UR4, c[0x0][0x448] ;  /* 0x0001120000047ab9 */ /* 0x000fe20000000800 */
[----:B------:R-:W-:Y:S01]  /*0a70*/  ULDC UR40, c[0x0][0x424] ;  /* 0x0001090000287ab9 */ /* 0x000fe20000000800 */
[----:B------:R-:W-:Y:S01]  /*0a80*/  UISETP.NE.AND UP1, UPT, UR4, 0x1, UPT ;  /* 0x000000010400788c */ /* 0x000fe2000bf25270 */
[----:B------:R-:W-:Y:S02]  /*0a90*/  ULDC UR7, c[0x0][0x288] ;  /* 0x0000a20000077ab9 */ /* 0x000fe40000000800 */
[----:B------:R-:W-:Y:S01]  /*0aa0*/  ULDC.64 UR4, c[0x0][0x418] ;  /* 0x0001060000047ab9 */ /* 0x000fe20000000a00 */
[----:B------:R-:W-:Y:S02]  /*0ab0*/  UIADD3 UR7, -UR7, 0x80, URZ ;  /* 0x0000008007077890 */ /* 0x000fe4000fffe13f */
[----:B------:R-:W-:Y:S01]  /*0ac0*/  UISETP.NE.U32.AND UP0, UPT, UR4, URZ, UPT ;  /* 0x0000003f0400728c */ /* 0x000fe2000bf05070 */
[----:B------:R-:W-:Y:S01]  /*0ad0*/  ULDC UR8, c[0x0][0x2f0] ;  /* 0x0000bc0000087ab9 */ /* 0x000fe20000000800 */
[----:B------:R-:W-:-:S02]  /*0ae0*/  UP2UR UR41, UPR, URZ, 0x2 ;  /* 0x000000023f297883 */ /* 0x000fc40008000000 */
[----:B------:R-:W-:Y:S01]  /*0af0*/  UISETP.NE.AND.EX UP0, UPT, UR5, URZ, UPT, UP0 ;  /* 0x0000003f0500728c */ /* 0x000fe2000bf05300 */
[----:B------:R-:W-:Y:S02]  /*0b00*/  @UP1 ULDC UR10, c[0x0][0x450] ;  /* 0x00011400000a1ab9 */ /* 0x000fe40000000800 */
[----:B------:R-:W-:Y:S01]  /*0b10*/  @UP1 ULDC UR5, c[0x0][0x44c] ;  /* 0x0001130000051ab9 */ /* 0x000fe20000000800 */
[----:B------:R-:W-:Y:S02]  /*0b20*/  USEL UR40, UR40, 0x1, UP0 ;  /* 0x0000000128287887 */ /* 0x000fe40008000000 */
[----:B------:R-:W-:Y:S02]  /*0b30*/  USHF.R.U32.HI UR11, URZ, 0x10, UR9 ;  /* 0x000000103f0b7899 */ /* 0x000fe40008011609 */
[----:B------:R-:W-:Y:S02]  /*0b40*/  UIMAD UR7, UR40, UR8, UR7 ;  /* 0x00000008280772a4 */ /* 0x000fe4000f8e0207 */
[----:B-1----:R-:W-:-:S04]  /*0b50*/  UIMAD UR42, UR42, 0xc0, URZ ;  /* 0x000000c02a2a78a4 */ /* 0x002fc8000f8e023f */
[----:B------:R-:W-:Y:S02]  /*0b60*/  @UP1 UIADD3 UR4, UR42, 0xbf, URZ ;  /* 0x000000bf2a041890 */ /* 0x000fe4000fffe03f */
[----:B------:R-:W-:Y:S02]  /*0b70*/  UIADD3 UR6, UR42, 0xbf, URZ ;  /* 0x000000bf2a067890 */ /* 0x000fe4000fffe03f */
[----:B------:R-:W-:Y:S02]  /*0b80*/  UIMAD.WIDE.U32 UR4, UR4, UR5, URZ ;  /* 0x00000005040472a5 */ /* 0x000fe4000f8e003f */
[----:B------:R-:W-:Y:S02]  /*0b90*/  UIMAD UR4, UR40, UR8, 0x7f ;  /* 0x0000007f280474a4 */ /* 0x000fe4000f8e0208 */
[----:B------:R-:W-:Y:S02]  /*0ba0*/  @UP1 USHF.R.U32.HI UR6, URZ, UR10, UR5 ;  /* 0x0000000a3f061299 */ /* 0x000fe40008011605 */
[----:B------:R-:W-:-:S02]  /*0bb0*/  USHF.R.S32.HI UR5, URZ, 0x1f, UR4 ;  /* 0x0000001f3f057899 */ /* 0x000fc40008011404 */
[----:B------:R-:W-:Y:S02]  /*0bc0*/  UIADD3 UR6, UR7, UR6, URZ ;  /* 0x0000000607067290 */ /* 0x000fe4000fffe03f */
[----:B------:R-:W-:Y:S02]  /*0bd0*/  ULEA.HI UR5, UR5, UR4, URZ, 0x7 ;  /* 0x0000000405057291 */ /* 0x000fe4000f8f383f */
[----:B------:R-:W-:Y:S02]  /*0be0*/  USHF.R.S32.HI UR7, URZ, 0x1f, UR6 ;  /* 0x0000001f3f077899 */ /* 0x000fe40008011406 */
[----:B------:R-:W-:Y:S02]  /*0bf0*/  USHF.R.S32.HI UR5, URZ, 0x7, UR5 ;  /* 0x000000073f057899 */ /* 0x000fe40008011405 */
[----:B------:R-:W-:Y:S01]  /*0c00*/  ULEA.HI UR7, UR7, UR6, URZ, 0x7 ;  /* 0x0000000607077291 */ /* 0x000fe2000f8f383f */
[----:B------:R-:W-:-:S03]  /*0c10*/  UMOV UR4, URZ ;  /* 0x0000003f00047c82 */ /* 0x000fc60008000000 */
[----:B------:R-:W-:-:S04]  /*0c20*/  USHF.R.S32.HI UR7, URZ, 0x7, UR7 ;  /* 0x000000073f077899 */ /* 0x000fc80008011407 */
[----:B------:R-:W-:-:S04]  /*0c30*/  UISETP.LT.AND UP0, UPT, UR5, UR7, UPT ;  /* 0x000000070500728c */ /* 0x000fc8000bf01270 */
[----:B------:R-:W-:Y:S02]  /*0c40*/  USEL UR10, UR5, UR7, UP0 ;  /* 0x00000007050a7287 */ /* 0x000fe40008000000 */
[----:B------:R-:W-:Y:S02]  /*0c50*/  UISETP.NE.AND UP0, UPT, UR11, URZ, UPT ;  /* 0x0000003f0b00728c */ /* 0x000fe4000bf05270 */
[----:B------:R-:W-:Y:S02]  /*0c60*/  UISETP.GE.AND UP1, UPT, UR10, 0x1, UPT ;  /* 0x000000010a00788c */ /* 0x000fe4000bf26270 */
[----:B------:R-:W-:-:S04]  /*0c70*/  ULOP3.LUT UR7, UR9, 0xffff, URZ, 0xc0, !UPT ;  /* 0x0000ffff09077892 */ /* 0x000fc8000f8ec03f */
[----:B------:R-:W-:-:S03]  /*0c80*/  PLOP3.LUT P0, PT, PT, PT, UP1, 0x80, 0x0 ;  /* 0x000000000000781c */ /* 0x000fc60003f0f018 */
[----:B------:R-:W-:-:S10]  /*0c90*/  @!UP0 ULDC UR11, c[0x0][0x9f0] ;  /* 0x00027c00000b8ab9 */ /* 0x000fd40000000800 */
[----:B------:R-:W-:Y:S05]  /*0ca0*/  @!P0 BRA `(.L_x_1909) ;  /* 0x0000000000848947 */ /* 0x000fea0003800000 */
[----:B------:R-:W-:Y:S01]  /*0cb0*/  IMAD.U32 R3, RZ, RZ, UR11 ;  /* 0x0000000bff037e24 */ /* 0x000fe2000f8e00ff */
[----:B------:R-:W-:Y:S01]  /*0cc0*/  UIADD3 UR6, UR11, -0x1, UR10 ;  /* 0xffffffff0b067890 */ /* 0x000fe2000fffe00a */
[----:B------:R-:W-:-:S03]  /*0cd0*/  UMOV UR4, URZ ;  /* 0x0000003f00047c82 */ /* 0x000fc60008000000 */
[-C--:B------:R-:W-:Y:S02]  /*0ce0*/  IABS R0, R3.reuse ;  /* 0x0000000300007213 */ /* 0x080fe40000000000 */
[----:B------:R-:W-:Y:S01]  /*0cf0*/  IMAD.U32 R4, RZ, RZ, UR6 ;  /* 0x00000006ff047e24 */ /* 0x000fe2000f8e00ff */
[----:B------:R-:W-:Y:S01]  /*0d00*/  IABS R5, R3 ;  /* 0x0000000300057213 */ /* 0x000fe20000000000 */
[----:B------:R-:W-:Y:S01]  /*0d10*/  ULOP3.LUT UR6, UR6, UR11, URZ, 0x3c, !UPT ;  /* 0x0000000b06067292 */ /* 0x000fe2000f8e3c3f */
[----:B------:R-:W-:Y:S02]  /*0d20*/  R2UR UR12, R0 ;  /* 0x00000000000c72ca */ /* 0x000fe400000e0000 */
[----:B------:R-:W-:-:S05]  /*0d30*/  IABS R4, R4 ;  /* 0x0000000400047213 */ /* 0x000fca0000000000 */
[----:B------:R-:W-:-:S05]  /*0d40*/  IMAD.MOV.U32 R3, RZ, RZ, R4 ;  /* 0x000000ffff037224 */ /* 0x000fca00078e0004 */
[----:B------:R-:W-:Y:S01]  /*0d50*/  R2UR UR9, R3 ;  /* 0x00000000030972ca */ /* 0x000fe200000e0000 */
[----:B------:R-:W1:Y:S08]  /*0d60*/  I2F.RP R0, UR12 ;  /* 0x0000000c00007d06 */ /* 0x000e700008209400 */
[----:B-1----:R-:W0:Y:S02]  /*0d70*/  MUFU.RCP R0, R0 ;  /* 0x0000000000007308 */ /* 0x002e240000001000 */
[----:B0-----:R-:W-:Y:S01]  /*0d80*/  IADD3 R2, R0, 0xffffffe, RZ ;  /* 0x0ffffffe00027810 */ /* 0x001fe20007ffe0ff */
[----:B------:R-:W-:-:S05]  /*0d90*/  IMAD.MOV R0, RZ, RZ, -R5 ;  /* 0x000000ffff007224 */ /* 0x000fca00078e0a05 */
        /* <DEDUP_REMOVED lines=18> */
.L_x_1909:
[----:B------:R-:W-:Y:S01]  /*0ec0*/  UIMAD UR5, UR7, UR4, URZ ;  /* 0x00000004070572a4 */ /* 0x000fe2000f8e023f */
[----:B------:R-:W-:Y:S01]  /*0ed0*/  IMAD.U32 R0, RZ, RZ, UR10 ;  /* 0x0000000aff007e24 */ /* 0x000fe2000f8e00ff */
[----:B------:R-:W-:Y:S01]  /*0ee0*/  MOV R3, UR4 ;  /* 0x0000000400037c02 */ /* 0x000fe20008000f00 */
[----:B------:R-:W-:Y:S01]  /*0ef0*/  VIADD R17, R6, 0xffffff80 ;  /* 0xffffff8006117836 */ /* 0x000fe20000000000 */
[----:B------:R-:W-:Y:S01]  /*0f00*/  PLOP3.LUT P0, PT, PT, PT, PT, 0x80, 0x0 ;  /* 0x000000000000781c */ /* 0x000fe20003f0f070 */
[----:B0-----:R-:W-:Y:S01]  /*0f10*/  IMAD.MOV.U32 R2, RZ, RZ, RZ ;  /* 0x000000ffff027224 */ /* 0x001fe200078e00ff */
[----:B------:R-:W-:Y:S01]  /*0f20*/  VIADDMNMX R0, R3, UR5, R0, PT ;  /* 0x0000000503007c46 */ /* 0x000fe2000b800100 */
[----:B------:R-:W-:Y:S01]  /*0f30*/  IMAD.U32 R142, RZ, RZ, UR5 ;  /* 0x00000005ff8e7e24 */ /* 0x000fe2000f8e00ff */
[----:B------:R-:W-:Y:S02]  /*0f40*/  CS2R R134, SRZ ;  /* 0x0000000000867805 */ /* 0x000fe4000001ff00 */
[----:B------:R-:W-:-:S02]  /*0f50*/  CS2R R132, SRZ ;  /* 0x0000000000847805 */ /* 0x000fc4000001ff00 */
[----:B------:R-:W-:Y:S01]  /*0f60*/  R2UR UR39, R0 ;  /* 0x00000000002772ca */ /* 0x000fe200000e0000 */
        /* <DEDUP_REMOVED lines=12> */
[----:B------:R-:W-:Y:S01]  /*1030*/  UISETP.GT.AND UP0, UPT, UR39, UR5, UPT ;  /* 0x000000052700728c */ /* 0x000fe2000bf04270 */
[----:B------:R-:W-:-:S02]  /*1040*/  CS2R R108, SRZ ;  /* 0x00000000006c7805 */ /* 0x000fc4000001ff00 */
[----:B------:R-:W-:Y:S02]  /*1050*/  CS2R R106, SRZ ;  /* 0x00000000006a7805 */ /* 0x000fe4000001ff00 */
[----:B------:R-:W-:Y:S02]  /*1060*/  CS2R R104, SRZ ;  /* 0x0000000000687805 */ /* 0x000fe4000001ff00 */
[----:B------:R-:W-:Y:S02]  /*1070*/  CS2R R102, SRZ ;  /* 0x0000000000667805 */ /* 0x000fe4000001ff00 */
[----:B------:R-:W-:Y:S02]  /*1080*/  CS2R R100, SRZ ;  /* 0x0000000000647805 */ /* 0x000fe4000001ff00 */
[----:B------:R-:W-:Y:S02]  /*1090*/  PLOP3.LUT P1, PT, PT, PT, UP0, 0x80, 0x0 ;  /* 0x000000000000781c */ /* 0x000fe40003f2f008 */
        /* <DEDUP_REMOVED lines=19> */
[----:B------:R-:W-:Y:S02]  /*11d0*/  MOV R16, UR7 ;  /* 0x0000000700107c02 */ /* 0x000fe40008000f00 */
        /* <DEDUP_REMOVED lines=21> */
[----:B------:R-:W-:Y:S01]  /*1330*/  MOV R13, RZ ;  /* 0x000000ff000d7202 */ /* 0x000fe20000000f00 */
[----:B------:R-:W-:-:S02]  /*1340*/  IMAD.U32 R11, RZ, RZ, UR7 ;  /* 0x00000007ff0b7e24 */ /* 0x000fc4000f8e00ff */
[----:B------:R-:W-:Y:S02]  /*1350*/  IMAD.MOV.U32 R8, RZ, RZ, 0x70 ;  /* 0x00000070ff087424 */ /* 0x000fe400078e00ff */
[----:B0-----:R-:W-:-:S07]  /*1360*/  IMAD.MOV.U32 R12, RZ, RZ, 0x1 ;  /* 0x00000001ff0c7424 */ /* 0x001fce00078e00ff */
[----:B------:R-:W-:-:S07]  /*1370*/  LEPC R20, `(.L_x_1911) ;  /* 0x000000001014794e */ /* 0x000fce0000000000 */
[----:B-1----:R-:W-:Y:S05]  /*1380*/  CALL.ABS.NOINC R2 ;  /* 0x0000000002007343 */ /* 0x002fea0003c00000 */
.L_x_1911:
        /* <DEDUP_REMOVED lines=8> */
.L_x_1997:
[----:B------:R-:W2:Y:S02]  /*1410*/  LDL R2, [R1+0xc] ;  /* 0x00000c0001027983 */ /* 0x000ea40000100800 */
[----:B--2---:R-:W-:Y:S02]  /*1420*/  R2UR UR4, R2 ;  /* 0x00000000020472ca */ /* 0x004fe400000e0000 */
[----:B------:R-:W-:-:S05]  /*1430*/  LOP3.LUT R2, R0, 0xfffffff8, RZ, 0xc0, !PT ;  /* 0xfffffff800027812 */ /* 0x000fca00078ec0ff */
[----:B------:R-:W-:Y:S02]  /*1440*/  IMAD.IADD R3, R3, 0x1, -R2 ;  /* 0x0000000103037824 */ /* 0x000fe400078e0a02 */
[----:B------:R-:W-:-:S03]  /*1450*/  IMAD.MOV.U32 R2, RZ, RZ, 0x20 ;  /* 0x00000020ff027424 */ /* 0x000fc600078e00ff */
[----:B------:R-:W-:Y:S01]  /*1460*/  LOP3.LUT P1, RZ, R3, 0x4, RZ, 0xc0, !PT ;  /* 0x0000000403ff7812 */ /* 0x000fe2000782c0ff */
[----:B------:R-:W-:-:S06]  /*1470*/  ULOP3.LUT UR4, UR4, 0x1, URZ, 0xfc, !UPT ;  /* 0x0000000104047892 */ /* 0x000fcc000f8efc3f */
[----:B0-----:R-:W-:-:S05]  /*1480*/  IMAD.U32 R5, RZ, RZ, UR4 ;  /* 0x00000004ff057e24 */ /* 0x001fca000f8e00ff */
[----:B------:R-:W-:Y:S02]  /*1490*/  ISETP.NE.AND P0, PT, R5, 0x3, PT ;  /* 0x000000030500780c */ /* 0x000fe40003f05270 */
[----:B------:R-:W-:-:S11]  /*14a0*/  SEL R5, R2, 0xffffffe0, !P1 ;  /* 0xffffffe002057807 */ /* 0x000fd60004800000 */
[----:B------:R-:W-:Y:S05]  /*14b0*/  @!P0 BRA `(.L_x_1913) ;  /* 0x0000000000048947 */ /* 0x000fea0003800000 */
[----:B------:R-:W-:Y:S01]  /*14c0*/  BPT.TRAP 0x1 ;  /* 0x000000040000795c */ /* 0x000fe20000300000 */
.L_x_1913:
[----:B------:R0:W1:Y:S01]  /*14d0*/  SYNCS.PHASECHK.TRANS64.TRYWAIT P1, [UR38+0x2d830], R6 ;  /* 0x02d83006ff0075a7 */ /* 0x0000620008020166 */
[----:B------:R-:W-:Y:S05]  /*14e0*/  @!P0 BRA `(.L_x_1914) ;  /* 0x0000000000048947 */ /* 0x000fea0003800000 */
[----:B------:R-:W-:Y:S01]  /*14f0*/  BPT.TRAP 0x1 ;  /* 0x000000040000795c */ /* 0x000fe20000300000 */
.L_x_1914:
[----:B------:R-:W-:-:S04]  /*1500*/  MOV R8, UR43 ;  /* 0x0000002b00087c02 */ /* 0x000fc80008000f00 */
[----:B------:R-:W-:Y:S01]  /*1510*/  LOP3.LUT R8, R8, 0x10000, RZ, 0xfc, !PT ;  /* 0x0001000008087812 */ /* 0x000fe200078efcff */
[----:B-1----:R-:W-:Y:S06]  /*1520*/  @P1 BRA `(.L_x_1915) ;  /* 0x0000000000081947 */ /* 0x002fec0003800000 */
[----:B------:R-:W1:Y:S02]  /*1530*/  SYNCS.PHASECHK.TRANS64.TRYWAIT P1, [UR38+0x2d830], R6 ;  /* 0x02d83006ff0075a7 */ /* 0x000e640008020166 */
[----:B-1----:R-:W-:Y:S05]  /*1540*/  @!P1 BRA `(.L_x_1916) ;  /* 0x000000e400d09947 */ /* 0x002fea0003800000 */
.L_x_1915:
        /* <DEDUP_REMOVED lines=14> */
[----:B------:R-:W-:Y:S01]  /*1630*/  UMOV UR5, UR17 ;  /* 0x0000001100057c82 */ /* 0x000fe20008000000 */
        /* <DEDUP_REMOVED lines=10> */
[----:B------:R-:W-:Y:S01]  /*16e0*/  UIADD3 UR6, UR60, 0x202, URZ ;  /* 0x000002023c067890 */ /* 0x000fe2000fffe03f */
[----:B------:R-:W-:Y:S01]  /*16f0*/  UMOV UR4, UR16 ;  /* 0x0000001000047c82 */ /* 0x000fe20008000000 */
[----:B------:R-:W-:Y:S01]  /*1700*/  UIADD3 UR20, UR24, 0x600, URZ ;  /* 0x0000060018147890 */ /* 0x000fe2000fffe03f */
[----:B------:R-:W-:Y:S01]  /*1710*/  UMOV UR21, 0x80000020 ;  /* 0x8000002000157882 */ /* 0x000fe20000000000 */
[----:B------:R-:W-:Y:S01]  /*1720*/  UIADD3 UR24, UR24, 0x602, URZ ;  /* 0x0000060218187890 */ /* 0x000fe2000fffe03f */
        /* <DEDUP_REMOVED lines=27> */
.L_x_1917:
[----:B------:R-:W-:Y:S01]  /*18e0*/  LOP3.LUT R10, R89, 0xffffff80, RZ, 0xc0, !PT ;  /* 0xffffff80590a7812 */ /* 0x000fe200078ec0ff */
[----:B------:R-:W-:Y:S01]  /*18f0*/  ULDC UR10, c[0x0][0x9d8] ;  /* 0x00027600000a7ab9 */ /* 0x000fe20000000800 */
[----:B------:R-:W-:Y:S01]  /*1900*/  UISETP.NE.AND UP0, UPT, UR41, URZ, UPT ;  /* 0x0000003f2900728c */ /* 0x000fe2000bf05270 */
[----:B01----:R-:W-:Y:S01]  /*1910*/  FMUL.FTZ R6, R27, UR10 ;  /* 0x0000000a1b067c20 */ /* 0x003fe20008410000 */
[----:B------:R-:W-:Y:S01]  /*1920*/  FMUL.FTZ R12, R31, UR10 ;  /* 0x0000000a1f0c7c20 */ /* 0x000fe20008410000 */
[----:B------:R-:W-:Y:S02]  /*1930*/  IMAD.IADD R10, R17, 0x1, -R10 ;  /* 0x00000001110a7824 */ /* 0x000fe400078e0a0a */
[----:B------:R-:W-:Y:S01]  /*1940*/  FMUL.FTZ R13, R30, UR10 ;  /* 0x0000000a1e0d7c20 */ /* 0x000fe20008410000 */
[----:B------:R-:W-:-:S04]  /*1950*/  IMAD.HI R27, R88, 0x55555556, RZ ;  /* 0x55555556581b7827 */ /* 0x000fc800078e02ff */
[----:B------:R-:W-:Y:S01]  /*1960*/  FMUL.FTZ R31, R32, UR10 ;  /* 0x0000000a201f7c20 */ /* 0x000fe20008410000 */
[----:B------:R-:W-:Y:S01]  /*1970*/  FMUL.FTZ R93, R29, UR10 ;  /* 0x0000000a1d5d7c20 */ /* 0x000fe20008410000 */
[----:B------:R-:W-:Y:S01]  /*1980*/  SHF.R.S32.HI R7, RZ, 0x1f, R10 ;  /* 0x0000001fff077819 */ /* 0x000fe2000001140a */
[----:B------:R-:W-:Y:S01]  /*1990*/  FMUL.FTZ R32, R33, UR10 ;  /* 0x0000000a21207c20 */ /* 0x000fe20008410000 */
[----:B------:R-:W-:Y:S01]  /*19a0*/  LEA.HI R30, R18, R17, RZ, 0x2 ;  /* 0x00000011121e7211 */ /* 0x000fe200078f10ff */
[----:B------:R-:W-:Y:S01]  /*19b0*/  FMUL.FTZ R33, R36, UR10 ;  /* 0x0000000a24217c20 */ /* 0x000fe20008410000 */
[-C--:B------:R-:W-:Y:S01]  /*19c0*/  LEA.HI R29, R7, R10.reuse, RZ, 0x2 ;  /* 0x0000000a071d7211 */ /* 0x080fe200078f10ff */
[----:B------:R-:W-:Y:S01]  /*19d0*/  FMUL.FTZ R36, R41, UR10 ;  /* 0x0000000a29247c20 */ /* 0x000fe20008410000 */
[----:B------:R-:W-:Y:S01]  /*19e0*/  LEA.HI R41, R27, R27, RZ, 0x1 ;  /* 0x0000001b1b297211 */ /* 0x000fe200078f08ff */
[----:B------:R-:W-:Y:S01]  /*19f0*/  FMUL.FTZ R92, R28, UR10 ;  /* 0x0000000a1c5c7c20 */ /* 0x000fe20008410000 */
[----:B------:R-:W-:Y:S01]  /*1a00*/  LEA.HI R27, R7, R10, RZ, 0x5 ;  /* 0x0000000a071b7211 */ /* 0x000fe200078f28ff */
[----:B------:R-:W-:Y:S01]  /*1a10*/  FMUL.FTZ R21, R42, UR10 ;  /* 0x0000000a2a157c20 */ /* 0x000fe20008410000 */
[----:B------:R-:W-:Y:S01]  /*1a20*/  LOP3.LUT R30, R30, 0xfffffffc, RZ, 0xc0, !PT ;  /* 0xfffffffc1e1e7812 */ /* 0x000fe200078ec0ff */
[----:B------:R-:W-:Y:S01]  /*1a30*/  IMAD R41, R41, -0x3, R88 ;  /* 0xfffffffd29297824 */ /* 0x000fe200078e0258 */
[--C-:B------:R-:W-:Y:S01]  /*1a40*/  SHF.R.S32.HI R7, RZ, 0x2, R29.reuse ;  /* 0x00000002ff077819 */ /* 0x100fe2000001141d */
[----:B------:R-:W-:Y:S01]  /*1a50*/  @UP0 ULDC UR4, c[0x0][0x44c] ;  /* 0x0001130000040ab9 */ /* 0x000fe20000000800 */
[----:B------:R-:W-:Y:S01]  /*1a60*/  SHF.R.S32.HI R28, RZ, 0x1f, R29 ;  /* 0x0000001fff1c7819 */ /* 0x000fe2000001141d */
[----:B------:R-:W-:Y:S01]  /*1a70*/  IMAD.IADD R30, R17, 0x1, -R30 ;  /* 0x00000001111e7824 */ /* 0x000fe200078e0a1e */
[----:B------:R-:W-:Y:S01]  /*1a80*/  SHF.R.S32.HI R27, RZ, 0x5, R27 ;  /* 0x00000005ff1b7819 */ /* 0x000fe2000001141b */
[----:B------:R-:W-:Y:S01]  /*1a90*/  FMUL.FTZ R14, R34, UR10 ;  /* 0x0000000a220e7c20 */ /* 0x000fe20008410000 */
[-C--:B------:R-:W-:Y:S01]  /*1aa0*/  LEA.HI R28, R28, R7.reuse, RZ, 0x3 ;  /* 0x000000071c1c7211 */ /* 0x080fe200078f18ff */
[----:B------:R-:W-:Y:S01]  /*1ab0*/  FMUL.FTZ R34, R37, UR10 ;  /* 0x0000000a25227c20 */ /* 0x000fe20008410000 */
[----:B------:R-:W-:Y:S01]  /*1ac0*/  LEA R42, R27, UR42, 0x4 ;  /* 0x0000002a1b2a7c11 */ /* 0x000fe2000f8e20ff */
[----:B------:R-:W-:Y:S01]  /*1ad0*/  FMUL.FTZ R37, R44, UR10 ;  /* 0x0000000a2c257c20 */ /* 0x000fe20008410000 */
[----:B------:R-:W-:Y:S01]  /*1ae0*/  LOP3.LUT R28, R28, 0xfffffff8, RZ, 0xc0, !PT ;  /* 0xfffffff81c1c7812 */ /* 0x000fe200078ec0ff */
[----:B------:R-:W-:Y:S01]  /*1af0*/  @UP0 ULDC UR5, c[0x0][0x450] ;  /* 0x0001140000050ab9 */ /* 0x000fe20000000800 */
[----:B------:R-:W-:Y:S01]  /*1b00*/  LEA.HI R27, R30, R30, RZ, 0x1 ;  /* 0x0000001e1e1b7211 */ /* 0x000fe200078f08ff */
[----:B------:R-:W-:Y:S01]  /*1b10*/  FMUL.FTZ R19, R38, UR10 ;  /* 0x0000000a26137c20 */ /* 0x000fe20008410000 */
[----:B------:R-:W-:Y:S01]  /*1b20*/  IADD3 R28, R42, R7, -R28 ;  /* 0x000000072a1c7210 */ /* 0x000fe20007ffe81c */
[----:B------:R-:W-:Y:S01]  /*1b30*/  FMUL.FTZ R38, R45, UR10 ;  /* 0x0000000a2d267c20 */ /* 0x000fe20008410000 */
[----:B------:R-:W-:Y:S01]  /*1b40*/  LOP3.LUT R7, R27, 0x1ffffffe, RZ, 0xc0, !PT ;  /* 0x1ffffffe1b077812 */ /* 0x000fe200078ec0ff */
[----:B------:R-:W-:Y:S01]  /*1b50*/  FMUL.FTZ R90, R24, UR10 ;  /* 0x0000000a185a7c20 */ /* 0x000fe20008410000 */
[----:B------:R-:W-:Y:S01]  /*1b60*/  PLOP3.LUT P1, PT, PT, PT, UP0, 0x80, 0x0 ;  /* 0x000000000000781c */ /* 0x000fe20003f2f008 */
[----:B------:R-:W-:Y:S01]  /*1b70*/  FMUL.FTZ R91, R25, UR10 ;  /* 0x0000000a195b7c20 */ /* 0x000fe20008410000 */
[----:B------:R-:W-:Y:S01]  /*1b80*/  LEA R28, R41, R28, 0x6 ;  /* 0x0000001c291c7211 */ /* 0x000fe200078e30ff */
[----:B------:R-:W-:Y:S01]  /*1b90*/  IMAD.IADD R7, R30, 0x1, -R7 ;  /* 0x000000011e077824 */ /* 0x000fe200078e0a07 */
[----:B------:R-:W-:Y:S01]  /*1ba0*/  PLOP3.LUT P2, PT, PT, PT, UP0, 0x80, 0x0 ;  /* 0x000000000000781c */ /* 0x000fe20003f4f008 */
[----:B------:R-:W0:Y:S01]  /*1bb0*/  MUFU.TANH R90, R90 ;  /* 0x0000005a005a7308 */ /* 0x000e220000002400 */
[----:B------:R-:W-:Y:S01]  /*1bc0*/  LOP3.LUT R29, R29, 0x7ffffffc, RZ, 0xc0, !PT ;  /* 0x7ffffffc1d1d7812 */ /* 0x000fe200078ec0ff */
[----:B------:R-:W-:-:S02]  /*1bd0*/  IMAD R7, R7, 0x8, R28 ;  /* 0x0000000807077824 */ /* 0x000fc400078e021c */
[----:B------:R-:W-:Y:S01]  /*1be0*/  FMUL.FTZ R23, R46, UR10 ;  /* 0x0000000a2e177c20 */ /* 0x000fe20008410000 */
[----:B------:R-:W-:Y:S01]  /*1bf0*/  ULDC UR7, c[0x0][0x288] ;  /* 0x0000a20000077ab9 */ /* 0x000fe20000000800 */
[----:B------:R-:W-:Y:S01]  /*1c00*/  FMUL.FTZ R22, R43, UR10 ;  /* 0x0000000a2b167c20 */ /* 0x000fe20008410000 */
[----:B------:R-:W-:Y:S02]  /*1c10*/  IMAD.MOV.U32 R44, RZ, RZ, R7 ;  /* 0x000000ffff2c7224 */ /* 0x000fe400078e0007 */
[----:B------:R-:W-:Y:S01]  /*1c20*/  FMUL.FTZ R15, R35, UR10 ;  /* 0x0000000a230f7c20 */ /* 0x000fe20008410000 */
[----:B------:R-:W-:Y:S01]  /*1c30*/  @P1 IMAD.HI.U32 R30, R7, UR4, RZ ;  /* 0x00000004071e1c27 */ /* 0x000fe2000f8e00ff */
[----:B------:R-:W-:Y:S01]  /*1c40*/  UMOV UR4, 0xffffff80 ;  /* 0xffffff8000047882 */ /* 0x000fe20000000000 */
[----:B------:R-:W1:Y:S01]  /*1c50*/  MUFU.TANH R91, R91 ;  /* 0x0000005b005b7308 */ /* 0x000e620000002400 */
[----:B------:R-:W-:Y:S01]  /*1c60*/  UIMAD UR4, UR39, UR4, 0x80 ;  /* 0x00000080270474a4 */ /* 0x000fe2000f8e0204 */
[----:B------:R-:W-:Y:S01]  /*1c70*/  IMAD.IADD R10, R10, 0x1, -R29 ;  /* 0x000000010a0a7824 */ /* 0x000fe200078e0a1d */
[----:B------:R-:W-:Y:S01]  /*1c80*/  @P2 SHF.R.U32.HI R44, RZ, UR5, R30 ;  /* 0x00000005ff2c2c19 */ /* 0x000fe2000801161e */
[----:B------:R-:W-:Y:S01]  /*1c90*/  ULDC UR5, c[0x0][0x2f0] ;  /* 0x0000bc0000057ab9 */ /* 0x000fe20000000800 */
[----:B------:R-:W-:Y:S01]  /*1ca0*/  UIADD3 UR6, UR4, 0x1, URZ ;  /* 0x0000000104067890 */ /* 0x000fe2000fffe03f */
[----:B------:R-:W-:Y:S01]  /*1cb0*/  MOV R30, UR5 ;  /* 0x00000005001e7c02 */ /* 0x000fe20008000f00 */
[----:B------:R-:W-:Y:S01]  /*1cc0*/  UIMAD UR4, UR40, UR5, UR4 ;  /* 0x00000005280472a4 */ /* 0x000fe2000f8e0204 */
[----:B------:R-:W2:Y:S01]  /*1cd0*/  SHFL.IDX PT, R42, R44, RZ, 0x1c1f ;  /* 0x001c1fff2c2a7589 */ /* 0x000ea200000e0000 */
[----:B------:R-:W3:Y:S01]  /*1ce0*/  MUFU.TANH R92, R92 ;  /* 0x0000005c005c7308 */ /* 0x000ee20000002400 */
[----:B------:R-:W-:Y:S01]  /*1cf0*/  FMUL.FTZ R35, R40, UR10 ;  /* 0x0000000a28237c20 */ /* 0x000fe20008410000 */
[----:B------:R-:W-:-:S02]  /*1d00*/  IMAD.U32 R45, RZ, RZ, UR6 ;  /* 0x00000006ff2d7e24 */ /* 0x000fc4000f8e00ff */
[----:B------:R-:W-:Y:S01]  /*1d10*/  FMUL.FTZ R20, R39, UR10 ;  /* 0x0000000a27147c20 */ /* 0x000fe20008410000 */
[----:B------:R-:W-:Y:S02]  /*1d20*/  IMAD.U32 R41, RZ, RZ, UR4 ;  /* 0x00000004ff297e24 */ /* 0x000fe4000f8e00ff */
[----:B------:R-:W-:Y:S01]  /*1d30*/  FMUL.FTZ R39, R48, UR10 ;  /* 0x0000000a30277c20 */ /* 0x000fe20008410000 */
[----:B------:R-:W-:Y:S02]  /*1d40*/  IMAD R45, R10, -0x2, R45 ;  /* 0xfffffffe0a2d7824 */ /* 0x000fe400078e022d */
[----:B------:R-:W-:Y:S01]  /*1d50*/  FMUL.FTZ R60, R60, UR10 ;  /* 0x0000000a3c3c7c20 */ /* 0x000fe20008410000 */
[----:B------:R-:W-:Y:S01]  /*1d60*/  IMAD R46, R10, -0x2, R41 ;  /* 0xfffffffe0a2e7824 */ /* 0x000fe200078e0229 */
[----:B------:R-:W4:Y:S01]  /*1d70*/  MUFU.TANH R93, R93 ;  /* 0x0000005d005d7308 */ /* 0x000f220000002400 */
[----:B------:R-:W-:Y:S02]  /*1d80*/  IMAD R45, R30, UR40, R45 ;  /* 0x000000281e2d7c24 */ /* 0x000fe4000f8e022d */
[----:B------:R-:W-:Y:S01]  /*1d90*/  FMUL.FTZ R30, R59, UR10 ;  /* 0x0000000a3b1e7c20 */ /* 0x000fe20008410000 */
[----:B------:R-:W-:Y:S01]  /*1da0*/  FMUL.FTZ R57, R57, UR10 ;  /* 0x0000000a39397c20 */ /* 0x000fe20008410000 */
[----:B------:R-:W-:Y:S01]  /*1db0*/  FMUL.FTZ R29, R58, UR10 ;  /* 0x0000000a3a1d7c20 */ /* 0x000fe20008410000 */
[----:B------:R-:W-:-:S02]  /*1dc0*/  VIADD R41, R45, -UR7 ;  /* 0x800000072d297c36 */ /* 0x000fc40008000000 */
[----:B------:R-:W-:Y:S01]  /*1dd0*/  FMUL.FTZ R40, R49, UR10 ;  /* 0x0000000a31287c20 */ /* 0x000fe20008410000 */
[----:B------:R-:W-:Y:S01]  /*1de0*/  FMUL.FTZ R24, R47, UR10 ;  /* 0x0000000a2f187c20 */ /* 0x000fe20008410000 */
[----:B------:R-:W5:Y:S01]  /*1df0*/  MUFU.TANH R31, R31 ;  /* 0x0000001f001f7308 */ /* 0x000f620000002400 */
[----:B------:R-:W-:Y:S01]  /*1e00*/  FMUL.FTZ R11, R26, UR10 ;  /* 0x0000000a1a0b7c20 */ /* 0x000fe20008410000 */
[----:B------:R-:W-:Y:S01]  /*1e10*/  FMUL.FTZ R56, R56, UR10 ;  /* 0x0000000a38387c20 */ /* 0x000fe20008410000 */
[----:B------:R-:W-:Y:S01]  /*1e20*/  FMUL.FTZ R26, R51, UR10 ;  /* 0x0000000a331a7c20 */ /* 0x000fe20008410000 */
[----:B------:R-:W-:Y:S01]  /*1e30*/  FMUL.FTZ R51, R52, UR10 ;  /* 0x0000000a34337c20 */ /* 0x000fe20008410000 */
[----:B------:R-:W-:Y:S01]  /*1e40*/  FMUL.FTZ R25, R50, UR10 ;  /* 0x0000000a32197c20 */ /* 0x000fe20008410000 */
[----:B--2---:R-:W-:Y:S01]  /*1e50*/  VIADDMNMX R41, R42, R41, R46, PT ;  /* 0x000000292a297246 */ /* 0x004fe2000380012e */
[----:B------:R-:W-:Y:S01]  /*1e60*/  FMUL.FTZ R42, R61, UR10 ;  /* 0x0000000a3d2a7c20 */ /* 0x000fe20008410000 */
[----:B------:R-:W-:Y:S01]  /*1e70*/  MUFU.TANH R32, R32 ;  /* 0x0000002000207308 */ /* 0x000fe20000002400 */
[----:B------:R-:W-:Y:S01]  /*1e80*/  FMUL.FTZ R50, R53, UR10 ;  /* 0x0000000a35327c20 */ /* 0x000fe20008410000 */
[----:B------:R-:W-:Y:S01]  /*1e90*/  ISETP.GT.AND P1, PT, R41, RZ, PT ;  /* 0x000000ff2900720c */ /* 0x000fe20003f24270 */
[----:B------:R-:W-:Y:S01]  /*1ea0*/  FMUL.FTZ R28, R55, UR10 ;  /* 0x0000000a371c7c20 */ /* 0x000fe20008410000 */
[C---:B------:R-:W-:Y:S01]  /*1eb0*/  ISETP.GT.AND P2, PT, R41.reuse, 0x1, PT ;  /* 0x000000012900780c */ /* 0x040fe20003f44270 */
[----:B------:R-:W-:Y:S01]  /*1ec0*/  FMUL.FTZ R27, R54, UR10 ;  /* 0x0000000a361b7c20 */ /* 0x000fe20008410000 */
[----:B------:R-:W-:Y:S01]  /*1ed0*/  ISETP.GT.AND P3, PT, R41, 0x8, PT ;  /* 0x000000082900780c */ /* 0x000fe20003f64270 */
[----:B------:R-:W-:Y:S01]  /*1ee0*/  FMUL.FTZ R64, R64, UR10 ;  /* 0x0000000a40407c20 */ /* 0x000fe20008410000 */
[----:B0-----:R-:W-:Y:S01]  /*1ef0*/  FSEL R90, R90, -INF , P1 ;  /* 0xff8000005a5a7808 */ /* 0x001fe20000800000 */
[----:B------:R-:W0:Y:S01]  /*1f00*/  MUFU.TANH R33, R33 ;  /* 0x0000002100217308 */ /* 0x000e220000002400 */
[----:B-1----:R-:W-:Y:S01]  /*1f10*/  FSEL R91, R91, -INF , P2 ;  /* 0xff8000005b5b7808 */ /* 0x002fe20001000000 */
[----:B------:R-:W-:Y:S01]  /*1f20*/  FMUL.FTZ R65, R65, UR10 ;  /* 0x0000000a41417c20 */ /* 0x000fe20008410000 */
[----:B------:R-:W-:Y:S01]  /*1f30*/  ISETP.GT.AND P1, PT, R41, 0x9, PT ;  /* 0x000000092900780c */ /* 0x000fe20003f24270 */
[----:B------:R-:W-:Y:S01]  /*1f40*/  FMUL.FTZ R68, R68, UR10 ;  /* 0x0000000a44447c20 */ /* 0x000fe20008410000 */
[----:B---3--:R-:W-:Y:S01]  /*1f50*/  FSEL R92, R92, -INF , P3 ;  /* 0xff8000005c5c7808 */ /* 0x008fe20001800000 */
[----:B------:R-:W-:Y:S01]  /*1f60*/  FMUL.FTZ R69, R69, UR10 ;  /* 0x0000000a45457c20 */ /* 0x000fe20008410000 */
[----:B------:R-:W-:Y:S01]  /*1f70*/  FMNMX.FTZ R43, R90, R91, !PT ;  /* 0x0000005b5a2b7209 */ /* 0x000fe20007810000 */
[----:B------:R-:W1:Y:S01]  /*1f80*/  MUFU.TANH R34, R34 ;  /* 0x0000002200227308 */ /* 0x000e620000002400 */
[----:B------:R-:W-:Y:S01]  /*1f90*/  ISETP.GT.AND P2, PT, R41, 0x10, PT ;  /* 0x000000102900780c */ /* 0x000fe20003f44270 */
[----:B------:R-:W-:Y:S01]  /*1fa0*/  FMUL.FTZ R72, R72, UR10 ;  /* 0x0000000a48487c20 */ /* 0x000fe20008410000 */
[----:B----4-:R-:W-:Y:S01]  /*1fb0*/  FSEL R88, R93, -INF , P1 ;  /* 0xff8000005d587808 */ /* 0x010fe20000800000 */
[----:B------:R-:W-:Y:S01]  /*1fc0*/  FMUL.FTZ R73, R73, UR10 ;  /* 0x0000000a49497c20 */ /* 0x000fe20008410000 */
[----:B------:R-:W-:Y:S01]  /*1fd0*/  FMNMX.FTZ R43, R92, R43, !PT ;  /* 0x0000002b5c2b7209 */ /* 0x000fe20007810000 */
[----:B------:R-:W-:Y:S01]  /*1fe0*/  FMUL.FTZ R76, R76, UR10 ;  /* 0x0000000a4c4c7c20 */ /* 0x000fe20008410000 */
[----:B------:R-:W-:Y:S01]  /*1ff0*/  ISETP.GT.AND P1, PT, R41, 0x11, PT ;  /* 0x000000112900780c */ /* 0x000fe20003f24270 */
[----:B------:R-:W2:Y:S01]  /*2000*/  MUFU.TANH R35, R35 ;  /* 0x0000002300237308 */ /* 0x000ea20000002400 */
[----:B-----5:R-:W-:Y:S01]  /*2010*/  FSEL R61, R31, -INF , P2 ;  /* 0xff8000001f3d7808 */ /* 0x020fe20001000000 */
[----:B------:R-:W-:Y:S01]  /*2020*/  FMUL.FTZ R77, R77, UR10 ;  /* 0x0000000a4d4d7c20 */ /* 0x000fe20008410000 */
[----:B------:R-:W-:Y:S01]  /*2030*/  FMNMX.FTZ R48, R88, R43, !PT ;  /* 0x0000002b58307209 */ /* 0x000fe20007810000 */
[----:B------:R-:W-:Y:S01]  /*2040*/  FMUL.FTZ R80, R80, UR10 ;  /* 0x0000000a50507c20 */ /* 0x000fe20008410000 */
[----:B------:R-:W-:Y:S01]  /*2050*/  ISETP.GT.AND P2, PT, R41, 0x18, PT ;  /* 0x000000182900780c */ /* 0x000fe20003f44270 */
[----:B------:R-:W-:Y:S01]  /*2060*/  FMUL.FTZ R81, R81, UR10 ;  /* 0x0000000a51517c20 */ /* 0x000fe20008410000 */
[----:B------:R-:W-:Y:S01]  /*2070*/  FMNMX.FTZ R31, R61, R48, !PT ;  /* 0x000000303d1f7209 */ /* 0x000fe20007810000 */
[----:B------:R-:W-:Y:S01]  /*2080*/  MUFU.TANH R36, R36 ;  /* 0x0000002400247308 */ /* 0x000fe20000002400 */
[----:B0-----:R-:W-:Y:S01]  /*2090*/  FSEL R59, R33, -INF , P2 ;  /* 0xff800000213b7808 */ /* 0x001fe20001000000 */
[----:B------:R-:W-:Y:S01]  /*20a0*/  FMUL.FTZ R84, R84, UR10 ;  /* 0x0000000a54547c20 */ /* 0x000fe20008410000 */
[----:B------:R-:W-:Y:S01]  /*20b0*/  ISETP.GT.AND P2, PT, R41, 0x20, PT ;  /* 0x000000202900780c */ /* 0x000fe20003f44270 */
[----:B------:R-:W-:Y:S01]  /*20c0*/  FMUL.FTZ R85, R85, UR10 ;  /* 0x0000000a55557c20 */ /* 0x000fe20008410000 */
[----:B------:R-:W-:Y:S01]  /*20d0*/  ULDC UR35, c[0x0][0x988] ;  /* 0x0002620000237ab9 */ /* 0x000fe20000000800 */
[----:B------:R-:W-:Y:S01]  /*20e0*/  FMUL.FTZ R71, R71, UR10 ;  /* 0x0000000a47477c20 */ /* 0x000fe20008410000 */
[----:B------:R-:W-:Y:S01]  /*20f0*/  SHF.L.U32 R0, R0, 0x6, RZ ;  /* 0x0000000600007819 */ /* 0x000fe200000006ff */
[----:B------:R0:W-:Y:S01]  /*2100*/  MUFU.TANH R89, R60 ;  /* 0x0000003c00597308 */ /* 0x0001e20000002400 */
[----:B------:R-:W3:Y:S01]  /*2110*/  S2UR UR11, SR_CgaCtaId ;  /* 0x00000000000b79c3 */ /* 0x000ee20000008800 */
[----:B------:R-:W-:Y:S01]  /*2120*/  UIADD3 UR4, UR38, 0x2d840, URZ ;  /* 0x0002d84026047890 */ /* 0x000fe2000fffe03f */
[----:B------:R-:W-:Y:S01]  /*2130*/  R2UR UR15, R142 ;  /* 0x000000008e0f72ca */ /* 0x000fe200000e0000 */
[----:B------:R-:W-:Y:S01]  /*2140*/  @UP0 ULDC UR14, c[0x0][0x450] ;  /* 0x00011400000e0ab9 */ /* 0x000fe20000000800 */
[----:B------:R-:W-:Y:S01]  /*2150*/  UIMAD UR5, UR40, UR5, -UR7 ;  /* 0x00000005280572a4 */ /* 0x000fe2000f8e0a07 */
[----:B------:R-:W-:Y:S01]  /*2160*/  CS2R R134, SRZ ;  /* 0x0000000000867805 */ /* 0x000fe2000001ff00 */
[----:B------:R-:W-:Y:S01]  /*2170*/  UIADD3 UR39, UR39, -0x2, URZ ;  /* 0xfffffffe27277890 */ /* 0x000fe2000fffe03f */
[----:B------:R-:W4:Y:S01]  /*2180*/  MUFU.TANH R37, R37 ;  /* 0x0000002500257308 */ /* 0x000f220000002400 */
[----:B0-----:R-:W-:Y:S01]  /*2190*/  FSEL R60, R32, -INF , P1 ;  /* 0xff800000203c7808 */ /* 0x001fe20000800000 */
[----:B------:R-:W-:Y:S01]  /*21a0*/  UMOV UR6, URZ ;  /* 0x0000003f00067c82 */ /* 0x000fe20008000000 */
[----:B------:R-:W-:-:S02]  /*21b0*/  ISETP.GT.AND P1, PT, R41, 0x19, PT ;  /* 0x000000192900780c */ /* 0x000fc40003f24270 */
[----:B------:R-:W-:Y:S02]  /*21c0*/  CS2R R132, SRZ ;  /* 0x0000000000847805 */ /* 0x000fe4000001ff00 */
[----:B------:R-:W-:Y:S02]  /*21d0*/  FMNMX.FTZ R32, R60, R31, !PT ;  /* 0x0000001f3c207209 */ /* 0x000fe40007810000 */
[----:B------:R-:W-:Y:S02]  /*21e0*/  CS2R R130, SRZ ;  /* 0x0000000000827805 */ /* 0x000fe4000001ff00 */
[----:B-1----:R-:W-:Y:S01]  /*21f0*/  FSEL R58, R34, -INF , P1 ;  /* 0xff800000223a7808 */ /* 0x002fe20000800000 */
[----:B------:R-:W-:Y:S01]  /*2200*/  MUFU.TANH R38, R38 ;  /* 0x0000002600267308 */ /* 0x000fe20000002400 */
[----:B------:R-:W-:Y:S02]  /*2210*/  FMNMX.FTZ R31, R59, R32, !PT ;  /* 0x000000203b1f7209 */ /* 0x000fe40007810000 */
[----:B------:R-:W-:-:S02]  /*2220*/  CS2R R128, SRZ ;  /* 0x0000000000807805 */ /* 0x000fc4000001ff00 */
[----:B------:R-:W-:Y:S02]  /*2230*/  ISETP.GT.AND P1, PT, R41, 0x21, PT ;  /* 0x000000212900780c */ /* 0x000fe40003f24270 */
[----:B------:R-:W-:Y:S02]  /*2240*/  CS2R R126, SRZ ;  /* 0x00000000007e7805 */ /* 0x000fe4000001ff00 */
[----:B------:R-:W-:Y:S02]  /*2250*/  FMNMX.FTZ R32, R58, R31, !PT ;  /* 0x0000001f3a207209 */ /* 0x000fe40007810000 */
[----:B------:R-:W-:Y:S02]  /*2260*/  CS2R R124, SRZ ;  /* 0x00000000007c7805 */ /* 0x000fe4000001ff00 */
[----:B------:R-:W-:Y:S01]  /*2270*/  CS2R R122, SRZ ;  /* 0x00000000007a7805 */ /* 0x000fe2000001ff00 */
[----:B------:R-:W0:Y:S01]  /*2280*/  MUFU.TANH R39, R39 ;  /* 0x0000002700277308 */ /* 0x000e220000002400 */
[----:B---3--:R-:W-:Y:S01]  /*2290*/  UPRMT UR4, UR11, 0x654, UR4 ;  /* 0x000006540b047896 */ /* 0x008fe20008000004 */
[----:B------:R-:W-:-:S02]  /*22a0*/  CS2R R120, SRZ ;  /* 0x0000000000787805 */ /* 0x000fc4000001ff00 */
[----:B------:R-:W-:Y:S02]  /*22b0*/  CS2R R118, SRZ ;  /* 0x0000000000767805 */ /* 0x000fe4000001ff00 */
[----:B------:R-:W-:Y:S02]  /*22c0*/  CS2R R116, SRZ ;  /* 0x0000000000747805 */ /* 0x000fe4000001ff00 */
[----:B------:R-:W-:Y:S02]  /*22d0*/  CS2R R114, SRZ ;  /* 0x0000000000727805 */ /* 0x000fe4000001ff00 */
[----:B------:R-:W-:Y:S02]  /*22e0*/  CS2R R112, SRZ ;  /* 0x0000000000707805 */ /* 0x000fe4000001ff00 */
[----:B------:R-:W-:Y:S01]  /*22f0*/  CS2R R110, SRZ ;  /* 0x00000000006e7805 */ /* 0x000fe2000001ff00 */
[----:B------:R2:W-:Y:S01]  /*2300*/  MUFU.TANH R47, R57 ;  /* 0x00000039002f7308 */ /* 0x0005e20000002400 */
[----:B------:R-:W-:Y:S01]  /*2310*/  CS2R R108, SRZ ;  /* 0x00000000006c7805 */ /* 0x000fe2000001ff00 */
[----:B------:R-:W-:Y:S01]  /*2320*/  SYNCS.ARRIVE.TRANS64.RED.A1T0 RZ, [UR4], RZ ;  /* 0x000000ffffff79a7 */ /* 0x000fe20008100404 */
[----:B------:R-:W-:Y:S01]  /*2330*/  UMOV UR4, URZ ;  /* 0x0000003f00047c82 */ /* 0x000fe20008000000 */
[----:B------:R-:W-:-:S02]  /*2340*/  CS2R R106, SRZ ;  /* 0x00000000006a7805 */ /* 0x000fc4000001ff00 */
[----:B------:R-:W-:Y:S02]  /*2350*/  CS2R R104, SRZ ;  /* 0x0000000000687805 */ /* 0x000fe4000001ff00 */
[----:B------:R-:W-:Y:S02]  /*2360*/  CS2R R102, SRZ ;  /* 0x0000000000667805 */ /* 0x000fe4000001ff00 */
[----:B------:R-:W-:Y:S01]  /*2370*/  CS2R R100, SRZ ;  /* 0x0000000000647805 */ /* 0x000fe2000001ff00 */
[----:B------:R-:W1:Y:S01]  /*2380*/  MUFU.TANH R40, R40 ;  /* 0x0000002800287308 */ /* 0x000e620000002400 */
[----:B--2---:R-:W-:Y:S02]  /*2390*/  FSEL R57, R35, -INF , P2 ;  /* 0xff80000023397808 */ /* 0x004fe40001000000 */
[----:B------:R-:W-:Y:S02]  /*23a0*/  CS2R R98, SRZ ;  /* 0x0000000000627805 */ /* 0x000fe4000001ff00 */
[----:B------:R-:W-:-:S02]  /*23b0*/  ISETP.GT.AND P2, PT, R41, 0x28, PT ;  /* 0x000000282900780c */ /* 0x000fc40003f44270 */
[----:B------:R-:W-:Y:S02]  /*23c0*/  CS2R R96, SRZ ;  /* 0x0000000000607805 */ /* 0x000fe4000001ff00 */
[----:B------:R-:W-:Y:S02]  /*23d0*/  FMNMX.FTZ R31, R57, R32, !PT ;  /* 0x00000020391f7209 */ /* 0x000fe40007810000 */
[----:B------:R-:W-:Y:S02]  /*23e0*/  CS2R R94, SRZ ;  /* 0x00000000005e7805 */ /* 0x000fe4000001ff00 */
[----:B----4-:R-:W-:Y:S01]  /*23f0*/  FSEL R55, R37, -INF , P2 ;  /* 0xff80000025377808 */ /* 0x010fe20001000000 */
[----:B------:R2:W-:Y:S01]  /*2400*/  MUFU.TANH R49, R56 ;  /* 0x0000003800317308 */ /* 0x0005e20000002400 */
[----:B------:R-:W-:-:S04]  /*2410*/  ISETP.GT.AND P2, PT, R41, 0x30, PT ;  /* 0x000000302900780c */ /* 0x000fc80003f44270 */
[----:B0-----:R-:W-:Y:S02]  /*2420*/  FSEL R53, R39, -INF , P2 ;  /* 0xff80000027357808 */ /* 0x001fe40001000000 */
[C---:B------:R-:W-:Y:S01]  /*2430*/  ISETP.GT.AND P2, PT, R41.reuse, 0x38, PT ;  /* 0x000000382900780c */ /* 0x040fe20003f44270 */
[----:B------:R-:W0:Y:S01]  /*2440*/  MUFU.TANH R51, R51 ;  /* 0x0000003300337308 */ /* 0x000e220000002400 */
[----:B--2---:R-:W-:Y:S02]  /*2450*/  FSEL R56, R36, -INF , P1 ;  /* 0xff80000024387808 */ /* 0x004fe40000800000 */
[----:B------:R-:W-:Y:S02]  /*2460*/  ISETP.GT.AND P1, PT, R41, 0x29, PT ;  /* 0x000000292900780c */ /* 0x000fe40003f24270 */
[----:B------:R-:W-:Y:S02]  /*2470*/  FMNMX.FTZ R32, R56, R31, !PT ;  /* 0x0000001f38207209 */ /* 0x000fe40007810000 */
[----:B------:R-:W-:Y:S01]  /*2480*/  FSEL R54, R38, -INF , P1 ;  /* 0xff80000026367808 */ /* 0x000fe20000800000 */
[----:B------:R-:W2:Y:S01]  /*2490*/  MUFU.TANH R50, R50 ;  /* 0x0000003200327308 */ /* 0x000ea20000002400 */
[----:B------:R-:W-:-:S02]  /*24a0*/  FMNMX.FTZ R31, R55, R32, !PT ;  /* 0x00000020371f7209 */ /* 0x000fc40007810000 */
[----:B------:R-:W-:Y:S02]  /*24b0*/  ISETP.GT.AND P1, PT, R41, 0x31, PT ;  /* 0x000000312900780c */ /* 0x000fe40003f24270 */
[----:B------:R-:W-:Y:S02]  /*24c0*/  FMNMX.FTZ R32, R54, R31, !PT ;  /* 0x0000001f36207209 */ /* 0x000fe40007810000 */
[----:B-1----:R-:W-:Y:S01]  /*24d0*/  FSEL R52, R40, -INF , P1 ;  /* 0xff80000028347808 */ /* 0x002fe20000800000 */
[----:B------:R-:W1:Y:S01]  /*24e0*/  MUFU.TANH R42, R42 ;  /* 0x0000002a002a7308 */ /* 0x000e620000002400 */
[----:B------:R-:W-:Y:S02]  /*24f0*/  FMNMX.FTZ R31, R53, R32, !PT ;  /* 0x00000020351f7209 */ /* 0x000fe40007810000 */
[----:B------:R-:W-:Y:S02]  /*2500*/  ISETP.GT.AND P1, PT, R41, 0x39, PT ;  /* 0x000000392900780c */ /* 0x000fe40003f24270 */
[----:B0-----:R-:W-:-:S02]  /*2510*/  FSEL R51, R51, -INF , P2 ;  /* 0xff80000033337808 */ /* 0x001fc40001000000 */
[----:B------:R-:W-:Y:S01]  /*2520*/  FMNMX.FTZ R32, R52, R31, !PT ;  /* 0x0000001f34207209 */ /* 0x000fe20007810000 */
[----:B------:R-:W0:Y:S01]  /*2530*/  MUFU.TANH R64, R64 ;  /* 0x0000004000407308 */ /* 0x000e220000002400 */
[----:B------:R-:W-:Y:S02]  /*2540*/  ISETP.GT.AND P2, PT, R41, 0x40, PT ;  /* 0x000000402900780c */ /* 0x000fe40003f44270 */
[----:B--2---:R-:W-:Y:S02]  /*2550*/  FSEL R50, R50, -INF , P1 ;  /* 0xff80000032327808 */ /* 0x004fe40000800000 */
[----:B------:R-:W-:Y:S02]  /*2560*/  FMNMX.FTZ R31, R51, R32, !PT ;  /* 0x00000020331f7209 */ /* 0x000fe40007810000 */
[----:B------:R-:W-:Y:S01]  /*2570*/  ISETP.GT.AND P1, PT, R41, 0x41, PT ;  /* 0x000000412900780c */ /* 0x000fe20003f24270 */
[----:B------:R-:W2:Y:S01]  /*2580*/  MUFU.TANH R65, R65 ;  /* 0x0000004100417308 */ /* 0x000ea20000002400 */
[----:B------:R-:W-:-:S02]  /*2590*/  FSEL R49, R49, -INF , P2 ;  /* 0xff80000031317808 */ /* 0x000fc40001000000 */
[----:B------:R-:W-:Y:S02]  /*25a0*/  FMNMX.FTZ R32, R50, R31, !PT ;  /* 0x0000001f32207209 */ /* 0x000fe40007810000 */
[----:B------:R-:W-:Y:S02]  /*25b0*/  ISETP.GT.AND P2, PT, R41, 0x48, PT ;  /* 0x000000482900780c */ /* 0x000fe40003f44270 */
[----:B------:R-:W-:Y:S01]  /*25c0*/  FSEL R48, R47, -INF , P1 ;  /* 0xff8000002f307808 */ /* 0x000fe20000800000 */
[----:B------:R-:W3:Y:S01]  /*25d0*/  MUFU.TANH R68, R68 ;  /* 0x0000004400447308 */ /* 0x000ee20000002400 */
[----:B------:R-:W-:Y:S02]  /*25e0*/  FMNMX.FTZ R31, R49, R32, !PT ;  /* 0x00000020311f7209 */ /* 0x000fe40007810000 */
[----:B------:R-:W-:Y:S02]  /*25f0*/  ISETP.GT.AND P1, PT, R41, 0x49, PT ;  /* 0x000000492900780c */ /* 0x000fe40003f24270 */
[----:B------:R-:W-:-:S02]  /*2600*/  FSEL R47, R89, -INF , P2 ;  /* 0xff800000592f7808 */ /* 0x000fc40001000000 */
[----:B------:R-:W-:Y:S01]  /*2610*/  FMNMX.FTZ R32, R48, R31, !PT ;  /* 0x0000001f30207209 */ /* 0x000fe20007810000 */
[----:B------:R4:W5:Y:S01]  /*2620*/  MUFU.TANH R33, R69 ;  /* 0x0000004500217308 */ /* 0x0009620000002400 */
[----:B------:R-:W-:Y:S02]  /*2630*/  ISETP.GT.AND P2, PT, R41, 0x50, PT ;  /* 0x000000502900780c */ /* 0x000fe40003f44270 */
[----:B-1----:R-:W-:Y:S02]  /*2640*/  FSEL R43, R42, -INF , P1 ;  /* 0xff8000002a2b7808 */ /* 0x002fe40000800000 */
[----:B------:R-:W-:Y:S02]  /*2650*/  FMNMX.FTZ R32, R47, R32, !PT ;  /* 0x000000202f207209 */ /* 0x000fe40007810000 */
[----:B------:R-:W-:Y:S01]  /*2660*/  ISETP.GT.AND P1, PT, R41, 0x51, PT ;  /* 0x000000512900780c */ /* 0x000fe20003f24270 */
[----:B------:R-:W1:Y:S01]  /*2670*/  MUFU.TANH R72, R72 ;  /* 0x0000004800487308 */ /* 0x000e620000002400 */
[----:B0-----:R-:W-:Y:S01]  /*2680*/  FSEL R42, R64, -INF , P2 ;  /* 0xff800000402a7808 */ /* 0x001fe20001000000 */
[----:B------:R-:W-:Y:S01]  /*2690*/  FMUL.FTZ R64, R62, UR10 ;  /* 0x0000000a3e407c20 */ /* 0x000fe20008410000 */
[----:B------:R-:W-:Y:S01]  /*26a0*/  FMNMX.FTZ R31, R43, R32, !PT ;  /* 0x000000202b1f7209 */ /* 0x000fe20007810000 */
[----:B----4-:R-:W-:Y:S01]  /*26b0*/  FMUL.FTZ R69, R67, UR10 ;  /* 0x0000000a43457c20 */ /* 0x010fe20008410000 */
[----:B------:R-:W-:Y:S01]  /*26c0*/  ISETP.GT.AND P2, PT, R41, 0x58, PT ;  /* 0x000000582900780c */ /* 0x000fe20003f44270 */
[----:B------:R-:W-:Y:S01]  /*26d0*/  FMUL.FTZ R67, R70, UR10 ;  /* 0x0000000a46437c20 */ /* 0x000fe20008410000 */
[----:B--2---:R-:W-:Y:S01]  /*26e0*/  FSEL R36, R65, -INF , P1 ;  /* 0xff80000041247808 */ /* 0x004fe20000800000 */
[----:B------:R-:W0:Y:S01]  /*26f0*/  MUFU.TANH R73, R73 ;  /* 0x0000004900497308 */ /* 0x000e220000002400 */
[----:B------:R-:W-:Y:S01]  /*2700*/  FMNMX.FTZ R31, R42, R31, !PT ;  /* 0x0000001f2a1f7209 */ /* 0x000fe20007810000 */
[----:B------:R-:W-:Y:S01]  /*2710*/  FMUL.FTZ R70, R74, UR10 ;  /* 0x0000000a4a467c20 */ /* 0x000fe20008410000 */
[----:B------:R-:W-:Y:S01]  /*2720*/  ISETP.GT.AND P1, PT, R41, 0x59, PT ;  /* 0x000000592900780c */ /* 0x000fe20003f24270 */
[----:B------:R-:W-:Y:S01]  /*2730*/  FMUL.FTZ R74, R75, UR10 ;  /* 0x0000000a4b4a7c20 */ /* 0x000fe20008410000 */
[----:B---3--:R-:W-:Y:S01]  /*2740*/  FSEL R37, R68, -INF , P2 ;  /* 0xff80000044257808 */ /* 0x008fe20001000000 */
[----:B------:R-:W-:Y:S01]  /*2750*/  FMUL.FTZ R68, R66, UR10 ;  /* 0x0000000a42447c20 */ /* 0x000fe20008410000 */
[----:B------:R-:W-:Y:S01]  /*2760*/  FMNMX.FTZ R32, R36, R31, !PT ;  /* 0x0000001f24207209 */ /* 0x000fe20007810000 */
[----:B------:R-:W2:Y:S01]  /*2770*/  MUFU.TANH R76, R76 ;  /* 0x0000004c004c7308 */ /* 0x000ea20000002400 */
[----:B------:R-:W-:Y:S01]  /*2780*/  ISETP.GT.AND P2, PT, R41, 0x60, PT ;  /* 0x000000602900780c */ /* 0x000fe20003f44270 */
[----:B------:R-:W3:Y:S01]  /*2790*/  SHFL.IDX PT, R66, R44, 0x1, 0x1c1f ;  /* 0x003c1f002c427f89 */ /* 0x000ee200000e0000 */
[----:B-----5:R-:W-:Y:S01]  /*27a0*/  FSEL R33, R33, -INF , P1 ;  /* 0xff80000021217808 */ /* 0x020fe20000800000 */
[----:B------:R-:W-:Y:S01]  /*27b0*/  FMUL.FTZ R75, R79, UR10 ;  /* 0x0000000a4f4b7c20 */ /* 0x000fe20008410000 */
[----:B------:R-:W-:Y:S01]  /*27c0*/  FMNMX.FTZ R34, R37, R32, !PT ;  /* 0x0000002025227209 */ /* 0x000fe20007810000 */
[----:B------:R-:W-:Y:S01]  /*27d0*/  FMUL.FTZ R79, R87, UR10 ;  /* 0x0000000a574f7c20 */ /* 0x000fe20008410000 */
[----:B------:R-:W-:Y:S01]  /*27e0*/  ISETP.GT.AND P1, PT, R41, 0x61, PT ;  /* 0x000000612900780c */ /* 0x000fe20003f24270 */
[----:B------:R-:W4:Y:S01]  /*27f0*/  MUFU.TANH R77, R77 ;  /* 0x0000004d004d7308 */ /* 0x000f220000002400 */
[----:B-1----:R-:W-:-:S02]  /*2800*/  FSEL R32, R72, -INF , P2 ;  /* 0xff80000048207808 */ /* 0x002fc40001000000 */
[----:B------:R-:W-:Y:S02]  /*2810*/  FMNMX.FTZ R35, R33, R34, !PT ;  /* 0x0000002221237209 */ /* 0x000fe40007810000 */
[----:B------:R-:W-:Y:S02]  /*2820*/  ISETP.GT.AND P2, PT, R41, 0x68, PT ;  /* 0x000000682900780c */ /* 0x000fe40003f44270 */
[----:B0-----:R-:W-:Y:S01]  /*2830*/  FSEL R31, R73, -INF , P1 ;  /* 0xff800000491f7808 */ /* 0x001fe20000800000 */
[----:B------:R-:W0:Y:S01]  /*2840*/  MUFU.TANH R80, R80 ;  /* 0x0000005000507308 */ /* 0x000e220000002400 */
[----:B------:R-:W-:Y:S01]  /*2850*/  FMNMX.FTZ R38, R32, R35, !PT ;  /* 0x0000002320267209 */ /* 0x000fe20007810000 */
[----:B------:R-:W-:Y:S01]  /*2860*/  FMUL.FTZ R73, R78, UR10 ;  /* 0x0000000a4e497c20 */ /* 0x000fe20008410000 */
[----:B------:R-:W-:Y:S01]  /*2870*/  ISETP.GT.AND P1, PT, R41, 0x69, PT ;  /* 0x000000692900780c */ /* 0x000fe20003f24270 */
[----:B------:R-:W-:Y:S01]  /*2880*/  FMUL.FTZ R78, R86, UR10 ;  /* 0x0000000a564e7c20 */ /* 0x000fe20008410000 */
[----:B--2---:R-:W-:Y:S01]  /*2890*/  FSEL R34, R76, -INF , P2 ;  /* 0xff8000004c227808 */ /* 0x004fe20001000000 */
[----:B------:R-:W-:Y:S01]  /*28a0*/  FMUL.FTZ R76, R82, UR10 ;  /* 0x0000000a524c7c20 */ /* 0x000fe20008410000 */
[----:B------:R-:W-:Y:S01]  /*28b0*/  FMNMX.FTZ R39, R31, R38, !PT ;  /* 0x000000261f277209 */ /* 0x000fe20007810000 */
[----:B------:R-:W1:Y:S01]  /*28c0*/  MUFU.TANH R81, R81 ;  /* 0x0000005100517308 */ /* 0x000e620000002400 */
[----:B------:R-:W-:-:S02]  /*28d0*/  ISETP.GT.AND P2, PT, R41, 0x70, PT ;  /* 0x000000702900780c */ /* 0x000fc40003f44270 */
[----:B----4-:R-:W-:Y:S01]  /*28e0*/  FSEL R35, R77, -INF , P1 ;  /* 0xff8000004d237808 */ /* 0x010fe20000800000 */
[----:B------:R-:W-:Y:S01]  /*28f0*/  FMUL.FTZ R77, R83, UR10 ;  /* 0x0000000a534d7c20 */ /* 0x000fe20008410000 */
[----:B------:R-:W-:Y:S02]  /*2900*/  FMNMX.FTZ R40, R34, R39, !PT ;  /* 0x0000002722287209 */ /* 0x000fe40007810000 */
[----:B------:R-:W-:Y:S01]  /*2910*/  ISETP.GT.AND P1, PT, R41, 0x71, PT ;  /* 0x000000712900780c */ /* 0x000fe20003f24270 */
[----:B------:R-:W2:Y:S01]  /*2920*/  MUFU.TANH R84, R84 ;  /* 0x0000005400547308 */ /* 0x000ea20000002400 */
[----:B0-----:R-:W-:Y:S02]  /*2930*/  FSEL R38, R80, -INF , P2 ;  /* 0xff80000050267808 */ /* 0x001fe40001000000 */
[----:B------:R-:W-:Y:S02]  /*2940*/  FMNMX.FTZ R65, R35, R40, !PT ;  /* 0x0000002823417209 */ /* 0x000fe40007810000 */
[----:B------:R-:W-:-:S02]  /*2950*/  ISETP.GT.AND P2, PT, R41, 0x78, PT ;  /* 0x000000782900780c */ /* 0x000fc40003f44270 */
[----:B------:R-:W-:Y:S01]  /*2960*/  FMNMX.FTZ R40, R38, R65, !PT ;  /* 0x0000004126287209 */ /* 0x000fe20007810000 */
[----:B------:R-:W0:Y:S01]  /*2970*/  MUFU.TANH R85, R85 ;  /* 0x0000005500557308 */ /* 0x000e220000002400 */
[----:B-1----:R-:W-:Y:S01]  /*2980*/  FSEL R39, R81, -INF , P1 ;  /* 0xff80000051277808 */ /* 0x002fe20000800000 */
[----:B------:R-:W-:Y:S01]  /*2990*/  FMUL.FTZ R65, R63, UR10 ;  /* 0x0000000a3f417c20 */ /* 0x000fe20008410000 */
[----:B------:R-:W-:Y:S01]  /*29a0*/  ISETP.GT.AND P1, PT, R41, 0x79, PT ;  /* 0x000000792900780c */ /* 0x000fe20003f24270 */
[----:B------:R-:W-:Y:S01]  /*29b0*/  @UP0 ULDC UR10, c[0x0][0x44c] ;  /* 0x00011300000a0ab9 */ /* 0x000fe20000000800 */
[----:B------:R-:W-:Y:S01]  /*29c0*/  FMNMX.FTZ R62, R39, R40, !PT ;  /* 0x00000028273e7209 */ /* 0x000fe20007810000 */
[----:B------:R-:W-:Y:S01]  /*29d0*/  UIMAD.WIDE.U32 UR10, UR42, UR10, URZ ;  /* 0x0000000a2a0a72a5 */ /* 0x000fe2000f8e003f */
[----:B---3--:R-:W-:Y:S01]  /*29e0*/  IADD3 R81, R66, -UR7, R45 ;  /* 0x8000000742517c10 */ /* 0x008fe2000fffe02d */
[----:B------:R-:W-:Y:S01]  /*29f0*/  MUFU.TANH R11, R11 ;  /* 0x0000000b000b7308 */ /* 0x000fe20000002400 */
[----:B--2---:R-:W-:Y:S01]  /*2a00*/  FSEL R41, R84, -INF , P2 ;  /* 0xff80000054297808 */ /* 0x004fe20001000000 */
[----:B------:R-:W-:Y:S01]  /*2a10*/  @UP0 USHF.R.U32.HI UR42, URZ, UR14, UR11 ;  /* 0x0000000e3f2a0299 */ /* 0x000fe2000801160b */
[----:B------:R-:W-:-:S02]  /*2a20*/  VIMNMX R81, R46, R81, PT ;  /* 0x000000512e517248 */ /* 0x000fc40003fe0100 */
[----:B------:R-:W-:Y:S01]  /*2a30*/  FMNMX.FTZ R63, R41, R62, !PT ;  /* 0x0000003e293f7209 */ /* 0x000fe20007810000 */
[----:B------:R-:W-:Y:S01]  /*2a40*/  UIADD3 UR5, UR5, UR42, URZ ;  /* 0x0000002a05057290 */ /* 0x000fe2000fffe03f */
[----:B------:R-:W-:Y:S01]  /*2a50*/  ISETP.GT.AND P2, PT, R81, 0x1, PT ;  /* 0x000000015100780c */ /* 0x000fe20003f44270 */
[----:B------:R-:W1:Y:S01]  /*2a60*/  MUFU.TANH R6, R6 ;  /* 0x0000000600067308 */ /* 0x000e620000002400 */
[----:B0-----:R-:W-:Y:S01]  /*2a70*/  FSEL R40, R85, -INF , P1 ;  /* 0xff80000055287808 */ /* 0x001fe20000800000 */
[----:B------:R-:W-:Y:S01]  /*2a80*/  USHF.R.S32.HI UR7, URZ, 0x1f, UR5 ;  /* 0x0000001f3f077899 */ /* 0x000fe20008011405 */
[----:B------:R-:W-:Y:S02]  /*2a90*/  ISETP.GT.AND P3, PT, R81, 0x8, PT ;  /* 0x000000085100780c */ /* 0x000fe40003f64270 */
[----:B------:R-:W-:Y:S01]  /*2aa0*/  FMNMX.FTZ R63, R40, R63, !PT ;  /* 0x0000003f283f7209 */ /* 0x000fe20007810000 */
[----:B------:R-:W-:Y:S02]  /*2ab0*/  ULEA.HI UR7, UR7, UR5, URZ, 0x7 ;  /* 0x0000000507077291 */ /* 0x000fe4000f8f383f */
[----:B------:R-:W0:Y:S02]  /*2ac0*/  MUFU.TANH R13, R13 ;  /* 0x0000000d000d7308 */ /* 0x000e240000002400 */
[----:B------:R-:W2:Y:S01]  /*2ad0*/  SHFL.BFLY PT, R62, R63, 0x2, 0x1f ;  /* 0x0c401f003f3e7f89 */ /* 0x000ea200000e0000 */
[----:B------:R-:W-:-:S04]  /*2ae0*/  USHF.R.S32.HI UR7, URZ, 0x7, UR7 ;  /* 0x000000073f077899 */ /* 0x000fc80008011407 */
[----:B------:R-:W-:Y:S01]  /*2af0*/  UISETP.LT.AND UP0, UPT, UR15, UR7, UPT ;  /* 0x000000070f00728c */ /* 0x000fe2000bf01270 */
[----:B------:R-:W-:Y:S01]  /*2b00*/  MUFU.TANH R12, R12 ;  /* 0x0000000c000c7308 */ /* 0x000fe20000002400 */
[----:B-1----:R-:W-:Y:S02]  /*2b10*/  FSEL R66, R6, -INF , P2 ;  /* 0xff80000006427808 */ /* 0x002fe40001000000 */
[----:B------:R-:W-:Y:S01]  /*2b20*/  ISETP.GT.AND P2, PT, R81, 0x10, PT ;  /* 0x000000105100780c */ /* 0x000fe20003f44270 */
[----:B------:R-:W-:-:S04]  /*2b30*/  USEL UR32, UR15, UR7, !UP0 ;  /* 0x000000070f207287 */ /* 0x000fc8000c000000 */
[----:B------:R-:W1:Y:S01]  /*2b40*/  MUFU.TANH R14, R14 ;  /* 0x0000000e000e7308 */ /* 0x000e620000002400 */
[----:B0-----:R-:W-:Y:S01]  /*2b50*/  FSEL R13, R13, -INF , P3 ;  /* 0xff8000000d0d7808 */ /* 0x001fe20001800000 */
[----:B------:R-:W-:-:S06]  /*2b60*/  UISETP.GE.AND UP0, UPT, UR39, UR32, UPT ;  /* 0x000000202700728c */ /* 0x000fcc000bf06270 */
[----:B------:R-:W0:Y:S01]  /*2b70*/  MUFU.TANH R15, R15 ;  /* 0x0000000f000f7308 */ /* 0x000e220000002400 */
[----:B--2---:R-:W-:-:S05]  /*2b80*/  FMNMX.FTZ R62, R63, R62, !PT ;  /* 0x0000003e3f3e7209 */ /* 0x004fca0007810000 */
[----:B------:R-:W2:Y:S02]  /*2b90*/  SHFL.BFLY PT, R63, R62, 0x1, 0x1f ;  /* 0x0c201f003e3f7f89 */ /* 0x000ea400000e0000 */
[----:B------:R-:W3:Y:S01]  /*2ba0*/  MUFU.TANH R19, R19 ;  /* 0x0000001300137308 */ /* 0x000ee20000002400 */
[----:B-1----:R-:W-:Y:S02]  /*2bb0*/  FSEL R14, R14, -INF , P2 ;  /* 0xff8000000e0e7808 */ /* 0x002fe40001000000 */
[----:B------:R-:W-:-:S05]  /*2bc0*/  ISETP.GT.AND P2, PT, R81, 0x18, PT ;  /* 0x000000185100780c */ /* 0x000fca0003f44270 */
[----:B------:R-:W1:Y:S08]  /*2bd0*/  MUFU.TANH R20, R20 ;  /* 0x0000001400147308 */ /* 0x000e700000002400 */
[----:B------:R-:W4:Y:S01]  /*2be0*/  MUFU.TANH R21, R21 ;  /* 0x0000001500157308 */ /* 0x000f220000002400 */
[----:B--2---:R-:W-:-:S07]  /*2bf0*/  FMNMX.FTZ R72, R62, R63, !PT ;  /* 0x0000003f3e487209 */ /* 0x004fce0007810000 */
[----:B------:R-:W2:Y:S01]  /*2c00*/  MUFU.TANH R22, R22 ;  /* 0x0000001600167308 */ /* 0x000ea20000002400 */
[C---:B------:R-:W-:Y:S01]  /*2c10*/  FSETP.NEU.FTZ.AND P1, PT, R72.reuse, -INF , PT ;  /* 0xff8000004800780b */ /* 0x040fe20003f3d000 */
[----:B------:R-:W-:-:S06]  /*2c20*/  FMUL.FTZ R62, R72, UR35 ;  /* 0x00000023483e7c20 */ /* 0x000fcc0008410000 */
[----:B------:R-:W5:Y:S01]  /*2c30*/  MUFU.TANH R23, R23 ;  /* 0x0000001700177308 */ /* 0x000f620000002400 */
[----:B------:R-:W-:Y:S02]  /*2c40*/  FSEL R62, R62, RZ, P1 ;  /* 0x000000ff3e3e7208 */ /* 0x000fe40000800000 */
[----:B------:R-:W-:-:S03]  /*2c50*/  ISETP.GT.AND P1, PT, R81, RZ, PT ;  /* 0x000000ff5100720c */ /* 0x000fc60003f24270 */
[--C-:B------:R-:W-:Y:S01]  /*2c60*/  FFMA.FTZ R84, R59, UR35, -R62.reuse ;  /* 0x000000233b547c23 */ /* 0x100fe2000801083e */
[----:B------:R-:W-:Y:S01]  /*2c70*/  FSEL R63, R11, -INF , P1 ;  /* 0xff8000000b3f7808 */ /* 0x000fe20000800000 */
[----:B------:R-:W5:Y:S01]  /*2c80*/  MUFU.TANH R24, R24 ;  /* 0x0000001800187308 */ /* 0x000f620000002400 */
[----:B------:R-:W-:Y:S01]  /*2c90*/  ISETP.GT.AND P1, PT, R81, 0x9, PT ;  /* 0x000000095100780c */ /* 0x000fe20003f24270 */
[--C-:B------:R-:W-:Y:S01]  /*2ca0*/  FFMA.FTZ R53, R53, UR35, -R62.reuse ;  /* 0x0000002335357c23 */ /* 0x100fe2000801083e */
[----:B------:R-:W-:Y:S01]  /*2cb0*/  FMNMX.FTZ R6, R63, R66, !PT ;  /* 0x000000423f067209 */ /* 0x000fe20007810000 */
[--C-:B------:R-:W-:Y:S01]  /*2cc0*/  FFMA.FTZ R45, R91, UR35, -R62.reuse ;  /* 0x000000235b2d7c23 */ /* 0x100fe2000801083e */
[----:B------:R-:W-:Y:S01]  /*2cd0*/  FSEL R12, R12, -INF , P1 ;  /* 0xff8000000c0c7808 */ /* 0x000fe20000800000 */
[--C-:B------:R-:W-:Y:S01]  /*2ce0*/  FFMA.FTZ R90, R90, UR35, -R62.reuse ;  /* 0x000000235a5a7c23 */ /* 0x100fe2000801083e */
[----:B------:R-:W-:Y:S01]  /*2cf0*/  FMNMX.FTZ R83, R13, R6, !PT ;  /* 0x000000060d537209 */ /* 0x000fe20007810000 */
[--C-:B------:R-:W-:Y:S01]  /*2d00*/  FFMA.FTZ R6, R61, UR35, -R62.reuse ;  /* 0x000000233d067c23 */ /* 0x100fe2000801083e */
[----:B------:R-:W-:Y:S01]  /*2d10*/  ISETP.GT.AND P1, PT, R81, 0x11, PT ;  /* 0x000000115100780c */ /* 0x000fe20003f24270 */
[----:B------:R-:W5:Y:S01]  /*2d20*/  MUFU.TANH R25, R25 ;  /* 0x0000001900197308 */ /* 0x000f620000002400 */
[----:B------:R-:W-:Y:S01]  /*2d30*/  FMNMX.FTZ R83, R12, R83, !PT ;  /* 0x000000530c537209 */ /* 0x000fe20007810000 */
[--C-:B------:R-:W-:Y:S01]  /*2d40*/  FFMA.FTZ R92, R92, UR35, -R62.reuse ;  /* 0x000000235c5c7c23 */ /* 0x100fe2000801083e */
[----:B0-----:R-:W-:Y:S01]  /*2d50*/  FSEL R15, R15, -INF , P1 ;  /* 0xff8000000f0f7808 */ /* 0x001fe20000800000 */
[--C-:B------:R-:W-:Y:S01]  /*2d60*/  FFMA.FTZ R46, R88, UR35, -R62.reuse ;  /* 0x00000023582e7c23 */ /* 0x100fe2000801083e */
[----:B------:R-:W-:Y:S01]  /*2d70*/  FMNMX.FTZ R80, R14, R83, !PT ;  /* 0x000000530e507209 */ /* 0x000fe20007810000 */
[--C-:B------:R-:W-:Y:S01]  /*2d80*/  FFMA.FTZ R51, R51, UR35, -R62.reuse ;  /* 0x0000002333337c23 */ /* 0x100fe2000801083e */
[----:B------:R-:W-:Y:S01]  /*2d90*/  ISETP.GT.AND P1, PT, R81, 0x19, PT ;  /* 0x000000195100780c */ /* 0x000fe20003f24270 */
[----:B------:R-:W0:Y:S01]  /*2da0*/  MUFU.TANH R26, R26 ;  /* 0x0000001a001a7308 */ /* 0x000e220000002400 */
[----:B---3--:R-:W-:Y:S01]  /*2db0*/  FSEL R61, R19, -INF , P2 ;  /* 0xff800000133d7808 */ /* 0x008fe20001000000 */
[--C-:B------:R-:W-:Y:S01]  /*2dc0*/  FFMA.FTZ R19, R60, UR35, -R62.reuse ;  /* 0x000000233c137c23 */ /* 0x100fe2000801083e */
[----:B------:R-:W-:Y:S01]  /*2dd0*/  FMNMX.FTZ R80, R15, R80, !PT ;  /* 0x000000500f507209 */ /* 0x000fe20007810000 */
[--C-:B------:R-:W-:Y:S01]  /*2de0*/  FFMA.FTZ R50, R50, UR35, -R62.reuse ;  /* 0x0000002332327c23 */ /* 0x100fe2000801083e */
[----:B------:R-:W-:Y:S01]  /*2df0*/  ISETP.GT.AND P2, PT, R81, 0x20, PT ;  /* 0x000000205100780c */ /* 0x000fe20003f44270 */
[--C-:B------:R-:W-:Y:S01]  /*2e00*/  FFMA.FTZ R49, R49, UR35, -R62.reuse ;  /* 0x0000002331317c23 */ /* 0x100fe2000801083e */
[----:B-1----:R-:W-:Y:S01]  /*2e10*/  FSEL R20, R20, -INF , P1 ;  /* 0xff80000014147808 */ /* 0x002fe20000800000 */
[----:B------:R-:W1:Y:S01]  /*2e20*/  MUFU.TANH R27, R27 ;  /* 0x0000001b001b7308 */ /* 0x000e620000002400 */
[----:B------:R-:W-:Y:S01]  /*2e30*/  FMNMX.FTZ R83, R61, R80, !PT ;  /* 0x000000503d537209 */ /* 0x000fe20007810000 */
[--C-:B------:R-:W-:Y:S01]  /*2e40*/  FFMA.FTZ R48, R48, UR35, -R62.reuse ;  /* 0x0000002330307c23 */ /* 0x100fe2000801083e */
[----:B------:R-:W-:Y:S01]  /*2e50*/  ISETP.GT.AND P1, PT, R81, 0x21, PT ;  /* 0x000000215100780c */ /* 0x000fe20003f24270 */
[--C-:B------:R-:W-:Y:S01]  /*2e60*/  FFMA.FTZ R47, R47, UR35, -R62.reuse ;  /* 0x000000232f2f7c23 */ /* 0x100fe2000801083e */
[----:B----4-:R-:W-:Y:S01]  /*2e70*/  FSEL R60, R21, -INF , P2 ;  /* 0xff800000153c7808 */ /* 0x010fe20001000000 */
[--C-:B------:R-:W-:Y:S01]  /*2e80*/  FFMA.FTZ R21, R58, UR35, -R62.reuse ;  /* 0x000000233a157c23 */ /* 0x100fe2000801083e */
[----:B------:R-:W-:Y:S01]  /*2e90*/  FMNMX.FTZ R83, R20, R83, !PT ;  /* 0x0000005314537209 */ /* 0x000fe20007810000 */
[----:B------:R-:W3:Y:S01]  /*2ea0*/  MUFU.TANH R28, R28 ;  /* 0x0000001c001c7308 */ /* 0x000ee20000002400 */
[----:B------:R-:W-:Y:S01]  /*2eb0*/  ISETP.GT.AND P2, PT, R81, 0x28, PT ;  /* 0x000000285100780c */ /* 0x000fe20003f44270 */
[--C-:B------:R-:W-:Y:S01]  /*2ec0*/  FFMA.FTZ R42, R42, UR35, -R62.reuse ;  /* 0x000000232a2a7c23 */ /* 0x100fe2000801083e */
[----:B--2---:R-:W-:Y:S01]  /*2ed0*/  FSEL R59, R22, -INF , P1 ;  /* 0xff800000163b7808 */ /* 0x004fe20000800000 */
[--C-:B------:R-:W-:Y:S01]  /*2ee0*/  FFMA.FTZ R33, R33, UR35, -R62.reuse ;  /* 0x0000002321217c23 */ /* 0x100fe2000801083e */
[----:B------:R-:W-:Y:S01]  /*2ef0*/  FMNMX.FTZ R82, R60, R83, !PT ;  /* 0x000000533c527209 */ /* 0x000fe20007810000 */
[--C-:B------:R-:W-:Y:S01]  /*2f00*/  FFMA.FTZ R32, R32, UR35, -R62.reuse ;  /* 0x0000002320207c23 */ /* 0x100fe2000801083e */
[----:B-----5:R-:W-:Y:S01]  /*2f10*/  FSEL R80, R23, -INF , P2 ;  /* 0xff80000017507808 */ /* 0x020fe20001000000 */
[----:B------:R-:W2:Y:S01]  /*2f20*/  MUFU.TANH R29, R29 ;  /* 0x0000001d001d7308 */ /* 0x000ea20000002400 */
[----:B------:R-:W-:Y:S01]  /*2f30*/  ISETP.GT.AND P1, PT, R81, 0x29, PT ;  /* 0x000000295100780c */ /* 0x000fe20003f24270 */
[--C-:B------:R-:W-:Y:S01]  /*2f40*/  FFMA.FTZ R31, R31, UR35, -R62.reuse ;  /* 0x000000231f1f7c23 */ /* 0x100fe2000801083e */
[----:B------:R-:W-:Y:S01]  /*2f50*/  FMNMX.FTZ R23, R59, R82, !PT ;  /* 0x000000523b177209 */ /* 0x000fe20007810000 */
[--C-:B------:R-:W-:Y:S01]  /*2f60*/  FFMA.FTZ R34, R34, UR35, -R62.reuse ;  /* 0x0000002322227c23 */ /* 0x100fe2000801083e */
[----:B------:R-:W-:Y:S01]  /*2f70*/  ISETP.GT.AND P2, PT, R81, 0x30, PT ;  /* 0x000000305100780c */ /* 0x000fe20003f44270 */
[--C-:B------:R-:W-:Y:S01]  /*2f80*/  FFMA.FTZ R38, R38, UR35, -R62.reuse ;  /* 0x0000002326267c23 */ /* 0x100fe2000801083e */
[----:B------:R-:W-:Y:S01]  /*2f90*/  FSEL R58, R24, -INF , P1 ;  /* 0xff800000183a7808 */ /* 0x000fe20000800000 */
[--C-:B------:R-:W-:Y:S01]  /*2fa0*/  FFMA.FTZ R24, R57, UR35, -R62.reuse ;  /* 0x0000002339187c23 */ /* 0x100fe2000801083e */
[----:B------:R-:W-:Y:S01]  /*2fb0*/  FMNMX.FTZ R23, R80, R23, !PT ;  /* 0x0000001750177209 */ /* 0x000fe20007810000 */
[----:B------:R-:W4:Y:S01]  /*2fc0*/  MUFU.TANH R30, R30 ;  /* 0x0000001e001e7308 */ /* 0x000f220000002400 */
[----:B------:R-:W-:Y:S01]  /*2fd0*/  ISETP.GT.AND P1, PT, R81, 0x31, PT ;  /* 0x000000315100780c */ /* 0x000fe20003f24270 */
[--C-:B------:R-:W-:Y:S01]  /*2fe0*/  FFMA.FTZ R39, R39, UR35, -R62.reuse ;  /* 0x0000002327277c23 */ /* 0x100fe2000801083e */
[----:B------:R-:W-:Y:S01]  /*2ff0*/  FSEL R82, R25, -INF , P2 ;  /* 0xff80000019527808 */ /* 0x000fe20001000000 */
[----:B------:R-:W-:Y:S01]  /*3000*/  FFMA.FTZ R40, R40, UR35, -R62 ;  /* 0x0000002328287c23 */ /* 0x000fe2000801083e */
[----:B------:R-:W-:-:S02]  /*3010*/  FMNMX.FTZ R23, R58, R23, !PT ;  /* 0x000000173a177209 */ /* 0x000fc40007810000 */
[----:B------:R-:W-:Y:S02]  /*3020*/  CS2R R88, SRZ ;  /* 0x0000000000587805 */ /* 0x000fe4000001ff00 */
[----:B0-----:R-:W-:Y:S01]  /*3030*/  FSEL R57, R26, -INF , P1 ;  /* 0xff8000001a397808 */ /* 0x001fe20000800000 */
[----:B------:R-:W0:Y:S01]  /*3040*/  MUFU.TANH R64, R64 ;  /* 0x0000004000407308 */ /* 0x000e220000002400 */
[C---:B------:R-:W-:Y:S02]  /*3050*/  ISETP.GT.AND P2, PT, R81.reuse, 0x38, PT ;  /* 0x000000385100780c */ /* 0x040fe40003f44270 */
[----:B------:R-:W-:Y:S01]  /*3060*/  FMNMX.FTZ R26, R82, R23, !PT ;  /* 0x00000017521a7209 */ /* 0x000fe20007810000 */
[----:B------:R-:W-:Y:S01]  /*3070*/  FFMA.FTZ R23, R56, UR35, -R62 ;  /* 0x0000002338177c23 */ /* 0x000fe2000801083e */
[----:B------:R-:W-:Y:S02]  /*3080*/  ISETP.GT.AND P1, PT, R81, 0x39, PT ;  /* 0x000000395100780c */ /* 0x000fe40003f24270 */
[----:B-1----:R-:W-:Y:S01]  /*3090*/  FSEL R27, R27, -INF , P2 ;  /* 0xff8000001b1b7808 */ /* 0x002fe20001000000 */
[----:B------:R-:W1:Y:S01]  /*30a0*/  MUFU.TANH R65, R65 ;  /* 0x0000004100417308 */ /* 0x000e620000002400 */
[----:B------:R-:W-:-:S02]  /*30b0*/  FMNMX.FTZ R26, R57, R26, !PT ;  /* 0x0000001a391a7209 */ /* 0x000fc40007810000 */
[----:B------:R-:W-:Y:S02]  /*30c0*/  ISETP.GT.AND P2, PT, R81, 0x40, PT ;  /* 0x000000405100780c */ /* 0x000fe40003f44270 */
[----:B---3--:R-:W-:Y:S02]  /*30d0*/  FSEL R56, R28, -INF , P1 ;  /* 0xff8000001c387808 */ /* 0x008fe40000800000 */
[----:B------:R-:W-:Y:S01]  /*30e0*/  FMNMX.FTZ R25, R27, R26, !PT ;  /* 0x0000001a1b197209 */ /* 0x000fe20007810000 */
[----:B------:R-:W3:Y:S01]  /*30f0*/  MUFU.TANH R68, R68 ;  /* 0x0000004400447308 */ /* 0x000ee20000002400 */
[----:B------:R-:W-:Y:S01]  /*3100*/  ISETP.GT.AND P1, PT, R81, 0x41, PT ;  /* 0x000000415100780c */ /* 0x000fe20003f24270 */
[--C-:B------:R-:W-:Y:S01]  /*3110*/  FFMA.FTZ R26, R55, UR35, -R62.reuse ;  /* 0x00000023371a7c23 */ /* 0x100fe2000801083e */
[----:B--2---:R-:W-:Y:S01]  /*3120*/  FSEL R83, R29, -INF , P2 ;  /* 0xff8000001d537808 */ /* 0x004fe20001000000 */
[----:B------:R-:W-:Y:S01]  /*3130*/  FFMA.FTZ R55, R54, UR35, -R62 ;  /* 0x0000002336377c23 */ /* 0x000fe2000801083e */
[----:B------:R-:W-:-:S02]  /*3140*/  FMNMX.FTZ R28, R56, R25, !PT ;  /* 0x00000019381c7209 */ /* 0x000fc40007810000 */
[----:B------:R-:W-:Y:S01]  /*3150*/  ISETP.GT.AND P2, PT, R81, 0x48, PT ;  /* 0x000000485100780c */ /* 0x000fe20003f44270 */
[----:B------:R-:W2:Y:S01]  /*3160*/  MUFU.TANH R69, R69 ;  /* 0x0000004500457308 */ /* 0x000ea20000002400 */
[----:B----4-:R-:W-:Y:S02]  /*3170*/  FSEL R30, R30, -INF , P1 ;  /* 0xff8000001e1e7808 */ /* 0x010fe40000800000 */
[----:B------:R-:W-:Y:S02]  /*3180*/  FMNMX.FTZ R25, R83, R28, !PT ;  /* 0x0000001c53197209 */ /* 0x000fe40007810000 */
[----:B------:R-:W-:Y:S02]  /*3190*/  ISETP.GT.AND P1, PT, R81, 0x49, PT ;  /* 0x000000495100780c */ /* 0x000fe40003f24270 */
[----:B0-----:R-:W-:Y:S01]  /*31a0*/  FSEL R64, R64, -INF , P2 ;  /* 0xff80000040407808 */ /* 0x001fe20001000000 */
[----:B------:R-:W0:Y:S01]  /*31b0*/  MUFU.TANH R67, R67 ;  /* 0x0000004300437308 */ /* 0x000e220000002400 */
[----:B------:R-:W-:-:S02]  /*31c0*/  FMNMX.FTZ R29, R30, R25, !PT ;  /* 0x000000191e1d7209 */ /* 0x000fc40007810000 */
[----:B------:R-:W-:Y:S02]  /*31d0*/  ISETP.GT.AND P2, PT, R81, 0x50, PT ;  /* 0x000000505100780c */ /* 0x000fe40003f44270 */
[----:B-1----:R-:W-:Y:S02]  /*31e0*/  FSEL R65, R65, -INF , P1 ;  /* 0xff80000041417808 */ /* 0x002fe40000800000 */
[----:B------:R-:W-:Y:S01]  /*31f0*/  FMNMX.FTZ R28, R64, R29, !PT ;  /* 0x0000001d401c7209 */ /* 0x000fe20007810000 */
[----:B------:R-:W1:Y:S01]  /*3200*/  MUFU.TANH R71, R71 ;  /* 0x0000004700477308 */ /* 0x000e620000002400 */
[----:B------:R-:W-:Y:S02]  /*3210*/  ISETP.GT.AND P1, PT, R81, 0x51, PT ;  /* 0x000000515100780c */ /* 0x000fe40003f24270 */
[----:B---3--:R-:W-:Y:S02]  /*3220*/  FSEL R68, R68, -INF , P2 ;  /* 0xff80000044447808 */ /* 0x008fe40001000000 */
[----:B------:R-:W-:-:S02]  /*3230*/  FMNMX.FTZ R29, R65, R28, !PT ;  /* 0x0000001c411d7209 */ /* 0x000fc40007810000 */
[----:B------:R-:W-:Y:S01]  /*3240*/  ISETP.GT.AND P2, PT, R81, 0x58, PT ;  /* 0x000000585100780c */ /* 0x000fe20003f44270 */
[----:B------:R-:W3:Y:S01]  /*3250*/  MUFU.TANH R70, R70 ;  /* 0x0000004600467308 */ /* 0x000ee20000002400 */
[----:B--2---:R-:W-:Y:S02]  /*3260*/  FSEL R69, R69, -INF , P1 ;  /* 0xff80000045457808 */ /* 0x004fe40000800000 */
[----:B------:R-:W-:Y:S01]  /*3270*/  FMNMX.FTZ R54, R68, R29, !PT ;  /* 0x0000001d44367209 */ /* 0x000fe20007810000 */
[----:B------:R-:W-:Y:S01]  /*3280*/  FFMA.FTZ R29, R52, UR35, -R62 ;  /* 0x00000023341d7c23 */ /* 0x000fe2000801083e */
        /* <DEDUP_REMOVED lines=8> */
[C---:B------:R-:W-:Y:S02]  /*3310*/  ISETP.GT.AND P1, PT, R81.reuse, 0x61, PT ;  /* 0x000000615100780c */ /* 0x040fe40003f24270 */
[----:B---3--:R-:W-:Y:S02]  /*3320*/  FSEL R70, R70, -INF , P2 ;  /* 0xff80000046467808 */ /* 0x008fe40001000000 */
[----:B------:R-:W-:-:S03]  /*3330*/  ISETP.GT.AND P2, PT, R81, 0x68, PT ;  /* 0x000000685100780c */ /* 0x000fc60003f44270 */
[----:B------:R-:W2:Y:S01]  /*3340*/  MUFU.TANH R75, R75 ;  /* 0x0000004b004b7308 */ /* 0x000ea20000002400 */
[----:B0-----:R-:W-:Y:S02]  /*3350*/  FSEL R74, R74, -INF , P1 ;  /* 0xff8000004a4a7808 */ /* 0x001fe40000800000 */
[----:B------:R-:W-:-:S05]  /*3360*/  ISETP.GT.AND P1, PT, R81, 0x69, PT ;  /* 0x000000695100780c */ /* 0x000fca0003f24270 */
[----:B------:R-:W0:Y:S01]  /*3370*/  MUFU.TANH R76, R76 ;  /* 0x0000004c004c7308 */ /* 0x000e220000002400 */
[----:B-1----:R-:W-:Y:S02]  /*3380*/  FSEL R73, R73, -INF , P2 ;  /* 0xff80000049497808 */ /* 0x002fe40001000000 */
[----:B------:R-:W-:-:S05]  /*3390*/  ISETP.GT.AND P2, PT, R81, 0x70, PT ;  /* 0x000000705100780c */ /* 0x000fca0003f44270 */
[----:B------:R1:W-:Y:S01]  /*33a0*/  MUFU.EX2 R28, R53 ;  /* 0x00000035001c7308 */ /* 0x0003e20000000800 */
[----:B--2---:R-:W-:Y:S02]  /*33b0*/  FSEL R75, R75, -INF , P1 ;  /* 0xff8000004b4b7808 */ /* 0x004fe40000800000 */
[----:B------:R-:W-:-:S05]  /*33c0*/  ISETP.GT.AND P1, PT, R81, 0x71, PT ;  /* 0x000000715100780c */ /* 0x000fca0003f24270 */
[----:B------:R-:W2:Y:S01]  /*33d0*/  MUFU.TANH R77, R77 ;  /* 0x0000004d004d7308 */ /* 0x000ea20000002400 */
[----:B-1----:R-:W-:Y:S02]  /*33e0*/  FMNMX.FTZ R53, R71, R54, !PT ;  /* 0x0000003647357209 */ /* 0x002fe40007810000 */
[----:B0-----:R-:W-:Y:S02]  /*33f0*/  FSEL R76, R76, -INF , P2 ;  /* 0xff8000004c4c7808 */ /* 0x001fe40001000000 */
[----:B------:R-:W-:Y:S02]  /*3400*/  FMNMX.FTZ R53, R70, R53, !PT ;  /* 0x0000003546357209 */ /* 0x000fe40007810000 */
[----:B------:R-:W-:Y:S01]  /*3410*/  ISETP.GT.AND P2, PT, R81, 0x78, PT ;  /* 0x000000785100780c */ /* 0x000fe20003f44270 */
[----:B------:R-:W0:Y:S01]  /*3420*/  MUFU.TANH R78, R78 ;  /* 0x0000004e004e7308 */ /* 0x000e220000002400 */
[----:B------:R-:W-:-:S04]  /*3430*/  FMNMX.FTZ R52, R74, R53, !PT ;  /* 0x000000354a347209 */ /* 0x000fc80007810000 */
[----:B------:R-:W-:-:S03]  /*3440*/  FMNMX.FTZ R52, R73, R52, !PT ;  /* 0x0000003449347209 */ /* 0x000fc60007810000 */
[----:B------:R-:W1:Y:S01]  /*3450*/  MUFU.TANH R79, R79 ;  /* 0x0000004f004f7308 */ /* 0x000e620000002400 */
[----:B------:R-:W-:Y:S02]  /*3460*/  FMNMX.FTZ R53, R75, R52, !PT ;  /* 0x000000344b357209 */ /* 0x000fe40007810000 */
[----:B--2---:R-:W-:Y:S02]  /*3470*/  FSEL R52, R77, -INF , P1 ;  /* 0xff8000004d347808 */ /* 0x004fe40000800000 */
[----:B------:R-:W-:Y:S02]  /*3480*/  FMNMX.FTZ R53, R76, R53, !PT ;  /* 0x000000354c357209 */ /* 0x000fe40007810000 */
[----:B------:R-:W-:Y:S01]  /*3490*/  ISETP.GT.AND P1, PT, R81, 0x79, PT ;  /* 0x000000795100780c */ /* 0x000fe20003f24270 */
[----:B------:R2:W-:Y:S01]  /*34a0*/  MUFU.EX2 R22, R84 ;  /* 0x0000005400167308 */ /* 0x0005e20000000800 */
[----:B0-----:R-:W-:Y:S02]  /*34b0*/  FSEL R78, R78, -INF , P2 ;  /* 0xff8000004e4e7808 */ /* 0x001fe40001000000 */
[----:B------:R-:W-:-:S04]  /*34c0*/  FMNMX.FTZ R53, R52, R53, !PT ;  /* 0x0000003534357209 */ /* 0x000fc80007810000 */
[----:B------:R-:W-:Y:S01]  /*34d0*/  FMNMX.FTZ R54, R78, R53, !PT ;  /* 0x000000354e367209 */ /* 0x000fe20007810000 */
[----:B------:R0:W-:Y:S01]  /*34e0*/  MUFU.EX2 R44, R90 ;  /* 0x0000005a002c7308 */ /* 0x0001e20000000800 */
[----:B-1----:R-:W-:-:S04]  /*34f0*/  FSEL R79, R79, -INF , P1 ;  /* 0xff8000004f4f7808 */ /* 0x002fc80000800000 */
[----:B------:R-:W-:Y:S01]  /*3500*/  FMNMX.FTZ R53, R79, R54, !PT ;  /* 0x000000364f357209 */ /* 0x000fe20007810000 */
[--C-:B------:R-:W-:Y:S01]  /*3510*/  FFMA.FTZ R54, R43, UR35, -R62.reuse ;  /* 0x000000232b367c23 */ /* 0x100fe2000801083e */
[--C-:B------:R-:W-:Y:S01]  /*3520*/  FFMA.FTZ R43, R36, UR35, -R62.reuse ;  /* 0x00000023242b7c23 */ /* 0x100fe2000801083e */
[--C-:B------:R-:W-:Y:S01]  /*3530*/  FFMA.FTZ R36, R37, UR35, -R62.reuse ;  /* 0x0000002325247c23 */ /* 0x100fe2000801083e */
[--C-:B------:R-:W-:Y:S01]  /*3540*/  FFMA.FTZ R37, R35, UR35, -R62.reuse ;  /* 0x0000002323257c23 */ /* 0x100fe2000801083e */
[----:B--2---:R-:W1:Y:S01]  /*3550*/  SHFL.BFLY PT, R84, R53, 0x2, 0x1f ;  /* 0x0c401f0035547f89 */ /* 0x004e6200000e0000 */
[----:B------:R-:W-:Y:S01]  /*3560*/  FFMA.FTZ R35, R41, UR35, -R62 ;  /* 0x0000002329237c23 */ /* 0x000fe2000801083e */
[----:B------:R-:W2:Y:S01]  /*3570*/  MUFU.EX2 R45, R45 ;  /* 0x0000002d002d7308 */ /* 0x000ea20000000800 */
[----:B0-----:R-:W-:-:S07]  /*3580*/  CS2R R90, SRZ ;  /* 0x00000000005a7805 */ /* 0x001fce000001ff00 */
[----:B------:R0:W-:Y:S08]  /*3590*/  MUFU.EX2 R11, R92 ;  /* 0x0000005c000b7308 */ /* 0x0001f00000000800 */
[----:B------:R-:W3:Y:S01]  /*35a0*/  MUFU.EX2 R46, R46 ;  /* 0x0000002e002e7308 */ /* 0x000ee20000000800 */
[----:B0-----:R-:W-:Y:S02]  /*35b0*/  CS2R R92, SRZ ;  /* 0x00000000005c7805 */ /* 0x001fe4000001ff00 */
[----:B-1----:R-:W-:-:S05]  /*35c0*/  FMNMX.FTZ R84, R53, R84, !PT ;  /* 0x0000005435547209 */ /* 0x002fca0007810000 */
        /* <DEDUP_REMOVED lines=10> */
[----:B------:R-:W-:-:S03]  /*3670*/  LOP3.LUT P1, RZ, R3, 0x2, RZ, 0xc0, !PT ;  /* 0x0000000203ff7812 */ /* 0x000fc6000782c0ff */
[----:B------:R-:W-:Y:S01]  /*3680*/  MUFU.EX2 R26, R26 ;  /* 0x0000001a001a7308 */ /* 0x000fe20000000800 */
[--C-:B------:R-:W-:Y:S01]  /*3690*/  FFMA.FTZ R13, R13, UR35, -R41.reuse ;  /* 0x000000230d0d7c23 */ /* 0x100fe20008010829 */
[--C-:B------:R-:W-:Y:S01]  /*36a0*/  FFMA.FTZ R12, R12, UR35, -R41.reuse ;  /* 0x000000230c0c7c23 */ /* 0x100fe20008010829 */
[--C-:B------:R-:W-:Y:S01]  /*36b0*/  FFMA.FTZ R63, R63, UR35, -R41.reuse ;  /* 0x000000233f3f7c23 */ /* 0x100fe20008010829 */
[--C-:B------:R-:W-:Y:S01]  /*36c0*/  FFMA.FTZ R66, R66, UR35, -R41.reuse ;  /* 0x0000002342427c23 */ /* 0x100fe20008010829 */
[--C-:B------:R-:W-:Y:S01]  /*36d0*/  FFMA.FTZ R53, R14, UR35, -R41.reuse ;  /* 0x000000230e357c23 */ /* 0x100fe20008010829 */
[----:B------:R-:W-:Y:S01]  /*36e0*/  LEA.HI R14, R18, R17, RZ, 0x5 ;  /* 0x00000011120e7211 */ /* 0x000fe200078f28ff */
[----:B------:R-:W-:Y:S01]  /*36f0*/  FFMA.FTZ R62, R15, UR35, -R41 ;  /* 0x000000230f3e7c23 */ /* 0x000fe20008010829 */
[----:B------:R0:W-:Y:S01]  /*3700*/  MUFU.EX2 R85, R13 ;  /* 0x0000000d00557308 */ /* 0x0001e20000000800 */
[----:B------:R-:W-:Y:S01]  /*3710*/  LOP3.LUT R15, R0, 0x7ffffe00, RZ, 0xc0, !PT ;  /* 0x7ffffe00000f7812 */ /* 0x000fe200078ec0ff */
[----:B--2---:R-:W-:Y:S01]  /*3720*/  FADD.FTZ R0, R44, R45 ;  /* 0x0000002d2c007221 */ /* 0x004fe20000010000 */
[----:B------:R-:W-:-:S02]  /*3730*/  IMAD.SHL.U32 R14, R14, 0x20, RZ ;  /* 0x000000200e0e7824 */ /* 0x000fc400078e00ff */
[--C-:B------:R-:W-:Y:S01]  /*3740*/  FFMA.FTZ R27, R27, UR35, -R41.reuse ;  /* 0x000000231b1b7c23 */ /* 0x100fe20008010829 */
[--C-:B------:R-:W-:Y:S01]  /*3750*/  FFMA.FTZ R61, R61, UR35, -R41.reuse ;  /* 0x000000233d3d7c23 */ /* 0x100fe20008010829 */
[--C-:B------:R-:W-:Y:S01]  /*3760*/  FFMA.FTZ R60, R60, UR35, -R41.reuse ;  /* 0x000000233c3c7c23 */ /* 0x100fe20008010829 */
[--C-:B------:R-:W-:Y:S01]  /*3770*/  FFMA.FTZ R59, R59, UR35, -R41.reuse ;  /* 0x000000233b3b7c23 */ /* 0x100fe20008010829 */
[----:B------:R1:W-:Y:S01]  /*3780*/  MUFU.EX2 R86, R12 ;  /* 0x0000000c00567308 */ /* 0x0003e20000000800 */
[----:B0-----:R-:W-:Y:S01]  /*3790*/  SHF.R.S32.HI R13, RZ, 0x4, R4 ;  /* 0x00000004ff0d7819 */ /* 0x001fe20000011404 */
[--C-:B------:R-:W-:Y:S01]  /*37a0*/  FFMA.FTZ R56, R56, UR35, -R41.reuse ;  /* 0x0000002338387c23 */ /* 0x100fe20008010829 */
[--C-:B------:R-:W-:Y:S01]  /*37b0*/  FFMA.FTZ R18, R83, UR35, -R41.reuse ;  /* 0x0000002353127c23 */ /* 0x100fe20008010829 */
[--C-:B------:R-:W-:Y:S01]  /*37c0*/  FFMA.FTZ R67, R67, UR35, -R41.reuse ;  /* 0x0000002343437c23 */ /* 0x100fe20008010829 */
[----:B------:R-:W-:Y:S01]  /*37d0*/  FFMA.FTZ R71, R71, UR35, -R41 ;  /* 0x0000002347477c23 */ /* 0x000fe20008010829 */
[----:B------:R-:W-:-:S02]  /*37e0*/  IMAD.SHL.U32 R13, R13, 0x8, RZ ;  /* 0x000000080d0d7824 */ /* 0x000fc400078e00ff */
[--C-:B------:R-:W-:Y:S01]  /*37f0*/  FFMA.FTZ R70, R70, UR35, -R41.reuse ;  /* 0x0000002346467c23 */ /* 0x100fe20008010829 */
[----:B------:R0:W-:Y:S01]  /*3800*/  MUFU.EX2 R81, R63 ;  /* 0x0000003f00517308 */ /* 0x0001e20000000800 */
[----:B-1----:R-:W-:Y:S02]  /*3810*/  IMAD.SHL.U32 R12, R3, 0x40, RZ ;  /* 0x00000040030c7824 */ /* 0x002fe400078e00ff */
[--C-:B------:R-:W-:Y:S01]  /*3820*/  FFMA.FTZ R3, R30, UR35, -R41.reuse ;  /* 0x000000231e037c23 */ /* 0x100fe20008010829 */
[--C-:B------:R-:W-:Y:S01]  /*3830*/  FFMA.FTZ R74, R74, UR35, -R41.reuse ;  /* 0x000000234a4a7c23 */ /* 0x100fe20008010829 */
[--C-:B------:R-:W-:Y:S01]  /*3840*/  FFMA.FTZ R73, R73, UR35, -R41.reuse ;  /* 0x0000002349497c23 */ /* 0x100fe20008010829 */
[--C-:B------:R-:W-:Y:S01]  /*3850*/  FFMA.FTZ R75, R75, UR35, -R41.reuse ;  /* 0x000000234b4b7c23 */ /* 0x100fe20008010829 */
[----:B------:R-:W-:Y:S01]  /*3860*/  LOP3.LUT R12, R12, 0x1c0, RZ, 0xc0, !PT ;  /* 0x000001c00c0c7812 */ /* 0x000fe200078ec0ff */
[--C-:B------:R-:W-:Y:S01]  /*3870*/  FFMA.FTZ R76, R76, UR35, -R41.reuse ;  /* 0x000000234c4c7c23 */ /* 0x100fe20008010829 */
[----:B------:R1:W2:Y:S01]  /*3880*/  MUFU.EX2 R84, R66 ;  /* 0x0000004200547308 */ /* 0x0002a20000000800 */
[----:B0-----:R-:W-:Y:S01]  /*3890*/  FFMA.FTZ R63, R80, UR35, -R41 ;  /* 0x00000023503f7c23 */ /* 0x001fe20008010829 */
[----:B------:R-:W-:Y:S01]  /*38a0*/  LOP3.LUT R13, R12, 0x8, R13, 0xf8, !PT ;  /* 0x000000080c0d7812 */ /* 0x000fe200078ef80d */
[--C-:B------:R-:W-:Y:S01]  /*38b0*/  FFMA.FTZ R80, R58, UR35, -R41.reuse ;  /* 0x000000233a507c23 */ /* 0x100fe20008010829 */
[----:B------:R-:W-:Y:S01]  /*38c0*/  SHF.R.U32.HI R12, RZ, 0x3, R12 ;  /* 0x00000003ff0c7819 */ /* 0x000fe2000001160c */
[--C-:B------:R-:W-:Y:S01]  /*38d0*/  FFMA.FTZ R58, R57, UR35, -R41.reuse ;  /* 0x00000023393a7c23 */ /* 0x100fe20008010829 */
[--C-:B------:R-:W-:Y:S01]  /*38e0*/  FFMA.FTZ R52, R52, UR35, -R41.reuse ;  /* 0x0000002334347c23 */ /* 0x100fe20008010829 */
[--C-:B------:R-:W-:Y:S01]  /*38f0*/  FFMA.FTZ R78, R78, UR35, -R41.reuse ;  /* 0x000000234e4e7c23 */ /* 0x100fe20008010829 */
[----:B------:R-:W-:Y:S01]  /*3900*/  LOP3.LUT R12, R13, R12, RZ, 0x3c, !PT ;  /* 0x0000000c0d0c7212 */ /* 0x000fe200078e3cff */
[----:B------:R-:W0:Y:S01]  /*3910*/  MUFU.EX2 R53, R53 ;  /* 0x0000003500357308 */ /* 0x000e220000000800 */
[----:B------:R-:W-:Y:S01]  /*3920*/  LOP3.LUT R13, R14, 0x7ffffc00, RZ, 0xc0, !PT ;  /* 0x7ffffc000e0d7812 */ /* 0x000fe200078ec0ff */
[----:B-1----:R-:W-:Y:S01]  /*3930*/  FFMA.FTZ R66, R20, UR35, -R41 ;  /* 0x0000002314427c23 */ /* 0x002fe20008010829 */
[----:B---3--:R-:W-:-:S02]  /*3940*/  F2FP.BF16.F32.PACK_AB R14, R46, R11 ;  /* 0x0000000b2e0e723e */ /* 0x008fc400000010ff */
[----:B------:R-:W-:Y:S01]  /*3950*/  IADD3 R30, R12, R15, R13 ;  /* 0x0000000f0c1e7210 */ /* 0x000fe20007ffe00d */
[----:B------:R-:W-:Y:S01]  /*3960*/  FADD.FTZ R13, R11, R0 ;  /* 0x000000000b0d7221 */ /* 0x000fe20000010000 */
[----:B------:R-:W-:Y:S01]  /*3970*/  F2FP.BF16.F32.PACK_AB R12, R45, R44 ;  /* 0x0000002c2d0c723e */ /* 0x000fe200000010ff */
[----:B------:R-:W1:Y:S01]  /*3980*/  MUFU.EX2 R62, R62 ;  /* 0x0000003e003e7308 */ /* 0x000e620000000800 */
[----:B--2---:R-:W-:Y:S01]  /*3990*/  FADD.FTZ R0, R81, R84 ;  /* 0x0000005451007221 */ /* 0x004fe20000010000 */
[--C-:B------:R-:W-:Y:S01]  /*39a0*/  FFMA.FTZ R11, R64, UR35, -R41.reuse ;  /* 0x00000023400b7c23 */ /* 0x100fe20008010829 */
[--C-:B------:R-:W-:Y:S01]  /*39b0*/  FFMA.FTZ R44, R65, UR35, -R41.reuse ;  /* 0x00000023412c7c23 */ /* 0x100fe20008010829 */
[--C-:B------:R-:W-:Y:S01]  /*39c0*/  FFMA.FTZ R45, R69, UR35, -R41.reuse ;  /* 0x00000023452d7c23 */ /* 0x100fe20008010829 */
[----:B------:R-:W-:Y:S01]  /*39d0*/  FADD.FTZ R15, R85, R0 ;  /* 0x00000000550f7221 */ /* 0x000fe20000010000 */
[----:B------:R-:W-:Y:S01]  /*39e0*/  LEA R0, R30, UR38, 0x1 ;  /* 0x000000261e007c11 */ /* 0x000fe2000f8e08ff */
[----:B------:R-:W-:Y:S01]  /*39f0*/  FFMA.FTZ R30, R68, UR35, -R41 ;  /* 0x00000023441e7c23 */ /* 0x000fe20008010829 */
[----:B------:R2:W-:Y:S01]  /*3a00*/  MUFU.EX2 R4, R27 ;  /* 0x0000001b00047308 */ /* 0x0005e20000000800 */
[C---:B------:R-:W-:Y:S01]  /*3a10*/  FADD.FTZ R20, R86.reuse, R15 ;  /* 0x0000000f56147221 */ /* 0x040fe20000010000 */
[----:B------:R-:W-:-:S06]  /*3a20*/  F2FP.BF16.F32.PACK_AB R15, R86, R85 ;  /* 0x00000055560f723e */ /* 0x000fcc00000010ff */
[----:B------:R-:W3:Y:S01]  /*3a30*/  MUFU.EX2 R61, R61 ;  /* 0x0000003d003d7308 */ /* 0x000ee20000000800 */
[----:B--2---:R-:W-:Y:S01]  /*3a40*/  FADD.FTZ R27, R46, R13 ;  /* 0x0000000d2e1b7221 */ /* 0x004fe20000010000 */
[----:B------:R-:W-:-:S03]  /*3a50*/  F2FP.BF16.F32.PACK_AB R13, R84, R81 ;  /* 0x00000051540d723e */ /* 0x000fc600000010ff */
[----:B------:R-:W-:Y:S01]  /*3a60*/  FADD.FTZ R46, R6, R27 ;  /* 0x0000001b062e7221 */ /* 0x000fe20000010000 */
[----:B0-----:R-:W-:Y:S01]  /*3a70*/  FADD.FTZ R27, R53, R20 ;  /* 0x00000014351b7221 */ /* 0x001fe20000010000 */
[----:B------:R0:W-:Y:S01]  /*3a80*/  STSM.16.M88.4 [R0+0x21800], R12 ;  /* 0x0218000c00007844 */ /* 0x0001e20000000200 */
[----:B------:R-:W2:Y:S01]  /*3a90*/  MUFU.EX2 R66, R66 ;  /* 0x0000004200427308 */ /* 0x000ea20000000800 */
[----:B------:R-:W-:Y:S01]  /*3aa0*/  FADD.FTZ R57, R19, R46 ;  /* 0x0000002e13397221 */ /* 0x000fe20000010000 */
[----:B-1----:R-:W-:-:S03]  /*3ab0*/  FADD.FTZ R20, R62, R27 ;  /* 0x0000001b3e147221 */ /* 0x002fc60000010000 */
[----:B------:R-:W-:Y:S01]  /*3ac0*/  FADD.FTZ R46, R22, R57 ;  /* 0x00000039162e7221 */ /* 0x000fe20000010000 */
[C---:B------:R-:W-:Y:S02]  /*3ad0*/  F2FP.BF16.F32.PACK_AB R22, R21.reuse, R22 ;  /* 0x000000161516723e */ /* 0x040fe400000010ff */
[----:B------:R-:W1:Y:S01]  /*3ae0*/  MUFU.EX2 R60, R60 ;  /* 0x0000003c003c7308 */ /* 0x000e620000000800 */
[----:B------:R-:W-:Y:S01]  /*3af0*/  FADD.FTZ R57, R21, R46 ;  /* 0x0000002e15397221 */ /* 0x000fe20000010000 */
[----:B---3--:R-:W-:Y:S01]  /*3b00*/  FADD.FTZ R27, R61, R20 ;  /* 0x000000143d1b7221 */ /* 0x008fe20000010000 */
[----:B------:R-:W-:Y:S02]  /*3b10*/  F2FP.BF16.F32.PACK_AB R21, R62, R53 ;  /* 0x000000353e15723e */ /* 0x000fe400000010ff */
[----:B------:R-:W-:Y:S01]  /*3b20*/  FADD.FTZ R20, R24, R57 ;  /* 0x0000003918147221 */ /* 0x000fe20000010000 */
[----:B------:R-:W-:Y:S02]  /*3b30*/  SEL R53, R2, 0xffffffe0, !P1 ;  /* 0xffffffe002357807 */ /* 0x000fe40004800000 */
[----:B------:R-:W3:Y:S01]  /*3b40*/  MUFU.EX2 R59, R59 ;  /* 0x0000003b003b7308 */ /* 0x000ee20000000800 */
[----:B--2---:R-:W-:Y:S01]  /*3b50*/  FADD.FTZ R27, R66, R27 ;  /* 0x0000001b421b7221 */ /* 0x004fe20000010000 */
[----:B------:R-:W-:Y:S01]  /*3b60*/  FADD.FTZ R57, R23, R20 ;  /* 0x0000001417397221 */ /* 0x000fe20000010000 */
[----:B------:R-:W-:-:S02]  /*3b70*/  F2FP.BF16.F32.PACK_AB R20, R19, R6 ;  /* 0x000000061314723e */ /* 0x000fc400000010ff */
[----:B------:R-:W-:Y:S01]  /*3b80*/  F2FP.BF16.F32.PACK_AB R24, R23, R24 ;  /* 0x000000181718723e */ /* 0x000fe200000010ff */
[----:B------:R-:W-:Y:S01]  /*3b90*/  FADD.FTZ R46, R26, R57 ;  /* 0x000000391a2e7221 */ /* 0x000fe20000010000 */
[----:B------:R-:W-:Y:S01]  /*3ba0*/  F2FP.BF16.F32.PACK_AB R23, R66, R61 ;  /* 0x0000003d4217723e */ /* 0x000fe200000010ff */
[----:B------:R2:W4:Y:S01]  /*3bb0*/  MUFU.EX2 R25, R55 ;  /* 0x0000003700197308 */ /* 0x0005220000000800 */
[----:B-1----:R-:W-:Y:S01]  /*3bc0*/  FADD.FTZ R6, R60, R27 ;  /* 0x0000001b3c067221 */ /* 0x002fe20000010000 */
[----:B------:R-:W-:-:S06]  /*3bd0*/  PLOP3.LUT P1, PT, PT, PT, UP0, 0x80, 0x0 ;  /* 0x000000000000781c */ /* 0x000fcc0003f2f008 */
[----:B------:R-:W1:Y:S01]  /*3be0*/  MUFU.EX2 R63, R63 ;  /* 0x0000003f003f7308 */ /* 0x000e620000000800 */
[--C-:B--2---:R-:W-:Y:S01]  /*3bf0*/  FFMA.FTZ R55, R82, UR35, -R41.reuse ;  /* 0x0000002352377c23 */ /* 0x104fe20008010829 */
[----:B---3--:R-:W-:Y:S01]  /*3c00*/  FADD.FTZ R6, R59, R6 ;  /* 0x000000063b067221 */ /* 0x008fe20000010000 */
[----:B------:R-:W-:-:S05]  /*3c10*/  FFMA.FTZ R41, R79, UR35, -R41 ;  /* 0x000000234f297c23 */ /* 0x000fca0008010829 */
[----:B------:R-:W2:Y:S01]  /*3c20*/  MUFU.EX2 R80, R80 ;  /* 0x0000005000507308 */ /* 0x000ea20000000800 */
[C---:B----4-:R-:W-:Y:S01]  /*3c30*/  FADD.FTZ R19, R25.reuse, R46 ;  /* 0x0000002e19137221 */ /* 0x050fe20000010000 */
[----:B------:R-:W-:Y:S02]  /*3c40*/  F2FP.BF16.F32.PACK_AB R26, R25, R26 ;  /* 0x0000001a191a723e */ /* 0x000fe400000010ff */
[----:B------:R-:W-:Y:S01]  /*3c50*/  F2FP.BF16.F32.PACK_AB R25, R59, R60 ;  /* 0x0000003c3b19723e */ /* 0x000fe200000010ff */
[----:B0-----:R-:W-:-:S03]  /*3c60*/  FADD.FTZ R12, R28, R19 ;  /* 0x000000131c0c7221 */ /* 0x001fc60000010000 */
[----:B------:R-:W0:Y:S01]  /*3c70*/  MUFU.EX2 R29, R29 ;  /* 0x0000001d001d7308 */ /* 0x000e220000000800 */
[----:B-1----:R-:W-:-:S07]  /*3c80*/  FADD.FTZ R13, R63, R6 ;  /* 0x000000063f0d7221 */ /* 0x002fce0000010000 */
[----:B------:R-:W1:Y:S01]  /*3c90*/  MUFU.EX2 R55, R55 ;  /* 0x0000003700377308 */ /* 0x000e620000000800 */
[C---:B--2---:R-:W-:Y:S01]  /*3ca0*/  FADD.FTZ R6, R80.reuse, R13 ;  /* 0x0000000d50067221 */ /* 0x044fe20000010000 */
[----:B------:R-:W-:-:S06]  /*3cb0*/  F2FP.BF16.F32.PACK_AB R27, R80, R63 ;  /* 0x0000003f501b723e */ /* 0x000fcc00000010ff */
        /* <DEDUP_REMOVED lines=9> */
[----:B------:R0:W3:Y:S01]  /*3d50*/  MUFU.EX2 R17, R56 ;  /* 0x0000003800117308 */ /* 0x0000e20000000800 */
[C---:B-1----:R-:W-:Y:S01]  /*3d60*/  FADD.FTZ R2, R50.reuse, R15 ;  /* 0x0000000f32027221 */ /* 0x042fe20000010000 */
[----:B------:R-:W-:-:S06]  /*3d70*/  F2FP.BF16.F32.PACK_AB R14, R50, R51 ;  /* 0x00000033320e723e */ /* 0x000fcc00000010ff */
[----:B------:R-:W1:Y:S01]  /*3d80*/  MUFU.EX2 R48, R48 ;  /* 0x0000003000307308 */ /* 0x000e620000000800 */
[----:B--2---:R-:W-:Y:S01]  /*3d90*/  FADD.FTZ R15, R49, R2 ;  /* 0x00000002310f7221 */ /* 0x004fe20000010000 */
[----:B0-----:R-:W-:-:S04]  /*3da0*/  VIADD R56, R0, 0x21800 ;  /* 0x0002180000387836 */ /* 0x001fc80000000000 */
[----:B------:R-:W-:Y:S02]  /*3db0*/  IMAD.IADD R2, R56, 0x1, R53 ;  /* 0x0000000138027824 */ /* 0x000fe400078e0235 */
[----:B------:R-:W0:Y:S01]  /*3dc0*/  MUFU.EX2 R18, R18 ;  /* 0x0000001200127308 */ /* 0x000e220000000800 */
[----:B---3--:R-:W-:Y:S01]  /*3dd0*/  FADD.FTZ R13, R17, R6 ;  /* 0x00000006110d7221 */ /* 0x008fe20000010000 */
[----:B------:R-:W-:Y:S01]  /*3de0*/  IMAD R53, R5, 0x2, R0 ;  /* 0x0000000205357824 */ /* 0x000fe200078e0200 */
[----:B------:R2:W-:Y:S04]  /*3df0*/  STSM.16.M88.4 [R2], R20 ;  /* 0x0000001402007844 */ /* 0x0005e80000000200 */
[----:B------:R3:W-:Y:S01]  /*3e00*/  STSM.16.M88.4 [R53+0x21800], R24 ;  /* 0x0218001835007844 */ /* 0x0007e20000000200 */
[----:B------:R-:W4:Y:S01]  /*3e10*/  MUFU.EX2 R47, R47 ;  /* 0x0000002f002f7308 */ /* 0x000f220000000800 */
[----:B-1----:R-:W-:-:S07]  /*3e20*/  FADD.FTZ R12, R48, R15 ;  /* 0x0000000f300c7221 */ /* 0x002fce0000010000 */
[----:B------:R-:W1:Y:S01]  /*3e30*/  MUFU.EX2 R3, R3 ;  /* 0x0000000300037308 */ /* 0x000e620000000800 */
[----:B0-----:R-:W-:Y:S01]  /*3e40*/  FADD.FTZ R6, R18, R13 ;  /* 0x0000000d12067221 */ /* 0x001fe20000010000 */
[----:B--2---:R-:W-:-:S06]  /*3e50*/  F2FP.BF16.F32.PACK_AB R20, R48, R49 ;  /* 0x000000313014723e */ /* 0x004fcc00000010ff */
[----:B------:R-:W0:Y:S01]  /*3e60*/  MUFU.EX2 R54, R54 ;  /* 0x0000003600367308 */ /* 0x000e220000000800 */
[----:B----4-:R-:W-:Y:S01]  /*3e70*/  FADD.FTZ R13, R47, R12 ;  /* 0x0000000c2f0d7221 */ /* 0x010fe20000010000 */
[----:B------:R-:W-:-:S06]  /*3e80*/  F2FP.BF16.F32.PACK_AB R12, R29, R28 ;  /* 0x0000001c1d0c723e */ /* 0x000fcc00000010ff */
[----:B------:R-:W2:Y:S01]  /*3e90*/  MUFU.EX2 R11, R11 ;  /* 0x0000000b000b7308 */ /* 0x000ea20000000800 */
[----:B-1----:R-:W-:-:S07]  /*3ea0*/  FADD.FTZ R6, R3, R6 ;  /* 0x0000000603067221 */ /* 0x002fce0000010000 */
[----:B------:R-:W1:Y:S01]  /*3eb0*/  MUFU.EX2 R42, R42 ;  /* 0x0000002a002a7308 */ /* 0x000e620000000800 */
[C---:B0-----:R-:W-:Y:S01]  /*3ec0*/  FADD.FTZ R15, R54.reuse, R13 ;  /* 0x0000000d360f7221 */ /* 0x041fe20000010000 */
[----:B------:R-:W-:-:S06]  /*3ed0*/  F2FP.BF16.F32.PACK_AB R22, R54, R47 ;  /* 0x0000002f3616723e */ /* 0x000fcc00000010ff */
[----:B------:R-:W0:Y:S01]  /*3ee0*/  MUFU.EX2 R43, R43 ;  /* 0x0000002b002b7308 */ /* 0x000e220000000800 */
[----:B--2---:R-:W-:-:S07]  /*3ef0*/  FADD.FTZ R13, R11, R6 ;  /* 0x000000060b0d7221 */ /* 0x004fce0000010000 */
[----:B------:R-:W2:Y:S01]  /*3f00*/  MUFU.EX2 R44, R44 ;  /* 0x0000002c002c7308 */ /* 0x000ea20000000800 */
[----:B-1----:R-:W-:-:S07]  /*3f10*/  FADD.FTZ R6, R42, R15 ;  /* 0x0000000f2a067221 */ /* 0x002fce0000010000 */
[----:B------:R-:W3:Y:S01]  /*3f20*/  MUFU.EX2 R36, R36 ;  /* 0x0000002400247308 */ /* 0x000ee20000000800 */
[----:B0-----:R-:W-:-:S07]  /*3f30*/  FADD.FTZ R21, R43, R6 ;  /* 0x000000062b157221 */ /* 0x001fce0000010000 */
[----:B------:R-:W0:Y:S01]  /*3f40*/  MUFU.EX2 R30, R30 ;  /* 0x0000001e001e7308 */ /* 0x000e220000000800 */
[----:B--2---:R-:W-:Y:S01]  /*3f50*/  FADD.FTZ R15, R44, R13 ;  /* 0x0000000d2c0f7221 */ /* 0x004fe20000010000 */
[----:B------:R-:W-:-:S06]  /*3f60*/  F2FP.BF16.F32.PACK_AB R13, R58, R55 ;  /* 0x000000373a0d723e */ /* 0x000fcc00000010ff */
[----:B------:R-:W1:Y:S01]  /*3f70*/  MUFU.EX2 R45, R45 ;  /* 0x0000002d002d7308 */ /* 0x000e620000000800 */
[----:B---3--:R-:W-:Y:S01]  /*3f80*/  FADD.FTZ R24, R36, R21 ;  /* 0x0000001524187221 */ /* 0x008fe20000010000 */
[----:B------:R-:W-:-:S06]  /*3f90*/  F2FP.BF16.F32.PACK_AB R21, R3, R18 ;  /* 0x000000120315723e */ /* 0x000fcc00000010ff */
[----:B------:R-:W2:Y:S01]  /*3fa0*/  MUFU.EX2 R33, R33 ;  /* 0x0000002100217308 */ /* 0x000ea20000000800 */
[----:B0-----:R-:W-:Y:S01]  /*3fb0*/  FADD.FTZ R6, R30, R15 ;  /* 0x0000000f1e067221 */ /* 0x001fe20000010000 */
[----:B------:R-:W-:-:S06]  /*3fc0*/  F2FP.BF16.F32.PACK_AB R15, R17, R4 ;  /* 0x00000004110f723e */ /* 0x000fcc00000010ff */
[----:B------:R-:W0:Y:S01]  /*3fd0*/  MUFU.EX2 R67, R67 ;  /* 0x0000004300437308 */ /* 0x000e220000000800 */
[----:B-1----:R-:W-:Y:S01]  /*3fe0*/  FADD.FTZ R4, R45, R6 ;  /* 0x000000062d047221 */ /* 0x002fe20000010000 */
[C---:B------:R-:W-:Y:S01]  /*3ff0*/  LEA R6, R5.reuse, R56, 0x1 ;  /* 0x0000003805067211 */ /* 0x040fe200078e08ff */
[----:B------:R-:W-:Y:S01]  /*4000*/  IMAD R5, R5, 0x2, R2 ;  /* 0x0000000205057824 */ /* 0x000fe200078e0202 */
[----:B------:R-:W-:-:S04]  /*4010*/  F2FP.BF16.F32.PACK_AB R25, R45, R30 ;  /* 0x0000001e2d19723e */ /* 0x000fc800000010ff */
[----:B------:R-:W1:Y:S01]  /*4020*/  MUFU.EX2 R32, R32 ;  /* 0x0000002000207308 */ /* 0x000e620000000800 */
[----:B--2---:R-:W-:Y:S01]  /*4030*/  FADD.FTZ R23, R33, R24 ;  /* 0x0000001821177221 */ /* 0x004fe20000010000 */
[----:B------:R2:W-:Y:S01]  /*4040*/  STSM.16.M88.4 [R5], R12 ;  /* 0x0000000c05007844 */ /* 0x0005e20000000200 */
[----:B------:R-:W-:Y:S02]  /*4050*/  F2FP.BF16.F32.PACK_AB R24, R43, R42 ;  /* 0x0000002a2b18723e */ /* 0x000fe400000010ff */
[----:B------:R-:W-:-:S03]  /*4060*/  F2FP.BF16.F32.PACK_AB R26, R33, R36 ;  /* 0x00000024211a723e */ /* 0x000fc600000010ff */
[----:B------:R-:W3:Y:S01]  /*4070*/  MUFU.EX2 R46, R71 ;  /* 0x00000047002e7308 */ /* 0x000ee20000000800 */
[----:B0-----:R-:W-:-:S07]  /*4080*/  FADD.FTZ R17, R67, R4 ;  /* 0x0000000443117221 */ /* 0x001fce0000010000 */
[----:B------:R-:W2:Y:S01]  /*4090*/  MUFU.EX2 R31, R31 ;  /* 0x0000001f001f7308 */ /* 0x000ea20000000800 */
[----:B-1----:R-:W-:Y:S01]  /*40a0*/  FADD.FTZ R4, R32, R23 ;  /* 0x0000001720047221 */ /* 0x002fe20000010000 */
[----:B------:R-:W-:-:S05]  /*40b0*/  F2FP.BF16.F32.PACK_AB R23, R44, R11 ;  /* 0x0000000b2c17723e */ /* 0x000fca00000010ff */
[----:B------:R0:W-:Y:S01]  /*40c0*/  STSM.16.M88.4 [R0+0x27800], R20 ;  /* 0x0278001400007844 */ /* 0x0001e20000000200 */
[----:B------:R-:W1:Y:S01]  /*40d0*/  MUFU.EX2 R34, R34 ;  /* 0x0000002200227308 */ /* 0x000e620000000800 */
[C---:B---3--:R-:W-:Y:S01]  /*40e0*/  F2FP.BF16.F32.PACK_AB R27, R46.reuse, R67 ;  /* 0x000000432e1b723e */ /* 0x048fe200000010ff */
[----:B------:R-:W-:-:S04]  /*40f0*/  FADD.FTZ R17, R46, R17 ;  /* 0x000000112e117221 */ /* 0x000fc80000010000 */
[----:B------:R3:W-:Y:S02]  /*4100*/  STSM.16.M88.4 [R2+0x6000], R24 ;  /* 0x0060001802007844 */ /* 0x0007e40000000200 */
[----:B------:R-:W4:Y:S01]  /*4110*/  MUFU.EX2 R37, R37 ;  /* 0x0000002500257308 */ /* 0x000f220000000800 */
[C---:B--2---:R-:W-:Y:S01]  /*4120*/  F2FP.BF16.F32.PACK_AB R12, R31.reuse, R32 ;  /* 0x000000201f0c723e */ /* 0x044fe200000010ff */
[----:B------:R-:W-:-:S06]  /*4130*/  FADD.FTZ R11, R31, R4 ;  /* 0x000000041f0b7221 */ /* 0x000fcc0000010000 */
[----:B------:R-:W2:Y:S01]  /*4140*/  MUFU.EX2 R70, R70 ;  /* 0x0000004600467308 */ /* 0x000ea20000000800 */
[----:B-1----:R-:W-:-:S07]  /*4150*/  FADD.FTZ R18, R34, R11 ;  /* 0x0000000b22127221 */ /* 0x002fce0000010000 */
[----:B------:R-:W1:Y:S01]  /*4160*/  MUFU.EX2 R19, R74 ;  /* 0x0000004a00137308 */ /* 0x000e620000000800 */
[----:B----4-:R-:W-:-:S07]  /*4170*/  F2FP.BF16.F32.PACK_AB R14, R37, R34 ;  /* 0x00000022250e723e */ /* 0x010fce00000010ff */
[----:B------:R-:W4:Y:S01]  /*4180*/  MUFU.EX2 R73, R73 ;  /* 0x0000004900497308 */ /* 0x000f220000000800 */
[----:B--2---:R-:W-:Y:S01]  /*4190*/  FADD.FTZ R4, R70, R17 ;  /* 0x0000001146047221 */ /* 0x004fe20000010000 */
[----:B------:R-:W-:-:S06]  /*41a0*/  FADD.FTZ R17, R37, R18 ;  /* 0x0000001225117221 */ /* 0x000fcc0000010000 */
[----:B------:R-:W2:Y:S01]  /*41b0*/  MUFU.EX2 R28, R75 ;  /* 0x0000004b001c7308 */ /* 0x000ea20000000800 */
[C---:B-1----:R-:W-:Y:S01]  /*41c0*/  F2FP.BF16.F32.PACK_AB R13, R19.reuse, R70 ;  /* 0x00000046130d723e */ /* 0x042fe200000010ff */
[----:B------:R-:W-:-:S06]  /*41d0*/  FADD.FTZ R4, R19, R4 ;  /* 0x0000000413047221 */ /* 0x000fcc0000010000 */
[----:B------:R-:W1:Y:S01]  /*41e0*/  MUFU.EX2 R38, R38 ;  /* 0x0000002600267308 */ /* 0x000e620000000800 */
[----:B----4-:R-:W-:-:S07]  /*41f0*/  FADD.FTZ R11, R73, R4 ;  /* 0x00000004490b7221 */ /* 0x010fce0000010000 */
[----:B------:R-:W0:Y:S01]  /*4200*/  MUFU.EX2 R39, R39 ;  /* 0x0000002700277308 */ /* 0x000e220000000800 */
[C---:B--2---:R-:W-:Y:S01]  /*4210*/  F2FP.BF16.F32.PACK_AB R15, R28.reuse, R73 ;  /* 0x000000491c0f723e */ /* 0x044fe200000010ff */
[----:B------:R-:W-:-:S04]  /*4220*/  FADD.FTZ R11, R28, R11 ;  /* 0x0000000b1c0b7221 */ /* 0x000fc80000010000 */
[----:B------:R3:W-:Y:S02]  /*4230*/  STSM.16.M88.4 [R53+0x27800], R12 ;  /* 0x0278000c35007844 */ /* 0x0007e40000000200 */
[----:B------:R-:W-:Y:S01]  /*4240*/  MUFU.EX2 R35, R35 ;  /* 0x0000002300237308 */ /* 0x000fe20000000800 */
[----:B-1----:R-:W-:-:S07]  /*4250*/  FADD.FTZ R4, R38, R17 ;  /* 0x0000001126047221 */ /* 0x002fce0000010000 */
[----:B------:R-:W1:Y:S01]  /*4260*/  MUFU.EX2 R40, R40 ;  /* 0x0000002800287308 */ /* 0x000e620000000800 */
[C---:B0-----:R-:W-:Y:S01]  /*4270*/  F2FP.BF16.F32.PACK_AB R20, R39.reuse, R38 ;  /* 0x000000262714723e */ /* 0x041fe200000010ff */
[----:B------:R-:W-:-:S06]  /*4280*/  FADD.FTZ R18, R39, R4 ;  /* 0x0000000427127221 */ /* 0x000fcc0000010000 */
[----:B------:R-:W0:Y:S08]  /*4290*/  MUFU.EX2 R76, R76 ;  /* 0x0000004c004c7308 */ /* 0x000e300000000800 */
[----:B------:R-:W2:Y:S01]  /*42a0*/  MUFU.EX2 R3, R52 ;  /* 0x0000003400037308 */ /* 0x000ea20000000800 */
[----:B-1----:R-:W-:Y:S01]  /*42b0*/  F2FP.BF16.F32.PACK_AB R22, R40, R35 ;  /* 0x000000232816723e */ /* 0x002fe200000010ff */
[----:B------:R-:W-:-:S06]  /*42c0*/  FADD.FTZ R35, R35, R18 ;  /* 0x0000001223237221 */ /* 0x000fcc0000010000 */
[----:B------:R-:W-:Y:S01]  /*42d0*/  MUFU.EX2 R78, R78 ;  /* 0x0000004e004e7308 */ /* 0x000fe20000000800 */
[----:B0-----:R-:W-:-:S07]  /*42e0*/  FADD.FTZ R4, R76, R11 ;  /* 0x0000000b4c047221 */ /* 0x001fce0000010000 */
[----:B------:R-:W0:Y:S01]  /*42f0*/  MUFU.EX2 R41, R41 ;  /* 0x0000002900297308 */ /* 0x000e220000000800 */
[C---:B--2---:R-:W-:Y:S01]  /*4300*/  F2FP.BF16.F32.PACK_AB R21, R3.reuse, R76 ;  /* 0x0000004c0315723e */ /* 0x044fe200000010ff */
[----:B------:R-:W-:Y:S01]  /*4310*/  FADD.FTZ R11, R3, R4 ;  /* 0x00000004030b7221 */ /* 0x000fe20000010000 */
[----:B------:R-:W-:Y:S01]  /*4320*/  FADD.FTZ R4, R40, R35 ;  /* 0x0000002328047221 */ /* 0x000fe20000010000 */
[----:B0-----:R-:W-:Y:S02]  /*4330*/  F2FP.BF16.F32.PACK_AB R23, R41, R78 ;  /* 0x0000004e2917723e */ /* 0x001fe400000010ff */
[----:B------:R-:W-:-:S03]  /*4340*/  FADD.FTZ R78, R78, R11 ;  /* 0x0000000b4e4e7221 */ /* 0x000fc60000010000 */
[----:B------:R3:W-:Y:S01]  /*4350*/  STSM.16.M88.4 [R5+0x6000], R20 ;  /* 0x0060001405007844 */ /* 0x0007e20000000200 */
[----:B------:R-:W-:Y:S01]  /*4360*/  FADD.FTZ R3, R41, R78 ;  /* 0x0000004e29037221 */ /* 0x000fe20000010000 */
[----:B------:R0:W-:Y:S06]  /*4370*/  MEMBAR.ALL.CTA ;  /* 0x0000000000007992 */ /* 0x0001ec0000008000 */
[----:B0-----:R-:W0:Y:S02]  /*4380*/  FENCE.VIEW.ASYNC.S ;  /* 0x00000000000073c6 */ /* 0x001e240000000000 */
[----:B0-----:R-:W-:Y:S01]  /*4390*/  NOP ;  /* 0x0000000000007918 */ /* 0x001fe20000000000 */
[----:B------:R-:W-:Y:S05]  /*43a0*/  @!P1 BRA `(.L_x_1918) ;  /* 0x0000003000d09947 */ /* 0x000fea0003800000 */
[----:B---3--:R-:W-:Y:S01]  /*43b0*/  IMAD.MOV.U32 R12, RZ, RZ, R77 ;  /* 0x000000ffff0c7224 */ /* 0x008fe200078e004d */
[----:B------:R-:W-:Y:S01]  /*43c0*/  UMOV UR42, URZ ;  /* 0x0000003f002a7c82 */ /* 0x000fe20008000000 */
[----:B------:R-:W-:Y:S01]  /*43d0*/  IMAD.MOV.U32 R11, RZ, RZ, R72 ;  /* 0x000000ffff0b7224 */ /* 0x000fe200078e0048 */
[----:B------:R-:W-:Y:S01]  /*43e0*/  UMOV UR5, URZ ;  /* 0x0000003f00057c82 */ /* 0x000fe20008000000 */
[----:B------:R-:W-:Y:S01]  /*43f0*/  IMAD.MOV.U32 R135, RZ, RZ, RZ ;  /* 0x000000ffff877224 */ /* 0x000fe200078e00ff */
[----:B------:R-:W-:Y:S01]  /*4400*/  ULDC UR34, c[0x0][0x288] ;  /* 0x0000a20000227ab9 */ /* 0x000fe20000000800 */
[----:B------:R-:W-:Y:S01]  /*4410*/  ULDC UR33, c[0x0][0x2f0] ;  /* 0x0000bc0000217ab9 */ /* 0x000fe20000000800 */
[----:B------:R-:W-:Y:S01]  /*4420*/  ULDC UR7, c[0x0][0x9d8] ;  /* 0x0002760000077ab9 */ /* 0x000fe20000000800 */
[----:B------:R-:W-:-:S05]  /*4430*/  ULDC UR35, c[0x0][0x988] ;  /* 0x0002620000237ab9 */ /* 0x000fca0000000800 */
.L_x_1929:
        /* <DEDUP_REMOVED lines=8> */
.L_x_1920:
[----:B------:R-:W-:Y:S01]  /*44c0*/  UIADD3 UR4, UR5, 0x1, URZ ;  /* 0x0000000105047890 */ /* 0x000fe2000fffe03f */
[----:B------:R-:W-:-:S03]  /*44d0*/  MOV R13, UR6 ;  /* 0x00000006000d7c02 */ /* 0x000fc60008000f00 */
[----:B------:R-:W-:Y:S01]  /*44e0*/  UISETP.NE.AND UP0, UPT, UR4, 0x2, UPT ;  /* 0x000000020400788c */ /* 0x000fe2000bf05270 */
[----:B------:R-:W-:-:S03]  /*44f0*/  SHF.L.U32 R13, R13, 0x1f, RZ ;  /* 0x0000001f0d0d7819 */ /* 0x000fc600000006ff */
[----:B------:R-:W-:-:S04]  /*4500*/  USEL UR4, UR4, URZ, UP0 ;  /* 0x0000003f04047287 */ /* 0x000fc80008000000 */
[----:B------:R-:W-:-:S09]  /*4510*/  ULEA UR4, UR4, UR38, 0x3 ;  /* 0x0000002604047291 */ /* 0x000fd2000f8e183f */
[----:B------:R0:W1:Y:S01]  /*4520*/  SYNCS.PHASECHK.TRANS64.TRYWAIT P1, [UR4+0x2d830], R13 ;  /* 0x02d8300dff0075a7 */ /* 0x0000620008020144 */
[----:B------:R-:W-:Y:S05]  /*4530*/  @!P0 BRA `(.L_x_1921) ;  /* 0x0000000000048947 */ /* 0x000fea0003800000 */
[----:B------:R-:W-:Y:S01]  /*4540*/  BPT.TRAP 0x1 ;  /* 0x000000040000795c */ /* 0x000fe20000300000 */
.L_x_1921:
[----:B-1----:R-:W-:Y:S05]  /*4550*/  @P1 BRA `(.L_x_1919) ;  /* 0x0000000000081947 */ /* 0x002fea0003800000 */
[----:B------:R-:W1:Y:S02]  /*4560*/  SYNCS.PHASECHK.TRANS64.TRYWAIT P1, [UR4+0x2d830], R13 ;  /* 0x02d8300dff0075a7 */ /* 0x000e640008020144 */
[----:B-1----:R-:W-:Y:S05]  /*4570*/  @!P1 BRA `(.L_x_1922) ;  /* 0x000000b400dc9947 */ /* 0x002fea0003800000 */
.L_x_1919:
        /* <DEDUP_REMOVED lines=42> */
.L_x_1924:
[----:B------:R-:W-:Y:S01]  /*4820*/  ULEA UR10, UR5, UR38, 0x3 ;  /* 0x00000026050a7291 */ /* 0x000fe2000f8e183f */
[----:B------:R-:W-:-:S05]  /*4830*/  IMAD.U32 R13, RZ, RZ, UR42 ;  /* 0x0000002aff0d7e24 */ /* 0x000fca000f8e00ff */
[----:B------:R-:W-:-:S04]  /*4840*/  SHF.L.U32 R13, R13, 0x1f, RZ ;  /* 0x0000001f0d0d7819 */ /* 0x000fc800000006ff */
[----:B------:R0:W1:Y:S01]  /*4850*/  SYNCS.PHASECHK.TRANS64.TRYWAIT P1, [UR10+0x2d850], R13 ;  /* 0x02d8500dff0075a7 */ /* 0x000062000802014a */
[----:B------:R-:W-:Y:S05]  /*4860*/  @!P0 BRA `(.L_x_1925) ;  /* 0x0000000000048947 */ /* 0x000fea0003800000 */
[----:B------:R-:W-:Y:S01]  /*4870*/  BPT.TRAP 0x1 ;  /* 0x000000040000795c */ /* 0x000fe20000300000 */
.L_x_1925:
[----:B-1----:R-:W-:Y:S05]  /*4880*/  @P1 BRA `(.L_x_1923) ;  /* 0x0000000000081947 */ /* 0x002fea0003800000 */
[----:B------:R-:W1:Y:S02]  /*4890*/  SYNCS.PHASECHK.TRANS64.TRYWAIT P1, [UR10+0x2d850], R13 ;  /* 0x02d8500dff0075a7 */ /* 0x000e64000802014a */
[----:B-1----:R-:W-:Y:S05]  /*48a0*/  @!P1 BRA `(.L_x_1926) ;  /* 0x000000b400289947 */ /* 0x002fea0003800000 */
.L_x_1923:
        /* <DEDUP_REMOVED lines=71> */
.L_x_1927:
[----:B------:R-:W-:Y:S01]  /*4d20*/  UISETP.NE.AND UP0, UPT, UR41, URZ, UPT ;  /* 0x0000003f2900728c */ /* 0x000fe2000bf05270 */
[----:B------:R-:W-:Y:S01]  /*4d30*/  FMUL.FTZ R143, R29, UR7 ;  /* 0x000000071d8f7c20 */ /* 0x000fe20008410000 */
[----:B------:R-:W-:Y:S02]  /*4d40*/  IMAD.MOV.U32 R137, RZ, RZ, R7 ;  /* 0x000000ffff897224 */ /* 0x000fe400078e0007 */
[----:B------:R-:W-:Y:S01]  /*4d50*/  FMUL.FTZ R144, R33, UR7 ;  /* 0x0000000721907c20 */ /* 0x000fe20008410000 */
[----:B------:R-:W-:Y:S01]  /*4d60*/  FMUL.FTZ R140, R25, UR7 ;  /* 0x00000007198c7c20 */ /* 0x000fe20008410000 */
[----:B------:R-:W-:Y:S01]  /*4d70*/  FMUL.FTZ R141, R24, UR7 ;  /* 0x00000007188d7c20 */ /* 0x000fe20008410000 */
[----:B------:R-:W-:Y:S01]  /*4d80*/  PLOP3.LUT P1, PT, PT, PT, UP0, 0x80, 0x0 ;  /* 0x000000000000781c */ /* 0x000fe20003f2f008 */
[----:B------:R-:W-:Y:S01]  /*4d90*/  FMUL.FTZ R25, R47, UR7 ;  /* 0x000000072f197c20 */ /* 0x000fe20008410000 */
[----:B------:R-:W-:Y:S01]  /*4da0*/  PLOP3.LUT P2, PT, PT, PT, UP0, 0x80, 0x0 ;  /* 0x000000000000781c */ /* 0x000fe20003f4f008 */
[----:B------:R-:W-:Y:S01]  /*4db0*/  FMUL.FTZ R17, R31, UR7 ;  /* 0x000000071f117c20 */ /* 0x000fe20008410000 */
[----:B------:R-:W-:Y:S01]  /*4dc0*/  MOV R47, 0xfffffffe ;  /* 0xfffffffe002f7802 */ /* 0x000fe20000000f00 */
[----:B------:R-:W-:Y:S01]  /*4dd0*/  @UP0 ULDC UR10, c[0x0][0x44c] ;  /* 0x00011300000a0ab9 */ /* 0x000fe20000000800 */
[----:B------:R-:W1:Y:S01]  /*4de0*/  MUFU.TANH R141, R141 ;  /* 0x0000008d008d7308 */ /* 0x000e620000002400 */
[----:B------:R-:W-:-:S02]  /*4df0*/  IMAD.U32 R31, RZ, RZ, UR33 ;  /* 0x00000021ff1f7e24 */ /* 0x000fc4000f8e00ff */
[----:B------:R-:W-:Y:S01]  /*4e00*/  FMUL.FTZ R139, R28, UR7 ;  /* 0x000000071c8b7c20 */ /* 0x000fe20008410000 */
[----:B------:R-:W-:Y:S01]  /*4e10*/  FMUL.FTZ R145, R32, UR7 ;  /* 0x0000000720917c20 */ /* 0x000fe20008410000 */
[----:B------:R-:W-:Y:S01]  /*4e20*/  FMUL.FTZ R19, R35, UR7 ;  /* 0x0000000723137c20 */ /* 0x000fe20008410000 */
[----:B------:R-:W-:Y:S01]  /*4e30*/  FMUL.FTZ R35, R36, UR7 ;  /* 0x0000000724237c20 */ /* 0x000fe20008410000 */
[----:B------:R-:W-:Y:S01]  /*4e40*/  FMUL.FTZ R36, R37, UR7 ;  /* 0x0000000725247c20 */ /* 0x000fe20008410000 */
[----:B------:R-:W-:Y:S01]  /*4e50*/  @P1 IMAD.HI.U32 R29, R7, UR10, RZ ;  /* 0x0000000a071d1c27 */ /* 0x000fe2000f8e00ff */
[----:B------:R-:W-:Y:S01]  /*4e60*/  @UP0 ULDC UR10, c[0x0][0x450] ;  /* 0x00011400000a0ab9 */ /* 0x000fe20000000800 */
[----:B------:R-:W2:Y:S02]  /*4e70*/  MUFU.TANH R140, R140 ;  /* 0x0000008c008c7308 */ /* 0x000ea40000002400 */
[----:B------:R-:W-:Y:S01]  /*4e80*/  FMUL.FTZ R18, R34, UR7 ;  /* 0x0000000722127c20 */ /* 0x000fe20008410000 */
[----:B------:R-:W-:Y:S01]  /*4e90*/  FMUL.FTZ R37, R40, UR7 ;  /* 0x0000000728257c20 */ /* 0x000fe20008410000 */
[----:B------:R-:W-:Y:S01]  /*4ea0*/  @P2 SHF.R.U32.HI R137, RZ, UR10, R29 ;  /* 0x0000000aff892c19 */ /* 0x000fe2000801161d */
[----:B------:R-:W-:Y:S01]  /*4eb0*/  UMOV UR10, 0xffffff80 ;  /* 0xffffff80000a7882 */ /* 0x000fe20000000000 */
[----:B------:R-:W-:Y:S01]  /*4ec0*/  FMUL.FTZ R14, R27, UR7 ;  /* 0x000000071b0e7c20 */ /* 0x000fe20008410000 */
[----:B------:R-:W-:Y:S01]  /*4ed0*/  UIMAD UR10, UR39, UR10, 0x1 ;  /* 0x00000001270a74a4 */ /* 0x000fe2000f8e020a */
[----:B------:R-:W-:Y:S01]  /*4ee0*/  FMUL.FTZ R27, R51, UR7 ;  /* 0x00000007331b7c20 */ /* 0x000fe20008410000 */
[----:B------:R-:W3:Y:S01]  /*4ef0*/  SHFL.IDX PT, R33, R137, RZ, 0x1c1f ;  /* 0x001c1fff89217589 */ /* 0x000ee200000e0000 */
[----:B------:R-:W4:Y:S01]  /*4f00*/  MUFU.TANH R139, R139 ;  /* 0x0000008b008b7308 */ /* 0x000f220000002400 */
[----:B------:R-:W-:Y:S01]  /*4f10*/  FMUL.FTZ R20, R38, UR7 ;  /* 0x0000000726147c20 */ /* 0x000fe20008410000 */
[----:B------:R-:W-:Y:S01]  /*4f20*/  FMUL.FTZ R38, R41, UR7 ;  /* 0x0000000729267c20 */ /* 0x000fe20008410000 */
[----:B------:R-:W-:-:S02]  /*4f30*/  IMAD R136, R10, R47, UR10 ;  /* 0x0000000a0a887e24 */ /* 0x000fc4000f8e022f */
[----:B0-----:R-:W-:Y:S01]  /*4f40*/  FMUL.FTZ R13, R26, UR7 ;  /* 0x000000071a0d7c20 */ /* 0x001fe20008410000 */
[----:B------:R-:W-:Y:S01]  /*4f50*/  FMUL.FTZ R26, R50, UR7 ;  /* 0x00000007321a7c20 */ /* 0x000fe20008410000 */
[----:B------:R-:W-:Y:S01]  /*4f60*/  FMUL.FTZ R21, R39, UR7 ;  /* 0x0000000727157c20 */ /* 0x000fe20008410000 */
[----:B------:R-:W-:Y:S01]  /*4f70*/  IMAD R136, R31, UR40, R136 ;  /* 0x000000281f887c24 */ /* 0x000fe2000f8e0288 */
        /* <DEDUP_REMOVED lines=14> */
[----:B------:R-:W-:Y:S01]  /*5060*/  FMUL.FTZ R48, R60, UR7 ;  /* 0x000000073c307c20 */ /* 0x000fe20008410000 */
[----:B---3--:R-:W-:Y:S01]  /*5070*/  IADD3 R146, R33, -UR34, R136 ;  /* 0x8000002221927c10 */ /* 0x008fe2000fffe088 */
[----:B------:R-:W3:Y:S01]  /*5080*/  MUFU.TANH R144, R144 ;  /* 0x0000009000907308 */ /* 0x000ee20000002400 */
[----:B------:R-:W-:Y:S01]  /*5090*/  FMUL.FTZ R29, R55, UR7 ;  /* 0x00000007371d7c20 */ /* 0x000fe20008410000 */
[----:B------:R-:W-:Y:S01]  /*50a0*/  FMUL.FTZ R47, R61, UR7 ;  /* 0x000000073d2f7c20 */ /* 0x000fe20008410000 */
[----:B------:R-:W-:Y:S01]  /*50b0*/  ISETP.GT.AND P1, PT, R146, RZ, PT ;  /* 0x000000ff9200720c */ /* 0x000fe20003f24270 */
[----:B------:R-:W-:Y:S01]  /*50c0*/  FMUL.FTZ R49, R64, UR7 ;  /* 0x0000000740317c20 */ /* 0x000fe20008410000 */
[----:B------:R-:W-:Y:S01]  /*50d0*/  ISETP.GT.AND P2, PT, R146, 0x1, PT ;  /* 0x000000019200780c */ /* 0x000fe20003f44270 */
[----:B------:R-:W-:Y:S01]  /*50e0*/  FMUL.FTZ R15, R30, UR7 ;  /* 0x000000071e0f7c20 */ /* 0x000fe20008410000 */
[----:B-1----:R-:W-:Y:S01]  /*50f0*/  FSEL R141, R141, -INF , P1 ;  /* 0xff8000008d8d7808 */ /* 0x002fe20000800000 */
[----:B------:R-:W1:Y:S01]  /*5100*/  MUFU.TANH R35, R35 ;  /* 0x0000002300237308 */ /* 0x000e620000002400 */
[----:B------:R-:W-:Y:S01]  /*5110*/  ISETP.GT.AND P1, PT, R146, 0x8, PT ;  /* 0x000000089200780c */ /* 0x000fe20003f24270 */
[----:B------:R-:W-:Y:S01]  /*5120*/  FMUL.FTZ R30, R58, UR7 ;  /* 0x000000073a1e7c20 */ /* 0x000fe20008410000 */
[----:B--2---:R-:W-:Y:S01]  /*5130*/  FSEL R140, R140, -INF , P2 ;  /* 0xff8000008c8c7808 */ /* 0x004fe20001000000 */
[----:B------:R-:W-:Y:S01]  /*5140*/  FMUL.FTZ R80, R80, UR7 ;  /* 0x0000000750507c20 */ /* 0x000fe20008410000 */
[----:B------:R-:W-:Y:S01]  /*5150*/  FMNMX.FTZ R33, R141, R11, !PT ;  /* 0x0000000b8d217209 */ /* 0x000fe20007810000 */
[----:B------:R-:W-:Y:S01]  /*5160*/  FMUL.FTZ R81, R81, UR7 ;  /* 0x0000000751517c20 */ /* 0x000fe20008410000 */
[----:B------:R-:W-:Y:S01]  /*5170*/  ISETP.GT.AND P2, PT, R146, 0x9, PT ;  /* 0x000000099200780c */ /* 0x000fe20003f44270 */
[----:B------:R-:W2:Y:S01]  /*5180*/  MUFU.TANH R36, R36 ;  /* 0x0000002400247308 */ /* 0x000ea20000002400 */
[----:B----4-:R-:W-:Y:S01]  /*5190*/  FSEL R139, R139, -INF , P1 ;  /* 0xff8000008b8b7808 */ /* 0x010fe20000800000 */
[----:B------:R-:W-:Y:S01]  /*51a0*/  FMUL.FTZ R84, R84, UR7 ;  /* 0x0000000754547c20 */ /* 0x000fe20008410000 */
[----:B------:R-:W-:Y:S01]  /*51b0*/  FMNMX.FTZ R34, R140, R33, !PT ;  /* 0x000000218c227209 */ /* 0x000fe20007810000 */
[----:B------:R-:W-:Y:S01]  /*51c0*/  FMUL.FTZ R85, R85, UR7 ;  /* 0x0000000755557c20 */ /* 0x000fe20008410000 */
[C---:B------:R-:W-:Y:S01]  /*51d0*/  ISETP.GT.AND P1, PT, R146.reuse, 0x10, PT ;  /* 0x000000109200780c */ /* 0x040fe20003f24270 */
[----:B------:R-:W-:Y:S01]  /*51e0*/  FMUL.FTZ R31, R59, UR7 ;  /* 0x000000073b1f7c20 */ /* 0x000fe20008410000 */
[----:B0-----:R-:W-:Y:S01]  /*51f0*/  FSEL R32, R143, -INF , P2 ;  /* 0xff8000008f207808 */ /* 0x001fe20001000000 */
[----:B------:R-:W0:Y:S01]  /*5200*/  MUFU.TANH R37, R37 ;  /* 0x0000002500257308 */ /* 0x000e220000002400 */
[----:B------:R-:W-:Y:S01]  /*5210*/  FMNMX.FTZ R51, R139, R34, !PT ;  /* 0x000000228b337209 */ /* 0x000fe20007810000 */
[----:B------:R-:W4:Y:S01]  /*5220*/  S2UR UR11, SR_CgaCtaId ;  /* 0x00000000000b79c3 */ /* 0x000f220000008800 */
[----:B------:R-:W-:Y:S01]  /*5230*/  ISETP.GT.AND P2, PT, R146, 0x11, PT ;  /* 0x000000119200780c */ /* 0x000fe20003f44270 */
[----:B------:R-:W-:Y:S01]  /*5240*/  ULEA UR10, UR4, UR38, 0x3 ;  /* 0x00000026040a7291 */ /* 0x000fe2000f8e183f */
[----:B-----5:R-:W-:-:S02]  /*5250*/  FSEL R33, R145, -INF , P1 ;  /* 0xff80000091217808 */ /* 0x020fc40000800000 */
[----:B------:R-:W-:Y:S01]  /*5260*/  FMNMX.FTZ R50, R32, R51, !PT ;  /* 0x0000003320327209 */ /* 0x000fe20007810000 */
[----:B------:R-:W5:Y:S01]  /*5270*/  MUFU.TANH R38, R38 ;  /* 0x0000002600267308 */ /* 0x000f620000002400 */
[----:B------:R-:W-:Y:S01]  /*5280*/  ISETP.GT.AND P1, PT, R146, 0x18, PT ;  /* 0x000000189200780c */ /* 0x000fe20003f24270 */
[----:B------:R-:W-:Y:S01]  /*5290*/  UIADD3 UR10, UR10, 0x2d840, URZ ;  /* 0x0002d8400a0a7890 */ /* 0x000fe2000fffe03f */
[----:B---3--:R-:W-:Y:S02]  /*52a0*/  FSEL R34, R144, -INF , P2 ;  /* 0xff80000090227808 */ /* 0x008fe40001000000 */
[----:B------:R-:W-:Y:S01]  /*52b0*/  FMNMX.FTZ R51, R33, R50, !PT ;  /* 0x0000003221337209 */ /* 0x000fe20007810000 */
[----:B------:R-:W-:Y:S01]  /*52c0*/  FMUL.FTZ R50, R65, UR7 ;  /* 0x0000000741327c20 */ /* 0x000fe20008410000 */
[----:B------:R-:W-:Y:S01]  /*52d0*/  ISETP.GT.AND P2, PT, R146, 0x19, PT ;  /* 0x000000199200780c */ /* 0x000fe20003f44270 */
[----:B------:R-:W3:Y:S01]  /*52e0*/  MUFU.TANH R39, R39 ;  /* 0x0000002700277308 */ /* 0x000ee20000002400 */
[----:B-1----:R-:W-:Y:S01]  /*52f0*/  FSEL R35, R35, -INF , P1 ;  /* 0xff80000023237808 */ /* 0x002fe20000800000 */
[----:B------:R-:W-:Y:S01]  /*5300*/  FMUL.FTZ R65, R70, UR7 ;  /* 0x0000000746417c20 */ /* 0x000fe20008410000 */
[----:B------:R-:W-:Y:S01]  /*5310*/  FMNMX.FTZ R52, R34, R51, !PT ;  /* 0x0000003322347209 */ /* 0x000fe20007810000 */
[----:B------:R-:W-:Y:S01]  /*5320*/  FMUL.FTZ R51, R68, UR7 ;  /* 0x0000000744337c20 */ /* 0x000fe20008410000 */
[----:B------:R-:W-:Y:S01]  /*5330*/  ISETP.GT.AND P1, PT, R146, 0x20, PT ;  /* 0x000000209200780c */ /* 0x000fe20003f24270 */
[----:B------:R-:W-:Y:S01]  /*5340*/  FMUL.FTZ R70, R79, UR7 ;  /* 0x000000074f467c20 */ /* 0x000fe20008410000 */
[----:B--2---:R-:W-:Y:S01]  /*5350*/  FSEL R36, R36, -INF , P2 ;  /* 0xff80000024247808 */ /* 0x004fe20001000000 */
[----:B------:R-:W1:Y:S01]  /*5360*/  MUFU.TANH R40, R40 ;  /* 0x0000002800287308 */ /* 0x000e620000002400 */
[----:B------:R-:W-:Y:S01]  /*5370*/  FMNMX.FTZ R53, R35, R52, !PT ;  /* 0x0000003423357209 */ /* 0x000fe20007810000 */
[----:B------:R-:W2:Y:S01]  /*5380*/  SHFL.IDX PT, R79, R137, 0x1, 0x1c1f ;  /* 0x003c1f00894f7f89 */ /* 0x000ea200000e0000 */
[----:B------:R-:W-:Y:S01]  /*5390*/  ISETP.GT.AND P2, PT, R146, 0x21, PT ;  /* 0x000000219200780c */ /* 0x000fe20003f44270 */
[----:B----4-:R-:W-:Y:S01]  /*53a0*/  UPRMT UR10, UR11, 0x654, UR10 ;  /* 0x000006540b0a7896 */ /* 0x010fe2000800000a */
[----:B0-----:R-:W-:-:S02]  /*53b0*/  FSEL R37, R37, -INF , P1 ;  /* 0xff80000025257808 */ /* 0x001fc40000800000 */
[----:B------:R-:W-:Y:S01]  /*53c0*/  FMNMX.FTZ R52, R36, R53, !PT ;  /* 0x0000003524347209 */ /* 0x000fe20007810000 */
[----:B------:R-:W0:Y:S01]  /*53d0*/  MUFU.TANH R41, R41 ;  /* 0x0000002900297308 */ /* 0x000e220000002400 */
[----:B------:R-:W-:Y:S02]  /*53e0*/  ISETP.GT.AND P1, PT, R146, 0x28, PT ;  /* 0x000000289200780c */ /* 0x000fe40003f24270 */
[----:B-----5:R-:W-:Y:S02]  /*53f0*/  FSEL R38, R38, -INF , P2 ;  /* 0xff80000026267808 */ /* 0x020fe40001000000 */
[----:B------:R-:W-:Y:S01]  /*5400*/  FMNMX.FTZ R53, R37, R52, !PT ;  /* 0x0000003425357209 */ /* 0x000fe20007810000 */
[----:B------:R-:W-:Y:S01]  /*5410*/  FMUL.FTZ R52, R69, UR7 ;  /* 0x0000000745347c20 */ /* 0x000fe20008410000 */
[----:B------:R-:W-:Y:S01]  /*5420*/  ISETP.GT.AND P2, PT, R146, 0x29, PT ;  /* 0x000000299200780c */ /* 0x000fe20003f44270 */
[----:B------:R-:W4:Y:S01]  /*5430*/  MUFU.TANH R42, R42 ;  /* 0x0000002a002a7308 */ /* 0x000f220000002400 */
[----:B---3--:R-:W-:Y:S01]  /*5440*/  FSEL R39, R39, -INF , P1 ;  /* 0xff80000027277808 */ /* 0x008fe20000800000 */
[----:B------:R-:W-:Y:S01]  /*5450*/  SYNCS.ARRIVE.TRANS64.RED.A1T0 RZ, [UR10], RZ ;  /* 0x000000ffffff79a7 */ /* 0x000fe2000810040a */
[----:B------:R-:W-:-:S02]  /*5460*/  FMNMX.FTZ R54, R38, R53, !PT ;  /* 0x0000003526367209 */ /* 0x000fc40007810000 */
[----:B------:R-:W-:Y:S02]  /*5470*/  ISETP.GT.AND P1, PT, R146, 0x30, PT ;  /* 0x000000309200780c */ /* 0x000fe40003f24270 */
[----:B-1----:R-:W-:Y:S01]  /*5480*/  FSEL R40, R40, -INF , P2 ;  /* 0xff80000028287808 */ /* 0x002fe20001000000 */
[----:B------:R-:W1:Y:S01]  /*5490*/  MUFU.TANH R43, R43 ;  /* 0x0000002b002b7308 */ /* 0x000e620000002400 */
[----:B------:R-:W-:Y:S01]  /*54a0*/  FMNMX.FTZ R53, R39, R54, !PT ;  /* 0x0000003627357209 */ /* 0x000fe20007810000 */
[----:B------:R-:W-:Y:S01]  /*54b0*/  FMUL.FTZ R54, R72, UR7 ;  /* 0x0000000748367c20 */ /* 0x000fe20008410000 */
[----:B------:R-:W-:Y:S02]  /*54c0*/  ISETP.GT.AND P2, PT, R146, 0x31, PT ;  /* 0x000000319200780c */ /* 0x000fe40003f44270 */
[----:B0-----:R-:W-:Y:S02]  /*54d0*/  FSEL R41, R41, -INF , P1 ;  /* 0xff80000029297808 */ /* 0x001fe40000800000 */
[----:B------:R-:W-:Y:S01]  /*54e0*/  FMNMX.FTZ R56, R40, R53, !PT ;  /* 0x0000003528387209 */ /* 0x000fe20007810000 */
[----:B------:R-:W0:Y:S01]  /*54f0*/  MUFU.TANH R44, R44 ;  /* 0x0000002c002c7308 */ /* 0x000e220000002400 */
[----:B------:R-:W-:Y:S01]  /*5500*/  ISETP.GT.AND P1, PT, R146, 0x38, PT ;  /* 0x000000389200780c */ /* 0x000fe20003f24270 */
[----:B------:R-:W-:Y:S01]  /*5510*/  FMUL.FTZ R53, R73, UR7 ;  /* 0x0000000749357c20 */ /* 0x000fe20008410000 */
[----:B----4-:R-:W-:Y:S01]  /*5520*/  FSEL R42, R42, -INF , P2 ;  /* 0xff8000002a2a7808 */ /* 0x010fe20001000000 */
[----:B------:R-:W-:Y:S01]  /*5530*/  FMUL.FTZ R73, R83, UR7 ;  /* 0x0000000753497c20 */ /* 0x000fe20008410000 */
[----:B------:R-:W-:-:S02]  /*5540*/  FMNMX.FTZ R55, R41, R56, !PT ;  /* 0x0000003829377209 */ /* 0x000fc40007810000 */
[----:B------:R-:W-:Y:S01]  /*5550*/  ISETP.GT.AND P2, PT, R146, 0x39, PT ;  /* 0x000000399200780c */ /* 0x000fe20003f44270 */
[----:B------:R-:W3:Y:S01]  /*5560*/  MUFU.TANH R45, R45 ;  /* 0x0000002d002d7308 */ /* 0x000ee20000002400 */
[----:B-1----:R-:W-:Y:S02]  /*5570*/  FSEL R43, R43, -INF , P1 ;  /* 0xff8000002b2b7808 */ /* 0x002fe40000800000 */
[----:B------:R-:W-:Y:S01]  /*5580*/  FMNMX.FTZ R56, R42, R55, !PT ;  /* 0x000000372a387209 */ /* 0x000fe20007810000 */
[----:B------:R-:W-:Y:S01]  /*5590*/  FMUL.FTZ R55, R76, UR7 ;  /* 0x000000074c377c20 */ /* 0x000fe20008410000 */
[----:B------:R-:W-:Y:S01]  /*55a0*/  ISETP.GT.AND P1, PT, R146, 0x40, PT ;  /* 0x000000409200780c */ /* 0x000fe20003f24270 */
[----:B------:R-:W-:Y:S01]  /*55b0*/  FMUL.FTZ R76, R86, UR7 ;  /* 0x00000007564c7c20 */ /* 0x000fe20008410000 */
[----:B------:R-:W-:Y:S01]  /*55c0*/  FMNMX.FTZ R57, R43, R56, !PT ;  /* 0x000000382b397209 */ /* 0x000fe20007810000 */
[----:B------:R-:W1:Y:S01]  /*55d0*/  MUFU.TANH R46, R46 ;  /* 0x0000002e002e7308 */ /* 0x000e620000002400 */
[----:B0-----:R-:W-:-:S02]  /*55e0*/  FSEL R44, R44, -INF , P2 ;  /* 0xff8000002c2c7808 */ /* 0x001fc40001000000 */
[----:B------:R-:W-:Y:S02]  /*55f0*/  ISETP.GT.AND P2, PT, R146, 0x41, PT ;  /* 0x000000419200780c */ /* 0x000fe40003f44270 */
[----:B------:R-:W-:Y:S02]  /*5600*/  FMNMX.FTZ R56, R44, R57, !PT ;  /* 0x000000392c387209 */ /* 0x000fe40007810000 */
[----:B--2---:R-:W-:Y:S01]  /*5610*/  IADD3 R79, R79, -UR34, R136 ;  /* 0x800000224f4f7c10 */ /* 0x004fe2000fffe088 */
[----:B------:R-:W0:Y:S01]  /*5620*/  MUFU.TANH R48, R48 ;  /* 0x0000003000307308 */ /* 0x000e220000002400 */
[----:B---3--:R-:W-:Y:S02]  /*5630*/  FSEL R45, R45, -INF , P1 ;  /* 0xff8000002d2d7808 */ /* 0x008fe40000800000 */
[----:B------:R-:W-:Y:S02]  /*5640*/  ISETP.GT.AND P1, PT, R146, 0x48, PT ;  /* 0x000000489200780c */ /* 0x000fe40003f24270 */
[----:B------:R-:W-:Y:S01]  /*5650*/  FMNMX.FTZ R57, R45, R56, !PT ;  /* 0x000000382d397209 */ /* 0x000fe20007810000 */
[----:B------:R-:W-:Y:S01]  /*5660*/  FMUL.FTZ R56, R77, UR7 ;  /* 0x000000074d387c20 */ /* 0x000fe20008410000 */
[----:B------:R-:W-:Y:S01]  /*5670*/  ISETP.GT.AND P3, PT, R79, 0x1, PT ;  /* 0x000000014f00780c */ /* 0x000fe20003f64270 */
[----:B------:R-:W2:Y:S01]  /*5680*/  MUFU.TANH R47, R47 ;  /* 0x0000002f002f7308 */ /* 0x000ea20000002400 */
[----:B-1----:R-:W-:Y:S01]  /*5690*/  FSEL R46, R46, -INF , P2 ;  /* 0xff8000002e2e7808 */ /* 0x002fe20001000000 */
[----:B------:R-:W-:Y:S01]  /*56a0*/  FMUL.FTZ R77, R87, UR7 ;  /* 0x00000007574d7c20 */ /* 0x000fe20008410000 */
[----:B------:R-:W-:-:S02]  /*56b0*/  ISETP.GT.AND P2, PT, R146, 0x49, PT ;  /* 0x000000499200780c */ /* 0x000fc40003f44270 */
[----:B------:R-:W-:-:S03]  /*56c0*/  FMNMX.FTZ R57, R46, R57, !PT ;  /* 0x000000392e397209 */ /* 0x000fc60007810000 */
[----:B------:R-:W1:Y:S01]  /*56d0*/  MUFU.TANH R49, R49 ;  /* 0x0000003100317308 */ /* 0x000e620000002400 */
[----:B0-----:R-:W-:Y:S02]  /*56e0*/  FSEL R48, R48, -INF , P1 ;  /* 0xff80000030307808 */ /* 0x001fe40000800000 */
[----:B------:R-:W-:Y:S02]  /*56f0*/  ISETP.GT.AND P1, PT, R146, 0x50, PT ;  /* 0x000000509200780c */ /* 0x000fe40003f24270 */
[----:B------:R-:W-:-:S03]  /*5700*/  FMNMX.FTZ R58, R48, R57, !PT ;  /* 0x00000039303a7209 */ /* 0x000fc60007810000 */
[----:B------:R-:W0:Y:S01]  /*5710*/  MUFU.TANH R50, R50 ;  /* 0x0000003200327308 */ /* 0x000e220000002400 */
[----:B--2---:R-:W-:Y:S02]  /*5720*/  FSEL R47, R47, -INF , P2 ;  /* 0xff8000002f2f7808 */ /* 0x004fe40001000000 */
[----:B------:R-:W-:Y:S02]  /*5730*/  ISETP.GT.AND P2, PT, R146, 0x51, PT ;  /* 0x000000519200780c */ /* 0x000fe40003f44270 */
[----:B------:R-:W-:-:S03]  /*5740*/  FMNMX.FTZ R58, R47, R58, !PT ;  /* 0x0000003a2f3a7209 */ /* 0x000fc60007810000 */
[----:B------:R-:W2:Y:S01]  /*5750*/  MUFU.TANH R51, R51 ;  /* 0x0000003300337308 */ /* 0x000ea20000002400 */
[----:B-1----:R-:W-:Y:S02]  /*5760*/  FSEL R49, R49, -INF , P1 ;  /* 0xff80000031317808 */ /* 0x002fe40000800000 */
[----:B------:R-:W-:Y:S02]  /*5770*/  ISETP.GT.AND P1, PT, R146, 0x58, PT ;  /* 0x000000589200780c */ /* 0x000fe40003f24270 */
        /* <DEDUP_REMOVED lines=24> */
[----:B------:R-:W-:Y:S01]  /*5900*/  FMNMX.FTZ R59, R55, R58, !PT ;  /* 0x0000003a373b7209 */ /* 0x000fe20007810000 */
[----:B------:R-:W-:Y:S01]  /*5910*/  FMUL.FTZ R58, R62, UR7 ;  /* 0x000000073e3a7c20 */ /* 0x000fe20008410000 */
[----:B------:R-:W-:Y:S01]  /*5920*/  FMUL.FTZ R62, R63, UR7 ;  /* 0x000000073f3e7c20 */ /* 0x000fe20008410000 */
[----:B------:R-:W1:Y:S01]  /*5930*/  MUFU.TANH R81, R81 ;  /* 0x0000005100517308 */ /* 0x000e620000002400 */
[----:B0-----:R-:W-:Y:S02]  /*5940*/  FSEL R56, R56, -INF , P2 ;  /* 0xff80000038387808 */ /* 0x001fe40001000000 */
[----:B------:R-:W-:-:S02]  /*5950*/  ISETP.GT.AND P2, PT, R146, 0x71, PT ;  /* 0x000000719200780c */ /* 0x000fc40003f44270 */
        /* <DEDUP_REMOVED lines=10> */
[----:B0-----:R-:W-:-:S04]  /*5a00*/  FSEL R60, R84, -INF , P1 ;  /* 0xff800000543c7808 */ /* 0x001fc80000800000 */
[----:B------:R-:W-:Y:S01]  /*5a10*/  FMNMX.FTZ R64, R60, R63, !PT ;  /* 0x0000003f3c407209 */ /* 0x000fe20007810000 */
[----:B------:R-:W-:Y:S01]  /*5a20*/  FMUL.FTZ R63, R66, UR7 ;  /* 0x00000007423f7c20 */ /* 0x000fe20008410000 */
[----:B------:R-:W-:Y:S01]  /*5a30*/  FMUL.FTZ R66, R71, UR7 ;  /* 0x0000000747427c20 */ /* 0x000fe20008410000 */
[----:B------:R-:W0:Y:S01]  /*5a40*/  MUFU.TANH R14, R14 ;  /* 0x0000000e000e7308 */ /* 0x000e220000002400 */
[----:B--2---:R-:W-:Y:S01]  /*5a50*/  FSEL R61, R61, -INF , P2 ;  /* 0xff8000003d3d7808 */ /* 0x004fe20001000000 */
[----:B------:R-:W-:Y:S01]  /*5a60*/  FMUL.FTZ R71, R82, UR7 ;  /* 0x0000000752477c20 */ /* 0x000fe20008410000 */
[----:B------:R-:W-:Y:S02]  /*5a70*/  ISETP.GT.AND P2, PT, R79, RZ, PT ;  /* 0x000000ff4f00720c */ /* 0x000fe40003f44270 */
[----:B------:R-:W-:Y:S01]  /*5a80*/  FMNMX.FTZ R69, R61, R64, !PT ;  /* 0x000000403d457209 */ /* 0x000fe20007810000 */
[----:B------:R-:W-:Y:S01]  /*5a90*/  FMUL.FTZ R64, R67, UR7 ;  /* 0x0000000743407c20 */ /* 0x000fe20008410000 */
[----:B------:R-:W-:Y:S01]  /*5aa0*/  FMUL.FTZ R67, R74, UR7 ;  /* 0x000000074a437c20 */ /* 0x000fe20008410000 */
[----:B------:R-:W2:Y:S01]  /*5ab0*/  MUFU.TANH R15, R15 ;  /* 0x0000000f000f7308 */ /* 0x000ea20000002400 */
[----:B-1----:R-:W-:Y:S01]  /*5ac0*/  FSEL R13, R13, -INF , P2 ;  /* 0xff8000000d0d7808 */ /* 0x002fe20001000000 */
[----:B------:R-:W1:Y:S01]  /*5ad0*/  SHFL.BFLY PT, R68, R69, 0x2, 0x1f ;  /* 0x0c401f0045447f89 */ /* 0x000e6200000e0000 */
[----:B------:R-:W-:-:S02]  /*5ae0*/  ISETP.GT.AND P2, PT, R79, 0x8, PT ;  /* 0x000000084f00780c */ /* 0x000fc40003f44270 */
[----:B------:R-:W-:-:S03]  /*5af0*/  FMNMX.FTZ R81, R13, R12, !PT ;  /* 0x0000000c0d517209 */ /* 0x000fc60007810000 */
[----:B------:R-:W-:Y:S01]  /*5b00*/  MUFU.TANH R17, R17 ;  /* 0x0000001100117308 */ /* 0x000fe20000002400 */
[----:B0-----:R-:W-:Y:S02]  /*5b10*/  FSEL R80, R14, -INF , P3 ;  /* 0xff8000000e507808 */ /* 0x001fe40001800000 */
[----:B------:R-:W-:Y:S02]  /*5b20*/  ISETP.GT.AND P3, PT, R79, 0x9, PT ;  /* 0x000000094f00780c */ /* 0x000fe40003f64270 */
[----:B------:R-:W-:-:S03]  /*5b30*/  FMNMX.FTZ R82, R80, R81, !PT ;  /* 0x0000005150527209 */ /* 0x000fc60007810000 */
[----:B------:R-:W0:Y:S01]  /*5b40*/  MUFU.TANH R18, R18 ;  /* 0x0000001200127308 */ /* 0x000e220000002400 */
[----:B--2---:R-:W-:Y:S02]  /*5b50*/  FSEL R15, R15, -INF , P2 ;  /* 0xff8000000f0f7808 */ /* 0x004fe40001000000 */
[----:B------:R-:W-:Y:S02]  /*5b60*/  ISETP.GT.AND P2, PT, R79, 0x10, PT ;  /* 0x000000104f00780c */ /* 0x000fe40003f44270 */
[----:B------:R-:W-:-:S03]  /*5b70*/  FMNMX.FTZ R81, R15, R82, !PT ;  /* 0x000000520f517209 */ /* 0x000fc60007810000 */
[----:B------:R-:W-:Y:S01]  /*5b80*/  MUFU.TANH R19, R19 ;  /* 0x0000001300137308 */ /* 0x000fe20000002400 */
[----:B-1----:R-:W-:Y:S01]  /*5b90*/  FMNMX.FTZ R74, R69, R68, !PT ;  /* 0x00000044454a7209 */ /* 0x002fe20007810000 */
[----:B------:R-:W-:Y:S01]  /*5ba0*/  FMUL.FTZ R68, R75, UR7 ;  /* 0x000000074b447c20 */ /* 0x000fe20008410000 */
[----:B------:R-:W-:-:S03]  /*5bb0*/  FMUL.FTZ R69, R78, UR7 ;  /* 0x000000074e457c20 */ /* 0x000fc60008410000 */
[----:B------:R-:W1:Y:S02]  /*5bc0*/  SHFL.BFLY PT, R75, R74, 0x1, 0x1f ;  /* 0x0c201f004a4b7f89 */ /* 0x000e6400000e0000 */
[----:B------:R-:W2:Y:S01]  /*5bd0*/  MUFU.TANH R20, R20 ;  /* 0x0000001400147308 */ /* 0x000ea20000002400 */
[----:B0-----:R-:W-:Y:S02]  /*5be0*/  FSEL R18, R18, -INF , P2 ;  /* 0xff80000012127808 */ /* 0x001fe40001000000 */
[----:B------:R-:W-:-:S05]  /*5bf0*/  ISETP.GT.AND P2, PT, R79, 0x18, PT ;  /* 0x000000184f00780c */ /* 0x000fca0003f44270 */
[----:B------:R-:W-:Y:S08]  /*5c00*/  MUFU.TANH R21, R21 ;  /* 0x0000001500157308 */ /* 0x000ff00000002400 */
[----:B------:R-:W0:Y:S01]  /*5c10*/  MUFU.TANH R22, R22 ;  /* 0x0000001600167308 */ /* 0x000e220000002400 */
[----:B--2---:R-:W-:Y:S02]  /*5c20*/  FSEL R20, R20, -INF , P2 ;  /* 0xff80000014147808 */ /* 0x004fe40001000000 */
[----:B------:R-:W-:-:S02]  /*5c30*/  ISETP.GT.AND P2, PT, R79, 0x20, PT ;  /* 0x000000204f00780c */ /* 0x000fc40003f44270 */
[----:B-1----:R-:W-:-:S03]  /*5c40*/  FMNMX.FTZ R72, R74, R75, !PT ;  /* 0x0000004b4a487209 */ /* 0x002fc60007810000 */
[----:B------:R-:W-:Y:S01]  /*5c50*/  MUFU.TANH R23, R23 ;  /* 0x0000001700177308 */ /* 0x000fe20000002400 */
[C---:B------:R-:W-:Y:S01]  /*5c60*/  FSETP.NEU.FTZ.AND P1, PT, R72.reuse, -INF , PT ;  /* 0xff8000004800780b */ /* 0x040fe20003f3d000 */
[----:B------:R-:W-:-:S06]  /*5c70*/  FMUL.FTZ R78, R72, UR35 ;  /* 0x00000023484e7c20 */ /* 0x000fcc0008410000 */
[----:B------:R-:W1:Y:S01]  /*5c80*/  MUFU.TANH R24, R24 ;  /* 0x0000001800187308 */ /* 0x000e620000002400 */
[----:B------:R-:W-:Y:S02]  /*5c90*/  FSEL R78, R78, RZ, P1 ;  /* 0x000000ff4e4e7208 */ /* 0x000fe40000800000 */
[----:B0-----:R-:W-:Y:S02]  /*5ca0*/  FSEL R22, R22, -INF , P2 ;  /* 0xff80000016167808 */ /* 0x001fe40001000000 */
[----:B------:R-:W-:Y:S01]  /*5cb0*/  ISETP.GT.AND P2, PT, R79, 0x28, PT ;  /* 0x000000284f00780c */ /* 0x000fe20003f44270 */
[--C-:B------:R-:W-:Y:S01]  /*5cc0*/  FFMA.FTZ R83, R32, UR35, -R78.reuse ;  /* 0x0000002320537c23 */ /* 0x100fe2000801084e */
[----:B------:R-:W-:Y:S01]  /*5cd0*/  FSEL R32, R17, -INF , P3 ;  /* 0xff80000011207808 */ /* 0x000fe20001800000 */
[--C-:B------:R-:W-:Y:S01]  /*5ce0*/  FFMA.FTZ R84, R33, UR35, -R78.reuse ;  /* 0x0000002321547c23 */ /* 0x100fe2000801084e */
[----:B------:R-:W-:Y:S01]  /*5cf0*/  ISETP.GT.AND P3, PT, R79, 0x11, PT ;  /* 0x000000114f00780c */ /* 0x000fe20003f64270 */
[----:B------:R0:W-:Y:S01]  /*5d00*/  MUFU.EX2 R17, R83 ;  /* 0x0000005300117308 */ /* 0x0001e20000000800 */
[----:B------:R-:W-:Y:S01]  /*5d10*/  FMNMX.FTZ R81, R32, R81, !PT ;  /* 0x0000005120517209 */ /* 0x000fe20007810000 */
[--C-:B------:R-:W-:Y:S01]  /*5d20*/  FFMA.FTZ R75, R141, UR35, -R78.reuse ;  /* 0x000000238d4b7c23 */ /* 0x100fe2000801084e */
[----:B------:R-:W-:Y:S01]  /*5d30*/  FSEL R33, R19, -INF , P3 ;  /* 0xff80000013217808 */ /* 0x000fe20001800000 */
[--C-:B------:R-:W-:Y:S01]  /*5d40*/  FFMA.FTZ R74, R140, UR35, -R78.reuse ;  /* 0x000000238c4a7c23 */ /* 0x100fe2000801084e */
[----:B------:R-:W-:Y:S01]  /*5d50*/  FMNMX.FTZ R82, R18, R81, !PT ;  /* 0x0000005112527209 */ /* 0x000fe20007810000 */
[--C-:B------:R-:W-:Y:S01]  /*5d60*/  FFMA.FTZ R139, R139, UR35, -R78.reuse ;  /* 0x000000238b8b7c23 */ /* 0x100fe2000801084e */
[----:B------:R-:W-:Y:S01]  /*5d70*/  ISETP.GT.AND P3, PT, R79, 0x19, PT ;  /* 0x000000194f00780c */ /* 0x000fe20003f64270 */
[----:B------:R-:W-:Y:S01]  /*5d80*/  MUFU.TANH R25, R25 ;  /* 0x0000001900197308 */ /* 0x000fe20000002400 */
[----:B------:R-:W-:Y:S01]  /*5d90*/  FMNMX.FTZ R81, R33, R82, !PT ;  /* 0x0000005221517209 */ /* 0x000fe20007810000 */
[--C-:B0-----:R-:W-:Y:S01]  /*5da0*/  FFMA.FTZ R83, R34, UR35, -R78.reuse ;  /* 0x0000002322537c23 */ /* 0x101fe2000801084e */
[----:B------:R-:W-:Y:S01]  /*5db0*/  FSEL R34, R21, -INF , P3 ;  /* 0xff80000015227808 */ /* 0x000fe20001800000 */
[--C-:B------:R-:W-:Y:S01]  /*5dc0*/  FFMA.FTZ R40, R40, UR35, -R78.reuse ;  /* 0x0000002328287c23 */ /* 0x100fe2000801084e */
[----:B------:R-:W-:Y:S01]  /*5dd0*/  FMNMX.FTZ R81, R20, R81, !PT ;  /* 0x0000005114517209 */ /* 0x000fe20007810000 */
[--C-:B------:R-:W-:Y:S01]  /*5de0*/  FFMA.FTZ R41, R41, UR35, -R78.reuse ;  /* 0x0000002329297c23 */ /* 0x100fe2000801084e */
[----:B------:R-:W-:Y:S01]  /*5df0*/  ISETP.GT.AND P3, PT, R79, 0x21, PT ;  /* 0x000000214f00780c */ /* 0x000fe20003f64270 */
[----:B------:R-:W0:Y:S01]  /*5e00*/  MUFU.TANH R26, R26 ;  /* 0x0000001a001a7308 */ /* 0x000e220000002400 */
[----:B------:R-:W-:Y:S01]  /*5e10*/  FMNMX.FTZ R81, R34, R81, !PT ;  /* 0x0000005122517209 */ /* 0x000fe20007810000 */
[--C-:B------:R-:W-:Y:S01]  /*5e20*/  FFMA.FTZ R42, R42, UR35, -R78.reuse ;  /* 0x000000232a2a7c23 */ /* 0x100fe2000801084e */
[----:B-1----:R-:W-:Y:S01]  /*5e30*/  FSEL R24, R24, -INF , P2 ;  /* 0xff80000018187808 */ /* 0x002fe20001000000 */
[--C-:B------:R-:W-:Y:S01]  /*5e40*/  FFMA.FTZ R43, R43, UR35, -R78.reuse ;  /* 0x000000232b2b7c23 */ /* 0x100fe2000801084e */
[----:B------:R-:W-:Y:S01]  /*5e50*/  FMNMX.FTZ R82, R22, R81, !PT ;  /* 0x0000005116527209 */ /* 0x000fe20007810000 */
[--C-:B------:R-:W-:Y:S01]  /*5e60*/  FFMA.FTZ R44, R44, UR35, -R78.reuse ;  /* 0x000000232c2c7c23 */ /* 0x100fe2000801084e */
[----:B------:R-:W-:Y:S01]  /*5e70*/  ISETP.GT.AND P2, PT, R79, 0x30, PT ;  /* 0x000000304f00780c */ /* 0x000fe20003f44270 */
        /* <DEDUP_REMOVED lines=8> */
[----:B------:R-:W-:Y:S01]  /*5f00*/  MUFU.TANH R27, R27 ;  /* 0x0000001b001b7308 */ /* 0x000fe20000002400 */
[--C-:B-1----:R-:W-:Y:S01]  /*5f10*/  FFMA.FTZ R84, R35, UR35, -R78.reuse ;  /* 0x0000002323547c23 */ /* 0x102fe2000801084e */
[----:B------:R-:W-:Y:S01]  /*5f20*/  FSEL R35, R23, -INF , P3 ;  /* 0xff80000017237808 */ /* 0x000fe20001800000 */
[--C-:B------:R-:W-:Y:S01]  /*5f30*/  FFMA.FTZ R52, R52, UR35, -R78.reuse ;  /* 0x0000002334347c23 */ /* 0x100fe2000801084e */
[----:B------:R-:W-:Y:S01]  /*5f40*/  ISETP.GT.AND P3, PT, R79, 0x29, PT ;  /* 0x000000294f00780c */ /* 0x000fe20003f64270 */
[--C-:B------:R-:W-:Y:S01]  /*5f50*/  FFMA.FTZ R54, R54, UR35, -R78.reuse ;  /* 0x0000002336367c23 */ /* 0x100fe2000801084e */
[----:B------:R-:W-:Y:S01]  /*5f60*/  FMNMX.FTZ R81, R35, R82, !PT ;  /* 0x0000005223517209 */ /* 0x000fe20007810000 */
[--C-:B------:R-:W-:Y:S01]  /*5f70*/  FFMA.FTZ R53, R53, UR35, -R78.reuse ;  /* 0x0000002335357c23 */ /* 0x100fe2000801084e */
[----:B------:R-:W1:Y:S01]  /*5f80*/  MUFU.TANH R28, R28 ;  /* 0x0000001c001c7308 */ /* 0x000e620000002400 */
[----:B0-----:R-:W-:Y:S01]  /*5f90*/  FSEL R26, R26, -INF , P2 ;  /* 0xff8000001a1a7808 */ /* 0x001fe20001000000 */
[--C-:B------:R-:W-:Y:S01]  /*5fa0*/  FFMA.FTZ R55, R55, UR35, -R78.reuse ;  /* 0x0000002337377c23 */ /* 0x100fe2000801084e */
[----:B------:R-:W-:Y:S01]  /*5fb0*/  FMNMX.FTZ R81, R24, R81, !PT ;  /* 0x0000005118517209 */ /* 0x000fe20007810000 */
[--C-:B------:R-:W-:Y:S01]  /*5fc0*/  FFMA.FTZ R56, R56, UR35, -R78.reuse ;  /* 0x0000002338387c23 */ /* 0x100fe2000801084e */
[----:B------:R-:W-:Y:S01]  /*5fd0*/  ISETP.GT.AND P2, PT, R79, 0x38, PT ;  /* 0x000000384f00780c */ /* 0x000fe20003f44270 */
[--C-:B------:R-:W-:Y:S01]  /*5fe0*/  FFMA.FTZ R57, R57, UR35, -R78.reuse ;  /* 0x0000002339397c23 */ /* 0x100fe2000801084e */
[--C-:B------:R-:W-:Y:S01]  /*5ff0*/  FFMA.FTZ R59, R59, UR35, -R78.reuse ;  /* 0x000000233b3b7c23 */ /* 0x100fe2000801084e */
[----:B------:R0:W-:Y:S01]  /*6000*/  MUFU.EX2 R21, R83 ;  /* 0x0000005300157308 */ /* 0x0001e20000000800 */
[--C-:B------:R-:W-:Y:S01]  /*6010*/  FFMA.FTZ R60, R60, UR35, -R78.reuse ;  /* 0x000000233c3c7c23 */ /* 0x100fe2000801084e */
[----:B------:R-:W-:-:S06]  /*6020*/  FFMA.FTZ R61, R61, UR35, -R78 ;  /* 0x000000233d3d7c23 */ /* 0x000fcc000801084e */
[----:B------:R-:W-:Y:S01]  /*6030*/  MUFU.TANH R29, R29 ;  /* 0x0000001d001d7308 */ /* 0x000fe20000002400 */
[----:B0-----:R-:W-:Y:S01]  /*6040*/  FFMA.FTZ R83, R36, UR35, -R78 ;  /* 0x0000002324537c23 */ /* 0x001fe2000801084e */
[----:B------:R-:W-:Y:S02]  /*6050*/  FSEL R36, R25, -INF , P3 ;  /* 0xff80000019247808 */ /* 0x000fe40001800000 */
[----:B------:R-:W-:Y:S02]  /*6060*/  ISETP.GT.AND P3, PT, R79, 0x31, PT ;  /* 0x000000314f00780c */ /* 0x000fe40003f64270 */
[----:B------:R-:W-:Y:S02]  /*6070*/  FMNMX.FTZ R81, R36, R81, !PT ;  /* 0x0000005124517209 */ /* 0x000fe40007810000 */
[----:B------:R-:W0:Y:S01]  /*6080*/  MUFU.TANH R30, R30 ;  /* 0x0000001e001e7308 */ /* 0x000e220000002400 */
[----:B-1----:R-:W-:Y:S02]  /*6090*/  FSEL R28, R28, -INF , P2 ;  /* 0xff8000001c1c7808 */ /* 0x002fe40001000000 */
[----:B------:R-:W-:-:S02]  /*60a0*/  FMNMX.FTZ R82, R26, R81, !PT ;  /* 0x000000511a527209 */ /* 0x000fc40007810000 */
[----:B------:R-:W-:-:S03]  /*60b0*/  ISETP.GT.AND P2, PT, R79, 0x40, PT ;  /* 0x000000404f00780c */ /* 0x000fc60003f44270 */
[----:B------:R1:W-:Y:S08]  /*60c0*/  MUFU.EX2 R23, R84 ;  /* 0x0000005400177308 */ /* 0x0003f00000000800 */
[----:B------:R-:W-:Y:S01]  /*60d0*/  MUFU.TANH R31, R31 ;  /* 0x0000001f001f7308 */ /* 0x000fe20000002400 */
[----:B-1----:R-:W-:Y:S01]  /*60e0*/  FFMA.FTZ R84, R37, UR35, -R78 ;  /* 0x0000002325547c23 */ /* 0x002fe2000801084e */
[----:B------:R-:W-:-:S02]  /*60f0*/  FSEL R37, R27, -INF , P3 ;  /* 0xff8000001b257808 */ /* 0x000fc40001800000 */
[----:B------:R-:W-:Y:S02]  /*6100*/  ISETP.GT.AND P3, PT, R79, 0x39, PT ;  /* 0x000000394f00780c */ /* 0x000fe40003f64270 */
[----:B------:R-:W-:Y:S02]  /*6110*/  FMNMX.FTZ R81, R37, R82, !PT ;  /* 0x0000005225517209 */ /* 0x000fe40007810000 */
[----:B------:R-:W1:Y:S01]  /*6120*/  MUFU.TANH R58, R58 ;  /* 0x0000003a003a7308 */ /* 0x000e620000002400 */
[----:B0-----:R-:W-:Y:S02]  /*6130*/  FSEL R30, R30, -INF , P2 ;  /* 0xff8000001e1e7808 */ /* 0x001fe40001000000 */
[----:B------:R-:W-:Y:S02]  /*6140*/  FMNMX.FTZ R81, R28, R81, !PT ;  /* 0x000000511c517209 */ /* 0x000fe40007810000 */
[----:B------:R-:W-:-:S03]  /*6150*/  ISETP.GT.AND P2, PT, R79, 0x48, PT ;  /* 0x000000484f00780c */ /* 0x000fc60003f44270 */
[----:B------:R0:W-:Y:S08]  /*6160*/  MUFU.EX2 R25, R83 ;  /* 0x0000005300197308 */ /* 0x0001f00000000800 */
[----:B------:R-:W2:Y:S01]  /*6170*/  MUFU.TANH R62, R62 ;  /* 0x0000003e003e7308 */ /* 0x000ea20000002400 */
[----:B0-----:R-:W-:Y:S01]  /*6180*/  FFMA.FTZ R83, R38, UR35, -R78 ;  /* 0x0000002326537c23 */ /* 0x001fe2000801084e */
[----:B------:R-:W-:-:S02]  /*6190*/  FSEL R38, R29, -INF , P3 ;  /* 0xff8000001d267808 */ /* 0x000fc40001800000 */
[C---:B------:R-:W-:Y:S02]  /*61a0*/  ISETP.GT.AND P3, PT, R79.reuse, 0x41, PT ;  /* 0x000000414f00780c */ /* 0x040fe40003f64270 */
[----:B------:R-:W-:Y:S02]  /*61b0*/  FMNMX.FTZ R81, R38, R81, !PT ;  /* 0x0000005126517209 */ /* 0x000fe40007810000 */
[----:B------:R-:W0:Y:S01]  /*61c0*/  MUFU.TANH R63, R63 ;  /* 0x0000003f003f7308 */ /* 0x000e220000002400 */
[----:B-1----:R-:W-:Y:S02]  /*61d0*/  FSEL R58, R58, -INF , P2 ;  /* 0xff8000003a3a7808 */ /* 0x002fe40001000000 */
[----:B------:R-:W-:Y:S02]  /*61e0*/  FMNMX.FTZ R82, R30, R81, !PT ;  /* 0x000000511e527209 */ /* 0x000fe40007810000 */
[----:B------:R-:W-:-:S03]  /*61f0*/  ISETP.GT.AND P2, PT, R79, 0x50, PT ;  /* 0x000000504f00780c */ /* 0x000fc60003f44270 */
[----:B------:R1:W-:Y:S08]  /*6200*/  MUFU.EX2 R27, R84 ;  /* 0x00000054001b7308 */ /* 0x0003f00000000800 */
[----:B------:R-:W3:Y:S01]  /*6210*/  MUFU.TANH R64, R64 ;  /* 0x0000004000407308 */ /* 0x000ee20000002400 */
[----:B-1----:R-:W-:Y:S01]  /*6220*/  FFMA.FTZ R84, R39, UR35, -R78 ;  /* 0x0000002327547c23 */ /* 0x002fe2000801084e */
[----:B------:R-:W-:-:S02]  /*6230*/  FSEL R39, R31, -INF , P3 ;  /* 0xff8000001f277808 */ /* 0x000fc40001800000 */
[----:B------:R-:W-:Y:S02]  /*6240*/  ISETP.GT.AND P3, PT, R79, 0x49, PT ;  /* 0x000000494f00780c */ /* 0x000fe40003f64270 */
[----:B------:R-:W-:Y:S02]  /*6250*/  FMNMX.FTZ R81, R39, R82, !PT ;  /* 0x0000005227517209 */ /* 0x000fe40007810000 */
[----:B------:R-:W1:Y:S01]  /*6260*/  MUFU.TANH R65, R65 ;  /* 0x0000004100417308 */ /* 0x000e620000002400 */
[----:B--2---:R-:W-:Y:S02]  /*6270*/  FSEL R62, R62, -INF , P3 ;  /* 0xff8000003e3e7808 */ /* 0x004fe40001800000 */
[----:B------:R-:W-:Y:S02]  /*6280*/  FMNMX.FTZ R81, R58, R81, !PT ;  /* 0x000000513a517209 */ /* 0x000fe40007810000 */
[----:B------:R-:W-:Y:S02]  /*6290*/  ISETP.GT.AND P3, PT, R79, 0x51, PT ;  /* 0x000000514f00780c */ /* 0x000fe40003f64270 */
[----:B0-----:R-:W-:Y:S01]  /*62a0*/  FSEL R63, R63, -INF , P2 ;  /* 0xff8000003f3f7808 */ /* 0x001fe20001000000 */
[----:B------:R-:W0:Y:S01]  /*62b0*/  MUFU.TANH R66, R66 ;  /* 0x0000004200427308 */ /* 0x000e220000002400 */
[----:B------:R-:W-:-:S02]  /*62c0*/  FMNMX.FTZ R82, R62, R81, !PT ;  /* 0x000000513e527209 */ /* 0x000fc40007810000 */
[----:B------:R-:W-:Y:S02]  /*62d0*/  ISETP.GT.AND P2, PT, R79, 0x58, PT ;  /* 0x000000584f00780c */ /* 0x000fe40003f44270 */
[----:B---3--:R-:W-:Y:S02]  /*62e0*/  FSEL R64, R64, -INF , P3 ;  /* 0xff80000040407808 */ /* 0x008fe40001800000 */
[----:B------:R-:W-:Y:S01]  /*62f0*/  FMNMX.FTZ R81, R63, R82, !PT ;  /* 0x000000523f517209 */ /* 0x000fe20007810000 */
[----:B------:R-:W2:Y:S01]  /*6300*/  MUFU.TANH R67, R67 ;  /* 0x0000004300437308 */ /* 0x000ea20000002400 */
[----:B------:R-:W-:Y:S02]  /*6310*/  ISETP.GT.AND P3, PT, R79, 0x59, PT ;  /* 0x000000594f00780c */ /* 0x000fe40003f64270 */
[----:B-1----:R-:W-:Y:S02]  /*6320*/  FSEL R65, R65, -INF , P2 ;  /* 0xff80000041417808 */ /* 0x002fe40001000000 */
[----:B------:R-:W-:-:S02]  /*6330*/  FMNMX.FTZ R82, R64, R81, !PT ;  /* 0x0000005140527209 */ /* 0x000fc40007810000 */
[----:B------:R-:W-:Y:S01]  /*6340*/  ISETP.GT.AND P2, PT, R79, 0x60, PT ;  /* 0x000000604f00780c */ /* 0x000fe20003f44270 */
[----:B------:R-:W1:Y:S01]  /*6350*/  MUFU.TANH R68, R68 ;  /* 0x0000004400447308 */ /* 0x000e620000002400 */
[----:B0-----:R-:W-:Y:S02]  /*6360*/  FSEL R66, R66, -INF , P3 ;  /* 0xff80000042427808 */ /* 0x001fe40001800000 */
[----:B------:R-:W-:Y:S02]  /*6370*/  FMNMX.FTZ R81, R65, R82, !PT ;  /* 0x0000005241517209 */ /* 0x000fe40007810000 */
[----:B------:R-:W-:Y:S02]  /*6380*/  ISETP.GT.AND P3, PT, R79, 0x61, PT ;  /* 0x000000614f00780c */ /* 0x000fe40003f64270 */
[----:B------:R-:W-:Y:S01]  /*6390*/  FMNMX.FTZ R82, R66, R81, !PT ;  /* 0x0000005142527209 */ /* 0x000fe20007810000 */
[----:B------:R-:W0:Y:S01]  /*63a0*/  MUFU.TANH R69, R69 ;  /* 0x0000004500457308 */ /* 0x000e220000002400 */
[----:B--2---:R-:W-:-:S02]  /*63b0*/  FSEL R67, R67, -INF , P2 ;  /* 0xff80000043437808 */ /* 0x004fc40001000000 */
        /* <DEDUP_REMOVED lines=22> */
[----:B------:R-:W-:Y:S01]  /*6520*/  MUFU.EX2 R75, R75 ;  /* 0x0000004b004b7308 */ /* 0x000fe20000000800 */
[----:B--2---:R-:W-:-:S04]  /*6530*/  FSEL R76, R76, -INF , P2 ;  /* 0xff8000004c4c7808 */ /* 0x004fc80001000000 */
[----:B------:R-:W-:-:S03]  /*6540*/  FMNMX.FTZ R82, R76, R81, !PT ;  /* 0x000000514c527209 */ /* 0x000fc60007810000 */
[----:B------:R-:W-:Y:S01]  /*6550*/  MUFU.EX2 R74, R74 ;  /* 0x0000004a004a7308 */ /* 0x000fe20000000800 */
[----:B-1----:R-:W-:-:S04]  /*6560*/  FSEL R79, R77, -INF , P3 ;  /* 0xff8000004d4f7808 */ /* 0x002fc80001800000 */
[----:B------:R-:W-:-:S03]  /*6570*/  FMNMX.FTZ R82, R79, R82, !PT ;  /* 0x000000524f527209 */ /* 0x000fc60007810000 */
[----:B------:R-:W-:Y:S02]  /*6580*/  MUFU.EX2 R14, R139 ;  /* 0x0000008b000e7308 */ /* 0x000fe40000000800 */
[----:B------:R-:W0:Y:S06]  /*6590*/  SHFL.BFLY PT, R77, R82, 0x2, 0x1f ;  /* 0x0c401f00524d7f89 */ /* 0x000e2c00000e0000 */
[----:B------:R1:W-:Y:S08]  /*65a0*/  MUFU.EX2 R31, R84 ;  /* 0x00000054001f7308 */ /* 0x0003f00000000800 */
[----:B------:R2:W-:Y:S08]  /*65b0*/  MUFU.EX2 R29, R83 ;  /* 0x00000053001d7308 */ /* 0x0005f00000000800 */
[----:B------:R-:W-:Y:S01]  /*65c0*/  MUFU.EX2 R40, R40 ;  /* 0x0000002800287308 */ /* 0x000fe20000000800 */
[----:B0-----:R-:W-:-:S05]  /*65d0*/  FMNMX.FTZ R81, R82, R77, !PT ;  /* 0x0000004d52517209 */ /* 0x001fca0007810000 */
[----:B------:R-:W0:Y:S02]  /*65e0*/  SHFL.BFLY PT, R82, R81, 0x1, 0x1f ;  /* 0x0c201f0051527f89 */ /* 0x000e2400000e0000 */
[----:B------:R-:W-:Y:S08]  /*65f0*/  MUFU.EX2 R41, R41 ;  /* 0x0000002900297308 */ /* 0x000ff00000000800 */
[----:B------:R-:W-:Y:S08]  /*6600*/  MUFU.EX2 R42, R42 ;  /* 0x0000002a002a7308 */ /* 0x000ff00000000800 */
[----:B------:R-:W-:Y:S01]  /*6610*/  MUFU.EX2 R43, R43 ;  /* 0x0000002b002b7308 */ /* 0x000fe20000000800 */
[----:B0-----:R-:W-:-:S07]  /*6620*/  FMNMX.FTZ R77, R81, R82, !PT ;  /* 0x00000052514d7209 */ /* 0x001fce0007810000 */
[----:B------:R-:W-:Y:S01]  /*6630*/  MUFU.EX2 R44, R44 ;  /* 0x0000002c002c7308 */ /* 0x000fe20000000800 */
[C---:B------:R-:W-:Y:S01]  /*6640*/  FSETP.NEU.FTZ.AND P2, PT, R77.reuse, -INF , PT ;  /* 0xff8000004d00780b */ /* 0x040fe20003f5d000 */
[----:B------:R-:W-:-:S06]  /*6650*/  FMUL.FTZ R81, R77, UR35 ;  /* 0x000000234d517c20 */ /* 0x000fcc0008410000 */
[----:B------:R-:W-:Y:S01]  /*6660*/  MUFU.EX2 R45, R45 ;  /* 0x0000002d002d7308 */ /* 0x000fe20000000800 */
[----:B------:R-:W-:-:S05]  /*6670*/  FSEL R81, R81, RZ, P2 ;  /* 0x000000ff51517208 */ /* 0x000fca0001000000 */
[--C-:B------:R-:W-:Y:S01]  /*6680*/  FFMA.FTZ R87, R80, UR35, -R81.reuse ;  /* 0x0000002350577c23 */ /* 0x100fe20008010851 */
[--C-:B------:R-:W-:Y:S01]  /*6690*/  FFMA.FTZ R80, R18, UR35, -R81.reuse ;  /* 0x0000002312507c23 */ /* 0x100fe20008010851 */
[----:B------:R-:W-:Y:S01]  /*66a0*/  FSEL R18, R72, RZ, P1 ;  /* 0x000000ff48127208 */ /* 0x000fe20000800000 */
[--C-:B------:R-:W-:Y:S01]  /*66b0*/  FFMA.FTZ R13, R13, UR35, -R81.reuse ;  /* 0x000000230d0d7c23 */ /* 0x100fe20008010851 */
[--C-:B------:R-:W-:Y:S01]  /*66c0*/  FFMA.FTZ R15, R15, UR35, -R81.reuse ;  /* 0x000000230f0f7c23 */ /* 0x100fe20008010851 */
[----:B------:R-:W-:Y:S01]  /*66d0*/  FFMA.FTZ R86, R32, UR35, -R81 ;  /* 0x0000002320567c23 */ /* 0x000fe20008010851 */
[----:B------:R-:W-:Y:S01]  /*66e0*/  MUFU.EX2 R87, R87 ;  /* 0x0000005700577308 */ /* 0x000fe20000000800 */
[----:B------:R-:W-:Y:S01]  /*66f0*/  FADD.FTZ R18, -R18, R11 ;  /* 0x0000000b12127221 */ /* 0x000fe20000010100 */
[----:B------:R-:W-:Y:S01]  /*6700*/  FSEL R11, R77, RZ, P2 ;  /* 0x000000ff4d0b7208 */ /* 0x000fe20001000000 */
[--C-:B------:R-:W-:Y:S01]  /*6710*/  FFMA.FTZ R85, R33, UR35, -R81.reuse ;  /* 0x0000002321557c23 */ /* 0x100fe20008010851 */
[--C-:B------:R-:W-:Y:S01]  /*6720*/  FFMA.FTZ R140, R39, UR35, -R81.reuse ;  /* 0x00000023278c7c23 */ /* 0x100fe20008010851 */
[----:B------:R-:W-:Y:S01]  /*6730*/  FMUL.FTZ R18, R18, UR35 ;  /* 0x0000002312127c20 */ /* 0x000fe20008410000 */
[--C-:B------:R-:W-:Y:S01]  /*6740*/  FFMA.FTZ R78, R20, UR35, -R81.reuse ;  /* 0x00000023144e7c23 */ /* 0x100fe20008010851 */
[----:B------:R-:W-:Y:S01]  /*6750*/  FADD.FTZ R11, -R11, R12 ;  /* 0x0000000c0b0b7221 */ /* 0x000fe20000010100 */
[----:B------:R-:W-:Y:S01]  /*6760*/  MUFU.EX2 R13, R13 ;  /* 0x0000000d000d7308 */ /* 0x000fe20000000800 */
[--C-:B-1----:R-:W-:Y:S01]  /*6770*/  FFMA.FTZ R84, R34, UR35, -R81.reuse ;  /* 0x0000002322547c23 */ /* 0x102fe20008010851 */
[--C-:B------:R-:W-:Y:S01]  /*6780*/  FFMA.FTZ R34, R22, UR35, -R81.reuse ;  /* 0x0000002316227c23 */ /* 0x100fe20008010851 */
[----:B------:R-:W-:Y:S01]  /*6790*/  FMUL.FTZ R11, R11, UR35 ;  /* 0x000000230b0b7c20 */ /* 0x000fe20008410000 */
[--C-:B--2---:R-:W-:Y:S01]  /*67a0*/  FFMA.FTZ R83, R35, UR35, -R81.reuse ;  /* 0x0000002323537c23 */ /* 0x104fe20008010851 */
        /* <DEDUP_REMOVED lines=17> */
[----:B------:R-:W-:-:S02]  /*68c0*/  FFMA.FTZ R68, R76, UR35, -R81 ;  /* 0x000000234c447c23 */ /* 0x000fc40008010851 */
[----:B------:R-:W2:Y:S01]  /*68d0*/  MUFU.EX2 R15, R15 ;  /* 0x0000000f000f7308 */ /* 0x000ea20000000800 */
[----:B0-----:R-:W-:-:S04]  /*68e0*/  FFMA.FTZ R39, R18, R4, R75 ;  /* 0x0000000412277223 */ /* 0x001fc8000001004b */
[----:B------:R-:W-:-:S03]  /*68f0*/  FADD.FTZ R39, R74, R39 ;  /* 0x000000274a277221 */ /* 0x000fc60000010000 */
[----:B------:R-:W0:Y:S01]  /*6900*/  MUFU.EX2 R86, R86 ;  /* 0x0000005600567308 */ /* 0x000e220000000800 */
[----:B-1----:R-:W-:Y:S01]  /*6910*/  FFMA.FTZ R4, R11, R3, R13 ;  /* 0x000000030b047223 */ /* 0x002fe2000001000d */
[----:B------:R-:W-:Y:S01]  /*6920*/  FADD.FTZ R12, R14, R39 ;  /* 0x000000270e0c7221 */ /* 0x000fe20000010000 */
[----:B------:R-:W-:Y:S02]  /*6930*/  FFMA.FTZ R39, R63, UR35, -R81 ;  /* 0x000000233f277c23 */ /* 0x000fe40008010851 */
        /* <DEDUP_REMOVED lines=39> */
[----:B------:R-:W-:-:S06]  /*6bb0*/  FFMA.FTZ R63, R69, UR35, -R81 ;  /* 0x00000023453f7c23 */ /* 0x000fcc0008010851 */
        /* <DEDUP_REMOVED lines=65> */
[----:B0-----:R-:W-:-:S03]  /*6fd0*/  FADD.FTZ R4, R61, R4 ;  /* 0x000000043d047221 */ /* 0x001fc60000010000 */
[----:B-1----:R-:W-:Y:S01]  /*6fe0*/  FADD.FTZ R3, R69, R12 ;  /* 0x0000000c45037221 */ /* 0x002fe20000010000 */
[----:B------:R-:W-:Y:S06]  /*6ff0*/  @!P0 BRA `(.L_x_1928) ;  /* 0x0000000000048947 */ /* 0x000fec0003800000 */
[----:B------:R-:W-:Y:S01]  /*7000*/  BPT.TRAP 0x1 ;  /* 0x000000040000795c */ /* 0x000fe20000300000 */
.L_x_1928:
[----:B------:R-:W0:Y:S01]  /*7010*/  S2UR UR10, SR_CgaCtaId ;  /* 0x00000000000a79c3 */ /* 0x000e220000008800 */
[----:B------:R-:W-:Y:S01]  /*7020*/  ULEA UR5, UR5, UR38, 0x3 ;  /* 0x0000002605057291 */ /* 0x000fe2000f8e183f */
[----:B------:R-:W-:Y:S01]  /*7030*/  F2FP.BF16.F32.PACK_AB R12, R74, R75 ;  /* 0x0000004b4a0c723e */ /* 0x000fe200000010ff */
[----:B------:R-:W-:Y:S01]  /*7040*/  UISETP.GT.AND UP0, UPT, UR39, UR32, UPT ;  /* 0x000000202700728c */ /* 0x000fe2000bf04270 */
[----:B------:R-:W-:Y:S01]  /*7050*/  F2FP.BF16.F32.PACK_AB R13, R87, R13 ;  /* 0x0000000d570d723e */ /* 0x000fe200000010ff */
[----:B------:R-:W-:Y:S01]  /*7060*/  UIADD3 UR5, UR5, 0x2d860, URZ ;  /* 0x0002d86005057890 */ /* 0x000fe2000fffe03f */
[----:B------:R-:W-:Y:S01]  /*7070*/  F2FP.BF16.F32.PACK_AB R14, R17, R14 ;  /* 0x0000000e110e723e */ /* 0x000fe200000010ff */
[----:B------:R-:W-:Y:S01]  /*7080*/  UMOV UR42, UR6 ;  /* 0x00000006002a7c82 */ /* 0x000fe20008000000 */
[----:B------:R-:W-:Y:S01]  /*7090*/  F2FP.BF16.F32.PACK_AB R15, R86, R15 ;  /* 0x0000000f560f723e */ /* 0x000fe200000010ff */
[----:B------:R-:W-:Y:S01]  /*70a0*/  FMUL.FTZ R90, R90, R11 ;  /* 0x0000000b5a5a7220 */ /* 0x000fe20000410000 */
        /* <DEDUP_REMOVED lines=16> */
[----:B------:R-:W-:Y:S01]  /*71b0*/  UIADD3 UR10, UR39, -0x1, URZ ;  /* 0xffffffff270a7890 */ /* 0x000fe2000fffe03f */
[----:B------:R-:W-:Y:S01]  /*71c0*/  F2FP.BF16.F32.PACK_AB R28, R42, R41 ;  /* 0x000000292a1c723e */ /* 0x000fe200000010ff */
[-C--:B------:R-:W-:Y:S01]  /*71d0*/  FMUL.FTZ R106, R106, R11.reuse ;  /* 0x0000000b6a6a7220 */ /* 0x080fe20000410000 */
        /* <DEDUP_REMOVED lines=12> */
[----:B------:R-:W-:Y:S01]  /*72a0*/  UMOV UR5, UR4 ;  /* 0x0000000400057c82 */ /* 0x000fe20008000000 */
[----:B------:R-:W-:Y:S01]  /*72b0*/  F2FP.BF16.F32.PACK_AB R35, R139, R38 ;  /* 0x000000268b23723e */ /* 0x000fe200000010ff */
[----:B------:R2:W-:Y:S01]  /*72c0*/  STSM.16.M88.4 [R6], R24 ;  /* 0x0000001806007844 */ /* 0x0005e20000000200 */
[----:B------:R-:W-:Y:S01]  /*72d0*/  PLOP3.LUT P1, PT, PT, PT, UP0, 0x80, 0x0 ;  /* 0x000000000000781c */ /* 0x000fe20003f2f008 */
[-C--:B------:R-:W-:Y:S01]  /*72e0*/  FMUL.FTZ R111, R111, R11.reuse ;  /* 0x0000000b6f6f7220 */ /* 0x080fe20000410000 */
[-C--:B------:R-:W-:Y:S01]  /*72f0*/  FMUL.FTZ R114, R114, R11.reuse ;  /* 0x0000000b72727220 */ /* 0x080fe20000410000 */
[----:B------:R-:W-:Y:S01]  /*7300*/  STSM.16.M88.4 [R5], R28 ;  /* 0x0000001c05007844 */ /* 0x000fe20000000200 */
[-C--:B------:R-:W-:Y:S01]  /*7310*/  FMUL.FTZ R115, R115, R11.reuse ;  /* 0x0000000b73737220 */ /* 0x080fe20000410000 */
[-C--:B------:R-:W-:Y:S01]  /*7320*/  FMUL.FTZ R118, R118, R11.reuse ;  /* 0x0000000b76767220 */ /* 0x080fe20000410000 */
[----:B------:R-:W-:Y:S01]  /*7330*/  FMUL.FTZ R119, R119, R11 ;  /* 0x0000000b77777220 */ /* 0x000fe20000410000 */
[----:B0-----:R-:W-:Y:S01]  /*7340*/  F2FP.BF16.F32.PACK_AB R12, R50, R49 ;  /* 0x00000031320c723e */ /* 0x001fe200000010ff */
[----:B------:R-:W-:Y:S01]  /*7350*/  STSM.16.M88.4 [R0+0x27800], R32 ;  /* 0x0278002000007844 */ /* 0x000fe20000000200 */
[----:B------:R-:W-:Y:S01]  /*7360*/  F2FP.BF16.F32.PACK_AB R13, R137, R39 ;  /* 0x00000027890d723e */ /* 0x000fe200000010ff */
[----:B------:R-:W-:Y:S01]  /*7370*/  FMUL.FTZ R122, R122, R11 ;  /* 0x0000000b7a7a7220 */ /* 0x000fe20000410000 */
[----:B------:R-:W-:Y:S01]  /*7380*/  F2FP.BF16.F32.PACK_AB R14, R52, R51 ;  /* 0x00000033340e723e */ /* 0x000fe200000010ff */
[-C--:B------:R-:W-:Y:S01]  /*7390*/  FMUL.FTZ R123, R123, R11.reuse ;  /* 0x0000000b7b7b7220 */ /* 0x080fe20000410000 */
        /* <DEDUP_REMOVED lines=9> */
[----:B------:R-:W-:Y:S01]  /*7430*/  FMUL.FTZ R131, R131, R11 ;  /* 0x0000000b83837220 */ /* 0x000fe20000410000 */
[----:B--2---:R-:W-:Y:S01]  /*7440*/  F2FP.BF16.F32.PACK_AB R24, R59, R57 ;  /* 0x000000393b18723e */ /* 0x004fe200000010ff */
[-C--:B------:R-:W-:Y:S01]  /*7450*/  FMUL.FTZ R134, R134, R11.reuse ;  /* 0x0000000b86867220 */ /* 0x080fe20000410000 */
[----:B------:R-:W-:Y:S01]  /*7460*/  F2FP.BF16.F32.PACK_AB R25, R67, R64 ;  /* 0x000000404319723e */ /* 0x000fe200000010ff */
[----:B------:R1:W-:Y:S01]  /*7470*/  STSM.16.M88.4 [R6+0x6000], R20 ;  /* 0x0060001406007844 */ /* 0x0003e20000000200 */
[----:B------:R-:W-:Y:S01]  /*7480*/  F2FP.BF16.F32.PACK_AB R26, R61, R60 ;  /* 0x0000003c3d1a723e */ /* 0x000fe200000010ff */
[----:B------:R-:W-:Y:S01]  /*7490*/  FMUL.FTZ R135, R135, R11 ;  /* 0x0000000b87877220 */ /* 0x000fe20000410000 */
[----:B------:R-:W-:Y:S01]  /*74a0*/  F2FP.BF16.F32.PACK_AB R27, R69, R68 ;  /* 0x00000044451b723e */ /* 0x000fe200000010ff */
[-C--:B------:R-:W-:Y:S01]  /*74b0*/  FMUL.FTZ R88, R88, R18.reuse ;  /* 0x0000001258587220 */ /* 0x080fe20000410000 */
[-C--:B------:R-:W-:Y:S01]  /*74c0*/  FMUL.FTZ R89, R89, R18.reuse ;  /* 0x0000001259597220 */ /* 0x080fe20000410000 */
[-C--:B------:R-:W-:Y:S01]  /*74d0*/  FMUL.FTZ R92, R92, R18.reuse ;  /* 0x000000125c5c7220 */ /* 0x080fe20000410000 */
[-C--:B------:R-:W-:Y:S01]  /*74e0*/  FMUL.FTZ R93, R93, R18.reuse ;  /* 0x000000125d5d7220 */ /* 0x080fe20000410000 */
        /* <DEDUP_REMOVED lines=27> */
[----:B0-----:R-:W-:-:S02]  /*76a0*/  IMAD.MOV.U32 R12, RZ, RZ, R77 ;  /* 0x000000ffff0c7224 */ /* 0x001fc400078e004d */
[----:B------:R-:W-:Y:S01]  /*76b0*/  IMAD.MOV.U32 R11, RZ, RZ, R72 ;  /* 0x000000ffff0b7224 */ /* 0x000fe200078e0048 */
[----:B--2---:R-:W-:Y:S01]  /*76c0*/  NOP ;  /* 0x0000000000007918 */ /* 0x004fe20000000000 */
[----:B-1----:R-:W-:Y:S05]  /*76d0*/  @P1 BRA `(.L_x_1929) ;  /* 0xffffffcc00581947 */ /* 0x002fea000383ffff */
[----:B------:R-:W-:-:S05]  /*76e0*/  UMOV UR39, UR10 ;  /* 0x0000000a00277c82 */ /* 0x000fca0008000000 */
.L_x_1918:
[----:B------:R-:W-:-:S13]  /*76f0*/  R2UR UR5, R142 ;  /* 0x000000008e0572ca */ /* 0x000fda00000e0000 */
[----:B------:R-:W-:-:S06]  /*7700*/  UISETP.GE.AND UP0, UPT, UR39, UR5, UPT ;  /* 0x000000052700728c */ /* 0x000fcc000bf06270 */
[----:B------:R-:W-:-:S13]  /*7710*/  PLOP3.LUT P1, PT, PT, PT, UP0, 0x80, 0x0 ;  /* 0x000000000000781c */ /* 0x000fda0003f2f008 */
[----:B------:R-:W-:Y:S05]  /*7720*/  @!P1 BRA `(.L_x_1930) ;  /* 0x0000002800789947 */ /* 0x000fea0003800000 */
[----:B------:R-:W3:Y:S01]  /*7730*/  S2R R7, SR_TID.X ;  /* 0x0000000000077919 */ /* 0x000ee20000002100 */
[----:B------:R-:W-:Y:S01]  /*7740*/  R2UR UR5, R138 ;  /* 0x000000008a0572ca */ /* 0x000fe200000e0000 */
[----:B------:R-:W-:Y:S01]  /*7750*/  UMOV UR7, UR4 ;  /* 0x0000000400077c82 */ /* 0x000fe20008000000 */
[----:B------:R-:W-:Y:S01]  /*7760*/  UMOV UR11, 0x40000040 ;  /* 0x40000040000b7882 */ /* 0x000fe20000000000 */
[----:B------:R-:W-:Y:S01]  /*7770*/  IMAD.MOV.U32 R11, RZ, RZ, R77 ;  /* 0x000000ffff0b7224 */ /* 0x000fe200078e004d */
[----:B------:R-:W-:Y:S01]  /*7780*/  UMOV UR30, UR6 ;  /* 0x00000006001e7c82 */ /* 0x000fe20008000000 */
[----:B------:R-:W-:Y:S01]  /*7790*/  IMAD.U32 R137, RZ, RZ, UR11 ;  /* 0x0000000bff897e24 */ /* 0x000fe2000f8e00ff */
[----:B------:R-:W-:Y:S01]  /*77a0*/  UMOV UR29, 0x40000040 ;  /* 0x40000040001d7882 */ /* 0x000fe20000000000 */
        /* <DEDUP_REMOVED lines=10> */
[----:B------:R-:W-:Y:S01]  /*7850*/  UIADD3 UR40, UR61, 0x600, URZ ;  /* 0x000006003d287890 */ /* 0x000fe2000fffe03f */
[----:B------:R-:W-:Y:S01]  /*7860*/  UMOV UR10, UR4 ;  /* 0x00000004000a7c82 */ /* 0x000fe20008000000 */
[----:B------:R-:W-:Y:S01]  /*7870*/  UIADD3 UR44, UR61, 0x602, URZ ;  /* 0x000006023d2c7890 */ /* 0x000fe2000fffe03f */
[----:B------:R-:W-:Y:S01]  /*7880*/  IMAD.U32 R136, RZ, RZ, UR10 ;  /* 0x0000000aff887e24 */ /* 0x000fe2000f8e00ff */
[----:B------:R-:W-:-:S02]  /*7890*/  UIADD3 UR48, UR61, 0x604, URZ ;  /* 0x000006043d307890 */ /* 0x000fc4000fffe03f */
[----:B------:R-:W-:Y:S01]  /*78a0*/  UIADD3 UR52, UR61, 0x606, URZ ;  /* 0x000006063d347890 */ /* 0x000fe2000fffe03f */
[----:B---3--:R-:W-:Y:S02]  /*78b0*/  SHF.R.U32.HI R12, RZ, 0x7, R7 ;  /* 0x00000007ff0c7819 */ /* 0x008fe40000011607 */
[----:B------:R-:W-:Y:S02]  /*78c0*/  ISETP.GE.U32.AND P1, PT, R7, 0x180, PT ;  /* 0x000001800700780c */ /* 0x000fe40003f26070 */
[----:B------:R-:W-:Y:S01]  /*78d0*/  MOV R7, R72 ;  /* 0x0000004800077202 */ /* 0x000fe20000000f00 */
[C---:B------:R-:W-:Y:S02]  /*78e0*/  VIADD R10, R12.reuse, 0x9 ;  /* 0x000000090c0a7836 */ /* 0x040fe40000000000 */
[----:B------:R-:W-:-:S03]  /*78f0*/  VIADD R139, R12, 0x8 ;  /* 0x000000080c8b7836 */ /* 0x000fc60000000000 */
[----:B------:R-:W-:-:S07]  /*7900*/  SEL R10, R10, 0x9, !P1 ;  /* 0x000000090a0a7807 */ /* 0x000fce0004800000 */
.L_x_1941:
[----:B------:R-:W-:Y:S01]  /*7910*/  R2UR UR10, R16 ;  /* 0x00000000100a72ca */ /* 0x000fe200000e0000 */
[----:B------:R-:W-:-:S04]  /*7920*/  UIADD3 UR4, UR7, 0x1, URZ ;  /* 0x0000000107047890 */ /* 0x000fc8000fffe03f */
[----:B------:R-:W-:-:S04]  /*7930*/  UISETP.NE.AND UP0, UPT, UR4, 0x2, UPT ;  /* 0x000000020400788c */ /* 0x000fc8000bf05270 */
[----:B------:R-:W-:Y:S02]  /*7940*/  USEL UR6, URZ, 0x1, UP0 ;  /* 0x000000013f067887 */ /* 0x000fe40008000000 */
[----:B------:R-:W-:Y:S02]  /*7950*/  USEL UR4, UR4, URZ, UP0 ;  /* 0x0000003f04047287 */ /* 0x000fe40008000000 */
[----:B------:R-:W-:Y:S01]  /*7960*/  ISETP.NE.AND P2, PT, RZ, UR10, PT ;  /* 0x0000000aff007c0c */ /* 0x000fe2000bf45270 */
[----:B------:R-:W-:-:S12]  /*7970*/  ULOP3.LUT UR6, UR30, UR6, URZ, 0x3c, !UPT ;  /* 0x000000061e067292 */ /* 0x000fd8000f8e3c3f */
[----:B0-----:R-:W-:Y:S05]  /*7980*/  @P2 BRA `(.L_x_1931) ;  /* 0x00000000002c2947 */ /* 0x001fea0003800000 */
[----:B------:R-:W-:Y:S05]  /*7990*/  @!P0 BRA `(.L_x_1932) ;  /* 0x0000000000048947 */ /* 0x000fea0003800000 */
[----:B------:R-:W-:Y:S01]  /*79a0*/  BPT.TRAP 0x1 ;  /* 0x000000040000795c */ /* 0x000fe20000300000 */
.L_x_1932:
[----:B------:R-:W-:Y:S01]  /*79b0*/  ULEA UR10, UR4, UR38, 0x3 ;  /* 0x00000026040a7291 */ /* 0x000fe2000f8e183f */
[----:B------:R-:W-:-:S04]  /*79c0*/  MOV R12, UR6 ;  /* 0x00000006000c7c02 */ /* 0x000fc80008000f00 */
[----:B------:R-:W-:-:S04]  /*79d0*/  SHF.L.U32 R12, R12, 0x1f, RZ ;  /* 0x0000001f0c0c7819 */ /* 0x000fc800000006ff */
[----:B------:R0:W1:Y:S01]  /*79e0*/  SYNCS.PHASECHK.TRANS64.TRYWAIT P1, [UR10+0x2d830], R12 ;  /* 0x02d8300cff0075a7 */ /* 0x000062000802014a */
[----:B------:R-:W-:Y:S05]  /*79f0*/  @!P0 BRA `(.L_x_1933) ;  /* 0x0000000000048947 */ /* 0x000fea0003800000 */
[----:B------:R-:W-:Y:S01]  /*7a00*/  BPT.TRAP 0x1 ;  /* 0x000000040000795c */ /* 0x000fe20000300000 */
.L_x_1933:
[----:B-1----:R-:W-:Y:S05]  /*7a10*/  @P1 BRA `(.L_x_1931) ;  /* 0x0000000000081947 */ /* 0x002fea0003800000 */
[----:B------:R-:W1:Y:S02]  /*7a20*/  SYNCS.PHASECHK.TRANS64.TRYWAIT P1, [UR10+0x2d830], R12 ;  /* 0x02d8300cff0075a7 */ /* 0x000e64000802014a */
[----:B-1----:R-:W-:Y:S05]  /*7a30*/  @!P1 BRA `(.L_x_1934) ;  /* 0x0000008000dc9947 */ /* 0x002fea0003800000 */
.L_x_1931:
        /* <DEDUP_REMOVED lines=37> */
.L_x_1936:
[----:B------:R-:W-:Y:S01]  /*7c90*/  ULEA UR10, UR7, UR38, 0x3 ;  /* 0x00000026070a7291 */ /* 0x000fe2000f8e183f */
[----:B01----:R-:W-:-:S05]  /*7ca0*/  IMAD.U32 R12, RZ, RZ, UR30 ;  /* 0x0000001eff0c7e24 */ /* 0x003fca000f8e00ff */
[----:B------:R-:W-:-:S04]  /*7cb0*/  SHF.L.U32 R12, R12, 0x1f, RZ ;  /* 0x0000001f0c0c7819 */ /* 0x000fc800000006ff */
[----:B------:R0:W1:Y:S01]  /*7cc0*/  SYNCS.PHASECHK.TRANS64.TRYWAIT P1, [UR10+0x2d850], R12 ;  /* 0x02d8500cff0075a7 */ /* 0x000062000802014a */
[----:B------:R-:W-:Y:S05]  /*7cd0*/  @!P0 BRA `(.L_x_1937) ;  /* 0x0000000000048947 */ /* 0x000fea0003800000 */
[----:B------:R-:W-:Y:S01]  /*7ce0*/  BPT.TRAP 0x1 ;  /* 0x000000040000795c */ /* 0x000fe20000300000 */
.L_x_1937:
[----:B-1----:R-:W-:Y:S05]  /*7cf0*/  @P1 BRA `(.L_x_1935) ;  /* 0x0000000000081947 */ /* 0x002fea0003800000 */
[----:B------:R-:W1:Y:S02]  /*7d00*/  SYNCS.PHASECHK.TRANS64.TRYWAIT P1, [UR10+0x2d850], R12 ;  /* 0x02d8500cff0075a7 */ /* 0x000e64000802014a */
[----:B-1----:R-:W-:Y:S05]  /*7d10*/  @!P1 BRA `(.L_x_1938) ;  /* 0x00000080003c9947 */ /* 0x002fea0003800000 */
.L_x_1935:
[----:B------:R-:W-:Y:S01]  /*7d20*/  UIADD3 UR10, UR38, 0x400, URZ ;  /* 0x00000400260a7890 */ /* 0x000fe2000fffe03f */
[----:B------:R-:W-:Y:S01]  /*7d30*/  WARPGROUP.ARRIVE ;  /* 0x00000000000079c5 */ /* 0x000fe20000000000 */
[----:B------:R-:W-:Y:S01]  /*7d40*/  UMOV UR56, UR61 ;  /* 0x0000003d00387c82 */ /* 0x000fe20008000000 */
[----:B------:R-:W-:Y:S01]  /*7d50*/  UMOV UR57, 0x40000040 ;  /* 0x4000004000397882 */ /* 0x000fe20000000000 */
[----:B------:R-:W-:Y:S01]  /*7d60*/  USHF.R.U32.HI UR10, URZ, 0x4, UR10 ;  /* 0x000000043f0a7899 */ /* 0x000fe2000801160a */
[----:B01----:R-:W-:Y:S01]  /*7d70*/  MOV R12, UR13 ;  /* 0x0000000d000c7c02 */ /* 0x003fe20008000f00 */
[----:B------:R-:W-:Y:S01]  /*7d80*/  UMOV UR59, 0x80000020 ;  /* 0x80000020003b7882 */ /* 0x000fe20000000000 */
[----:B------:R-:W-:Y:S01]  /*7d90*/  MOV R13, UR12 ;  /* 0x0000000c000d7c02 */ /* 0x000fe20008000f00 */
[----:B------:R-:W-:Y:S01]  /*7da0*/  ULOP3.LUT UR10, UR10, 0x3fff, URZ, 0xc0, !UPT ;  /* 0x00003fff0a0a7892 */ /* 0x000fe2000f8ec03f */
[----:B------:R-:W-:Y:S01]  /*7db0*/  R2UR UR12, R136 ;  /* 0x00000000880c72ca */ /* 0x000fe200000e0000 */
[----:B------:R-:W-:Y:S01]  /*7dc0*/  UMOV UR15, 0x80000020 ;  /* 0x80000020000f7882 */ /* 0x000fe20000000000 */
[----:B------:R-:W-:Y:S01]  /*7dd0*/  R2UR UR13, R137 ;  /* 0x00000000890d72ca */ /* 0x000fe200000e0000 */
[----:B------:R-:W-:Y:S01]  /*7de0*/  ULOP3.LUT UR10, UR10, 0x2000000, URZ, 0xfc, !UPT ;  /* 0x020000000a0a7892 */ /* 0x000fe2000f8efc3f */
        /* <DEDUP_REMOVED lines=8> */
[----:B------:R-:W-:Y:S01]  /*7e70*/  HGMMA.64x96x16.F32.BF16 R88, gdesc[UR56].tnspB, R88, gsb0 ;  /* 0x41600000385879f0 */ /* 0x000fe20008001858 */
[----:B------:R-:W-:Y:S01]  /*7e80*/  UIADD3 UR42, UR58, 0x100, URZ ;  /* 0x000001003a2a7890 */ /* 0x000fe2000fffe03f */
[----:B------:R-:W-:Y:S01]  /*7e90*/  UMOV UR14, UR10 ;  /* 0x0000000a000e7c82 */ /* 0x000fe20008000000 */
[----:B------:R-:W-:-:S02]  /*7ea0*/  UIADD3 UR46, UR58, 0x140, URZ ;  /* 0x000001403a2e7890 */ /* 0x000fc4000fffe03f */
[----:B------:R-:W-:Y:S01]  /*7eb0*/  UIADD3 UR50, UR58, 0x180, URZ ;  /* 0x000001803a327890 */ /* 0x000fe2000fffe03f */
[----:B------:R-:W-:Y:S01]  /*7ec0*/  UMOV UR51, 0x80000020 ;  /* 0x8000002000337882 */ /* 0x000fe20000000000 */
[----:B------:R-:W-:Y:S01]  /*7ed0*/  UIADD3 UR54, UR58, 0x1c0, URZ ;  /* 0x000001c03a367890 */ /* 0x000fe2000fffe03f */
[----:B------:R-:W-:Y:S01]  /*7ee0*/  UMOV UR55, 0x80000020 ;  /* 0x8000002000377882 */ /* 0x000fe20000000000 */
[----:B------:R-:W-:Y:S02]  /*7ef0*/  WARPGROUP.DEPBAR.LE gsb0, 0x0 ;  /* 0x00008000000079c5 */ /* 0x000fe40000010000 */
[----:B------:R-:W-:-:S06]  /*7f00*/  WARPGROUP.ARRIVE ;  /* 0x00000000000079c5 */ /* 0x000fcc0000000000 */
[----:B------:R-:W-:Y:S01]  /*7f10*/  HGMMA.64x96x16.F32.BF16 R88, gdesc[UR12].tnspB, R88, gsb0 ;  /* 0x416000000c5879f0 */ /* 0x000fe20008001858 */
[----:B------:R-:W-:Y:S02]  /*7f20*/  R2UR UR13, R12 ;  /* 0x000000000c0d72ca */ /* 0x000fe400000e0000 */
[----:B------:R-:W-:Y:S01]  /*7f30*/  R2UR UR12, R13 ;  /* 0x000000000d0c72ca */ /* 0x000fe200000e0000 */
        /* <DEDUP_REMOVED lines=22> */
.L_x_1939:
        /* <DEDUP_REMOVED lines=15> */
[----:B------:R-:W-:Y:S01]  /*8190*/  FMUL.FTZ R53, R64, UR5 ;  /* 0x0000000540357c20 */ /* 0x000fe20008410000 */
[----:B------:R-:W-:Y:S01]  /*81a0*/  FMUL.FTZ R24, R35, UR5 ;  /* 0x0000000523187c20 */ /* 0x000fe20008410000 */
[----:B------:R-:W-:Y:S01]  /*81b0*/  FMUL.FTZ R33, R44, UR5 ;  /* 0x000000052c217c20 */ /* 0x000fe20008410000 */
[----:B------:R-:W-:Y:S01]  /*81c0*/  FMUL.FTZ R25, R36, UR5 ;  /* 0x0000000524197c20 */ /* 0x000fe20008410000 */
[----:B------:R-:W-:Y:S01]  /*81d0*/  FMUL.FTZ R44, R55, UR5 ;  /* 0x00000005372c7c20 */ /* 0x000fe20008410000 */
[----:B------:R-:W-:Y:S01]  /*81e0*/  FMUL.FTZ R55, R66, UR5 ;  /* 0x0000000542377c20 */ /* 0x000fe20008410000 */
[----:B------:R-:W-:Y:S01]  /*81f0*/  FMUL.FTZ R27, R38, UR5 ;  /* 0x00000005261b7c20 */ /* 0x000fe20008410000 */
[----:B------:R-:W3:Y:S01]  /*8200*/  MUFU.TANH R13, R13 ;  /* 0x0000000d000d7308 */ /* 0x000ee20000002400 */
        /* <DEDUP_REMOVED lines=16> */
[----:B---3--:R-:W-:Y:S01]  /*8310*/  FMNMX.FTZ R64, R13, R64, !PT ;  /* 0x000000400d407209 */ /* 0x008fe20007810000 */
        /* <DEDUP_REMOVED lines=26> */
[----:B------:R-:W-:Y:S01]  /*84c0*/  ULDC UR10, c[0x0][0x988] ;  /* 0x00026200000a7ab9 */ /* 0x000fe20000000800 */
[----:B------:R-:W3:Y:S01]  /*84d0*/  S2UR UR11, SR_CgaCtaId ;  /* 0x00000000000b79c3 */ /* 0x000ee20000008800 */
[----:B------:R-:W-:Y:S01]  /*84e0*/  UMOV UR35, UR10 ;  /* 0x0000000a00237c82 */ /* 0x000fe20008000000 */
[----:B------:R-:W-:Y:S01]  /*84f0*/  ULEA UR10, UR4, UR38, 0x3 ;  /* 0x00000026040a7291 */ /* 0x000fe2000f8e183f */
[----:B------:R-:W4:Y:S01]  /*8500*/  MUFU.TANH R21, R21 ;  /* 0x0000001500157308 */ /* 0x000f220000002400 */
[----:B-1----:R-:W-:Y:S01]  /*8510*/  FMNMX.FTZ R66, R18, R65, !PT ;  /* 0x0000004112427209 */ /* 0x002fe20007810000 */
[----:B------:R-:W-:Y:S01]  /*8520*/  FMUL.FTZ R65, R76, UR5 ;  /* 0x000000054c417c20 */ /* 0x000fe20008410000 */
[----:B------:R-:W-:-:S05]  /*8530*/  UIADD3 UR10, UR10, 0x2d840, URZ ;  /* 0x0002d8400a0a7890 */ /* 0x000fca000fffe03f */
[----:B------:R-:W1:Y:S01]  /*8540*/  MUFU.TANH R23, R23 ;  /* 0x0000001700177308 */ /* 0x000e620000002400 */
[----:B--2---:R-:W-:-:S07]  /*8550*/  FMNMX.FTZ R68, R20, R67, !PT ;  /* 0x0000004314447209 */ /* 0x004fce0007810000 */
[----:B------:R-:W2:Y:S01]  /*8560*/  MUFU.TANH R22, R22 ;  /* 0x0000001600167308 */ /* 0x000ea20000002400 */
[----:B----4-:R-:W-:Y:S01]  /*8570*/  FMNMX.FTZ R67, R21, R66, !PT ;  /* 0x0000004215437209 */ /* 0x010fe20007810000 */
[----:B---3--:R-:W-:-:S06]  /*8580*/  UPRMT UR10, UR11, 0x654, UR10 ;  /* 0x000006540b0a7896 */ /* 0x008fcc000800000a */
[----:B------:R-:W3:Y:S01]  /*8590*/  MUFU.TANH R24, R24 ;  /* 0x0000001800187308 */ /* 0x000ee20000002400 */
[----:B-1----:R-:W-:Y:S02]  /*85a0*/  FMNMX.FTZ R69, R23, R68, !PT ;  /* 0x0000004417457209 */ /* 0x002fe40007810000 */
[----:B------:R-:W-:Y:S05]  /*85b0*/  SYNCS.ARRIVE.TRANS64.RED.A1T0 RZ, [UR10], RZ ;  /* 0x000000ffffff79a7 */ /* 0x000fea000810040a */
[----:B------:R-:W1:Y:S01]  /*85c0*/  MUFU.TANH R25, R25 ;  /* 0x0000001900197308 */ /* 0x000e620000002400 */
[----:B--2---:R-:W-:-:S07]  /*85d0*/  FMNMX.FTZ R66, R22, R67, !PT ;  /* 0x0000004316427209 */ /* 0x004fce0007810000 */
[----:B------:R-:W2:Y:S01]  /*85e0*/  MUFU.TANH R27, R27 ;  /* 0x0000001b001b7308 */ /* 0x000ea20000002400 */
[----:B---3--:R-:W-:-:S07]  /*85f0*/  FMNMX.FTZ R68, R24, R69, !PT ;  /* 0x0000004518447209 */ /* 0x008fce0007810000 */
[----:B------:R-:W3:Y:S01]  /*8600*/  MUFU.TANH R26, R26 ;  /* 0x0000001a001a7308 */ /* 0x000ee20000002400 */
[----:B-1----:R-:W-:Y:S01]  /*8610*/  FMNMX.FTZ R67, R25, R66, !PT ;  /* 0x0000004219437209 */ /* 0x002fe20007810000 */
[----:B------:R-:W-:-:S06]  /*8620*/  FMUL.FTZ R66, R77, UR5 ;  /* 0x000000054d427c20 */ /* 0x000fcc0008410000 */
[----:B------:R-:W1:Y:S01]  /*8630*/  MUFU.TANH R28, R28 ;  /* 0x0000001c001c7308 */ /* 0x000e620000002400 */
[----:B--2---:R-:W-:-:S07]  /*8640*/  FMNMX.FTZ R69, R27, R68, !PT ;  /* 0x000000441b457209 */ /* 0x004fce0007810000 */
[----:B------:R-:W2:Y:S01]  /*8650*/  MUFU.TANH R29, R29 ;  /* 0x0000001d001d7308 */ /* 0x000ea20000002400 */
[----:B---3--:R-:W-:Y:S01]  /*8660*/  FMNMX.FTZ R68, R26, R67, !PT ;  /* 0x000000431a447209 */ /* 0x008fe20007810000 */
[----:B------:R-:W-:-:S06]  /*8670*/  FMUL.FTZ R67, R78, UR5 ;  /* 0x000000054e437c20 */ /* 0x000fcc0008410000 */
[----:B------:R-:W3:Y:S01]  /*8680*/  MUFU.TANH R31, R31 ;  /* 0x0000001f001f7308 */ /* 0x000ee20000002400 */
[----:B-1----:R-:W-:-:S07]  /*8690*/  FMNMX.FTZ R70, R28, R69, !PT ;  /* 0x000000451c467209 */ /* 0x002fce0007810000 */
[----:B------:R-:W1:Y:S01]  /*86a0*/  MUFU.TANH R30, R30 ;  /* 0x0000001e001e7308 */ /* 0x000e620000002400 */
[----:B--2---:R-:W-:-:S07]  /*86b0*/  FMNMX.FTZ R69, R29, R68, !PT ;  /* 0x000000441d457209 */ /* 0x004fce0007810000 */
[----:B------:R-:W2:Y:S01]  /*86c0*/  MUFU.TANH R32, R32 ;  /* 0x0000002000207308 */ /* 0x000ea20000002400 */
[----:B---3--:R-:W-:-:S07]  /*86d0*/  FMNMX.FTZ R71, R31, R70, !PT ;  /* 0x000000461f477209 */ /* 0x008fce0007810000 */
[----:B------:R-:W3:Y:S01]  /*86e0*/  MUFU.TANH R33, R33 ;  /* 0x0000002100217308 */ /* 0x000ee20000002400 */
[----:B-1----:R-:W-:-:S07]  /*86f0*/  FMNMX.FTZ R68, R30, R69, !PT ;  /* 0x000000451e447209 */ /* 0x002fce0007810000 */
        /* <DEDUP_REMOVED lines=8> */
[----:B--2---:R-:W-:Y:S01]  /*8780*/  FMNMX.FTZ R70, R34, R69, !PT ;  /* 0x0000004522467209 */ /* 0x004fe20007810000 */
[----:B------:R-:W-:-:S06]  /*8790*/  FMUL.FTZ R69, R80, UR5 ;  /* 0x0000000550457c20 */ /* 0x000fcc0008410000 */
[----:B------:R-:W2:Y:S01]  /*87a0*/  MUFU.TANH R39, R39 ;  /* 0x0000002700277308 */ /* 0x000ea20000002400 */
[----:B---3--:R-:W-:-:S07]  /*87b0*/  FMNMX.FTZ R72, R36, R71, !PT ;  /* 0x0000004724487209 */ /* 0x008fce0007810000 */
        /* <DEDUP_REMOVED lines=82> */
[----:B--2---:R-:W-:-:S05]  /*8ce0*/  FMNMX.FTZ R80, R75, R72, !PT ;  /* 0x000000484b507209 */ /* 0x004fca0007810000 */
[----:B------:R-:W2:Y:S01]  /*8cf0*/  SHFL.BFLY PT, R77, R80, 0x2, 0x1f ;  /* 0x0c401f00504d7f89 */ /* 0x000ea200000e0000 */
[----:B---3--:R-:W-:-:S04]  /*8d00*/  FMNMX.FTZ R79, R76, R79, !PT ;  /* 0x0000004f4c4f7209 */ /* 0x008fc80007810000 */
[----:B-1----:R-:W-:-:S05]  /*8d10*/  FMNMX.FTZ R79, R78, R79, !PT ;  /* 0x0000004f4e4f7209 */ /* 0x002fca0007810000 */
[----:B------:R-:W1:Y:S01]  /*8d20*/  SHFL.BFLY PT, R72, R79, 0x2, 0x1f ;  /* 0x0c401f004f487f89 */ /* 0x000e6200000e0000 */
[----:B--2---:R-:W-:Y:S02]  /*8d30*/  FMNMX.FTZ R81, R80, R77, !PT ;  /* 0x0000004d50517209 */ /* 0x004fe40007810000 */
[----:B-1----:R-:W-:-:S03]  /*8d40*/  FMNMX.FTZ R82, R79, R72, !PT ;  /* 0x000000484f527209 */ /* 0x002fc60007810000 */
[----:B------:R-:W1:Y:S04]  /*8d50*/  SHFL.BFLY PT, R72, R81, 0x1, 0x1f ;  /* 0x0c201f0051487f89 */ /* 0x000e6800000e0000 */
[----:B------:R-:W2:Y:S01]  /*8d60*/  SHFL.BFLY PT, R77, R82, 0x1, 0x1f ;  /* 0x0c201f00524d7f89 */ /* 0x000ea200000e0000 */
[----:B-1----:R-:W-:Y:S02]  /*8d70*/  FMNMX.FTZ R72, R81, R72, !PT ;  /* 0x0000004851487209 */ /* 0x002fe40007810000 */
[----:B--2---:R-:W-:-:S03]  /*8d80*/  FMNMX.FTZ R77, R82, R77, !PT ;  /* 0x0000004d524d7209 */ /* 0x004fc60007810000 */
[C---:B------:R-:W-:Y:S01]  /*8d90*/  FADD.FTZ R7, -R72.reuse, R7 ;  /* 0x0000000748077221 */ /* 0x040fe20000010100 */
[----:B------:R-:W-:-:S03]  /*8da0*/  FMUL.FTZ R79, R72, UR35 ;  /* 0x00000023484f7c20 */ /* 0x000fc60008410000 */
        /* <DEDUP_REMOVED lines=33> */
[C---:B------:R-:W-:Y:S01]  /*8fc0*/  FADD.FTZ R7, -R77.reuse, R11 ;  /* 0x0000000b4d077221 */ /* 0x040fe20000010100 */
[----:B------:R-:W-:Y:S01]  /*8fd0*/  FMUL.FTZ R79, R77, UR35 ;  /* 0x000000234d4f7c20 */ /* 0x000fe20008410000 */
[----:B------:R1:W-:Y:S02]  /*8fe0*/  MUFU.EX2 R11, R83 ;  /* 0x00000053000b7308 */ /* 0x0003e40000000800 */
[----:B------:R-:W-:Y:S01]  /*8ff0*/  FMUL.FTZ R7, R7, UR35 ;  /* 0x0000002307077c20 */ /* 0x000fe20008410000 */
[--C-:B------:R-:W-:Y:S01]  /*9000*/  FFMA.FTZ R14, R14, UR35, -R79.reuse ;  /* 0x000000230e0e7c23 */ /* 0x100fe2000801084f */
[--C-:B------:R-:W-:Y:S01]  /*9010*/  FFMA.FTZ R87, R15, UR35, -R79.reuse ;  /* 0x000000230f577c23 */ /* 0x100fe2000801084f */
[--C-:B------:R-:W-:Y:S01]  /*9020*/  FFMA.FTZ R15, R19, UR35, -R79.reuse ;  /* 0x00000023130f7c23 */ /* 0x100fe2000801084f */
[--C-:B------:R-:W-:Y:S01]  /*9030*/  FFMA.FTZ R20, R20, UR35, -R79.reuse ;  /* 0x0000002314147c23 */ /* 0x100fe2000801084f */
[--C-:B------:R-:W-:Y:S01]  /*9040*/  FFMA.FTZ R19, R23, UR35, -R79.reuse ;  /* 0x0000002317137c23 */ /* 0x100fe2000801084f */
[----:B------:R-:W2:Y:S01]  /*9050*/  MUFU.EX2 R12, R12 ;  /* 0x0000000c000c7308 */ /* 0x000ea20000000800 */
[--C-:B------:R-:W-:Y:S01]  /*9060*/  FFMA.FTZ R86, R24, UR35, -R79.reuse ;  /* 0x0000002318567c23 */ /* 0x100fe2000801084f */
[--C-:B-1----:R-:W-:Y:S01]  /*9070*/  FFMA.FTZ R83, R40, UR35, -R79.reuse ;  /* 0x0000002328537c23 */ /* 0x102fe2000801084f */
        /* <DEDUP_REMOVED lines=14> */
[----:B--2---:R-:W-:Y:S01]  /*9160*/  FFMA.FTZ R4, R11, R4, R12 ;  /* 0x000000040b047223 */ /* 0x004fe2000001000c */
[--C-:B------:R-:W-:Y:S01]  /*9170*/  FFMA.FTZ R80, R52, UR35, -R79.reuse ;  /* 0x0000002334507c23 */ /* 0x100fe2000801084f */
[--C-:B------:R-:W-:Y:S01]  /*9180*/  FFMA.FTZ R52, R60, UR35, -R79.reuse ;  /* 0x000000233c347c23 */ /* 0x100fe2000801084f */
[----:B------:R-:W-:-:S04]  /*9190*/  FFMA.FTZ R51, R64, UR35, -R79 ;  /* 0x0000002340337c23 */ /* 0x000fc8000801084f */
[----:B------:R-:W2:Y:S08]  /*91a0*/  MUFU.EX2 R13, R13 ;  /* 0x0000000d000d7308 */ /* 0x000eb00000000800 */
[----:B------:R-:W3:Y:S01]  /*91b0*/  MUFU.EX2 R87, R87 ;  /* 0x0000005700577308 */ /* 0x000ee20000000800 */
[----:B-1----:R-:W-:-:S07]  /*91c0*/  FFMA.FTZ R40, R7, R3, R14 ;  /* 0x0000000307287223 */ /* 0x002fce000001000e */
[----:B------:R-:W1:Y:S01]  /*91d0*/  MUFU.EX2 R17, R17 ;  /* 0x0000001100117308 */ /* 0x000e620000000800 */
[----:B--2---:R-:W-:-:S07]  /*91e0*/  FADD.FTZ R4, R13, R4 ;  /* 0x000000040d047221 */ /* 0x004fce0000010000 */
[----:B------:R-:W2:Y:S01]  /*91f0*/  MUFU.EX2 R15, R15 ;  /* 0x0000000f000f7308 */ /* 0x000ea20000000800 */
[----:B---3--:R-:W-:-:S07]  /*9200*/  FADD.FTZ R40, R87, R40 ;  /* 0x0000002857287221 */ /* 0x008fce0000010000 */
[----:B------:R-:W3:Y:S01]  /*9210*/  MUFU.EX2 R18, R18 ;  /* 0x0000001200127308 */ /* 0x000ee20000000800 */
[----:B-1----:R-:W-:-:S07]  /*9220*/  FADD.FTZ R3, R17, R4 ;  /* 0x0000000411037221 */ /* 0x002fce0000010000 */
[----:B------:R-:W1:Y:S01]  /*9230*/  MUFU.EX2 R20, R20 ;  /* 0x0000001400147308 */ /* 0x000e620000000800 */
[----:B--2---:R-:W-:-:S07]  /*9240*/  FADD.FTZ R39, R15, R40 ;  /* 0x000000280f277221 */ /* 0x004fce0000010000 */
[----:B------:R-:W2:Y:S01]  /*9250*/  MUFU.EX2 R21, R21 ;  /* 0x0000001500157308 */ /* 0x000ea20000000800 */
[----:B---3--:R-:W-:-:S07]  /*9260*/  FADD.FTZ R4, R18, R3 ;  /* 0x0000000312047221 */ /* 0x008fce0000010000 */
[----:B------:R-:W3:Y:S01]  /*9270*/  MUFU.EX2 R19, R19 ;  /* 0x0000001300137308 */ /* 0x000ee20000000800 */
[----:B-1----:R-:W-:Y:S01]  /*9280*/  FADD.FTZ R40, R20, R39 ;  /* 0x0000002714287221 */ /* 0x002fe20000010000 */
[--C-:B------:R-:W-:Y:S01]  /*9290*/  FFMA.FTZ R39, R55, UR35, -R79.reuse ;  /* 0x0000002337277c23 */ /* 0x100fe2000801084f */
[----:B------:R-:W-:-:S05]  /*92a0*/  FFMA.FTZ R55, R56, UR35, -R79 ;  /* 0x0000002338377c23 */ /* 0x000fca000801084f */
        /* <DEDUP_REMOVED lines=12> */
[----:B------:R-:W-:-:S06]  /*9370*/  FFMA.FTZ R40, R59, UR35, -R79 ;  /* 0x000000233b287c23 */ /* 0x000fcc000801084f */
        /* <DEDUP_REMOVED lines=28> */
[----:B---3--:R-:W-:Y:S01]  /*9540*/  FADD.FTZ R3, R83, R44 ;  /* 0x0000002c53037221 */ /* 0x008fe20000010000 */
[----:B------:R-:W-:-:S06]  /*9550*/  FFMA.FTZ R44, R67, UR35, -R79 ;  /* 0x00000023432c7c23 */ /* 0x000fcc000801084f */
        /* <DEDUP_REMOVED lines=16> */
[----:B--2---:R-:W-:Y:S01]  /*9660*/  FADD.FTZ R3, R81, R48 ;  /* 0x0000003051037221 */ /* 0x004fe20000010000 */
[----:B------:R-:W-:-:S06]  /*9670*/  FFMA.FTZ R48, R71, UR35, -R79 ;  /* 0x0000002347307c23 */ /* 0x000fcc000801084f */
        /* <DEDUP_REMOVED lines=55> */
[----:B--2---:R-:W-:-:S03]  /*99f0*/  FADD.FTZ R4, R75, R64 ;  /* 0x000000404b047221 */ /* 0x004fc60000010000 */
[----:B---3--:R-:W-:Y:S01]  /*9a00*/  FADD.FTZ R3, R60, R3 ;  /* 0x000000033c037221 */ /* 0x008fe20000010000 */
[----:B------:R-:W-:Y:S06]  /*9a10*/  @!P0 BRA `(.L_x_1940) ;  /* 0x0000000000048947 */ /* 0x000fec0003800000 */
[----:B------:R-:W-:Y:S01]  /*9a20*/  BPT.TRAP 0x1 ;  /* 0x000000040000795c */ /* 0x000fe20000300000 */
.L_x_1940:
[----:B------:R-:W1:Y:S01]  /*9a30*/  S2UR UR10, SR_CgaCtaId ;  /* 0x00000000000a79c3 */ /* 0x000e620000008800 */
        /* <DEDUP_REMOVED lines=23> */
[----:B-1----:R-:W-:Y:S01]  /*9bb0*/  UPRMT UR7, UR10, 0x654, UR7 ;  /* 0x000006540a077896 */ /* 0x002fe20008000007 */
        /* <DEDUP_REMOVED lines=12> */
[----:B------:R-:W-:Y:S01]  /*9c80*/  UIADD3 UR7, UR39, -0x1, URZ ;  /* 0xffffffff27077890 */ /* 0x000fe2000fffe03f */
[----:B------:R-:W-:Y:S01]  /*9c90*/  F2FP.BF16.F32.PACK_AB R32, R46, R45 ;  /* 0x0000002d2e20723e */ /* 0x000fe200000010ff */
[----:B------:R2:W-:Y:S01]  /*9ca0*/  STSM.16.M88.4 [R2], R20 ;  /* 0x0000001402007844 */ /* 0x0005e20000000200 */
[----:B------:R-:W-:Y:S01]  /*9cb0*/  F2FP.BF16.F32.PACK_AB R34, R50, R49 ;  /* 0x000000313222723e */ /* 0x000fe200000010ff */
[-C--:B------:R-:W-:Y:S01]  /*9cc0*/  FMUL.FTZ R113, R113, R11.reuse ;  /* 0x0000000b71717220 */ /* 0x080fe20000410000 */
[----:B------:R-:W-:Y:S01]  /*9cd0*/  F2FP.BF16.F32.PACK_AB R35, R80, R36 ;  /* 0x000000245023723e */ /* 0x000fe200000010ff */
[----:B------:R3:W-:Y:S01]  /*9ce0*/  STSM.16.M88.4 [R6], R24 ;  /* 0x0000001806007844 */ /* 0x0007e20000000200 */
[----:B------:R-:W-:Y:S01]  /*9cf0*/  R2UR UR10, R142 ;  /* 0x000000008e0a72ca */ /* 0x000fe200000e0000 */
[-C--:B------:R-:W-:Y:S01]  /*9d00*/  FMUL.FTZ R116, R116, R11.reuse ;  /* 0x0000000b74747220 */ /* 0x080fe20000410000 */
[-C--:B------:R-:W-:Y:S01]  /*9d10*/  FMUL.FTZ R117, R117, R11.reuse ;  /* 0x0000000b75757220 */ /* 0x080fe20000410000 */
[----:B------:R4:W-:Y:S01]  /*9d20*/  STSM.16.M88.4 [R5], R28 ;  /* 0x0000001c05007844 */ /* 0x0009e20000000200 */
[-C--:B------:R-:W-:Y:S01]  /*9d30*/  FMUL.FTZ R120, R120, R11.reuse ;  /* 0x0000000b78787220 */ /* 0x080fe20000410000 */
[-C--:B------:R-:W-:Y:S01]  /*9d40*/  FMUL.FTZ R121, R121, R11.reuse ;  /* 0x0000000b79797220 */ /* 0x080fe20000410000 */
[----:B------:R-:W-:Y:S01]  /*9d50*/  FMUL.FTZ R124, R124, R11 ;  /* 0x0000000b7c7c7220 */ /* 0x000fe20000410000 */
[----:B-1----:R-:W-:Y:S01]  /*9d60*/  F2FP.BF16.F32.PACK_AB R12, R54, R53 ;  /* 0x00000035360c723e */ /* 0x002fe200000010ff */
[----:B------:R4:W-:Y:S01]  /*9d70*/  STSM.16.M88.4 [R0+0x27800], R32 ;  /* 0x0278002000007844 */ /* 0x0009e20000000200 */
[----:B------:R-:W-:Y:S01]  /*9d80*/  F2FP.BF16.F32.PACK_AB R13, R55, R39 ;  /* 0x00000027370d723e */ /* 0x000fe200000010ff */
[----:B------:R-:W-:Y:S01]  /*9d90*/  FMUL.FTZ R125, R125, R11 ;  /* 0x0000000b7d7d7220 */ /* 0x000fe20000410000 */
[----:B------:R-:W-:Y:S01]  /*9da0*/  F2FP.BF16.F32.PACK_AB R14, R58, R57 ;  /* 0x000000393a0e723e */ /* 0x000fe200000010ff */
[----:B------:R-:W-:Y:S01]  /*9db0*/  FMUL.FTZ R128, R128, R11 ;  /* 0x0000000b80807220 */ /* 0x000fe20000410000 */
[----:B------:R-:W-:Y:S01]  /*9dc0*/  F2FP.BF16.F32.PACK_AB R15, R52, R40 ;  /* 0x00000028340f723e */ /* 0x000fe200000010ff */
[----:B------:R-:W-:Y:S01]  /*9dd0*/  UISETP.GT.AND UP0, UPT, UR39, UR10, UPT ;  /* 0x0000000a2700728c */ /* 0x000fe2000bf04270 */
[----:B--2---:R-:W-:Y:S01]  /*9de0*/  F2FP.BF16.F32.PACK_AB R20, R62, R61 ;  /* 0x0000003d3e14723e */ /* 0x004fe200000010ff */
[----:B------:R-:W-:Y:S01]  /*9df0*/  FMUL.FTZ R129, R129, R11 ;  /* 0x0000000b81817220 */ /* 0x000fe20000410000 */
[----:B------:R-:W-:Y:S01]  /*9e00*/  F2FP.BF16.F32.PACK_AB R21, R51, R43 ;  /* 0x0000002b3315723e */ /* 0x000fe200000010ff */
[----:B------:R4:W-:Y:S01]  /*9e10*/  STSM.16.M88.4 [R2+0x6000], R12 ;  /* 0x0060000c02007844 */ /* 0x0009e20000000200 */
[----:B------:R-:W-:Y:S01]  /*9e20*/  F2FP.BF16.F32.PACK_AB R22, R66, R65 ;  /* 0x000000414216723e */ /* 0x000fe200000010ff */
[----:B------:R-:W-:Y:S01]  /*9e30*/  UMOV UR39, UR7 ;  /* 0x0000000700277c82 */ /* 0x000fe20008000000 */
[----:B------:R-:W-:Y:S01]  /*9e40*/  F2FP.BF16.F32.PACK_AB R23, R47, R44 ;  /* 0x0000002c2f17723e */ /* 0x000fe200000010ff */
[----:B------:R-:W-:Y:S01]  /*9e50*/  UMOV UR7, UR4 ;  /* 0x0000000400077c82 */ /* 0x000fe20008000000 */
[----:B---3--:R-:W-:Y:S01]  /*9e60*/  F2FP.BF16.F32.PACK_AB R24, R70, R69 ;  /* 0x000000454618723e */ /* 0x008fe200000010ff */
[-C--:B------:R-:W-:Y:S01]  /*9e70*/  FMUL.FTZ R132, R132, R11.reuse ;  /* 0x0000000b84847220 */ /* 0x080fe20000410000 */
[----:B------:R-:W-:Y:S01]  /*9e80*/  F2FP.BF16.F32.PACK_AB R25, R56, R48 ;  /* 0x000000303819723e */ /* 0x000fe200000010ff */
[----:B------:R4:W-:Y:S01]  /*9e90*/  STSM.16.M88.4 [R6+0x6000], R20 ;  /* 0x0060001406007844 */ /* 0x0009e20000000200 */
[----:B------:R-:W-:Y:S01]  /*9ea0*/  F2FP.BF16.F32.PACK_AB R26, R75, R74 ;  /* 0x0000004a4b1a723e */ /* 0x000fe200000010ff */
[----:B------:R-:W-:Y:S01]  /*9eb0*/  FMUL.FTZ R133, R133, R11 ;  /* 0x0000000b85857220 */ /* 0x000fe20000410000 */
[----:B------:R-:W-:Y:S01]  /*9ec0*/  F2FP.BF16.F32.PACK_AB R27, R60, R59 ;  /* 0x0000003b3c1b723e */ /* 0x000fe200000010ff */
[-C--:B------:R-:W-:Y:S01]  /*9ed0*/  FMUL.FTZ R90, R90, R7.reuse ;  /* 0x000000075a5a7220 */ /* 0x080fe20000410000 */
[----:B------:R-:W-:Y:S01]  /*9ee0*/  PLOP3.LUT P1, PT, PT, PT, UP0, 0x80, 0x0 ;  /* 0x000000000000781c */ /* 0x000fe20003f2f008 */
        /* <DEDUP_REMOVED lines=33> */
[----:B----4-:R-:W-:Y:S05]  /*a100*/  @P1 BRA `(.L_x_1941) ;  /* 0xffffffd800001947 */ /* 0x010fea000383ffff */
.L_x_1930:
[----:B------:R-:W-:Y:S06]  /*a110*/  BAR.ARV 0x8, 0x200 ;  /* 0x0208000000007b1d */ /* 0x000fec0000002000 */
[----:B------:R-:W-:Y:S05]  /*a120*/  @!P0 BRA `(.L_x_1942) ;  /* 0x0000000000048947 */ /* 0x000fea0003800000 */
[----:B------:R-:W-:Y:S01]  /*a130*/  BPT.TRAP 0x1 ;  /* 0x000000040000795c */ /* 0x000fe20000300000 */
.L_x_1942:
[----:B------:R-:W-:Y:S01]  /*a140*/  ULEA UR5, UR4, UR38, 0x3 ;  /* 0x0000002604057291 */ /* 0x000fe2000f8e183f */
[----:B------:R-:W-:-:S05]  /*a150*/  IMAD.U32 R0, RZ, RZ, UR6 ;  /* 0x00000006ff007e24 */ /* 0x000fca000f8e00ff */
[----:B------:R-:W-:-:S04]  /*a160*/  SHF.L.U32 R0, R0, 0x1f, RZ ;  /* 0x0000001f00007819 */ /* 0x000fc800000006ff */
[----:B------:R1:W2:Y:S01]  /*a170*/  SYNCS.PHASECHK.TRANS64.TRYWAIT P1, [UR5+0x2d850], R0 ;  /* 0x02d85000ff0075a7 */ /* 0x0002a20008020145 */
[----:B------:R-:W-:Y:S05]  /*a180*/  @!P0 BRA `(.L_x_1943) ;  /* 0x0000000000048947 */ /* 0x000fea0003800000 */
[----:B------:R-:W-:Y:S01]  /*a190*/  BPT.TRAP 0x1 ;  /* 0x000000040000795c */ /* 0x000fe20000300000 */
.L_x_1943:
[----:B--2---:R-:W-:Y:S05]  /*a1a0*/  @P1 BRA `(.L_x_1944) ;  /* 0x0000000000081947 */ /* 0x004fea0003800000 */
[----:B------:R-:W2:Y:S02]  /*a1b0*/  SYNCS.PHASECHK.TRANS64.TRYWAIT P1, [UR5+0x2d850], R0 ;  /* 0x02d85000ff0075a7 */ /* 0x000ea40008020145 */
[----:B--2---:R-:W-:Y:S05]  /*a1c0*/  @!P1 BRA `(.L_x_1945) ;  /* 0x0000005c00289947 */ /* 0x004fea0003800000 */
.L_x_1944:
[----:B------:R-:W-:Y:S01]  /*a1d0*/  UIADD3 UR38, UR38, 0x400, URZ ;  /* 0x0000040026267890 */ /* 0x000fe2000fffe03f */
[----:B------:R-:W-:Y:S01]  /*a1e0*/  R2UR UR6, R138 ;  /* 0x000000008a0672ca */ /* 0x000fe200000e0000 */
[----:B------:R-:W-:Y:S01]  /*a1f0*/  WARPGROUP.ARRIVE ;  /* 0x00000000000079c5 */ /* 0x000fe20000000000 */
[----:B------:R-:W-:Y:S01]  /*a200*/  UMOV UR9, 0x40000040 ;  /* 0x4000004000097882 */ /* 0x000fe20000000000 */
[----:B------:R-:W-:Y:S01]  /*a210*/  USHF.R.U32.HI UR38, URZ, 0x4, UR38 ;  /* 0x000000043f267899 */ /* 0x000fe20008011626 */
[----:B--23--:R-:W2:Y:S01]  /*a220*/  SHFL.BFLY PT, R5, R4, 0x2, 0x1f ;  /* 0x0c401f0004057f89 */ /* 0x00cea200000e0000 */
[----:B------:R-:W-:Y:S01]  /*a230*/  UMOV UR11, 0x80000020 ;  /* 0x80000020000b7882 */ /* 0x000fe20000000000 */
[----:B------:R-:W-:Y:S01]  /*a240*/  IMAD.MOV.U32 R6, RZ, RZ, RZ ;  /* 0x000000ffff067224 */ /* 0x000fe200078e00ff */
[----:B------:R-:W-:Y:S01]  /*a250*/  ULOP3.LUT UR38, UR38, 0x3fff, URZ, 0xc0, !UPT ;  /* 0x00003fff26267892 */ /* 0x000fe2000f8ec03f */
[----:B-1----:R-:W1:Y:S01]  /*a260*/  SHFL.BFLY PT, R0, R3, 0x2, 0x1f ;  /* 0x0c401f0003007f89 */ /* 0x002e6200000e0000 */
        /* <DEDUP_REMOVED lines=9> */
[----:B--2---:R-:W-:Y:S01]  /*a300*/  FADD.FTZ R5, R5, R4 ;  /* 0x0000000405057221 */ /* 0x004fe20000010000 */
[----:B------:R-:W-:Y:S01]  /*a310*/  UMOV UR9, 0x40000040 ;  /* 0x4000004000097882 */ /* 0x000fe20000000000 */
[----:B------:R-:W-:Y:S01]  /*a320*/  UMOV UR11, 0x80000020 ;  /* 0x80000020000b7882 */ /* 0x000fe20000000000 */
[----:B-1----:R-:W-:Y:S01]  /*a330*/  FADD.FTZ R2, R0, R3 ;  /* 0x0000000300027221 */ /* 0x002fe20000010000 */
[----:B------:R-:W-:Y:S01]  /*a340*/  MOV R3, RZ ;  /* 0x000000ff00037202 */ /* 0x000fe20000000f00 */
[----:B------:R-:W1:Y:S04]  /*a350*/  SHFL.BFLY PT, R0, R5, 0x1, 0x1f ;  /* 0x0c201f0005007f89 */ /* 0x000e6800000e0000 */
[----:B------:R-:W0:Y:S01]  /*a360*/  SHFL.BFLY PT, R7, R2, 0x1, 0x1f ;  /* 0x0c201f0002077f89 */ /* 0x000e2200000e0000 */
[----:B-1----:R-:W-:Y:S01]  /*a370*/  FADD.FTZ R9, R5, R0 ;  /* 0x0000000005097221 */ /* 0x002fe20000010000 */
[----:B------:R-:W-:Y:S01]  /*a380*/  IMAD.U32 R5, RZ, RZ, UR35 ;  /* 0x00000023ff057e24 */ /* 0x000fe2000f8e00ff */
[----:B------:R-:W-:Y:S01]  /*a390*/  MOV R0, 0xff800000 ;  /* 0xff80000000007802 */ /* 0x000fe20000000f00 */
[----:B0-----:R-:W-:-:S02]  /*a3a0*/  FADD.FTZ R10, R2, R7 ;  /* 0x00000007020a7221 */ /* 0x001fc40000010000 */
[----:B------:R-:W-:Y:S01]  /*a3b0*/  FSETP.NE.FTZ.AND P1, PT, R9, RZ, PT ;  /* 0x000000ff0900720b */ /* 0x000fe20003f35000 */
[----:B------:R-:W-:Y:S02]  /*a3c0*/  IMAD.MOV.U32 R2, RZ, RZ, -0x800000 ;  /* 0xff800000ff027424 */ /* 0x000fe400078e00ff */
        /* <DEDUP_REMOVED lines=59> */
.L_x_1946:
        /* <DEDUP_REMOVED lines=53> */
.L_x_1910:
[----:B------:R-:W-:Y:S05]  /*aad0*/  @P0 BRA `(.L_x_1947) ;  /* 0x0000001000940947 */ /* 0x000fea0003800000 */
[----:B------:R-:W2:Y:S01]  /*aae0*/  LDL R4, [R1+0x4] ;  /* 0x0000040001047983 */ /* 0x000ea20000100800 */
[----:B------:R-:W0:Y:S01]  /*aaf0*/  LDC R7, c[0x0][0xbe8] ;  /* 0x0002fa00ff077b82 */ /* 0x000e220000000800 */
[----:B------:R-:W-:Y:S01]  /*ab00*/  ULDC.64 UR8, c[0x0][0xbd0] ;  /* 0x0002f40000087ab9 */ /* 0x000fe20000000a00 */
[----:B------:R-:W-:Y:S01]  /*ab10*/  BSSY B0, `(.L_x_1948) ;  /* 0x00000d5000007945 */ /* 0x000fe20003800000 */
[----:B------:R-:W1:Y:S01]  /*ab20*/  S2R R3, SR_TID.X ;  /* 0x0000000000037919 */ /* 0x000e620000002100 */
[----:B------:R-:W3:Y:S04]  /*ab30*/  S2R R21, SR_CTAID.X ;  /* 0x0000000000157919 */ /* 0x000ee80000002500 */
[----:B------:R-:W4:Y:S08]  /*ab40*/  S2UR UR12, SR_CTAID.Z ;  /* 0x00000000000c79c3 */ /* 0x000f300000002700 */
[----:B------:R-:W5:Y:S08]  /*ab50*/  LDC.64 R14, c[0x0][0xbd8] ;  /* 0x0002f600ff0e7b82 */ /* 0x000f700000000a00 */
[----:B------:R-:W-:Y:S01]  /*ab60*/  BAR.SYNC.DEFER_BLOCKING 0x1, 0x180 ;  /* 0x0046000000007b1d */ /* 0x000fe20000010000 */
[----:B0-----:R-:W-:-:S07]  /*ab70*/  ISETP.NE.AND P0, PT, R7, 0x1, PT ;  /* 0x000000010700780c */ /* 0x001fce0003f05270 */
[----:B------:R-:W0:Y:S01]  /*ab80*/  S2UR UR11, SR_CTAID.Y ;  /* 0x00000000000b79c3 */ /* 0x000e220000002600 */
[----:B----4-:R-:W-:-:S07]  /*ab90*/  USHF.R.S32.HI UR10, URZ, 0x1f, UR12 ;  /* 0x0000001f3f0a7899 */ /* 0x010fce000801140c */
[----:B------:R-:W0:Y:S08]  /*aba0*/  LDC R20, c[0x0][0xc50] ;  /* 0x00031400ff147b82 */ /* 0x000e300000000800 */
[----:B------:R-:W4:Y:S08]  /*abb0*/  LDC.64 R18, c[0x0][0xb40] ;  /* 0x0002d000ff127b82 */ /* 0x000f300000000a00 */
[----:B------:R-:W4:Y:S08]  /*abc0*/  @P0 LDC R16, c[0x0][0xbf0] ;  /* 0x0002fc00ff100b82 */ /* 0x000f300000000800 */
[----:B------:R-:W4:Y:S08]  /*abd0*/  @P0 LDC R25, c[0x0][0xbec] ;  /* 0x0002fb00ff190b82 */ /* 0x000f300000000800 */
[----:B------:R-:W4:Y:S01]  /*abe0*/  @P0 LDC R22, c[0x0][0xbf0] ;  /* 0x0002fc00ff160b82 */ /* 0x000f220000000800 */
[----:B--2---:R-:W-:Y:S01]  /*abf0*/  R2UR UR13, R4 ;  /* 0x00000000040d72ca */ /* 0x004fe200000e0000 */
        /* <DEDUP_REMOVED lines=10> */
[----:B------:R-:W-:Y:S01]  /*aca0*/  IMAD.IADD R3, R4, 0x1, -R3 ;  /* 0x0000000104037824 */ /* 0x000fe200078e0a03 */
[----:B------:R-:W-:Y:S01]  /*acb0*/  IADD3 R17, RZ, -UR13, RZ ;  /* 0x8000000dff117c10 */ /* 0x000fe2000fffe0ff */
        /* <DEDUP_REMOVED lines=13> */
[----:B0-----:R-:W-:Y:S01]  /*ad90*/  IMAD R23, R20, R17, UR11 ;  /* 0x0000000b14177e24 */ /* 0x001fe2000f8e0211 */
[----:B------:R-:W-:-:S02]  /*ada0*/  LEA.HI R5, R13, R13, RZ, 0x1 ;  /* 0x0000000d0d057211 */ /* 0x000fc400078f08ff */
[----:B------:R-:W-:Y:S02]  /*adb0*/  LEA.HI R12, R12, R11, RZ, 0x3 ;  /* 0x0000000b0c0c7211 */ /* 0x000fe400078f18ff */
[----:B------:R-:W-:Y:S02]  /*adc0*/  LOP3.LUT R8, R5, 0x1ffffffe, RZ, 0xc0, !PT ;  /* 0x1ffffffe05087812 */ /* 0x000fe400078ec0ff */
[----:B------:R-:W-:Y:S02]  /*add0*/  LOP3.LUT R12, R12, 0xfffffff8, RZ, 0xc0, !PT ;  /* 0xfffffff80c0c7812 */ /* 0x000fe400078ec0ff */
[----:B------:R-:W-:Y:S02]  /*ade0*/  SHF.R.S32.HI R5, RZ, 0x5, R10 ;  /* 0x00000005ff057819 */ /* 0x000fe4000001140a */
[----:B------:R-:W-:Y:S01]  /*adf0*/  LOP3.LUT R6, R6, 0x7ffffffc, RZ, 0xc0, !PT ;  /* 0x7ffffffc06067812 */ /* 0x000fe200078ec0ff */
[----:B------:R-:W-:Y:S01]  /*ae00*/  IMAD.IADD R4, R11, 0x1, -R12 ;  /* 0x000000010b047824 */ /* 0x000fe200078e0a0c */
[----:B------:R-:W-:Y:S01]  /*ae10*/  IADD3 R11, R13, -R8, RZ ;  /* 0x800000080d0b7210 */ /* 0x000fe20007ffe0ff */
[----:B-----5:R-:W-:Y:S01]  /*ae20*/  IMAD R12, R14, UR10, RZ ;  /* 0x0000000a0e0c7c24 */ /* 0x020fe2000f8e02ff */
[----:B------:R-:W0:Y:S01]  /*ae30*/  @P0 LDC R13, c[0x0][0xbec] ;  /* 0x0002fb00ff0d0b82 */ /* 0x000e220000000800 */
[----:B------:R-:W-:-:S02]  /*ae40*/  IMAD R8, R5, 0x10, R4 ;  /* 0x0000001005087824 */ /* 0x000fc400078e0204 */
[----:B------:R-:W-:Y:S02]  /*ae50*/  IMAD.U32 R5, RZ, RZ, UR5 ;  /* 0x00000005ff057e24 */ /* 0x000fe4000f8e00ff */
[----:B------:R-:W-:Y:S01]  /*ae60*/  IMAD.U32 R4, RZ, RZ, UR4 ;  /* 0x00000004ff047e24 */ /* 0x000fe2000f8e00ff */
[----:B------:R-:W-:Y:S01]  /*ae70*/  LEA R10, R9, R8, 0x6 ;  /* 0x00000008090a7211 */ /* 0x000fe200078e30ff */
[----:B------:R-:W-:Y:S01]  /*ae80*/  IMAD.U32 R5, RZ, RZ, UR6 ;  /* 0x00000006ff057e24 */ /* 0x000fe2000f8e00ff */
[----:B------:R-:W-:Y:S01]  /*ae90*/  UIMAD.WIDE.U32 UR4, UR13, UR8, URZ ;  /* 0x000000080d0472a5 */ /* 0x000fe2000f8e003f */
[----:B------:R-:W-:Y:S01]  /*aea0*/  IMAD R15, R15, UR12, R12 ;  /* 0x0000000c0f0f7c24 */ /* 0x000fe2000f8e020c */
[----:B------:R-:W-:Y:S01]  /*aeb0*/  UIMAD UR6, UR13, UR9, UR7 ;  /* 0x000000090d0672a4 */ /* 0x000fe2000f8e0207 */
[----:B------:R-:W-:Y:S02]  /*aec0*/  IMAD R8, R11, 0x8, R10 ;  /* 0x000000080b087824 */ /* 0x000fe400078e020a */
[----:B------:R-:W-:Y:S01]  /*aed0*/  IMAD.WIDE.U32 R4, R14, UR12, R4 ;  /* 0x0000000c0e047c25 */ /* 0x000fe2000f8e0004 */
[----:B------:R-:W-:Y:S01]  /*aee0*/  UIADD3 UR6, UR5, UR6, URZ ;  /* 0x0000000605067290 */ /* 0x000fe2000fffe03f */
[----:B------:R-:W-:-:S02]  /*aef0*/  ULDC.64 UR8, c[0x0][0xb28] ;  /* 0x0002ca0000087ab9 */ /* 0x000fc40000000a00 */
[----:B---3--:R-:W-:Y:S02]  /*af00*/  IMAD R12, R21, 0xc0, R8 ;  /* 0x000000c0150c7824 */ /* 0x008fe400078e0208 */
[----:B------:R-:W-:Y:S02]  /*af10*/  IMAD.U32 R9, RZ, RZ, UR5 ;  /* 0x00000005ff097e24 */ /* 0x000fe4000f8e00ff */
[----:B------:R-:W-:Y:S01]  /*af20*/  IMAD.U32 R8, RZ, RZ, UR4 ;  /* 0x00000004ff087e24 */ /* 0x000fe2000f8e00ff */
[----:B------:R-:W-:Y:S01]  /*af30*/  ULDC.64 UR4, c[0x0][0xbe0] ;  /* 0x0002f80000047ab9 */ /* 0x000fe20000000a00 */
[----:B------:R-:W-:Y:S01]  /*af40*/  IMAD.U32 R9, RZ, RZ, UR6 ;  /* 0x00000006ff097e24 */ /* 0x000fe2000f8e00ff */
[----:B------:R-:W-:Y:S01]  /*af50*/  ULDC.64 UR6, c[0x0][0xb48] ;  /* 0x0002d20000067ab9 */ /* 0x000fe20000000a00 */
[----:B0-----:R-:W-:-:S04]  /*af60*/  @P0 IMAD.HI.U32 R13, R12, R13, RZ ;  /* 0x0000000d0c0d0227 */ /* 0x001fc800078e00ff */
[C---:B----4-:R-:W-:Y:S02]  /*af70*/  IMAD R14, R18.reuse, UR10, RZ ;  /* 0x0000000a120e7c24 */ /* 0x050fe4000f8e02ff */
[----:B------:R-:W-:Y:S01]  /*af80*/  IMAD.MOV.U32 R11, RZ, RZ, R12 ;  /* 0x000000ffff0b7224 */ /* 0x000fe200078e000c */
[----:B------:R-:W-:Y:S01]  /*af90*/  @P0 SHF.R.U32.HI R11, RZ, R16, R13 ;  /* 0x00000010ff0b0219 */ /* 0x000fe2000001160d */
[----:B------:R-:W-:Y:S01]  /*afa0*/  IMAD.IADD R5, R5, 0x1, R15 ;  /* 0x0000000105057824 */ /* 0x000fe200078e020f */
[----:B------:R-:W-:Y:S01]  /*afb0*/  SHF.R.S32.HI R16, RZ, 0x1f, R23 ;  /* 0x0000001fff107819 */ /* 0x000fe20000011417 */
[----:B------:R-:W-:Y:S02]  /*afc0*/  IMAD R15, R19, UR12, R14 ;  /* 0x0000000c130f7c24 */ /* 0x000fe4000f8e020e */
        /* <DEDUP_REMOVED lines=10> */
[----:B------:R-:W-:Y:S01]  /*b070*/  SHF.R.S32.HI R15, RZ, 0x1f, R11 ;  /* 0x0000001fff0f7819 */ /* 0x000fe2000001140b */
[----:B------:R-:W-:Y:S01]  /*b080*/  IMAD R16, R23, UR5, R14 ;  /* 0x0000000517107c24 */ /* 0x000fe2000f8e020e */
[----:B------:R-:W-:Y:S01]  /*b090*/  IADD3 R11, -R11, RZ, RZ ;  /* 0x000000ff0b0b7210 */ /* 0x000fe20007ffe1ff */
[----:B------:R-:W-:Y:S01]  /*b0a0*/  IMAD.WIDE.U32 R8, R23, UR6, R8 ;  /* 0x0000000617087c25 */ /* 0x000fe2000f8e0008 */
[--C-:B------:R-:W-:Y:S01]  /*b0b0*/  SHF.R.S32.HI R14, RZ, 0x1f, R13.reuse ;  /* 0x0000001fff0e7819 */ /* 0x100fe2000001140d */
[----:B------:R-:W-:Y:S01]  /*b0c0*/  ULDC.64 UR4, c[0x0][0xb30] ;  /* 0x0002cc0000047ab9 */ /* 0x000fe20000000a00 */
[----:B------:R-:W-:Y:S01]  /*b0d0*/  IADD3.X R5, R15, R5, R16, P0, !PT ;  /* 0x000000050f057210 */ /* 0x000fe200007fe410 */
[----:B------:R-:W-:Y:S01]  /*b0e0*/  IMAD.MOV R18, RZ, RZ, -R13 ;  /* 0x000000ffff127224 */ /* 0x000fe200078e0a0d */
[----:B------:R-:W-:Y:S01]  /*b0f0*/  ULDC.64 UR6, c[0x0][0xbc8] ;  /* 0x0002f20000067ab9 */ /* 0x000fe20000000a00 */
[----:B------:R-:W-:-:S02]  /*b100*/  IMAD R11, R7, R11, R12 ;  /* 0x0000000b070b7224 */ /* 0x000fc400078e020c */
        /* <DEDUP_REMOVED lines=21> */
[----:B------:R-:W-:Y:S01]  /*b260*/  IADD3 R5, R9, R17, RZ ;  /* 0x0000001109057210 */ /* 0x000fe20007ffe0ff */
[----:B------:R-:W-:Y:S01]  /*b270*/  IMAD R12, R21, 0xc0, R10 ;  /* 0x000000c0150c7824 */ /* 0x000fe200078e020a */
[----:B------:R-:W-:Y:S01]  /*b280*/  LEA R20, P1, R8, UR8, 0x2 ;  /* 0x0000000808147c11 */ /* 0x000fe2000f8210ff */
[----:B------:R-:W-:Y:S01]  /*b290*/  SHFL.IDX PT, R10, R14, 0x1, 0x1c1f ;  /* 0x003c1f000e0a7f89 */ /* 0x000fe200000e0000 */
[----:B------:R-:W-:Y:S01]  /*b2a0*/  LEA.HI.X R13, R4, UR7, R11, 0x2, P0 ;  /* 0x00000007040d7c11 */ /* 0x000fe200080f140b */
[----:B0-----:R-:W-:Y:S01]  /*b2b0*/  ULEA UR4, UR5, UR4, 0x18 ;  /* 0x0000000405047291 */ /* 0x001fe2000f8ec03f */
[----:B------:R-:W-:Y:S01]  /*b2c0*/  LEA.HI.X R22, R8, UR9, R5, 0x2, P1 ;  /* 0x0000000908167c11 */ /* 0x000fe200088f1405 */
[----:B------:R-:W-:Y:S01]  /*b2d0*/  IMAD R19, R7, UR6, RZ ;  /* 0x0000000607137c24 */ /* 0x000fe2000f8e02ff */
[----:B------:R-:W-:Y:S01]  /*b2e0*/  SHFL.IDX PT, R8, R14, RZ, 0x1c1f ;  /* 0x001c1fff0e087589 */ /* 0x000fe200000e0000 */
[C---:B------:R-:W-:Y:S01]  /*b2f0*/  LOP3.LUT P0, RZ, R3.reuse, 0x3, RZ, 0xc0, !PT ;  /* 0x0000000303ff7812 */ /* 0x040fe2000780c0ff */
[C---:B------:R-:W-:Y:S01]  /*b300*/  VIADD R18, R12.reuse, 0x8 ;  /* 0x000000080c127836 */ /* 0x040fe20000000000 */
[----:B------:R-:W-:Y:S01]  /*b310*/  UIADD3 UR4, UR4, 0x2d820, URZ ;  /* 0x0002d82004047890 */ /* 0x000fe2000fffe03f */
[----:B------:R-:W0:Y:S01]  /*b320*/  SHFL.IDX PT, R9, R13, RZ, 0x1c1f ;  /* 0x001c1fff0d097589 */ /* 0x000e2200000e0000 */
[-C--:B------:R-:W-:Y:S01]  /*b330*/  ISETP.GE.OR P1, PT, R12, R19.reuse, P0 ;  /* 0x000000130c00720c */ /* 0x080fe20000726670 */
[----:B------:R-:W-:Y:S01]  /*b340*/  IMAD.IADD R3, R3, 0x1, -R6 ;  /* 0x0000000103037824 */ /* 0x000fe200078e0a06 */
[-C--:B------:R-:W-:Y:S01]  /*b350*/  ISETP.GE.OR P0, PT, R18, R19.reuse, P0 ;  /* 0x000000131200720c */ /* 0x080fe20000706670 */
[----:B------:R-:W1:Y:S01]  /*b360*/  SHFL.IDX PT, R11, R13, 0x1, 0x1c1f ;  /* 0x003c1f000d0b7f89 */ /* 0x000e6200000e0000 */
[----:B------:R-:W-:Y:S01]  /*b370*/  UPRMT UR4, URZ, 0x654, UR4 ;  /* 0x000006543f047896 */ /* 0x000fe20008000004 */
[----:B------:R-:W-:Y:S01]  /*b380*/  ISETP.GE.AND P2, PT, R12, R19, PT ;  /* 0x000000130c00720c */ /* 0x000fe20003f46270 */
[----:B------:R-:W-:Y:S01]  /*b390*/  IMAD.SHL.U32 R3, R3, 0x2, RZ ;  /* 0x0000000203037824 */ /* 0x000fe200078e00ff */
[----:B------:R2:W3:Y:S04]  /*b3a0*/  SHFL.IDX PT, R4, R20, RZ, 0x1c1f ;  /* 0x001c1fff14047589 */ /* 0x0004e800000e0000 */
[----:B------:R2:W4:Y:S02]  /*b3b0*/  SHFL.IDX PT, R5, R22, RZ, 0x1c1f ;  /* 0x001c1fff16057589 */ /* 0x00052400000e0000 */
[----:B------:R-:W-:Y:S02]  /*b3c0*/  SYNCS.ARRIVE.TRANS64.RED.A1T0 RZ, [UR4], RZ ;  /* 0x000000ffffff79a7 */ /* 0x000fe40008100404 */
        /* <DEDUP_REMOVED lines=10> */
[----:B------:R-:W-:Y:S01]  /*b470*/  VIADD R17, R3, 0x40 ;  /* 0x0000004003117836 */ /* 0x000fe20000000000 */
[----:B------:R-:W-:Y:S02]  /*b480*/  ISETP.GE.AND P2, PT, R2, UR4, PT ;  /* 0x0000000402007c0c */ /* 0x000fe4000bf46270 */
[----:B------:R-:W-:-:S02]  /*b490*/  ISETP.GE.AND P3, PT, R6, UR4, PT ;  /* 0x0000000406007c0c */ /* 0x000fc4000bf66270 */
[----:B------:R-:W-:Y:S02]  /*b4a0*/  ISETP.GE.AND P4, PT, R7, UR4, PT ;  /* 0x0000000407007c0c */ /* 0x000fe4000bf86270 */
[----:B------:R-:W-:-:S05]  /*b4b0*/  IADD3 R16, R3, 0x38, RZ ;  /* 0x0000003803107810 */ /* 0x000fca0007ffe0ff */
        /* <DEDUP_REMOVED lines=58> */
.L_x_1949:
[----:B------:R-:W-:Y:S05]  /*b860*/  BSYNC B0 ;  /* 0x0000000000007941 */ /* 0x000fea0003800000 */
.L_x_1948:
[----:B------:R-:W-:Y:S01]  /*b870*/  ISETP.GE.AND P0, PT, R18, R19, PT ;  /* 0x000000131200720c */ /* 0x000fe20003f06270 */
[----:B0-----:R0:W1:Y:S04]  /*b880*/  SHFL.IDX PT, R15, R22, 0x1, 0x1c1f ;  /* 0x003c1f00160f7f89 */ /* 0x00106800000e0000 */
[----:B------:R0:W0:Y:S08]  /*b890*/  SHFL.IDX PT, R14, R20, 0x1, 0x1c1f ;  /* 0x003c1f00140e7f89 */ /* 0x00003000000e0000 */
[----:B------:R-:W-:Y:S05]  /*b8a0*/  @P0 BRA `(.L_x_1908) ;  /* 0x0000004000d80947 */ /* 0x000fea0003800000 */
[C---:B--2---:R-:W-:Y:S01]  /*b8b0*/  IADD3 R0, R3.reuse, 0x8, RZ ;  /* 0x0000000803007810 */ /* 0x044fe20007ffe0ff */
[C---:B------:R-:W-:Y:S01]  /*b8c0*/  VIADD R2, R3.reuse, 0x10 ;  /* 0x0000001003027836 */ /* 0x040fe20000000000 */
[----:B------:R-:W-:Y:S01]  /*b8d0*/  ULDC UR4, c[0x0][0xac8] ;  /* 0x0002b20000047ab9 */ /* 0x000fe20000000800 */
[C---:B---3--:R-:W-:Y:S01]  /*b8e0*/  VIADD R4, R3.reuse, 0x18 ;  /* 0x0000001803047836 */ /* 0x048fe20000000000 */
[----:B------:R-:W-:Y:S01]  /*b8f0*/  ISETP.GE.AND P3, PT, R0, UR4, PT ;  /* 0x0000000400007c0c */ /* 0x000fe2000bf66270 */
[C---:B------:R-:W-:Y:S01]  /*b900*/  VIADD R12, R3.reuse, 0x20 ;  /* 0x00000020030c7836 */ /* 0x040fe20000000000 */
[----:B------:R-:W-:Y:S01]  /*b910*/  ISETP.GE.AND P4, PT, R2, UR4, PT ;  /* 0x0000000402007c0c */ /* 0x000fe2000bf86270 */
[C---:B------:R-:W-:Y:S01]  /*b920*/  VIADD R13, R3.reuse, 0x28 ;  /* 0x00000028030d7836 */ /* 0x040fe20000000000 */
[----:B------:R-:W-:Y:S01]  /*b930*/  ISETP.GE.AND P5, PT, R4, UR4, PT ;  /* 0x0000000404007c0c */ /* 0x000fe2000bfa6270 */
[C---:B------:R-:W-:Y:S01]  /*b940*/  VIADD R16, R3.reuse, 0x40 ;  /* 0x0000004003107836 */ /* 0x040fe20000000000 */
[C---:B------:R-:W-:Y:S01]  /*b950*/  ISETP.GE.AND P2, PT, R3.reuse, UR4, PT ;  /* 0x0000000403007c0c */ /* 0x040fe2000bf46270 */
[C---:B------:R-:W-:Y:S01]  /*b960*/  VIADD R17, R3.reuse, 0x48 ;  /* 0x0000004803117836 */ /* 0x040fe20000000000 */
[----:B------:R-:W-:Y:S01]  /*b970*/  ISETP.GE.AND P0, PT, R12, UR4, PT ;  /* 0x000000040c007c0c */ /* 0x000fe2000bf06270 */
[----:B------:R-:W-:Y:S01]  /*b980*/  VIADD R18, R3, 0x50 ;  /* 0x0000005003127836 */ /* 0x000fe20000000000 */
[----:B------:R-:W-:-:S03]  /*b990*/  ISETP.GE.AND P1, PT, R13, UR4, PT ;  /* 0x000000040d007c0c */ /* 0x000fc6000bf26270 */
[----:B------:R-:W-:Y:S02]  /*b9a0*/  @!P3 LEA.HI R0, R0, R0, RZ, 0x1 ;  /* 0x000000000000b211 */ /* 0x000fe400078f08ff */
[----:B------:R-:W-:Y:S02]  /*b9b0*/  @!P4 LEA.HI R2, R2, R2, RZ, 0x1 ;  /* 0x000000020202c211 */ /* 0x000fe400078f08ff */
[----:B------:R-:W-:Y:S02]  /*b9c0*/  @!P5 LEA.HI R4, R4, R4, RZ, 0x1 ;  /* 0x000000040404d211 */ /* 0x000fe400078f08ff */
[----:B------:R-:W-:Y:S02]  /*b9d0*/  @!P3 LOP3.LUT R7, R0, 0xfffffffe, RZ, 0xc0, !PT ;  /* 0xfffffffe0007b812 */ /* 0x000fe400078ec0ff */
[----:B------:R-:W-:Y:S01]  /*b9e0*/  @!P4 LOP3.LUT R9, R2, 0xfffffffe, RZ, 0xc0, !PT ;  /* 0xfffffffe0209c812 */ /* 0x000fe200078ec0ff */
[C---:B------:R-:W-:Y:S01]  /*b9f0*/  VIADD R2, R3.reuse, 0x38 ;  /* 0x0000003803027836 */ /* 0x040fe20000000000 */
[----:B------:R-:W-:Y:S01]  /*ba00*/  @!P5 LOP3.LUT R11, R4, 0xfffffffe, RZ, 0xc0, !PT ;  /* 0xfffffffe040bd812 */ /* 0x000fe200078ec0ff */
[C---:B01--4-:R-:W-:Y:S01]  /*ba10*/  @!P2 IMAD.WIDE R4, R3.reuse, 0x4, R14 ;  /* 0x000000040304a825 */ /* 0x053fe200078e020e */
[----:B------:R-:W-:-:S02]  /*ba20*/  IADD3 R0, R3, 0x30, RZ ;  /* 0x0000003003007810 */ /* 0x000fc40007ffe0ff */
[----:B------:R-:W-:Y:S01]  /*ba30*/  ISETP.GE.AND P6, PT, R18, UR4, PT ;  /* 0x0000000412007c0c */ /* 0x000fe2000bfc6270 */
        /* <DEDUP_REMOVED lines=11> */
[----:B------:R-:W-:Y:S02]  /*baf0*/  ISETP.GE.AND P5, PT, R17, UR4, PT ;  /* 0x0000000411007c0c */ /* 0x000fe4000bfa6270 */
[----:B------:R-:W-:Y:S02]  /*bb00*/  @!P1 LEA.HI R13, R13, R13, RZ, 0x1 ;  /* 0x0000000d0d0d9211 */ /* 0x000fe400078f08ff */
[----:B0-----:R-:W-:Y:S02]  /*bb10*/  @!P0 LOP3.LUT R5, R12, 0xfffffffe, RZ, 0xc0, !PT ;  /* 0xfffffffe0c058812 */ /* 0x001fe400078ec0ff */
[----:B-1----:R-:W-:Y:S02]  /*bb20*/  @!P1 LOP3.LUT R7, R13, 0xfffffffe, RZ, 0xc0, !PT ;  /* 0xfffffffe0d079812 */ /* 0x002fe400078ec0ff */
[----:B------:R-:W-:Y:S01]  /*bb30*/  @!P2 LEA.HI R0, R0, R0, RZ, 0x1 ;  /* 0x000000000000a211 */ /* 0x000fe200078f08ff */
        /* <DEDUP_REMOVED lines=31> */
.L_x_1947:
        /* <DEDUP_REMOVED lines=12> */
[----:B------:R-:W2:Y:S01]  /*bdf0*/  LDL R2, [R1+0x4] ;  /* 0x0000040001027983 */ /* 0x000ea20000100800 */
[----:B------:R-:W-:Y:S01]  /*be00*/  ISETP.NE.AND P0, PT, R6, 0x1, PT ;  /* 0x000000010600780c */ /* 0x000fe20003f05270 */
[----:B------:R-:W-:Y:S01]  /*be10*/  S2UR UR7, SR_CTAID.Z ;  /* 0x00000000000779c3 */ /* 0x000fe20000002700 */
[----:B------:R-:W-:Y:S01]  /*be20*/  ULDC.64 UR8, c[0x0][0xbd0] ;  /* 0x0002f40000087ab9 */ /* 0x000fe20000000a00 */
[----:B------:R-:W-:-:S06]  /*be30*/  IMAD.MOV.U32 R5, RZ, RZ, R0 ;  /* 0x000000ffff057224 */ /* 0x000fcc00078e0000 */
[----:B------:R-:W0:Y:S08]  /*be40*/  LDC.64 R10, c[0x0][0xbd8] ;  /* 0x0002f600ff0a7b82 */ /* 0x000e300000000a00 */
[----:B------:R-:W1:Y:S08]  /*be50*/  @P0 LDC R7, c[0x0][0xbec] ;  /* 0x0002fb00ff070b82 */ /* 0x000e700000000800 */
[----:B------:R-:W3:Y:S08]  /*be60*/  @P0 LDC R9, c[0x0][0xbf0] ;  /* 0x0002fc00ff090b82 */ /* 0x000ef00000000800 */
[----:B------:R-:W4:Y:S08]  /*be70*/  S2UR UR10, SR_CTAID.Y ;  /* 0x00000000000a79c3 */ /* 0x000f300000002600 */
[----:B------:R-:W4:Y:S01]  /*be80*/  LDC R8, c[0x0][0xc50] ;  /* 0x00031400ff087b82 */ /* 0x000f220000000800 */
[----:B-1----:R-:W-:-:S05]  /*be90*/  @P0 IMAD.HI.U32 R4, R0, R7, RZ ;  /* 0x0000000700040227 */ /* 0x002fca00078e00ff */
[----:B---3--:R-:W-:Y:S02]  /*bea0*/  @P0 SHF.R.U32.HI R5, RZ, R9, R4 ;  /* 0x00000009ff050219 */ /* 0x008fe40000011604 */
[----:B--2---:R-:W-:-:S13]  /*beb0*/  R2UR UR11, R2 ;  /* 0x00000000020b72ca */ /* 0x004fda00000e0000 */
[----:B------:R-:W-:Y:S02]  /*bec0*/  USHF.R.S32.HI UR6, URZ, 0x1f, UR11 ;  /* 0x0000001f3f067899 */ /* 0x000fe4000801140b */
[----:B------:R-:W-:Y:S01]  /*bed0*/  IMAD R7, RZ, RZ, -UR11 ;  /* 0x8000000bff077e24 */ /* 0x000fe2000f8e02ff */
[----:B------:R-:W-:Y:S02]  /*bee0*/  UIMAD.WIDE.U32 UR4, UR11, UR8, URZ ;  /* 0x000000080b0472a5 */ /* 0x000fe4000f8e003f */
[----:B------:R-:W-:Y:S01]  /*bef0*/  UIMAD UR6, UR6, UR8, URZ ;  /* 0x00000008060672a4 */ /* 0x000fe2000f8e023f */
[----:B----4-:R-:W-:Y:S01]  /*bf00*/  IMAD R9, R8, R7, UR10 ;  /* 0x0000000a08097e24 */ /* 0x010fe2000f8e0207 */
[----:B------:R-:W-:Y:S01]  /*bf10*/  USHF.R.S32.HI UR8, URZ, 0x1f, UR7 ;  /* 0x0000001f3f087899 */ /* 0x000fe20008011407 */
[----:B------:R-:W-:Y:S01]  /*bf20*/  IMAD.MOV R7, RZ, RZ, -R5 ;  /* 0x000000ffff077224 */ /* 0x000fe200078e0a05 */
[----:B------:R-:W-:Y:S01]  /*bf30*/  UIMAD UR6, UR11, UR9, UR6 ;  /* 0x000000090b0672a4 */ /* 0x000fe2000f8e0206 */
[----:B------:R-:W-:Y:S01]  /*bf40*/  MOV R3, UR5 ;  /* 0x0000000500037c02 */ /* 0x000fe20008000f00 */
[----:B------:R-:W-:Y:S01]  /*bf50*/  IMAD.U32 R2, RZ, RZ, UR4 ;  /* 0x00000004ff027e24 */ /* 0x000fe2000f8e00ff */
[----:B------:R-:W-:Y:S01]  /*bf60*/  SHF.R.S32.HI R4, RZ, 0x1f, R9 ;  /* 0x0000001fff047819 */ /* 0x000fe20000011409 */
        /* <DEDUP_REMOVED lines=19> */
[----:B------:R-:W-:-:S04]  /*c0a0*/  ULDC.64 UR4, c[0x0][0xba8] ;  /* 0x0002ea0000047ab9 */ /* 0x000fc80000000a00 */
[----:B------:R-:W-:Y:S02]  /*c0b0*/  IADD3 R3, R3, R5, RZ ;  /* 0x0000000503037210 */ /* 0x000fe40007ffe0ff */
[----:B------:R-:W-:-:S04]  /*c0c0*/  LEA R4, P0, R2, UR4, 0x2 ;  /* 0x0000000402047c11 */ /* 0x000fc8000f8010ff */
[----:B------:R-:W-:Y:S01]  /*c0d0*/  LEA.HI.X R5, R2, UR5, R3, 0x2, P0 ;  /* 0x0000000502057c11 */ /* 0x000fe200080f1403 */
[----:B------:R-:W-:-:S05]  /*c0e0*/  IMAD.MOV.U32 R3, RZ, RZ, -0x800000 ;  /* 0xff800000ff037424 */ /* 0x000fca00078e00ff */
[----:B------:R0:W-:Y:S01]  /*c0f0*/  STG.E desc[UR36][R4.64], R3 ;  /* 0x0000000304007986 */ /* 0x0001e2000c101924 */
[----:B------:R-:W-:Y:S05]  /*c100*/  BRA `(.L_x_1908) ;  /* 0x0000003800c07947 */ /* 0x000fea0003800000 */
.L_x_1906:
        /* <DEDUP_REMOVED lines=18> */
.L_x_1950:
[----:B------:R-:W-:Y:S01]  /*c230*/  ULDC UR44, c[0x0][0xc50] ;  /* 0x00031400002c7ab9 */ /* 0x000fe20000000800 */
[----:B------:R-:W-:Y:S01]  /*c240*/  UMOV UR41, UR6 ;  /* 0x0000000600297c82 */ /* 0x000fe20008000000 */
[----:B------:R-:W-:-:S11]  /*c250*/  UISETP.NE.AND UP0, UPT, UR44, 0x1, UPT ;  /* 0x000000012c00788c */ /* 0x000fd6000bf05270 */
[----:B------:R-:W-:Y:S01]  /*c260*/  @UP0 ULDC UR4, c[0x0][0xc54] ;  /* 0x0003150000040ab9 */ /* 0x000fe20000000800 */
[----:B------:R-:W-:Y:S01]  /*c270*/  @UP0 ULDC UR7, c[0x0][0xc58] ;  /* 0x0003160000070ab9 */ /* 0x000fe20000000800 */
[----:B------:R-:W-:-:S04]  /*c280*/  UIMAD.WIDE.U32 UR4, UR6, UR4, URZ ;  /* 0x00000004060472a5 */ /* 0x000fc8000f8e003f */
[----:B------:R-:W-:-:S12]  /*c290*/  @UP0 USHF.R.U32.HI UR41, URZ, UR7, UR5 ;  /* 0x000000073f290299 */ /* 0x000fd80008011605 */
.L_x_1951:
        /* <DEDUP_REMOVED lines=8> */
[----:B------:R-:W-:Y:S01]  /*c320*/  ULDC UR6, c[0x0][0x448] ;  /* 0x0001120000067ab9 */ /* 0x000fe20000000800 */
[----:B------:R-:W-:Y:S01]  /*c330*/  ULDC.64 UR4, c[0x0][0x418] ;  /* 0x0001060000047ab9 */ /* 0x000fe20000000a00 */
[----:B------:R-:W-:-:S05]  /*c340*/  MOV R22, RZ ;  /* 0x000000ff00167202 */ /* 0x000fca0000000f00 */
[----:B------:R-:W1:Y:S01]  /*c350*/  S2UR UR48, SR_CTAID.X ;  /* 0x00000000003079c3 */ /* 0x000e620000002500 */
[----:B------:R-:W-:Y:S02]  /*c360*/  UISETP.NE.AND UP1, UPT, UR6, 0x1, UPT ;  /* 0x000000010600788c */ /* 0x000fe4000bf25270 */
[----:B------:R-:W-:Y:S01]  /*c370*/  UISETP.NE.U32.AND UP0, UPT, UR4, URZ, UPT ;  /* 0x0000003f0400728c */ /* 0x000fe2000bf05070 */
[----:B------:R-:W-:Y:S02]  /*c380*/  UMOV UR6, 0xc0 ;  /* 0x000000c000067882 */ /* 0x000fe40000000000 */
[----:B------:R-:W-:Y:S01]  /*c390*/  ULDC UR4, c[0x0][0x424] ;  /* 0x0001090000047ab9 */ /* 0x000fe20000000800 */
[----:B------:R-:W-:Y:S01]  /*c3a0*/  UISETP.NE.AND.EX UP0, UPT, UR5, URZ, UPT, UP0 ;  /* 0x0000003f0500728c */ /* 0x000fe2000bf05300 */
[----:B------:R-:W-:Y:S01]  /*c3b0*/  ULDC UR7, c[0x0][0x2f0] ;  /* 0x0000bc0000077ab9 */ /* 0x000fe20000000800 */
[----:B------:R-:W-:Y:S02]  /*c3c0*/  ULDC UR8, c[0x0][0x288] ;  /* 0x0000a20000087ab9 */ /* 0x000fe40000000800 */
[----:B------:R-:W-:Y:S01]  /*c3d0*/  USEL UR42, UR4, 0x1, UP0 ;  /* 0x00000001042a7887 */ /* 0x000fe20008000000 */
[----:B------:R-:W-:Y:S01]  /*c3e0*/  @UP1 ULDC UR5, c[0x0][0x44c] ;  /* 0x0001130000051ab9 */ /* 0x000fe20000000800 */
[----:B0-----:R-:W-:-:S04]  /*c3f0*/  ISETP.NE.U32.AND P0, PT, R2, RZ, PT ;  /* 0x000000ff0200720c */ /* 0x001fc80003f05070 */
[----:B------:R-:W-:Y:S01]  /*c400*/  ISETP.NE.AND.EX P0, PT, R3, RZ, PT, P0 ;  /* 0x000000ff0300720c */ /* 0x000fe20003f05300 */
[----:B-1----:R-:W-:Y:S02]  /*c410*/  UIMAD UR6, UR48, UR6, 0xbf ;  /* 0x000000bf300674a4 */ /* 0x002fe4000f8e0206 */
[----:B------:R-:W-:Y:S02]  /*c420*/  UIMAD UR42, UR42, UR7, URZ ;  /* 0x000000072a2a72a4 */ /* 0x000fe4000f8e023f */
[----:B------:R-:W-:Y:S01]  /*c430*/  UIMAD.WIDE.U32 UR4, UR6, UR5, URZ ;  /* 0x00000005060472a5 */ /* 0x000fe2000f8e003f */
[----:B------:R-:W-:-:S03]  /*c440*/  @UP1 ULDC UR7, c[0x0][0x450] ;  /* 0x0001140000071ab9 */ /* 0x000fc60000000800 */
[----:B------:R-:W-:-:S04]  /*c450*/  @UP1 USHF.R.U32.HI UR6, URZ, UR7, UR5 ;  /* 0x000000073f061299 */ /* 0x000fc80008011605 */
[----:B------:R-:W0:Y:S01]  /*c460*/  @P0 LDC.64 R2, c[0x0][0xa28] ;  /* 0x00028a00ff020b82 */ /* 0x000e220000000a00 */
[----:B------:R-:W-:Y:S02]  /*c470*/  UIADD3 UR5, UR42, 0x80, -UR8 ;  /* 0x000000802a057890 */ /* 0x000fe4000fffe808 */
[----:B------:R-:W-:Y:S02]  /*c480*/  UIADD3 UR4, UR42, 0x7f, URZ ;  /* 0x0000007f2a047890 */ /* 0x000fe4000fffe03f */
[----:B------:R-:W-:Y:S02]  /*c490*/  UIADD3 UR6, UR5, UR6, URZ ;  /* 0x0000000605067290 */ /* 0x000fe4000fffe03f */
[----:B------:R-:W-:Y:S02]  /*c4a0*/  USHF.R.S32.HI UR5, URZ, 0x1f, UR4 ;  /* 0x0000001f3f057899 */ /* 0x000fe40008011404 */
[----:B------:R-:W-:Y:S02]  /*c4b0*/  USHF.R.S32.HI UR7, URZ, 0x1f, UR6 ;  /* 0x0000001f3f077899 */ /* 0x000fe40008011406 */
[----:B------:R-:W-:-:S02]  /*c4c0*/  ULEA.HI UR5, UR5, UR4, URZ, 0x7 ;  /* 0x0000000405057291 */ /* 0x000fc4000f8f383f */
[----:B------:R-:W-:Y:S02]  /*c4d0*/  ULEA.HI UR7, UR7, UR6, URZ, 0x7 ;  /* 0x0000000607077291 */ /* 0x000fe4000f8f383f */
[----:B------:R-:W-:Y:S02]  /*c4e0*/  USHF.R.S32.HI UR43, URZ, 0x7, UR5 ;  /* 0x000000073f2b7899 */ /* 0x000fe40008011405 */
[----:B------:R-:W-:-:S04]  /*c4f0*/  USHF.R.S32.HI UR45, URZ, 0x7, UR7 ;  /* 0x000000073f2d7899 */ /* 0x000fc80008011407 */
[----:B------:R-:W-:Y:S02]  /*c500*/  UISETP.LT.AND UP0, UPT, UR43, UR45, UPT ;  /* 0x0000002d2b00728c */ /* 0x000fe4000bf01270 */
[----:B------:R-:W-:Y:S01]  /*c510*/  UP2UR UR49, UPR, URZ, 0x2 ;  /* 0x000000023f317883 */ /* 0x000fe20008000000 */
[----:B0-----:R-:W-:Y:S01]  /*c520*/  @P0 IMAD.WIDE R2, R24, 0x4, R2 ;  /* 0x0000000418020825 */ /* 0x001fe200078e0202 */
[----:B------:R-:W-:-:S04]  /*c530*/  USEL UR11, UR43, UR45, UP0 ;  /* 0x0000002d2b0b7287 */ /* 0x000fc80008000000 */
[----:B------:R-:W-:Y:S01]  /*c540*/  UISETP.GE.AND UP1, UPT, UR11, 0x1, UPT ;  /* 0x000000010b00788c */ /* 0x000fe2000bf26270 */
[----:B------:R0:W5:Y:S01]  /*c550*/  @P0 LDG.E R22, desc[UR36][R2.64] ;  /* 0x0000002402160981 */ /* 0x000162000c1e1900 */
[----:B------:R-:W-:Y:S02]  /*c560*/  USHF.R.U32.HI UR9, URZ, 0x10, UR44 ;  /* 0x000000103f097899 */ /* 0x000fe4000801162c */
[----:B------:R-:W-:Y:S02]  /*c570*/  ULOP3.LUT UR44, UR44, 0xffff, URZ, 0xc0, !UPT ;  /* 0x0000ffff2c2c7892 */ /* 0x000fe4000f8ec03f */
[----:B------:R-:W-:Y:S01]  /*c580*/  PLOP3.LUT P0, PT, PT, PT, UP1, 0x80, 0x0 ;  /* 0x000000000000781c */ /* 0x000fe20003f0f018 */
[----:B------:R-:W-:Y:S01]  /*c590*/  UISETP.NE.AND UP0, UPT, UR9, URZ, UPT ;  /* 0x0000003f0900728c */ /* 0x000fe2000bf05270 */
[----:B------:R-:W-:-:S10]  /*c5a0*/  UMOV UR40, URZ ;  /* 0x0000003f00287c82 */ /* 0x000fd40008000000 */
[----:B------:R-:W-:Y:S01]  /*c5b0*/  @!UP0 ULDC UR9, c[0x0][0x9f0] ;  /* 0x00027c0000098ab9 */ /* 0x000fe20000000800 */
[----:B0-----:R-:W-:Y:S05]  /*c5c0*/  @!P0 BRA `(.L_x_1953) ;  /* 0x0000000000788947 */ /* 0x001fea0003800000 */
[----:B------:R-:W-:Y:S01]  /*c5d0*/  IABS R2, UR9 ;  /* 0x0000000900027c13 */ /* 0x000fe20008000000 */
[----:B------:R-:W-:Y:S02]  /*c5e0*/  UIADD3 UR6, UR9, -0x1, UR11 ;  /* 0xffffffff09067890 */ /* 0x000fe4000fffe00b */
[----:B------:R-:W-:Y:S01]  /*c5f0*/  IABS R5, UR9 ;  /* 0x0000000900057c13 */ /* 0x000fe20008000000 */
[----:B------:R-:W-:Y:S01]  /*c600*/  UMOV UR4, URZ ;  /* 0x0000003f00047c82 */ /* 0x000fe20008000000 */
[----:B------:R-:W-:Y:S02]  /*c610*/  R2UR UR10, R2 ;  /* 0x00000000020a72ca */ /* 0x000fe400000e0000 */
[----:B------:R-:W-:Y:S01]  /*c620*/  IABS R4, UR6 ;  /* 0x0000000600047c13 */ /* 0x000fe20008000000 */
[----:B------:R-:W-:-:S03]  /*c630*/  ULOP3.LUT UR6, UR6, UR9, URZ, 0x3c, !UPT ;  /* 0x0000000906067292 */ /* 0x000fc6000f8e3c3f */
[----:B------:R-:W-:-:S07]  /*c640*/  R2UR UR8, R4 ;  /* 0x00000000040872ca */ /* 0x000fce00000e0000 */
        /* <DEDUP_REMOVED lines=22> */
.L_x_1953:
[----:B------:R-:W-:Y:S02]  /*c7b0*/  UIMAD UR50, UR44, UR40, URZ ;  /* 0x000000282c3272a4 */ /* 0x000fe4000f8e023f */
[----:B------:R-:W-:Y:S02]  /*c7c0*/  IMAD.U32 R2, RZ, RZ, UR40 ;  /* 0x00000028ff027e24 */ /* 0x000fe4000f8e00ff */
[----:B------:R-:W-:Y:S02]  /*c7d0*/  IMAD.MOV.U32 R6, RZ, RZ, 0x1 ;  /* 0x00000001ff067424 */ /* 0x000fe400078e00ff */
[----:B------:R-:W-:-:S05]  /*c7e0*/  IMAD.U32 R19, RZ, RZ, UR50 ;  /* 0x00000032ff137e24 */ /* 0x000fca000f8e00ff */
[----:B------:R-:W-:Y:S02]  /*c7f0*/  VIADDMNMX R19, R19, R2, UR11, PT ;  /* 0x0000000b13137e46 */ /* 0x000fe4000b800102 */
[----:B------:R-:W-:Y:S02]  /*c800*/  MOV R2, RZ ;  /* 0x000000ff00027202 */ /* 0x000fe40000000f00 */
        /* <DEDUP_REMOVED lines=14> */
[----:B------:R-:W-:Y:S01]  /*c8f0*/  IMAD.U32 R5, RZ, RZ, UR5 ;  /* 0x00000005ff057e24 */ /* 0x000fe2000f8e00ff */
[----:B------:R-:W0:Y:S01]  /*c900*/  LDC.64 R2, c[0x4][R2] ;  /* 0x0100000002027b82 */ /* 0x000e220000000a00 */
[----:B------:R-:W-:Y:S01]  /*c910*/  ULDC.64 UR4, c[0x4][0x8] ;  /* 0x0100020000047ab9 */ /* 0x000fe20000000a00 */
[----:B------:R-:W-:Y:S01]  /*c920*/  IMAD.U32 R6, RZ, RZ, UR6 ;  /* 0x00000006ff067e24 */ /* 0x000fe2000f8e00ff */
[----:B------:R-:W-:Y:S01]  /*c930*/  MOV R13, RZ ;  /* 0x000000ff000d7202 */ /* 0x000fe20000000f00 */
[----:B------:R-:W-:-:S02]  /*c940*/  IMAD.U32 R10, RZ, RZ, UR4 ;  /* 0x00000004ff0a7e24 */ /* 0x000fc4000f8e00ff */
[----:B------:R-:W-:Y:S02]  /*c950*/  IMAD.U32 R11, RZ, RZ, UR5 ;  /* 0x00000005ff0b7e24 */ /* 0x000fe4000f8e00ff */
[----:B------:R-:W-:Y:S02]  /*c960*/  IMAD.MOV.U32 R8, RZ, RZ, 0x70 ;  /* 0x00000070ff087424 */ /* 0x000fe400078e00ff */
[----:B------:R-:W-:-:S07]  /*c970*/  IMAD.MOV.U32 R12, RZ, RZ, 0x1 ;  /* 0x00000001ff0c7424 */ /* 0x000fce00078e00ff */
[----:B------:R-:W-:-:S07]  /*c980*/  LEPC R20, `(.L_x_1954) ;  /* 0x000000001014794e */ /* 0x000fce0000000000 */
[----:B0----5:R-:W-:Y:S05]  /*c990*/  CALL.ABS.NOINC R2 ;  /* 0x0000000002007343 */ /* 0x021fea0003c00000 */
.L_x_1954:
        /* <DEDUP_REMOVED lines=13> */
[----:B------:R-:W-:Y:S02]  /*ca70*/  IMAD.U32 R7, RZ, RZ, UR7 ;  /* 0x00000007ff077e24 */ /* 0x000fe4000f8e00ff */
[----:B------:R-:W-:-:S02]  /*ca80*/  IMAD.U32 R11, RZ, RZ, UR5 ;  /* 0x00000005ff0b7e24 */ /* 0x000fc4000f8e00ff */
[----:B------:R-:W-:Y:S02]  /*ca90*/  IMAD.MOV.U32 R8, RZ, RZ, 0x70 ;  /* 0x00000070ff087424 */ /* 0x000fe400078e00ff */
[----:B------:R-:W-:Y:S02]  /*caa0*/  IMAD.MOV.U32 R12, RZ, RZ, 0x1 ;  /* 0x00000001ff0c7424 */ /* 0x000fe400078e00ff */
[----:B0-----:R-:W-:-:S07]  /*cab0*/  IMAD.MOV.U32 R13, RZ, RZ, RZ ;  /* 0x000000ffff0d7224 */ /* 0x001fce00078e00ff */
[----:B------:R-:W-:-:S07]  /*cac0*/  LEPC R20, `(.L_x_1956) ;  /* 0x000000001014794e */ /* 0x000fce0000000000 */
[----:B-1---5:R-:W-:Y:S05]  /*cad0*/  CALL.ABS.NOINC R2 ;  /* 0x0000000002007343 */ /* 0x022fea0003c00000 */
.L_x_1956:
[----:B------:R0:W1:Y:S01]  /*cae0*/  LDC.64 R2, c[0x4][R16] ;  /* 0x0100000010027b82 */ /* 0x0000620000000a00 */
[----:B------:R-:W-:Y:S01]  /*caf0*/  ULDC.64 UR4, c[0x4][0x88] ;  /* 0x0100220000047ab9 */ /* 0x000fe20000000a00 */
[----:B------:R-:W-:Y:S01]  /*cb00*/  ULDC.64 UR6, c[0x4][0x90] ;  /* 0x0100240000067ab9 */ /* 0x000fe20000000a00 */
[----:B------:R-:W-:Y:S01]  /*cb10*/  MOV R4, UR4 ;  /* 0x0000000400047c02 */ /* 0x000fe20008000f00 */
        /* <DEDUP_REMOVED lines=10> */
[----:B-1----:R-:W-:Y:S05]  /*cbc0*/  CALL.ABS.NOINC R2 ;  /* 0x0000000002007343 */ /* 0x002fea0003c00000 */
.L_x_1955:
        /* <DEDUP_REMOVED lines=12> */
[C---:B-1----:R-:W-:Y:S02]  /*cc90*/  LOP3.LUT R20, R21.reuse, 0x7f, RZ, 0xc0, !PT ;  /* 0x0000007f15147812 */ /* 0x042fe400078ec0ff */
[----:B------:R-:W-:Y:S02]  /*cca0*/  SHF.L.U32 R23, R21, 0x5, RZ ;  /* 0x0000000515177819 */ /* 0x000fe400000006ff */
[----:B------:R-:W-:Y:S02]  /*ccb0*/  SHF.R.U32.HI R4, RZ, 0x2, R20 ;  /* 0x00000002ff047819 */ /* 0x000fe40000011614 */
[----:B--2---:R-:W-:Y:S02]  /*ccc0*/  ISETP.NE.AND P1, PT, R17, 0x1, PT ;  /* 0x000000011100780c */ /* 0x004fe40003f25270 */
[----:B------:R-:W-:Y:S01]  /*ccd0*/  LOP3.LUT R23, R23, 0x60, RZ, 0xc0, !PT ;  /* 0x0000006017177812 */ /* 0x000fe200078ec0ff */
[----:B------:R-:W-:-:S04]  /*cce0*/  IMAD R4, R0, 0x80, R4 ;  /* 0x0000008000047824 */ /* 0x000fc800078e0204 */
[----:B------:R-:W-:-:S04]  /*ccf0*/  IMAD.IADD R7, R23, 0x1, R4 ;  /* 0x0000000117077824 */ /* 0x000fc800078e0204 */
[C---:B-----5:R-:W-:Y:S01]  /*cd00*/  IMAD.IADD R8, R7.reuse, 0x1, R22 ;  /* 0x0000000107087824 */ /* 0x060fe200078e0216 */
[----:B------:R-:W-:Y:S01]  /*cd10*/  ISETP.GE.AND P0, PT, R7, UR42, PT ;  /* 0x0000002a07007c0c */ /* 0x000fe2000bf06270 */
[----:B------:R-:W1:Y:S01]  /*cd20*/  @P1 LDC R5, c[0x0][0x434] ;  /* 0x00010d00ff051b82 */ /* 0x000e620000000800 */
[----:B------:R-:W-:Y:S02]  /*cd30*/  @P1 LOP3.LUT R16, R16, 0x10, RZ, 0xfc, !PT ;  /* 0x0000001010101812 */ /* 0x000fe400078efcff */
[----:B------:R-:W-:-:S05]  /*cd40*/  MOV R7, R8 ;  /* 0x0000000800077202 */ /* 0x000fca0000000f00 */
        /* <DEDUP_REMOVED lines=33> */
.L_x_1999:
[----:B------:R-:W2:Y:S01]  /*cf60*/  LDL R2, [R1+0xc] ;  /* 0x00000c0001027983 */ /* 0x000ea20000100800 */
[----:B------:R-:W-:Y:S01]  /*cf70*/  IADD3 R5, -R7, RZ, RZ ;  /* 0x000000ff07057210 */ /* 0x000fe20007ffe1ff */
[----:B------:R-:W-:Y:S01]  /*cf80*/  IMAD.U32 R29, RZ, RZ, UR41 ;  /* 0x00000029ff1d7e24 */ /* 0x000fe2000f8e00ff */
[----:B------:R-:W-:Y:S01]  /*cf90*/  LOP3.LUT R16, R16, 0xfffffff7, RZ, 0xc0, !PT ;  /* 0xfffffff710107812 */ /* 0x000fe200078ec0ff */
[----:B------:R-:W-:Y:S02]  /*cfa0*/  IMAD.MOV.U32 R26, RZ, RZ, R0 ;  /* 0x000000ffff1a7224 */ /* 0x000fe400078e0000 */
[----:B------:R-:W-:Y:S01]  /*cfb0*/  IMAD R5, R17, R5, R8 ;  /* 0x0000000511057224 */ /* 0x000fe200078e0208 */
[----:B------:R-:W-:Y:S02]  /*cfc0*/  SHF.R.S32.HI R29, RZ, 0x1f, R29 ;  /* 0x0000001fff1d7819 */ /* 0x000fe4000001141d */
[----:B--2---:R-:W-:-:S13]  /*cfd0*/  R2UR UR4, R2 ;  /* 0x00000000020472ca */ /* 0x004fda00000e0000 */
[----:B------:R-:W-:-:S06]  /*cfe0*/  ULOP3.LUT UR4, UR4, 0x2, URZ, 0xfc, !UPT ;  /* 0x0000000204047892 */ /* 0x000fcc000f8efc3f */
[----:B------:R-:W-:-:S05]  /*cff0*/  IMAD.U32 R2, RZ, RZ, UR4 ;  /* 0x00000004ff027e24 */ /* 0x000fca000f8e00ff */
[----:B------:R-:W-:-:S13]  /*d000*/  ISETP.NE.AND P0, PT, R2, 0x3, PT ;  /* 0x000000030200780c */ /* 0x000fda0003f05270 */
[----:B------:R-:W-:Y:S01]  /*d010*/  @P0 LOP3.LUT R16, R16, 0x8, RZ, 0xfc, !PT ;  /* 0x0000000810100812 */ /* 0x000fe200078efcff */
[----:B------:R-:W-:Y:S06]  /*d020*/  @!P0 BRA `(.L_x_1958) ;  /* 0x0000000000048947 */ /* 0x000fec0003800000 */
[----:B------:R-:W-:Y:S01]  /*d030*/  BPT.TRAP 0x1 ;  /* 0x000000040000795c */ /* 0x000fe20000300000 */
.L_x_1958:
[----:B------:R-:W-:Y:S01]  /*d040*/  MOV R10, 0x1 ;  /* 0x00000001000a7802 */ /* 0x000fe20000000f00 */
[----:B------:R-:W-:Y:S01]  /*d050*/  ULDC.64 UR4, c[0x0][0x328] ;  /* 0x0000ca0000047ab9 */ /* 0x000fe20000000a00 */
[----:B------:R-:W-:Y:S02]  /*d060*/  SHF.R.S32.HI R7, RZ, 0x1f, R5 ;  /* 0x0000001fff077819 */ /* 0x000fe40000011405 */
[----:B------:R-:W-:Y:S02]  /*d070*/  SHF.L.U32 R10, R10, 0x1f, RZ ;  /* 0x0000001f0a0a7819 */ /* 0x000fe400000006ff */
[----:B-----5:R-:W-:Y:S01]  /*d080*/  SHF.R.S32.HI R4, RZ, 0x1f, R6 ;  /* 0x0000001fff047819 */ /* 0x020fe20000011406 */
[----:B------:R-:W-:Y:S01]  /*d090*/  IMAD R2, R7, UR4, RZ ;  /* 0x0000000407027c24 */ /* 0x000fe2000f8e02ff */
[----:B------:R-:W0:Y:S01]  /*d0a0*/  SYNCS.PHASECHK.TRANS64.TRYWAIT P0, [UR46+0x2d840], R10 ;  /* 0x02d8400aff0075a7 */ /* 0x000e22000800016e */
[----:B------:R-:W-:Y:S02]  /*d0b0*/  R2UR UR6, R29 ;  /* 0x000000001d0672ca */ /* 0x000fe400000e0000 */
        /* <DEDUP_REMOVED lines=18> */
.L_x_2000:
        /* <DEDUP_REMOVED lines=12> */
[----:B------:R-:W-:Y:S01]  /*d2a0*/  IMAD R5, R4, UR4, RZ ;  /* 0x0000000404057c24 */ /* 0x000fe2000f8e02ff */
[----:B------:R-:W-:Y:S01]  /*d2b0*/  SHF.L.U32 R4, R20, 0x3, RZ ;  /* 0x0000000314047819 */ /* 0x000fe200000006ff */
[----:B------:R-:W-:-:S03]  /*d2c0*/  IMAD.WIDE.U32 R2, R6, UR4, R2 ;  /* 0x0000000406027c25 */ /* 0x000fc6000f8e0002 */
[----:B------:R-:W-:Y:S01]  /*d2d0*/  LOP3.LUT R4, R4, 0x300, RZ, 0xc0, !PT ;  /* 0x0000030004047812 */ /* 0x000fe200078ec0ff */
[----:B------:R-:W-:Y:S01]  /*d2e0*/  IMAD R5, R6, UR5, R5 ;  /* 0x0000000506057c24 */ /* 0x000fe2000f8e0205 */
[----:B------:R-:W-:Y:S01]  /*d2f0*/  ULDC.64 UR4, c[0x0][0x308] ;  /* 0x0000c20000047ab9 */ /* 0x000fe20000000a00 */
[----:B------:R-:W-:Y:S02]  /*d300*/  LOP3.LUT R6, R9, 0xc0, RZ, 0xc0, !PT ;  /* 0x000000c009067812 */ /* 0x000fe400078ec0ff */
[----:B------:R-:W-:Y:S01]  /*d310*/  IMAD.IADD R3, R3, 0x1, R5 ;  /* 0x0000000103037824 */ /* 0x000fe200078e0205 */
[--C-:B------:R-:W-:Y:S01]  /*d320*/  LOP3.LUT R4, R4, 0x20, R9.reuse, 0xf8, !PT ;  /* 0x0000002004047812 */ /* 0x100fe200078ef809 */
[----:B------:R-:W-:Y:S01]  /*d330*/  IMAD.MOV.U32 R5, RZ, RZ, -0x80 ;  /* 0xffffff80ff057424 */ /* 0x000fe200078e00ff */
[----:B------:R-:W-:-:S03]  /*d340*/  LOP3.LUT R6, R6, 0x18, R9, 0xf8, !PT ;  /* 0x0000001806067812 */ /* 0x000fc600078ef809 */
[----:B------:R-:W-:Y:S01]  /*d350*/  IMAD R8, R0, R5, UR42 ;  /* 0x0000002a00087e24 */ /* 0x000fe2000f8e0205 */
[----:B-1----:R-:W-:Y:S01]  /*d360*/  LOP3.LUT R11, R11, 0x7f, RZ, 0xc0, !PT ;  /* 0x0000007f0b0b7812 */ /* 0x002fe200078ec0ff */
[----:B------:R-:W-:Y:S01]  /*d370*/  IMAD.U32 R5, RZ, RZ, UR4 ;  /* 0x00000004ff057e24 */ /* 0x000fe2000f8e00ff */
[----:B------:R-:W-:Y:S02]  /*d380*/  UIMAD UR4, UR6, UR4, URZ ;  /* 0x00000004060472a4 */ /* 0x000fe4000f8e023f */
[----:B------:R-:W-:Y:S01]  /*d390*/  SHF.R.U32.HI R11, RZ, 0x2, R11 ;  /* 0x00000002ff0b7819 */ /* 0x000fe2000001160b */
[----:B------:R-:W-:Y:S01]  /*d3a0*/  IMAD.WIDE.U32 R2, R5, UR41, R2 ;  /* 0x0000002905027c25 */ /* 0x000fe2000f8e0002 */
[----:B------:R-:W-:Y:S01]  /*d3b0*/  UIMAD UR4, UR41, UR5, UR4 ;  /* 0x00000005290472a4 */ /* 0x000fe2000f8e0204 */
[----:B0-----:R-:W-:Y:S01]  /*d3c0*/  LOP3.LUT R28, R6, 0x18, R10, 0x78, !PT ;  /* 0x00000018061c7812 */ /* 0x001fe200078e780a */
[----:B------:R-:W-:Y:S01]  /*d3d0*/  ULDC.64 UR6, c[0x0][0x2e8] ;  /* 0x0000ba0000067ab9 */ /* 0x000fe20000000a00 */
[----:B------:R-:W-:Y:S01]  /*d3e0*/  IMAD.IADD R8, R8, 0x1, -R11 ;  /* 0x0000000108087824 */ /* 0x000fe200078e0a0b */
[----:B------:R-:W-:-:S02]  /*d3f0*/  LEA R0, P1, R2, UR6, 0x1 ;  /* 0x0000000602007c11 */ /* 0x000fc4000f8208ff */
[----:B------:R-:W-:Y:S01]  /*d400*/  IADD3 R9, R3, UR4, RZ ;  /* 0x0000000403097c10 */ /* 0x000fe2000fffe0ff */
[----:B------:R-:W-:Y:S01]  /*d410*/  UMOV UR4, 0xffffffff ;  /* 0xffffffff00047882 */ /* 0x000fe20000000000 */
[----:B------:R-:W-:Y:S02]  /*d420*/  ISETP.GE.AND P0, PT, R8, 0x1, PT ;  /* 0x000000010800780c */ /* 0x000fe40003f06270 */
[----:B------:R-:W-:Y:S02]  /*d430*/  LEA.HI.X R9, R2, UR7, R9, 0x1, P1 ;  /* 0x0000000702097c11 */ /* 0x000fe400088f0c09 */
[----:B------:R-:W-:Y:S01]  /*d440*/  LOP3.LUT R28, R4, R28, RZ, 0xfc, !PT ;  /* 0x0000001c041c7212 */ /* 0x000fe200078efcff */
[----:B------:R-:W-:Y:S08]  /*d450*/  BRA.DIV UR4, `(.L_x_1960) ;  /* 0x0000002a04d47947 */ /* 0x000ff0000b800000 */
        /* <DEDUP_REMOVED lines=36> */
.L_x_2010:
[----:B------:R-:W-:Y:S01]  /*d6a0*/  ISETP.GE.AND P0, PT, R8, 0x61, PT ;  /* 0x000000610800780c */ /* 0x000fe20003f06270 */
[----:B--2---:R-:W-:Y:S01]  /*d6b0*/  IMAD.SHL.U32 R27, R10, 0x8, RZ ;  /* 0x000000080a1b7824 */ /* 0x004fe200078e00ff */
[----:B------:R-:W-:Y:S01]  /*d6c0*/  MOV R2, R14 ;  /* 0x0000000e00027202 */ /* 0x000fe20000000f00 */
[----:B------:R-:W-:-:S03]  /*d6d0*/  IMAD.MOV.U32 R3, RZ, RZ, R9 ;  /* 0x000000ffff037224 */ /* 0x000fc600078e0009 */
        /* <DEDUP_REMOVED lines=16> */
.L_x_1961:
        /* <DEDUP_REMOVED lines=22> */
[----:B------:R-:W-:Y:S01]  /*d940*/  MOV R13, RZ ;  /* 0x000000ff000d7202 */ /* 0x000fe20000000f00 */
[----:B------:R-:W-:Y:S02]  /*d950*/  IMAD.U32 R6, RZ, RZ, UR8 ;  /* 0x00000008ff067e24 */ /* 0x000fe4000f8e00ff */
[----:B------:R-:W-:-:S02]  /*d960*/  IMAD.U32 R10, RZ, RZ, UR4 ;  /* 0x00000004ff0a7e24 */ /* 0x000fc4000f8e00ff */
[----:B------:R-:W-:Y:S02]  /*d970*/  IMAD.U32 R11, RZ, RZ, UR5 ;  /* 0x00000005ff0b7e24 */ /* 0x000fe4000f8e00ff */
[----:B------:R-:W-:Y:S02]  /*d980*/  IMAD.MOV.U32 R8, RZ, RZ, 0x70 ;  /* 0x00000070ff087424 */ /* 0x000fe400078e00ff */
[----:B------:R-:W-:-:S07]  /*d990*/  IMAD.MOV.U32 R12, RZ, RZ, 0x1 ;  /* 0x00000001ff0c7424 */ /* 0x000fce00078e00ff */
[----:B------:R-:W-:-:S07]  /*d9a0*/  LEPC R20, `(.L_x_1962) ;  /* 0x000000001014794e */ /* 0x000fce0000000000 */
[----:B0-----:R-:W-:Y:S05]  /*d9b0*/  CALL.ABS.NOINC R2 ;  /* 0x0000000002007343 */ /* 0x001fea0003c00000 */
.L_x_1962:
[----:B------:R-:W0:Y:S01]  /*d9c0*/  S2R R13, SR_TID.X ;  /* 0x00000000000d7919 */ /* 0x000e220000002100 */
[----:B------:R-:W-:Y:S01]  /*d9d0*/  UISETP.NE.AND UP0, UPT, UR49, URZ, UPT ;  /* 0x0000003f3100728c */ /* 0x000fe2000bf05270 */
[----:B------:R-:W-:Y:S01]  /*d9e0*/  IMAD.U32 R4, RZ, RZ, UR38 ;  /* 0x00000026ff047e24 */ /* 0x000fe2000f8e00ff */
[----:B------:R-:W-:Y:S01]  /*d9f0*/  ULDC.64 UR4, c[0x0][0x2e0] ;  /* 0x0000b80000047ab9 */ /* 0x000fe20000000a00 */
[----:B------:R-:W-:Y:S01]  /*da00*/  IMAD.U32 R7, RZ, RZ, UR48 ;  /* 0x00000030ff077e24 */ /* 0x000fe2000f8e00ff */
[----:B------:R-:W1:Y:S01]  /*da10*/  LDC R20, c[0x0][0x448] ;  /* 0x00011200ff147b82 */ /* 0x000e620000000800 */
[----:B------:R-:W-:Y:S01]  /*da20*/  IMAD.U32 R3, RZ, RZ, UR47 ;  /* 0x0000002fff037e24 */ /* 0x000fe2000f8e00ff */
[----:B------:R-:W-:Y:S01]  /*da30*/  PLOP3.LUT P1, PT, PT, PT, UP0, 0x80, 0x0 ;  /* 0x000000000000781c */ /* 0x000fe20003f2f008 */
[----:B------:R-:W-:Y:S01]  /*da40*/  IMAD.MOV.U32 R2, RZ, RZ, R4 ;  /* 0x000000ffff027224 */ /* 0x000fe200078e0004 */
[----:B------:R-:W-:Y:S01]  /*da50*/  PLOP3.LUT P0, PT, PT, PT, UP0, 0x80, 0x0 ;  /* 0x000000000000781c */ /* 0x000fe20003f0f008 */
[----:B------:R-:W-:-:S02]  /*da60*/  IMAD R25, R25, UR4, RZ ;  /* 0x0000000419197c24 */ /* 0x000fc4000f8e02ff */
[----:B------:R-:W-:Y:S01]  /*da70*/  IMAD.WIDE.U32 R2, R24, UR4, R2 ;  /* 0x0000000418027c25 */ /* 0x000fe2000f8e0002 */
[----:B------:R-:W-:-:S03]  /*da80*/  @UP0 ULDC UR4, c[0x0][0x44c] ;  /* 0x0001130000040ab9 */ /* 0x000fc60000000800 */
[----:B------:R-:W-:Y:S02]  /*da90*/  IMAD.U32 R5, RZ, RZ, UR39 ;  /* 0x00000027ff057e24 */ /* 0x000fe4000f8e00ff */
[----:B------:R-:W-:-:S05]  /*daa0*/  IMAD R25, R24, UR5, R25 ;  /* 0x0000000518197c24 */ /* 0x000fca000f8e0219 */
[----:B------:R-:W-:Y:S02]  /*dab0*/  IADD3 R3, R3, R25, RZ ;  /* 0x0000001903037210 */ /* 0x000fe40007ffe0ff */
[C---:B0-----:R-:W-:Y:S01]  /*dac0*/  LOP3.LUT R21, R13.reuse, 0x7f, RZ, 0xc0, !PT ;  /* 0x0000007f0d157812 */ /* 0x041fe200078ec0ff */
[----:B------:R-:W-:-:S03]  /*dad0*/  IMAD.SHL.U32 R13, R13, 0x8, RZ ;  /* 0x000000080d0d7824 */ /* 0x000fc600078e00ff */
[----:B------:R-:W-:Y:S02]  /*dae0*/  SHF.R.U32.HI R21, RZ, 0x2, R21 ;  /* 0x00000002ff157819 */ /* 0x000fe40000011615 */
[----:B------:R-:W-:-:S03]  /*daf0*/  LOP3.LUT R13, R13, 0x18, RZ, 0xc0, !PT ;  /* 0x000000180d0d7812 */ /* 0x000fc600078ec0ff */
[----:B------:R-:W-:Y:S01]  /*db00*/  IMAD.IADD R0, R23, 0x1, R21 ;  /* 0x0000000117007824 */ /* 0x000fe200078e0215 */
[C---:B------:R-:W-:Y:S02]  /*db10*/  LOP3.LUT R14, R13.reuse, 0x20, RZ, 0xfc, !PT ;  /* 0x000000200d0e7812 */ /* 0x040fe400078efcff */
[----:B------:R-:W-:Y:S01]  /*db20*/  LOP3.LUT R13, R13, 0x40, RZ, 0xfc, !PT ;  /* 0x000000400d0d7812 */ /* 0x000fe200078efcff */
[----:B------:R-:W-:-:S04]  /*db30*/  IMAD R7, R7, 0xc0, R0 ;  /* 0x000000c007077824 */ /* 0x000fc800078e0200 */
[C---:B------:R-:W-:Y:S01]  /*db40*/  @P1 IMAD.HI.U32 R0, R7.reuse, UR4, RZ ;  /* 0x0000000407001c27 */ /* 0x040fe2000f8e00ff */
[----:B------:R-:W-:Y:S01]  /*db50*/  PLOP3.LUT P1, PT, PT, PT, UP0, 0x80, 0x0 ;  /* 0x000000000000781c */ /* 0x000fe20003f2f008 */
[----:B------:R-:W-:Y:S02]  /*db60*/  @UP0 ULDC UR4, c[0x0][0x450] ;  /* 0x0001140000040ab9 */ /* 0x000fe40000000800 */
[----:B------:R-:W-:Y:S01]  /*db70*/  IMAD.MOV.U32 R5, RZ, RZ, R7 ;  /* 0x000000ffff057224 */ /* 0x000fe200078e0007 */
[----:B------:R-:W-:Y:S01]  /*db80*/  @P0 SHF.R.U32.HI R5, RZ, UR4, R0 ;  /* 0x00000004ff050c19 */ /* 0x000fe20008011600 */
[----:B------:R-:W-:Y:S01]  /*db90*/  VIADD R0, R7, 0x80 ;  /* 0x0000008007007836 */ /* 0x000fe20000000000 */
[----:B------:R-:W-:Y:S01]  /*dba0*/  PLOP3.LUT P0, PT, PT, PT, UP0, 0x80, 0x0 ;  /* 0x000000000000781c */ /* 0x000fe20003f0f008 */
[----:B------:R-:W-:Y:S02]  /*dbb0*/  @UP0 ULDC UR4, c[0x0][0x44c] ;  /* 0x0001130000040ab9 */ /* 0x000fe40000000800 */
[----:B------:R-:W-:Y:S01]  /*dbc0*/  IMAD.MOV R9, RZ, RZ, -R5 ;  /* 0x000000ffff097224 */ /* 0x000fe200078e0a05 */
[----:B------:R-:W-:-:S03]  /*dbd0*/  MOV R10, R0 ;  /* 0x00000000000a7202 */ /* 0x000fc60000000f00 */
        /* <DEDUP_REMOVED lines=22> */
[----:B------:R-:W-:Y:S02]  /*dd40*/  SHF.R.S32.HI R2, RZ, 0x1f, R0 ;  /* 0x0000001fff027819 */ /* 0x000fe40000011400 */
[----:B------:R-:W-:Y:S01]  /*dd50*/  IADD3 R3, R7, R10, RZ ;  /* 0x0000000a07037210 */ /* 0x000fe20007ffe0ff */
[----:B------:R-:W-:Y:S02]  /*dd60*/  IMAD.IADD R9, R5, 0x1, R8 ;  /* 0x0000000105097824 */ /* 0x000fe400078e0208 */
[----:B------:R-:W-:Y:S02]  /*dd70*/  IMAD R7, R2, UR4, RZ ;  /* 0x0000000402077c24 */ /* 0x000fe4000f8e02ff */
[----:B------:R-:W-:-:S02]  /*dd80*/  IMAD.MOV.U32 R2, RZ, RZ, R6 ;  /* 0x000000ffff027224 */ /* 0x000fc400078e0006 */
[C---:B------:R-:W-:Y:S02]  /*dd90*/  IMAD R6, R0.reuse, UR5, R7 ;  /* 0x0000000500067c24 */ /* 0x040fe4000f8e0207 */
[----:B------:R-:W-:Y:S01]  /*dda0*/  IMAD.WIDE.U32 R2, R0, UR4, R2 ;  /* 0x0000000400027c25 */ /* 0x000fe2000f8e0002 */
[----:B------:R-:W-:Y:S02]  /*ddb0*/  ULDC.64 UR4, c[0x0][0x280] ;  /* 0x0000a00000047ab9 */ /* 0x000fe40000000a00 */
[----:B------:R-:W-:Y:S01]  /*ddc0*/  LEA R7, P0, R4, UR4, 0x1 ;  /* 0x0000000404077c11 */ /* 0x000fe2000f8008ff */
        /* <DEDUP_REMOVED lines=11> */
[----:B------:R-:W-:Y:S01]  /*de80*/  MOV R0, UR48 ;  /* 0x0000003000007c02 */ /* 0x000fe20008000f00 */
        /* <DEDUP_REMOVED lines=9> */
[----:B------:R-:W-:Y:S02]  /*df20*/  IMAD R0, R0, 0xc0, R3 ;  /* 0x000000c000007824 */ /* 0x000fe400078e0203 */
        /* <DEDUP_REMOVED lines=9> */
[----:B0-----:R-:W-:-:S03]  /*dfc0*/  MOV R4, R14 ;  /* 0x0000000e00047202 */ /* 0x001fc60000000f00 */
        /* <DEDUP_REMOVED lines=10> */
[----:B------:R-:W-:Y:S02]  /*e070*/  ISETP.GE.AND P2, PT, R11, R6, PT ;  /* 0x000000060b00720c */ /* 0x000fe40003f46270 */
[----:B------:R-:W-:Y:S01]  /*e080*/  IADD3 R11, R0, 0x60, RZ ;  /* 0x00000060000b7810 */ /* 0x000fe20007ffe0ff */
[----:B0-----:R-:W-:-:S02]  /*e090*/  IMAD.MOV.U32 R3, RZ, RZ, R2 ;  /* 0x000000ffff037224 */ /* 0x001fc400078e0002 */
        /* <DEDUP_REMOVED lines=25> */
.L_x_2023:
[----:B------:R-:W-:Y:S01]  /*e230*/  VIADD R5, R0, 0xa0 ;  /* 0x000000a000057836 */ /* 0x000fe20000000000 */
[----:B------:R-:W-:Y:S01]  /*e240*/  BSSY B0, `(.L_x_1964) ;  /* 0x000000d000007945 */ /* 0x000fe20003800000 */
[----:B-1----:R-:W-:Y:S01]  /*e250*/  MOV R2, R14 ;  /* 0x0000000e00027202 */ /* 0x002fe20000000f00 */
[----:B--2---:R-:W-:Y:S02]  /*e260*/  IMAD.MOV.U32 R3, RZ, RZ, R4 ;  /* 0x000000ffff037224 */ /* 0x004fe400078e0004 */
        /* <DEDUP_REMOVED lines=10> */
.L_x_1965:
[----:B------:R-:W-:Y:S05]  /*e310*/  BSYNC B0 ;  /* 0x0000000000007941 */ /* 0x000fea0003800000 */
.L_x_1964:
        /* <DEDUP_REMOVED lines=11> */
.L_x_2024:
[----:B------:R-:W-:Y:S01]  /*e3d0*/  MOV R21, RZ ;  /* 0x000000ff00157202 */ /* 0x000fe20000000f00 */
[----:B------:R-:W-:Y:S06]  /*e3e0*/  @!P0 BRA `(.L_x_1967) ;  /* 0x0000000c00c88947 */ /* 0x000fec0003800000 */
[----:B0-----:R-:W0:Y:S01]  /*e3f0*/  S2R R2, SR_TID.X ;  /* 0x0000000000027919 */ /* 0x001e220000002100 */
[----:B------:R-:W-:Y:S01]  /*e400*/  UIADD3 UR4, UR44, 0x1, URZ ;  /* 0x000000012c047890 */ /* 0x000fe2000fffe03f */
[----:B------:R-:W-:Y:S01]  /*e410*/  LOP3.LUT R0, RZ, UR43, RZ, 0x33, !PT ;  /* 0x0000002bff007c12 */ /* 0x000fe2000f8e33ff */
[----:B------:R-:W-:Y:S01]  /*e420*/  ULOP3.LUT UR5, URZ, UR45, URZ, 0x33, !UPT ;  /* 0x0000002d3f057292 */ /* 0x000fe2000f8e333f */
[----:B------:R-:W1:Y:S01]  /*e430*/  S2R R4, SR_TID.X ;  /* 0x0000000000047919 */ /* 0x000e620000002100 */
[----:B------:R-:W-:Y:S01]  /*e440*/  UIMAD UR4, UR4, UR40, URZ ;  /* 0x00000028040472a4 */ /* 0x000fe2000f8e023f */
[----:B------:R-:W-:Y:S01]  /*e450*/  BSSY B0, `(.L_x_1967) ;  /* 0x00000eb000007945 */ /* 0x000fe20003800000 */
[----:B------:R-:W-:-:S04]  /*e460*/  IMAD.MOV.U32 R20, RZ, RZ, RZ ;  /* 0x000000ffff147224 */ /* 0x000fc800078e00ff */
[----:B------:R-:W-:Y:S01]  /*e470*/  LOP3.LUT R3, RZ, UR4, RZ, 0x33, !PT ;  /* 0x00000004ff037c12 */ /* 0x000fe2000f8e33ff */
[----:B------:R-:W-:-:S03]  /*e480*/  ULDC UR4, c[0x0][0x2f4] ;  /* 0x0000bd0000047ab9 */ /* 0x000fc60000000800 */
[----:B------:R-:W-:-:S04]  /*e490*/  VIMNMX3 R0, R0, UR5, R3, !PT ;  /* 0x0000000500007c0f */ /* 0x000fc8000f800103 */
[----:B------:R-:W-:Y:S02]  /*e4a0*/  IADD3 R26, -R0, -0x2, RZ ;  /* 0xfffffffe001a7810 */ /* 0x000fe40007ffe1ff */
[----:B0-----:R-:W-:-:S04]  /*e4b0*/  LOP3.LUT R2, R2, 0x7f, RZ, 0xc0, !PT ;  /* 0x0000007f02027812 */ /* 0x001fc800078ec0ff */
[----:B------:R-:W-:-:S04]  /*e4c0*/  SHF.R.U32.HI R2, RZ, 0x2, R2 ;  /* 0x00000002ff027819 */ /* 0x000fc80000011602 */
[----:B------:R-:W-:Y:S01]  /*e4d0*/  IADD3 R23, R23, R22, R2 ;  /* 0x0000001617177210 */ /* 0x000fe20007ffe002 */
[----:B------:R-:W-:Y:S01]  /*e4e0*/  IMAD.MOV.U32 R22, RZ, RZ, 0x1 ;  /* 0x00000001ff167424 */ /* 0x000fe200078e00ff */
[----:B------:R-:W-:Y:S01]  /*e4f0*/  IADD3 R3, -R2, UR42, RZ ;  /* 0x0000002a02037c10 */ /* 0x000fe2000fffe1ff */
[C---:B-1----:R-:W-:Y:S01]  /*e500*/  IMAD.SHL.U32 R2, R4.reuse, 0x8, RZ ;  /* 0x0000000804027824 */ /* 0x042fe200078e00ff */
[----:B------:R-:W-:Y:S01]  /*e510*/  IADD3 R23, R23, -0x180, RZ ;  /* 0xfffffe8017177810 */ /* 0x000fe20007ffe0ff */
[----:B------:R-:W-:Y:S02]  /*e520*/  IMAD.SHL.U32 R4, R4, 0x8, RZ ;  /* 0x0000000804047824 */ /* 0x000fe400078e00ff */
[----:B------:R-:W-:Y:S01]  /*e530*/  IMAD R3, R0, 0x80, R3 ;  /* 0x0000008000037824 */ /* 0x000fe200078e0203 */
[----:B------:R-:W-:Y:S01]  /*e540*/  LOP3.LUT R2, R2, 0x18, RZ, 0xc0, !PT ;  /* 0x0000001802027812 */ /* 0x000fe200078ec0ff */
[----:B------:R-:W-:Y:S01]  /*e550*/  IMAD R10, R0, -0x80, R23 ;  /* 0xffffff80000a7824 */ /* 0x000fe200078e0217 */
[----:B------:R-:W-:Y:S01]  /*e560*/  LOP3.LUT R4, R4, 0x18, RZ, 0xc0, !PT ;  /* 0x0000001804047812 */ /* 0x000fe200078ec0ff */
[----:B------:R-:W-:Y:S01]  /*e570*/  VIADD R0, R3, 0x100 ;  /* 0x0000010003007836 */ /* 0x000fe20000000000 */
[----:B------:R-:W-:-:S02]  /*e580*/  ISETP.GE.AND P3, PT, R2, UR4, PT ;  /* 0x0000000402007c0c */ /* 0x000fc4000bf66270 */
[----:B------:R-:W-:Y:S02]  /*e590*/  LOP3.LUT R4, R4, 0x20, RZ, 0xfc, !PT ;  /* 0x0000002004047812 */ /* 0x000fe400078efcff */
[----:B------:R-:W-:Y:S02]  /*e5a0*/  LOP3.LUT R2, R2, 0x40, RZ, 0xfc, !PT ;  /* 0x0000004002027812 */ /* 0x000fe400078efcff */
[----:B------:R-:W-:Y:S02]  /*e5b0*/  ISETP.GE.AND P2, PT, R4, UR4, PT ;  /* 0x0000000404007c0c */ /* 0x000fe4000bf46270 */
[----:B------:R-:W-:-:S13]  /*e5c0*/  ISETP.GE.AND P1, PT, R2, UR4, PT ;  /* 0x0000000402007c0c */ /* 0x000fda000bf26270 */
.L_x_1980:
[----:B------:R-:W2:Y:S01]  /*e5d0*/  LDL R7, [R1+0x8] ;  /* 0x0000080001077983 */ /* 0x000ea20000100800 */
[----:B------:R-:W0:Y:S03]  /*e5e0*/  LDC R2, c[0x0][0x430] ;  /* 0x00010c00ff027b82 */ /* 0x000e260000000800 */
[----:B------:R-:W3:Y:S01]  /*e5f0*/  LDL R6, [R1] ;  /* 0x0000000001067983 */ /* 0x000ee20000100800 */
[----:B------:R-:W-:Y:S01]  /*e600*/  MOV R4, R10 ;  /* 0x0000000a00047202 */ /* 0x000fe20000000f00 */
        /* <DEDUP_REMOVED lines=25> */
.L_x_1968:
[----:B------:R-:W-:Y:S01]  /*e7a0*/  LEA R7, R21, UR46, 0x3 ;  /* 0x0000002e15077c11 */ /* 0x000fe2000f8e18ff */
[----:B------:R-:W-:Y:S01]  /*e7b0*/  BSSY B1, `(.L_x_1969) ;  /* 0x0000004000017945 */ /* 0x000fe20003800000 */
[----:B------:R-:W-:-:S04]  /*e7c0*/  SHF.L.U32 R2, R24, 0x1f, RZ ;  /* 0x0000001f18027819 */ /* 0x000fc800000006ff */
[----:B------:R-:W0:Y:S02]  /*e7d0*/  SYNCS.PHASECHK.TRANS64.TRYWAIT P0, [R7+URZ+0x2d840], R2 ;  /* 0x02d84002070075a7 */ /* 0x000e24000800017f */
[----:B0-----:R-:W-:Y:S05]  /*e7e0*/  @!P0 BRA `(.L_x_1970) ;  /* 0x0000002400648947 */ /* 0x001fea0003800000 */
.L_x_2025:
[----:B------:R-:W-:Y:S05]  /*e7f0*/  BSYNC B1 ;  /* 0x0000000000017941 */ /* 0x000fea0003800000 */
.L_x_1969:
        /* <DEDUP_REMOVED lines=34> */
[----:B0-----:R-:W-:-:S03]  /*ea20*/  SHF.L.U32 R11, R3, 0x3, RZ ;  /* 0x00000003030b7819 */ /* 0x001fc600000006ff */
[----:B------:R-:W0:Y:S01]  /*ea30*/  SHFL.IDX PT, R3, R19, RZ, 0x1c1f ;  /* 0x001c1fff13037589 */ /* 0x000e2200000e0000 */
        /* <DEDUP_REMOVED lines=15> */
[----:B0-----:R-:W-:-:S04]  /*eb30*/  IADD3 R2, P0, R2, R4, RZ ;  /* 0x0000000402027210 */ /* 0x001fc80007f1e0ff */
[----:B------:R-:W-:Y:S02]  /*eb40*/  IADD3.X R3, RZ, R27, RZ, P0, !PT ;  /* 0x0000001bff037210 */ /* 0x000fe400007fe4ff */
[----:B------:R0:W1:Y:S04]  /*eb50*/  SHFL.IDX PT, R27, R19, 0x3, 0x1c1f ;  /* 0x007c1f00131b7f89 */ /* 0x00006800000e0000 */
[----:B------:R-:W-:Y:S04]  /*eb60*/  LDGSTS.E.BYPASS.LTC128B.128 [R9+0x16400], desc[UR36][R2.64], !P6 ;  /* 0x1640000002097fae */ /* 0x000fe8000f101d64 */
[----:B------:R-:W-:Y:S04]  /*eb70*/  LDGSTS.E.BYPASS.LTC128B.128 [R9+0x18400], desc[UR36][R2.64+0x40], !P5 ;  /* 0x1840004002097fae */ /* 0x000fe8000e901d64 */
[----:B------:R2:W-:Y:S04]  /*eb80*/  LDGSTS.E.BYPASS.LTC128B.128 [R9+0x1a400], desc[UR36][R2.64+0x80], !P4 ;  /* 0x1a40008002097fae */ /* 0x0005e8000e101d64 */
[----:B-12---:R0:W2:Y:S02]  /*eb90*/  SHFL.IDX PT, R2, R8, 0x3, 0x1c1f ;  /* 0x007c1f0008027f89 */ /* 0x0060a400000e0000 */
.L_x_2035:
        /* <DEDUP_REMOVED lines=11> */
.L_x_1972:
        /* <DEDUP_REMOVED lines=10> */
.L_x_1973:
[----:B------:R2:W-:Y:S01]  /*ecf0*/  SYNCS.ARRIVE.TRANS64.A1T0 RZ, [R7+URZ+0x2d830], RZ ;  /* 0x02d830ff07ff79a7 */ /* 0x0005e2000810003f */
[----:B------:R-:W-:Y:S05]  /*ed00*/  @!P5 BRA `(.L_x_1974) ;  /* 0x000000000004d947 */ /* 0x000fea0003800000 */
[----:B------:R-:W-:Y:S01]  /*ed10*/  BPT.TRAP 0x1 ;  /* 0x000000040000795c */ /* 0x000fe20000300000 */
.L_x_1974:
[----:B-1----:R-:W-:Y:S01]  /*ed20*/  SHF.L.U32 R2, R22, 0x1f, RZ ;  /* 0x0000001f16027819 */ /* 0x002fe200000006ff */
[----:B------:R-:W-:Y:S01]  /*ed30*/  BSSY B1, `(.L_x_1975) ;  /* 0x0000004000017945 */ /* 0x000fe20003800000 */
[----:B--2---:R-:W-:-:S04]  /*ed40*/  LEA R7, R20, UR46, 0x3 ;  /* 0x0000002e14077c11 */ /* 0x004fc8000f8e18ff */
[----:B------:R-:W1:Y:S02]  /*ed50*/  SYNCS.PHASECHK.TRANS64.TRYWAIT P0, [R7+URZ+0x2d860], R2 ;  /* 0x02d86002070075a7 */ /* 0x000e64000800017f */
[----:B-1----:R-:W-:Y:S05]  /*ed60*/  @!P0 BRA `(.L_x_1976) ;  /* 0x00000024006c8947 */ /* 0x002fea0003800000 */
.L_x_2036:
[----:B------:R-:W-:Y:S05]  /*ed70*/  BSYNC B1 ;  /* 0x0000000000017941 */ /* 0x000fea0003800000 */
.L_x_1975:
        /* <DEDUP_REMOVED lines=29> */
[----:B0-----:R-:W-:Y:S02]  /*ef50*/  IADD3.X R3, RZ, R3, RZ, P0, !PT ;  /* 0x00000003ff037210 */ /* 0x001fe400007fe4ff */
[----:B------:R-:W-:-:S13]  /*ef60*/  ISETP.LT.OR P0, PT, R0, 0x41, P3 ;  /* 0x000000410000780c */ /* 0x000fda0001f01670 */
[----:B------:R2:W-:Y:S01]  /*ef70*/  LDGSTS.E.BYPASS.LTC128B.128 [R8+0x1400], desc[UR36][R2.64], !P0 ;  /* 0x0140000002087fae */ /* 0x0005e2000c101d64 */
[----:B------:R-:W-:-:S13]  /*ef80*/  ISETP.LT.OR P0, PT, R0, 0x41, P2 ;  /* 0x000000410000780c */ /* 0x000fda0001701670 */
[----:B------:R2:W-:Y:S01]  /*ef90*/  LDGSTS.E.BYPASS.LTC128B.128 [R8+0x3400], desc[UR36][R2.64+0x40], !P0 ;  /* 0x0340004002087fae */ /* 0x0005e2000c101d64 */
[----:B------:R-:W-:-:S13]  /*efa0*/  ISETP.LT.OR P0, PT, R0, 0x41, P1 ;  /* 0x000000410000780c */ /* 0x000fda0000f01670 */
[----:B-1-3--:R2:W-:Y:S02]  /*efb0*/  LDGSTS.E.BYPASS.LTC128B.128 [R8+0x5400], desc[UR36][R2.64+0x80], !P0 ;  /* 0x0540008002087fae */ /* 0x00a5e4000c101d64 */
.L_x_2046:
        /* <DEDUP_REMOVED lines=23> */
.L_x_1978:
        /* <DEDUP_REMOVED lines=10> */
.L_x_1979:
[----:B------:R-:W-:Y:S01]  /*f1d0*/  R2UR UR6, R29 ;  /* 0x000000001d0672ca */ /* 0x000fe200000e0000 */
[----:B------:R-:W-:Y:S01]  /*f1e0*/  ULDC.64 UR4, c[0x0][0x330] ;  /* 0x0000cc0000047ab9 */ /* 0x000fe20000000a00 */
[----:B------:R-:W-:Y:S01]  /*f1f0*/  MOV R18, R2 ;  /* 0x0000000200127202 */ /* 0x000fe20000000f00 */
[----:B------:R-:W-:Y:S01]  /*f200*/  IMAD.U32 R3, RZ, RZ, UR4 ;  /* 0x00000004ff037e24 */ /* 0x000fe2000f8e00ff */
[----:B------:R-:W-:Y:S01]  /*f210*/  IADD3 R26, R26, -0x1, RZ ;  /* 0xffffffff1a1a7810 */ /* 0x000fe20007ffe0ff */
[----:B------:R0:W-:Y:S01]  /*f220*/  SYNCS.ARRIVE.TRANS64.A1T0 RZ, [R7+URZ+0x2d850], RZ ;  /* 0x02d850ff07ff79a7 */ /* 0x0001e2000810003f */
[----:B------:R-:W-:Y:S02]  /*f230*/  VIADD R0, R0, 0x80 ;  /* 0x0000008000007836 */ /* 0x000fe40000000000 */
[----:B------:R-:W-:-:S04]  /*f240*/  IMAD.WIDE.U32 R18, R3, UR41, R18 ;  /* 0x0000002903127c25 */ /* 0x000fc8000f8e0012 */
[----:B------:R-:W-:Y:S01]  /*f250*/  VIADD R10, R10, 0xffffff80 ;  /* 0xffffff800a0a7836 */ /* 0x000fe20000000000 */
[----:B------:R-:W-:Y:S01]  /*f260*/  UIMAD UR4, UR6, UR4, URZ ;  /* 0x00000004060472a4 */ /* 0x000fe2000f8e023f */
[----:B------:R-:W-:Y:S02]  /*f270*/  IMAD.MOV.U32 R20, RZ, RZ, R21 ;  /* 0x000000ffff147224 */ /* 0x000fe400078e0015 */
[----:B------:R-:W-:Y:S01]  /*f280*/  ULDC.64 UR6, c[0x0][0x318] ;  /* 0x0000c60000067ab9 */ /* 0x000fe20000000a00 */
[----:B------:R-:W-:Y:S01]  /*f290*/  UIMAD UR4, UR41, UR5, UR4 ;  /* 0x00000005290472a4 */ /* 0x000fe2000f8e0204 */
[----:B------:R-:W-:Y:S01]  /*f2a0*/  LEA R17, P0, R18, UR6, 0x1 ;  /* 0x0000000612117c11 */ /* 0x000fe2000f8008ff */
[----:B------:R-:W-:-:S04]  /*f2b0*/  IMAD.MOV.U32 R22, RZ, RZ, R24 ;  /* 0x000000ffff167224 */ /* 0x000fc800078e0018 */
[----:B------:R-:W-:-:S05]  /*f2c0*/  VIADD R3, R19, UR4 ;  /* 0x0000000413037c36 */ /* 0x000fca0008000000 */
[----:B------:R-:W-:Y:S02]  /*f2d0*/  LEA.HI.X R18, R18, UR7, R3, 0x1, P0 ;  /* 0x0000000712127c11 */ /* 0x000fe400080f0c03 */
[----:B------:R-:W-:-:S13]  /*f2e0*/  ISETP.GT.AND P0, PT, R26, UR50, PT ;  /* 0x000000321a007c0c */ /* 0x000fda000bf04270 */
[----:B0-----:R-:W-:Y:S05]  /*f2f0*/  @P0 BRA `(.L_x_1980) ;  /* 0xfffffff000b40947 */ /* 0x001fea000383ffff */
[----:B------:R-:W-:Y:S05]  /*f300*/  BSYNC B0 ;  /* 0x0000000000007941 */ /* 0x000fea0003800000 */
.L_x_1967:
[----:B------:R-:W-:-:S13]  /*f310*/  LOP3.LUT P0, RZ, R16, 0x8, RZ, 0xc0, !PT ;  /* 0x0000000810ff7812 */ /* 0x000fda000780c0ff */
[----:B------:R-:W-:Y:S05]  /*f320*/  @!P0 BRA `(.L_x_1981) ;  /* 0x0000000000048947 */ /* 0x000fea0003800000 */
[----:B------:R-:W-:Y:S01]  /*f330*/  BPT.TRAP 0x1 ;  /* 0x000000040000795c */ /* 0x000fe20000300000 */
.L_x_1981:
[C---:B0-----:R-:W-:Y:S01]  /*f340*/  LEA R0, R21.reuse, UR46, 0x3 ;  /* 0x0000002e15007c11 */ /* 0x041fe2000f8e18ff */
        /* <DEDUP_REMOVED lines=11> */
.L_x_2047:
[----:B------:R-:W-:Y:S05]  /*f400*/  BSYNC B0 ;  /* 0x0000000000007941 */ /* 0x000fea0003800000 */
.L_x_1982:
        /* <DEDUP_REMOVED lines=12> */
[----:B------:R-:W1:Y:S01]  /*f4d0*/  SHFL.IDX PT, R14, R17, 0x1, 0x1c1f ;  /* 0x003c1f00110e7f89 */ /* 0x000e6200000e0000 */
[----:B------:R-:W-:-:S02]  /*f4e0*/  LOP3.LUT R8, R7, 0x20, RZ, 0xfc, !PT ;  /* 0x0000002007087812 */ /* 0x000fc400078efcff */
[----:B------:R-:W-:Y:S01]  /*f4f0*/  LOP3.LUT R7, R7, 0x40, RZ, 0xfc, !PT ;  /* 0x0000004007077812 */ /* 0x000fe200078efcff */
[----:B------:R-:W2:Y:S01]  /*f500*/  SHFL.IDX PT, R6, R18, 0x1, 0x1c1f ;  /* 0x003c1f0012067f89 */ /* 0x000ea200000e0000 */
[----:B------:R-:W-:Y:S02]  /*f510*/  ISETP.GE.AND P1, PT, R8, UR4, PT ;  /* 0x0000000408007c0c */ /* 0x000fe4000bf26270 */
[----:B------:R-:W-:Y:S01]  /*f520*/  ISETP.GE.AND P0, PT, R7, UR4, PT ;  /* 0x0000000407007c0c */ /* 0x000fe2000bf06270 */
[----:B------:R-:W3:Y:S01]  /*f530*/  SHFL.IDX PT, R8, R17, 0x2, 0x1c1f ;  /* 0x005c1f0011087f89 */ /* 0x000ee200000e0000 */
[C---:B------:R-:W-:Y:S02]  /*f540*/  ISETP.LT.OR P3, PT, R5.reuse, 0x1, P2 ;  /* 0x000000010500780c */ /* 0x040fe40001761670 */
[C---:B------:R-:W-:Y:S01]  /*f550*/  ISETP.LT.OR P4, PT, R5.reuse, 0x1, P1 ;  /* 0x000000010500780c */ /* 0x040fe20000f81670 */
[----:B------:R-:W4:Y:S01]  /*f560*/  SHFL.IDX PT, R7, R18, 0x2, 0x1c1f ;  /* 0x005c1f0012077f89 */ /* 0x000f2200000e0000 */
[----:B------:R-:W-:-:S03]  /*f570*/  ISETP.LT.OR P5, PT, R5, 0x1, P0 ;  /* 0x000000010500780c */ /* 0x000fc600007a1670 */
[----:B------:R-:W1:Y:S01]  /*f580*/  SHFL.IDX PT, R18, R18, 0x3, 0x1c1f ;  /* 0x007c1f0012127f89 */ /* 0x000e6200000e0000 */
[----:B0-----:R-:W-:-:S05]  /*f590*/  IMAD.WIDE.U32 R2, R9, 0x2, R2 ;  /* 0x0000000209027825 */ /* 0x001fca00078e0002 */
[----:B------:R-:W-:Y:S01]  /*f5a0*/  LDGSTS.E.BYPASS.LTC128B.128 [R4+0x400], desc[UR36][R2.64], !P3 ;  /* 0x0040000002047fae */ /* 0x000fe2000d901d64 */
[----:B------:R-:W-:-:S03]  /*f5b0*/  ISETP.LT.OR P3, PT, R5, 0x21, P2 ;  /* 0x000000210500780c */ /* 0x000fc60001761670 */
[----:B------:R-:W-:Y:S01]  /*f5c0*/  LDGSTS.E.BYPASS.LTC128B.128 [R4+0x2400], desc[UR36][R2.64+0x40], !P4 ;  /* 0x0240004002047fae */ /* 0x000fe2000e101d64 */
[----:B------:R-:W-:-:S03]  /*f5d0*/  ISETP.LT.OR P4, PT, R5, 0x21, P1 ;  /* 0x000000210500780c */ /* 0x000fc60000f81670 */
[----:B------:R1:W-:Y:S01]  /*f5e0*/  LDGSTS.E.BYPASS.LTC128B.128 [R4+0x4400], desc[UR36][R2.64+0x80], !P5 ;  /* 0x0440008002047fae */ /* 0x0003e2000e901d64 */
[----:B------:R-:W-:Y:S02]  /*f5f0*/  ISETP.LT.OR P5, PT, R5, 0x21, P0 ;  /* 0x000000210500780c */ /* 0x000fe400007a1670 */
[----:B-1----:R-:W-:Y:S01]  /*f600*/  MOV R2, R14 ;  /* 0x0000000e00027202 */ /* 0x002fe20000000f00 */
[----:B--2---:R-:W-:Y:S01]  /*f610*/  IMAD.MOV.U32 R3, RZ, RZ, R6 ;  /* 0x000000ffff037224 */ /* 0x004fe200078e0006 */
[----:B------:R0:W1:Y:S01]  /*f620*/  SHFL.IDX PT, R14, R17, 0x3, 0x1c1f ;  /* 0x007c1f00110e7f89 */ /* 0x00006200000e0000 */
[----:B------:R-:W-:Y:S02]  /*f630*/  MOV R6, RZ ;  /* 0x000000ff00067202 */ /* 0x000fe40000000f00 */
[----:B------:R-:W-:-:S05]  /*f640*/  IMAD.WIDE.U32 R2, R9, 0x2, R2 ;  /* 0x0000000209027825 */ /* 0x000fca00078e0002 */
[----:B------:R-:W-:Y:S01]  /*f650*/  LDGSTS.E.BYPASS.LTC128B.128 [R4+0xc00], desc[UR36][R2.64], !P3 ;  /* 0x00c0000002047fae */ /* 0x000fe2000d901d64 */
[----:B------:R-:W-:-:S03]  /*f660*/  ISETP.LT.OR P3, PT, R5, 0x41, P2 ;  /* 0x000000410500780c */ /* 0x000fc60001761670 */
[----:B------:R-:W-:Y:S01]  /*f670*/  LDGSTS.E.BYPASS.LTC128B.128 [R4+0x2c00], desc[UR36][R2.64+0x40], !P4 ;  /* 0x02c0004002047fae */ /* 0x000fe2000e101d64 */
[----:B------:R-:W-:-:S03]  /*f680*/  ISETP.LT.OR P4, PT, R5, 0x41, P1 ;  /* 0x000000410500780c */ /* 0x000fc60000f81670 */
[----:B------:R3:W-:Y:S01]  /*f690*/  LDGSTS.E.BYPASS.LTC128B.128 [R4+0x4c00], desc[UR36][R2.64+0x80], !P5 ;  /* 0x04c0008002047fae */ /* 0x0007e2000e901d64 */
[----:B------:R-:W-:Y:S01]  /*f6a0*/  ISETP.LT.OR P5, PT, R5, 0x41, P0 ;  /* 0x000000410500780c */ /* 0x000fe200007a1670 */
[----:B---3--:R-:W-:Y:S02]  /*f6b0*/  IMAD.MOV.U32 R2, RZ, RZ, R8 ;  /* 0x000000ffff027224 */ /* 0x008fe400078e0008 */
[----:B----4-:R-:W-:Y:S02]  /*f6c0*/  IMAD.MOV.U32 R3, RZ, RZ, R7 ;  /* 0x000000ffff037224 */ /* 0x010fe400078e0007 */
[----:B------:R-:W-:-:S05]  /*f6d0*/  IMAD.WIDE.U32 R2, R9, 0x2, R2 ;  /* 0x0000000209027825 */ /* 0x000fca00078e0002 */
[----:B------:R0:W-:Y:S04]  /*f6e0*/  LDGSTS.E.BYPASS.LTC128B.128 [R4+0x1400], desc[UR36][R2.64], !P3 ;  /* 0x0140000002047fae */ /* 0x0001e8000d901d64 */
[----:B------:R0:W-:Y:S04]  /*f6f0*/  LDGSTS.E.BYPASS.LTC128B.128 [R4+0x3400], desc[UR36][R2.64+0x40], !P4 ;  /* 0x0340004002047fae */ /* 0x0001e8000e101d64 */
[----:B-1----:R0:W-:Y:S02]  /*f700*/  LDGSTS.E.BYPASS.LTC128B.128 [R4+0x5400], desc[UR36][R2.64+0x80], !P5 ;  /* 0x0540008002047fae */ /* 0x0021e4000e901d64 */
.L_x_2057:
        /* <DEDUP_REMOVED lines=14> */
.L_x_1985:
        /* <DEDUP_REMOVED lines=10> */
.L_x_1986:
[----:B0-----:R-:W-:Y:S01]  /*f890*/  VIADD R2, R21, 0x1 ;  /* 0x0000000115027836 */ /* 0x001fe20000000000 */
[----:B------:R0:W-:Y:S04]  /*f8a0*/  SYNCS.ARRIVE.TRANS64.A1T0 RZ, [R0+URZ+0x2d850], RZ ;  /* 0x02d850ff00ff79a7 */ /* 0x0001e8000810003f */
[----:B------:R-:W-:-:S04]  /*f8b0*/  ISETP.NE.AND P0, PT, R2, 0x2, PT ;  /* 0x000000020200780c */ /* 0x000fc80003f05270 */
[----:B------:R-:W-:Y:S02]  /*f8c0*/  SEL R3, RZ, 0x1, P0 ;  /* 0x00000001ff037807 */ /* 0x000fe40000000000 */
[----:B------:R-:W-:Y:S02]  /*f8d0*/  SEL R2, R2, RZ, P0 ;  /* 0x000000ff02027207 */ /* 0x000fe40000000000 */
[----:B0-----:R-:W-:-:S07]  /*f8e0*/  LOP3.LUT R0, R24, R3, RZ, 0x3c, !PT ;  /* 0x0000000318007212 */ /* 0x001fce00078e3cff */
.L_x_1952:
[----:B------:R-:W0:Y:S01]  /*f8f0*/  S2R R4, SR_CgaCtaId ;  /* 0x0000000000047919 */ /* 0x000e220000008800 */
[----:B------:R-:W-:Y:S02]  /*f900*/  MOV R3, 0x400 ;  /* 0x0000040000037802 */ /* 0x000fe40000000f00 */
[----:B------:R-:W-:Y:S02]  /*f910*/  SHF.L.U32 R6, R6, 0x1f, RZ ;  /* 0x0000001f06067819 */ /* 0x000fe400000006ff */
[----:B0-----:R-:W-:-:S04]  /*f920*/  LEA R7, R4, R3, 0x18 ;  /* 0x0000000304077211 */ /* 0x001fc800078ec0ff */
[----:B------:R-:W0:Y:S02]  /*f930*/  SYNCS.PHASECHK.TRANS64.TRYWAIT P0, [R7+URZ+0x2d820], R6 ;  /* 0x02d82006070075a7 */ /* 0x000e24000800017f */
[----:B0-----:R-:W-:Y:S05]  /*f940*/  @!P0 BRA `(.L_x_1987) ;  /* 0x00000024006c8947 */ /* 0x001fea0003800000 */
.L_x_2058:
[----:B------:R-:W-:-:S03]  /*f950*/  UMOV UR4, 0xffffffff ;  /* 0xffffffff00047882 */ /* 0x000fc60000000000 */
[----:B------:R-:W-:Y:S05]  /*f960*/  BRA.DIV UR4, `(.L_x_1988) ;  /* 0x0000002604787947 */ /* 0x000fea000b800000 */
[----:B------:R-:W1:Y:S02]  /*f970*/  S2R R3, SR_TID.X ;  /* 0x0000000000037919 */ /* 0x000e640000002100 */
[----:B-1----:R-:W-:-:S04]  /*f980*/  SHF.R.U32.HI R3, RZ, 0x5, R3 ;  /* 0x00000005ff037819 */ /* 0x002fc80000011603 */
[----:B------:R-:W-:-:S05]  /*f990*/  LOP3.LUT R3, R3, 0x3, RZ, 0xc0, !PT ;  /* 0x0000000303037812 */ /* 0x000fca00078ec0ff */
[----:B------:R1:W2:Y:S02]  /*f9a0*/  SHFL.IDX PT, R14, R3, RZ, 0x1f ;  /* 0x00001fff030e7589 */ /* 0x0002a400000e0000 */
.L_x_2061:
[----:B--2---:R-:W-:-:S13]  /*f9b0*/  ISETP.NE.AND P0, PT, R14, RZ, PT ;  /* 0x000000ff0e00720c */ /* 0x004fda0003f05270 */
[----:B------:R-:W-:Y:S05]  /*f9c0*/  @P0 BRA `(.L_x_1908) ;  /* 0x0000000000900947 */ /* 0x000fea0003800000 */
[----:B------:R-:W-:-:S03]  /*f9d0*/  UMOV UR4, 0xffffffff ;  /* 0xffffffff00047882 */ /* 0x000fc60000000000 */
[----:B------:R-:W-:Y:S05]  /*f9e0*/  BRA.DIV UR4, `(.L_x_1989) ;  /* 0x00000026048c7947 */ /* 0x000fea000b800000 */
[----:B------:R-:W-:-:S13]  /*f9f0*/  ELECT P6, URZ, PT ;  /* 0x00000000003f782f */ /* 0x000fda00038c0000 */
.L_x_2064:
[----:B------:R-:W-:Y:S05]  /*fa00*/  @!P6 BRA `(.L_x_1908) ;  /* 0x000000000080e947 */ /* 0x000fea0003800000 */
[----:B-1----:R-:W2:Y:S02]  /*fa10*/  LDL R3, [R1+0xc] ;  /* 0x00000c0001037983 */ /* 0x002ea40000100800 */
[----:B--2---:R-:W-:-:S13]  /*fa20*/  R2UR UR4, R3 ;  /* 0x00000000030472ca */ /* 0x004fda00000e0000 */
[----:B------:R-:W-:-:S06]  /*fa30*/  ULOP3.LUT UR4, UR4, 0x2, URZ, 0xfc, !UPT ;  /* 0x0000000204047892 */ /* 0x000fcc000f8efc3f */
[----:B------:R-:W-:-:S04]  /*fa40*/  MOV R3, UR4 ;  /* 0x0000000400037c02 */ /* 0x000fc80008000f00 */
[----:B------:R-:W-:-:S13]  /*fa50*/  ISETP.NE.AND P0, PT, R3, 0x3, PT ;  /* 0x000000030300780c */ /* 0x000fda0003f05270 */
[----:B------:R-:W-:Y:S05]  /*fa60*/  @!P0 BRA `(.L_x_1990) ;  /* 0x0000000000048947 */ /* 0x000fea0003800000 */
[----:B------:R-:W-:Y:S01]  /*fa70*/  BPT.TRAP 0x1 ;  /* 0x000000040000795c */ /* 0x000fe20000300000 */
.L_x_1990:
[----:B------:R-:W-:Y:S01]  /*fa80*/  IMAD R5, R2, 0x8, R7 ;  /* 0x0000000802057824 */ /* 0x000fe200078e0207 */
[----:B------:R-:W-:Y:S01]  /*fa90*/  SHF.L.U32 R4, R0, 0x1f, RZ ;  /* 0x0000001f00047819 */ /* 0x000fe200000006ff */
[----:B------:R-:W-:-:S03]  /*faa0*/  VIADD R2, R2, 0x1 ;  /* 0x0000000102027836 */ /* 0x000fc60000000000 */
[----:B------:R-:W1:Y:S02]  /*fab0*/  SYNCS.PHASECHK.TRANS64.TRYWAIT P1, [R5+URZ+0x2d840], R4 ;  /* 0x02d84004050075a7 */ /* 0x000e64000802017f */
[----:B------:R-:W-:-:S04]  /*fac0*/  ISETP.NE.AND P2, PT, R2, 0x2, PT ;  /* 0x000000020200780c */ /* 0x000fc80003f45270 */
[----:B------:R-:W-:Y:S01]  /*fad0*/  SEL R3, RZ, 0x1, P2 ;  /* 0x00000001ff037807 */ /* 0x000fe20001000000 */
[----:B-1----:R-:W-:Y:S08]  /*fae0*/  @!P1 BRA `(.L_x_1991) ;  /* 0x00000024006c9947 */ /* 0x002ff00003800000 */
.L_x_2065:
[----:B------:R-:W-:Y:S02]  /*faf0*/  SEL R2, R2, RZ, P2 ;  /* 0x000000ff02027207 */ /* 0x000fe40001000000 */
[----:B------:R-:W-:Y:S01]  /*fb00*/  LOP3.LUT R0, R0, R3, RZ, 0x3c, !PT ;  /* 0x0000000300007212 */ /* 0x000fe200078e3cff */
[----:B------:R-:W-:Y:S06]  /*fb10*/  @!P0 BRA `(.L_x_1992) ;  /* 0x0000000000048947 */ /* 0x000fec0003800000 */
[----:B------:R-:W-:Y:S01]  /*fb20*/  BPT.TRAP 0x1 ;  /* 0x000000040000795c */ /* 0x000fe20000300000 */
.L_x_1992:
[----:B------:R-:W-:Y:S01]  /*fb30*/  IMAD R3, R2, 0x8, R7 ;  /* 0x0000000802037824 */ /* 0x000fe200078e0207 */
[----:B------:R-:W-:-:S04]  /*fb40*/  SHF.L.U32 R0, R0, 0x1f, RZ ;  /* 0x0000001f00007819 */ /* 0x000fc800000006ff */
[----:B------:R-:W2:Y:S02]  /*fb50*/  SYNCS.PHASECHK.TRANS64.TRYWAIT P1, [R3+URZ+0x2d840], R0 ;  /* 0x02d84000030075a7 */ /* 0x000ea4000802017f */
[----:B--2---:R-:W-:Y:S05]  /*fb60*/  @!P1 BRA `(.L_x_1993) ;  /* 0x0000002400609947 */ /* 0x004fea0003800000 */
.L_x_2066:
[----:B------:R-:W-:Y:S05]  /*fb70*/  @!P0 BRA `(.L_x_1994) ;  /* 0x0000000000048947 */ /* 0x000fea0003800000 */
[----:B------:R-:W-:Y:S01]  /*fb80*/  BPT.TRAP 0x1 ;  /* 0x000000040000795c */ /* 0x000fe20000300000 */
.L_x_1994:
[----:B------:R-:W3:Y:S02]  /*fb90*/  SYNCS.PHASECHK.TRANS64.TRYWAIT P1, [R5+URZ+0x2d860], R4 ;  /* 0x02d86004050075a7 */ /* 0x000ee4000802017f */
[----:B---3--:R-:W-:Y:S05]  /*fba0*/  @!P1 BRA `(.L_x_1995) ;  /* 0x0000002400649947 */ /* 0x008fea0003800000 */
.L_x_2067:
[----:B------:R-:W-:Y:S05]  /*fbb0*/  @!P0 BRA `(.L_x_1996) ;  /* 0x0000000000048947 */ /* 0x000fea0003800000 */
[----:B------:R-:W-:Y:S01]  /*fbc0*/  BPT.TRAP 0x1 ;  /* 0x000000040000795c */ /* 0x000fe20000300000 */
.L_x_1996:
[----:B----4-:R4:W0:Y:S02]  /*fbd0*/  SYNCS.PHASECHK.TRANS64.TRYWAIT P0, [R3+URZ+0x2d860], R0 ;  /* 0x02d86000030075a7 */ /* 0x010824000800017f */
[----:B0-----:R-:W-:Y:S05]  /*fbe0*/  @!P0 NANOSLEEP.SYNCS 0x989680 ;  /* 0x009896800000895d */ /* 0x001fea0003900000 */
[----:B------:R-:W0:Y:S02]  /*fbf0*/  @!P0 SYNCS.PHASECHK.TRANS64 P0, [R3+URZ+0x2d860], R0 ;  /* 0x02d86000030085a7 */ /* 0x000e24000800007f */
[----:B0-----:R-:W-:Y:S05]  /*fc00*/  @!P0 BRA `(.L_x_1996) ;  /* 0xfffffffc00f08947 */ /* 0x001fea000383ffff */
.L_x_1908:
[----:B------:R-:W-:Y:S05]  /*fc10*/  BSYNC B6 ;  /* 0x0000000000067941 */ /* 0x000fea0003800000 */
.L_x_1905:
[----:B------:R-:W-:Y:S05]  /*fc20*/  EXIT ;  /* 0x000000000000794d */ /* 0x000fea0003800000 */
.L_x_1912:
[----:B0-----:R-:W-:-:S04]  /*fc30*/  MOV R5, UR38 ;  /* 0x0000002600057c02 */ /* 0x001fc80008000f00 */
[----:B------:R0:W1:Y:S03]  /*fc40*/  SYNCS.PHASECHK.TRANS64.TRYWAIT P0, [R5+URZ+0x2d800], R6 ;  /* 0x02d80006050075a7 */ /* 0x000066000800017f */
[----:B-1----:R-:W-:Y:S05]  /*fc50*/  @!P0 NANOSLEEP.SYNCS 0x989680 ;  /* 0x009896800000895d */ /* 0x002fea0003900000 */
[----:B------:R-:W1:Y:S02]  /*fc60*/  @!P0 SYNCS.PHASECHK.TRANS64 P0, [R5+URZ+0x2d800], R6 ;  /* 0x02d80006050085a7 */ /* 0x000e64000800007f */
[----:B-1----:R-:W-:Y:S05]  /*fc70*/  @!P0 BRA `(.L_x_1912) ;  /* 0xfffffffc00ec8947 */ /* 0x002fea000383ffff */
[----:B------:R-:W-:Y:S05]  /*fc80*/  BRA `(.L_x_1997) ;  /* 0xffffff1400e07947 */ /* 0x000fea000383ffff */
.L_x_1916:
[----:B-1----:R-:W-:-:S04]  /*fc90*/  IMAD.U32 R7, RZ, RZ, UR38 ;  /* 0x00000026ff077e24 */ /* 0x002fc8000f8e00ff */
[----:B------:R1:W2:Y:S03]  /*fca0*/  SYNCS.PHASECHK.TRANS64.TRYWAIT P1, [R7+URZ+0x2d830], R6 ;  /* 0x02d83006070075a7 */ /* 0x0002a6000802017f */
[----:B--2---:R-:W-:Y:S05]  /*fcb0*/  @!P1 NANOSLEEP.SYNCS 0x989680 ;  /* 0x009896800000995d */ /* 0x004fea0003900000 */
[----:B------:R-:W2:Y:S02]  /*fcc0*/  @!P1 SYNCS.PHASECHK.TRANS64 P1, [R7+URZ+0x2d830], R6 ;  /* 0x02d83006070095a7 */ /* 0x000ea4000802007f */
[----:B--2---:R-:W-:Y:S05]  /*fcd0*/  @!P1 BRA `(.L_x_1916) ;  /* 0xfffffffc00ec9947 */ /* 0x004fea000383ffff */
[----:B------:R-:W-:Y:S05]  /*fce0*/  BRA `(.L_x_1915) ;  /* 0xffffff1800187947 */ /* 0x000fea000383ffff */
.L_x_1922:
[----:B-1----:R-:W-:-:S04]  /*fcf0*/  IMAD.U32 R14, RZ, RZ, UR4 ;  /* 0x00000004ff0e7e24 */ /* 0x002fc8000f8e00ff */
[----:B------:R1:W2:Y:S03]  /*fd00*/  SYNCS.PHASECHK.TRANS64.TRYWAIT P1, [R14+URZ+0x2d830], R13 ;  /* 0x02d8300d0e0075a7 */ /* 0x0002a6000802017f */
[----:B--2---:R-:W-:Y:S05]  /*fd10*/  @!P1 NANOSLEEP.SYNCS 0x989680 ;  /* 0x009896800000995d */ /* 0x004fea0003900000 */
[----:B------:R-:W2:Y:S02]  /*fd20*/  @!P1 SYNCS.PHASECHK.TRANS64 P1, [R14+URZ+0x2d830], R13 ;  /* 0x02d8300d0e0095a7 */ /* 0x000ea4000802007f */
[----:B--2---:R-:W-:Y:S05]  /*fd30*/  @!P1 BRA `(.L_x_1922) ;  /* 0xfffffffc00ec9947 */ /* 0x004fea000383ffff */
[----:B------:R-:W-:Y:S05]  /*fd40*/  BRA `(.L_x_1919) ;  /* 0xffffff48000c7947 */ /* 0x000fea000383ffff */
.L_x_1926:
[----:B-1----:R-:W-:-:S04]  /*fd50*/  IMAD.U32 R14, RZ, RZ, UR10 ;  /* 0x0000000aff0e7e24 */ /* 0x002fc8000f8e00ff */
[----:B------:R1:W2:Y:S03]  /*fd60*/  SYNCS.PHASECHK.TRANS64.TRYWAIT P1, [R14+URZ+0x2d850], R13 ;  /* 0x02d8500d0e0075a7 */ /* 0x0002a6000802017f */
[----:B--2---:R-:W-:Y:S05]  /*fd70*/  @!P1 NANOSLEEP.SYNCS 0x989680 ;  /* 0x009896800000995d */ /* 0x004fea0003900000 */
[----:B------:R-:W2:Y:S02]  /*fd80*/  @!P1 SYNCS.PHASECHK.TRANS64 P1, [R14+URZ+0x2d850], R13 ;  /* 0x02d8500d0e0095a7 */ /* 0x000ea4000802007f */
[----:B--2---:R-:W-:Y:S05]  /*fd90*/  @!P1 BRA `(.L_x_1926) ;  /* 0xfffffffc00ec9947 */ /* 0x004fea000383ffff */
[----:B------:R-:W-:Y:S05]  /*fda0*/  BRA `(.L_x_1923) ;  /* 0xffffff4800c07947 */ /* 0x000fea000383ffff */
.L_x_1934:
[----:B-1----:R-:W-:-:S04]  /*fdb0*/  MOV R13, UR10 ;  /* 0x0000000a000d7c02 */ /* 0x002fc80008000f00 */
[----:B------:R1:W2:Y:S03]  /*fdc0*/  SYNCS.PHASECHK.TRANS64.TRYWAIT P1, [R13+URZ+0x2d830], R12 ;  /* 0x02d8300c0d0075a7 */ /* 0x0002a6000802017f */
[----:B--2---:R-:W-:Y:S05]  /*fdd0*/  @!P1 NANOSLEEP.SYNCS 0x989680 ;  /* 0x009896800000995d */ /* 0x004fea0003900000 */
[----:B------:R-:W2:Y:S02]  /*fde0*/  @!P1 SYNCS.PHASECHK.TRANS64 P1, [R13+URZ+0x2d830], R12 ;  /* 0x02d8300c0d0095a7 */ /* 0x000ea4000802007f */
[----:B--2---:R-:W-:Y:S05]  /*fdf0*/  @!P1 BRA `(.L_x_1934) ;  /* 0xfffffffc00ec9947 */ /* 0x004fea000383ffff */
[----:B------:R-:W-:Y:S05]  /*fe00*/  BRA `(.L_x_1931) ;  /* 0xffffff7c000c7947 */ /* 0x000fea000383ffff */
.L_x_1938:
[----:B-1----:R-:W-:-:S04]  /*fe10*/  IMAD.U32 R13, RZ, RZ, UR10 ;  /* 0x0000000aff0d7e24 */ /* 0x002fc8000f8e00ff */
[----:B------:R1:W2:Y:S03]  /*fe20*/  SYNCS.PHASECHK.TRANS64.TRYWAIT P1, [R13+URZ+0x2d850], R12 ;  /* 0x02d8500c0d0075a7 */ /* 0x0002a6000802017f */
[----:B--2---:R-:W-:Y:S05]  /*fe30*/  @!P1 NANOSLEEP.SYNCS 0x989680 ;  /* 0x009896800000995d */ /* 0x004fea0003900000 */
[----:B------:R-:W2:Y:S02]  /*fe40*/  @!P1 SYNCS.PHASECHK.TRANS64 P1, [R13+URZ+0x2d850], R12 ;  /* 0x02d8500c0d0095a7 */ /* 0x000ea4000802007f */
[----:B--2---:R-:W-:Y:S05]  /*fe50*/  @!P1 BRA `(.L_x_1938) ;  /* 0xfffffffc00ec9947 */ /* 0x004fea000383ffff */
[----:B------:R-:W-:Y:S05]  /*fe60*/  BRA `(.L_x_1935) ;  /* 0xffffff7c00ac7947 */ /* 0x000fea000383ffff */
.L_x_1945:
[----:B--23--:R-:W-:-:S04]  /*fe70*/  IMAD.U32 R5, RZ, RZ, UR5 ;  /* 0x00000005ff057e24 */ /* 0x00cfc8000f8e00ff */
[----:B------:R2:W3:Y:S03]  /*fe80*/  SYNCS.PHASECHK.TRANS64.TRYWAIT P1, [R5+URZ+0x2d850], R0 ;  /* 0x02d85000050075a7 */ /* 0x0004e6000802017f */
[----:B---3--:R-:W-:Y:S05]  /*fe90*/  @!P1 NANOSLEEP.SYNCS 0x989680 ;  /* 0x009896800000995d */ /* 0x008fea0003900000 */
[----:B------:R-:W3:Y:S02]  /*fea0*/  @!P1 SYNCS.PHASECHK.TRANS64 P1, [R5+URZ+0x2d850], R0 ;  /* 0x02d85000050095a7 */ /* 0x000ee4000802007f */
[----:B---3--:R-:W-:Y:S05]  /*feb0*/  @!P1 BRA `(.L_x_1945) ;  /* 0xfffffffc00ec9947 */ /* 0x008fea000383ffff */
[----:B------:R-:W-:Y:S05]  /*fec0*/  BRA `(.L_x_1944) ;  /* 0xffffffa000c07947 */ /* 0x000fea000383ffff */
.L_x_1957:
[----:B------:R-:W-:Y:S01]  /*fed0*/  IMAD.MOV.U32 R13, RZ, RZ, R18 ;  /* 0x000000ffff0d7224 */ /* 0x000fe200078e0012 */
[----:B------:R-:W-:Y:S01]  /*fee0*/  MOV R12, RZ ;  /* 0x000000ff000c7202 */ /* 0x000fe20000000f00 */
[----:B------:R-:W-:Y:S02]  /*fef0*/  IMAD.MOV.U32 R11, RZ, RZ, 0x1f ;  /* 0x0000001fff0b7424 */ /* 0x000fe400078e00ff */
[----:B------:R-:W-:-:S07]  /*ff00*/  IMAD.MOV.U32 R15, RZ, RZ, -0x1 ;  /* 0xffffffffff0f7424 */ /* 0x000fce00078e00ff */
[----:B-----5:R-:W-:Y:S05]  /*ff10*/  WARPSYNC.COLLECTIVE R15, `(.L_x_1998) ;  /* 0x000000000f087348 */ /* 0x020fea0003c00000 */
[----:B------:R0:W1:Y:S02]  /*ff20*/  SHFL.IDX P6, R14, R13, R12, R11 ;  /* 0x0000000c0d0e7389 */ /* 0x00006400000c000b */
[----:B01---5:R-:W-:Y:S01]  /*ff30*/  ENDCOLLECTIVE ;  /* 0x000000000000791b */ /* 0x023fe20003800000 */
.L_x_1998:
[----:B------:R-:W-:Y:S05]  /*ff40*/  BRA `(.L_x_1999) ;  /* 0xffffffd000047947 */ /* 0x000fea000383ffff */
.L_x_1959:
[----:B0-----:R-:W-:-:S04]  /*ff50*/  IMAD.U32 R3, RZ, RZ, UR46 ;  /* 0x0000002eff037e24 */ /* 0x001fc8000f8e00ff */
[----:B------:R0:W1:Y:S03]  /*ff60*/  SYNCS.PHASECHK.TRANS64.TRYWAIT P0, [R3+URZ+0x2d840], R10 ;  /* 0x02d8400a030075a7 */ /* 0x000066000800017f */
[----:B-1----:R-:W-:Y:S05]  /*ff70*/  @!P0 NANOSLEEP.SYNCS 0x989680 ;  /* 0x009896800000895d */ /* 0x002fea0003900000 */
[----:B------:R-:W1:Y:S02]  /*ff80*/  @!P0 SYNCS.PHASECHK.TRANS64 P0, [R3+URZ+0x2d840], R10 ;  /* 0x02d8400a030085a7 */ /* 0x000e64000800007f */
[----:B-1----:R-:W-:Y:S05]  /*ff90*/  @!P0 BRA `(.L_x_1959) ;  /* 0xfffffffc00ec8947 */ /* 0x002fea000383ffff */
[----:B------:R-:W-:Y:S05]  /*ffa0*/  BRA `(.L_x_2000) ;  /* 0xffffffd0008c7947 */ /* 0x000fea000383ffff */
.L_x_1960:
[----:B------:R-:W-:Y:S01]  /*ffb0*/  BSSY B0, `(.L_x_2001) ;  /* 0x0000008000007945 */ /* 0x000fe20003800000 */
[----:B------:R-:W-:Y:S01]  /*ffc0*/  MOV R13, R9 ;  /* 0x00000009000d7202 */ /* 0x000fe20000000f00 */
[----:B------:R-:W-:Y:S02]  /*ffd0*/  IMAD.MOV.U32 R12, RZ, RZ, RZ ;  /* 0x000000ffff0c7224 */ /* 0x000fe400078e00ff */
[----:B------:R-:W-:Y:S02]  /*ffe0*/  IMAD.MOV.U32 R11, RZ, RZ, 0x1c1f ;  /* 0x00001c1fff0b7424 */ /* 0x000fe400078e00ff */
[----:B------:R-:W-:-:S07]  /*fff0*/  IMAD.MOV.U32 R15, RZ, RZ, -0x1 ;  /* 0xffffffffff0f7424 */ /* 0x000fce00078e00ff */
[----:B------:R-:W-:Y:S05]  /*10000*/  WARPSYNC.COLLECTIVE R15, `(.L_x_2002) ;  /* 0x000000000f087348 */ /* 0x000fea0003c00000 */
[----:B------:R0:W1:Y:S02]  /*10010*/  SHFL.IDX P6, R14, R13, R12, R11 ;  /* 0x0000000c0d0e7389 */ /* 0x00006400000c000b */
[----:B01----:R-:W-:Y:S01]  /*10020*/  ENDCOLLECTIVE ;  /* 0x000000000000791b */ /* 0x003fe20003800000 */
.L_x_2002:
[----:B------:R-:W-:Y:S05]  /*10030*/  BSYNC B0 ;  /* 0x0000000000007941 */ /* 0x000fea0003800000 */
.L_x_2001:
[----:B------:R-:W-:Y:S01]  /*10040*/  IMAD.MOV.U32 R13, RZ, RZ, R0 ;  /* 0x000000ffff0d7224 */ /* 0x000fe200078e0000 */
[----:B------:R-:W-:Y:S01]  /*10050*/  MOV R15, 0xffffffff ;  /* 0xffffffff000f7802 */ /* 0x000fe20000000f00 */
[----:B------:R-:W-:Y:S01]  /*10060*/  IMAD.MOV.U32 R12, RZ, RZ, RZ ;  /* 0x000000ffff0c7224 */ /* 0x000fe200078e00ff */
[----:B------:R-:W-:Y:S01]  /*10070*/  MOV R6, R14 ;  /* 0x0000000e00067202 */ /* 0x000fe20000000f00 */
[----:B------:R-:W-:Y:S01]  /*10080*/  IMAD.MOV.U32 R11, RZ, RZ, 0x1c1f ;  /* 0x00001c1fff0b7424 */ /* 0x000fe200078e00ff */
[----:B------:R-:W0:Y:S03]  /*10090*/  S2R R21, SR_TID.X ;  /* 0x0000000000157919 */ /* 0x000e260000002100 */
[----:B------:R-:W-:-:S07]  /*100a0*/  IMAD.MOV.U32 R7, RZ, RZ, R6 ;  /* 0x000000ffff077224 */ /* 0x000fce00078e0006 */
[----:B0-----:R-:W-:Y:S05]  /*100b0*/  WARPSYNC.COLLECTIVE R15, `(.L_x_2003) ;  /* 0x000000000f087348 */ /* 0x001fea0003c00000 */
[----:B------:R1:W2:Y:S02]  /*100c0*/  SHFL.IDX P6, R14, R13, R12, R11 ;  /* 0x0000000c0d0e7389 */ /* 0x0002a400000c000b */
[----:B012---:R-:W-:Y:S01]  /*100d0*/  ENDCOLLECTIVE ;  /* 0x000000000000791b */ /* 0x007fe20003800000 */
.L_x_2003:
[----:B------:R-:W-:Y:S01]  /*100e0*/  MOV R13, R9 ;  /* 0x00000009000d7202 */ /* 0x000fe20000000f00 */
[----:B------:R-:W-:Y:S02]  /*100f0*/  IMAD.MOV.U32 R12, RZ, RZ, 0x1 ;  /* 0x00000001ff0c7424 */ /* 0x000fe400078e00ff */
[----:B------:R-:W-:-:S07]  /*10100*/  IMAD.MOV.U32 R6, RZ, RZ, R14 ;  /* 0x000000ffff067224 */ /* 0x000fce00078e000e */
[----:B------:R-:W-:Y:S05]  /*10110*/  WARPSYNC.COLLECTIVE R15, `(.L_x_2004) ;  /* 0x000000000f087348 */ /* 0x000fea0003c00000 */
[----:B------:R0:W1:Y:S02]  /*10120*/  SHFL.IDX P6, R14, R13, R12, R11 ;  /* 0x0000000c0d0e7389 */ /* 0x00006400000c000b */
[----:B01----:R-:W-:Y:S01]  /*10130*/  ENDCOLLECTIVE ;  /* 0x000000000000791b */ /* 0x003fe20003800000 */
.L_x_2004:
[----:B------:R-:W-:Y:S01]  /*10140*/  IMAD.SHL.U32 R27, R21, 0x8, RZ ;  /* 0x00000008151b7824 */ /* 0x000fe200078e00ff */
[----:B------:R-:W-:-:S04]  /*10150*/  @P0 LEA R21, R28, UR46, 0x1 ;  /* 0x0000002e1c150c11 */ /* 0x000fc8000f8e08ff */
[----:B------:R-:W-:-:S05]  /*10160*/  LOP3.LUT R27, R27, 0x18, RZ, 0xc0, !PT ;  /* 0x000000181b1b7812 */ /* 0x000fca00078ec0ff */
[----:B------:R-:W-:-:S04]  /*10170*/  @P0 IMAD.WIDE.U32 R6, R27, 0x2, R6 ;  /* 0x000000021b060825 */ /* 0x000fc800078e0006 */
[----:B------:R-:W-:Y:S01]  /*10180*/  IMAD.MOV.U32 R13, RZ, RZ, R0 ;  /* 0x000000ffff0d7224 */ /* 0x000fe200078e0000 */
[----:B------:R-:W-:Y:S01]  /*10190*/  @!PT LDS RZ, [RZ] ;  /* 0x00000000fffff984 */ /* 0x000fe20000000800 */
[----:B------:R-:W-:Y:S01]  /*101a0*/  @!PT LDS RZ, [RZ] ;  /* 0x00000000fffff984 */ /* 0x000fe20000000800 */
[----:B------:R-:W-:Y:S01]  /*101b0*/  @!PT LDS RZ, [RZ] ;  /* 0x00000000fffff984 */ /* 0x000fe20000000800 */
[----:B------:R0:W-:Y:S04]  /*101c0*/  @P0 LDGSTS.E.BYPASS.LTC128B.128 [R21+0x15400], desc[UR36][R6.64], !P4 ;  /* 0x1540000006150fae */ /* 0x0001e8000e101d64 */
[----:B------:R0:W-:Y:S01]  /*101d0*/  @P0 LDGSTS.E.BYPASS.LTC128B.128 [R21+0x17400], desc[UR36][R6.64+0x40], !P3 ;  /* 0x1740004006150fae */ /* 0x0001e2000d901d64 */
[----:B------:R-:W-:-:S03]  /*101e0*/  IMAD.MOV.U32 R4, RZ, RZ, R14 ;  /* 0x000000ffff047224 */ /* 0x000fc600078e000e */
[----:B------:R0:W-:Y:S01]  /*101f0*/  @P0 LDGSTS.E.BYPASS.LTC128B.128 [R21+0x19400], desc[UR36][R6.64+0x80], !P2 ;  /* 0x1940008006150fae */ /* 0x0001e2000d101d64 */
[----:B------:R-:W-:-:S13]  /*10200*/  ISETP.GE.AND P0, PT, R8, 0x21, PT ;  /* 0x000000210800780c */ /* 0x000fda0003f06270 */
[----:B0-----:R-:W-:Y:S05]  /*10210*/  WARPSYNC.COLLECTIVE R15, `(.L_x_2005) ;  /* 0x000000000f087348 */ /* 0x001fea0003c00000 */
[----:B------:R1:W2:Y:S02]  /*10220*/  SHFL.IDX P6, R14, R13, R12, R11 ;  /* 0x0000000c0d0e7389 */ /* 0x0002a400000c000b */
[----:B012---:R-:W-:Y:S01]  /*10230*/  ENDCOLLECTIVE ;  /* 0x000000000000791b */ /* 0x007fe20003800000 */
.L_x_2005:
[----:B------:R-:W-:Y:S01]  /*10240*/  @P0 LEA R25, R28, UR46, 0x1 ;  /* 0x0000002e1c190c11 */ /* 0x000fe2000f8e08ff */
[----:B------:R-:W-:Y:S02]  /*10250*/  IMAD.MOV.U32 R13, RZ, RZ, R9 ;  /* 0x000000ffff0d7224 */ /* 0x000fe400078e0009 */
[----:B------:R-:W-:Y:S01]  /*10260*/  IMAD.MOV.U32 R12, RZ, RZ, 0x2 ;  /* 0x00000002ff0c7424 */ /* 0x000fe200078e00ff */
[----:B------:R-:W-:-:S07]  /*10270*/  MOV R5, R14 ;  /* 0x0000000e00057202 */ /* 0x000fce0000000f00 */
[----:B------:R-:W-:Y:S05]  /*10280*/  WARPSYNC.COLLECTIVE R15, `(.L_x_2006) ;  /* 0x000000000f087348 */ /* 0x000fea0003c00000 */
[----:B------:R0:W1:Y:S02]  /*10290*/  SHFL.IDX P6, R14, R13, R12, R11 ;  /* 0x0000000c0d0e7389 */ /* 0x00006400000c000b */
[----:B01----:R-:W-:Y:S01]  /*102a0*/  ENDCOLLECTIVE ;  /* 0x000000000000791b */ /* 0x003fe20003800000 */
.L_x_2006:
[----:B------:R-:W-:-:S04]  /*102b0*/  LOP3.LUT R5, R5, R4, RZ, 0x3c, !PT ;  /* 0x0000000405057212 */ /* 0x000fc800078e3cff */
[----:B------:R-:W-:-:S04]  /*102c0*/  LOP3.LUT R4, R5, R4, RZ, 0x3c, !PT ;  /* 0x0000000405047212 */ /* 0x000fc800078e3cff */
[----:B------:R-:W-:Y:S02]  /*102d0*/  LOP3.LUT R5, R5, R4, RZ, 0x3c, !PT ;  /* 0x0000000405057212 */ /* 0x000fe400078e3cff */
[----:B------:R-:W-:Y:S01]  /*102e0*/  MOV R13, R0 ;  /* 0x00000000000d7202 */ /* 0x000fe20000000f00 */
        /* <DEDUP_REMOVED lines=10> */
.L_x_2007:
        /* <DEDUP_REMOVED lines=11> */
.L_x_2008:
        /* <DEDUP_REMOVED lines=16> */
.L_x_2009:
[----:B------:R-:W-:Y:S05]  /*10540*/  BRA `(.L_x_2010) ;  /* 0xffffffd000547947 */ /* 0x000fea000383ffff */
.L_x_1963:
[----:B------:R-:W-:Y:S01]  /*10550*/  IMAD.MOV.U32 R13, RZ, RZ, R9 ;  /* 0x000000ffff0d7224 */ /* 0x000fe200078e0009 */
[----:B------:R-:W-:Y:S01]  /*10560*/  MOV R11, 0x1c1f ;  /* 0x00001c1f000b7802 */ /* 0x000fe20000000f00 */
[----:B------:R-:W-:Y:S01]  /*10570*/  IMAD.MOV.U32 R12, RZ, RZ, RZ ;  /* 0x000000ffff0c7224 */ /* 0x000fe200078e00ff */
[----:B------:R-:W-:Y:S01]  /*10580*/  MOV R0, UR48 ;  /* 0x0000003000007c02 */ /* 0x000fe20008000f00 */
[----:B------:R-:W-:Y:S02]  /*10590*/  IMAD.MOV.U32 R15, RZ, RZ, -0x1 ;  /* 0xffffffffff0f7424 */ /* 0x000fe400078e00ff */
[----:B------:R-:W-:Y:S02]  /*105a0*/  IMAD.MOV.U32 R24, RZ, RZ, 0x1 ;  /* 0x00000001ff187424 */ /* 0x000fe400078e00ff */
[----:B------:R-:W-:-:S07]  /*105b0*/  IMAD R0, R0, 0xc0, R21 ;  /* 0x000000c000007824 */ /* 0x000fce00078e0215 */
[----:B------:R-:W-:Y:S05]  /*105c0*/  WARPSYNC.COLLECTIVE R15, `(.L_x_2011) ;  /* 0x000000000f087348 */ /* 0x000fea0003c00000 */
[----:B------:R0:W1:Y:S02]  /*105d0*/  SHFL.IDX P6, R14, R13, R12, R11 ;  /* 0x0000000c0d0e7389 */ /* 0x00006400000c000b */
[----:B01----:R-:W-:Y:S01]  /*105e0*/  ENDCOLLECTIVE ;  /* 0x000000000000791b */ /* 0x003fe20003800000 */
.L_x_2011:
[----:B------:R-:W-:Y:S02]  /*105f0*/  VIADD R5, R0, 0x20 ;  /* 0x0000002000057836 */ /* 0x000fe40000000000 */
[----:B------:R-:W-:Y:S02]  /*10600*/  IMAD.MOV.U32 R13, RZ, RZ, R7 ;  /* 0x000000ffff0d7224 */ /* 0x000fe400078e0007 */
[----:B------:R-:W-:-:S07]  /*10610*/  IMAD.MOV.U32 R2, RZ, RZ, R14 ;  /* 0x000000ffff027224 */ /* 0x000fce00078e000e */
[----:B------:R-:W-:Y:S05]  /*10620*/  WARPSYNC.COLLECTIVE R15, `(.L_x_2012) ;  /* 0x000000000f087348 */ /* 0x000fea0003c00000 */
[----:B------:R0:W1:Y:S02]  /*10630*/  SHFL.IDX P6, R14, R13, R12, R11 ;  /* 0x0000000c0d0e7389 */ /* 0x00006400000c000b */
[----:B01----:R-:W-:Y:S01]  /*10640*/  ENDCOLLECTIVE ;  /* 0x000000000000791b */ /* 0x003fe20003800000 */
.L_x_2012:
[----:B------:R-:W-:Y:S01]  /*10650*/  ULDC UR4, c[0x0][0x288] ;  /* 0x0000a20000047ab9 */ /* 0x000fe20000000800 */
[----:B------:R-:W-:Y:S02]  /*10660*/  IMAD.MOV.U32 R3, RZ, RZ, R2 ;  /* 0x000000ffff037224 */ /* 0x000fe400078e0002 */
[----:B------:R-:W-:-:S05]  /*10670*/  IMAD R6, R20, UR4, RZ ;  /* 0x0000000414067c24 */ /* 0x000fca000f8e02ff */
[----:B------:R-:W-:Y:S02]  /*10680*/  ISETP.GE.AND P2, PT, R0, R6, PT ;  /* 0x000000060000720c */ /* 0x000fe40003f46270 */
[----:B------:R-:W-:Y:S01]  /*10690*/  MOV R13, R9 ;  /* 0x00000009000d7202 */ /* 0x000fe20000000f00 */
[----:B------:R-:W-:-:S10]  /*106a0*/  IMAD.MOV.U32 R12, RZ, RZ, 0x1 ;  /* 0x00000001ff0c7424 */ /* 0x000fd400078e00ff */
[----:B------:R-:W-:Y:S01]  /*106b0*/  @!P2 LEA R21, R28, UR46, 0x1 ;  /* 0x0000002e1c15ac11 */ /* 0x000fe2000f8e08ff */
[----:B------:R-:W-:-:S07]  /*106c0*/  IMAD.MOV.U32 R2, RZ, RZ, R14 ;  /* 0x000000ffff027224 */ /* 0x000fce00078e000e */
[----:B------:R-:W-:Y:S05]  /*106d0*/  WARPSYNC.COLLECTIVE R15, `(.L_x_2013) ;  /* 0x000000000f087348 */ /* 0x000fea0003c00000 */
[----:B------:R0:W1:Y:S02]  /*106e0*/  SHFL.IDX P6, R14, R13, R12, R11 ;  /* 0x0000000c0d0e7389 */ /* 0x00006400000c000b */
[----:B01----:R-:W-:Y:S01]  /*106f0*/  ENDCOLLECTIVE ;  /* 0x000000000000791b */ /* 0x003fe20003800000 */
.L_x_2013:
        /* <DEDUP_REMOVED lines=13> */
.L_x_2014:
[----:B------:R-:W-:Y:S01]  /*107d0*/  VIADD R3, R0, 0x40 ;  /* 0x0000004000037836 */ /* 0x000fe20000000000 */
[----:B------:R-:W-:Y:S02]  /*107e0*/  MOV R5, R4 ;  /* 0x0000000400057202 */ /* 0x000fe40000000f00 */
[----:B------:R-:W-:Y:S01]  /*107f0*/  @!P2 LEA R25, R28, UR46, 0x1 ;  /* 0x0000002e1c19ac11 */ /* 0x000fe2000f8e08ff */
[----:B------:R-:W-:Y:S01]  /*10800*/  IMAD.MOV.U32 R13, RZ, RZ, R9 ;  /* 0x000000ffff0d7224 */ /* 0x000fe200078e0009 */
[----:B------:R-:W-:Y:S01]  /*10810*/  MOV R12, 0x2 ;  /* 0x00000002000c7802 */ /* 0x000fe20000000f00 */
[----:B------:R-:W-:-:S07]  /*10820*/  IMAD.MOV.U32 R4, RZ, RZ, R14 ;  /* 0x000000ffff047224 */ /* 0x000fce00078e000e */
[----:B------:R-:W-:Y:S05]  /*10830*/  WARPSYNC.COLLECTIVE R15, `(.L_x_2015) ;  /* 0x000000000f087348 */ /* 0x000fea0003c00000 */
[----:B------:R0:W1:Y:S02]  /*10840*/  SHFL.IDX P6, R14, R13, R12, R11 ;  /* 0x0000000c0d0e7389 */ /* 0x00006400000c000b */
[----:B01----:R-:W-:Y:S01]  /*10850*/  ENDCOLLECTIVE ;  /* 0x000000000000791b */ /* 0x003fe20003800000 */
.L_x_2015:
        /* <DEDUP_REMOVED lines=13> */
.L_x_2016:
[----:B------:R-:W-:Y:S01]  /*10930*/  IMAD.MOV.U32 R3, RZ, RZ, R2 ;  /* 0x000000ffff037224 */ /* 0x000fe200078e0002 */
[----:B------:R-:W-:Y:S01]  /*10940*/  @!P2 LEA R21, R28, UR46, 0x1 ;  /* 0x0000002e1c15ac11 */ /* 0x000fe2000f8e08ff */
[----:B------:R-:W-:Y:S02]  /*10950*/  IMAD.MOV.U32 R13, RZ, RZ, R9 ;  /* 0x000000ffff0d7224 */ /* 0x000fe400078e0009 */
[----:B------:R-:W-:Y:S01]  /*10960*/  IMAD.MOV.U32 R12, RZ, RZ, 0x3 ;  /* 0x00000003ff0c7424 */ /* 0x000fe200078e00ff */
[----:B------:R-:W-:-:S07]  /*10970*/  MOV R2, R14 ;  /* 0x0000000e00027202 */ /* 0x000fce0000000f00 */
[----:B------:R-:W-:Y:S05]  /*10980*/  WARPSYNC.COLLECTIVE R15, `(.L_x_2017) ;  /* 0x000000000f087348 */ /* 0x000fea0003c00000 */
[----:B------:R0:W1:Y:S02]  /*10990*/  SHFL.IDX P6, R14, R13, R12, R11 ;  /* 0x0000000c0d0e7389 */ /* 0x00006400000c000b */
[----:B01----:R-:W-:Y:S01]  /*109a0*/  ENDCOLLECTIVE ;  /* 0x000000000000791b */ /* 0x003fe20003800000 */
.L_x_2017:
[----:B------:R-:W-:-:S05]  /*109b0*/  @!P2 IMAD.WIDE.U32 R2, R27, 0x2, R2 ;  /* 0x000000021b02a825 */ /* 0x000fca00078e0002 */
[----:B------:R-:W-:Y:S01]  /*109c0*/  @!PT LDS RZ, [RZ] ;  /* 0x00000000fffff984 */ /* 0x000fe20000000800 */
[----:B------:R-:W-:Y:S01]  /*109d0*/  @!PT LDS RZ, [RZ] ;  /* 0x00000000fffff984 */ /* 0x000fe20000000800 */
[----:B------:R-:W-:Y:S01]  /*109e0*/  @!PT LDS RZ, [RZ] ;  /* 0x00000000fffff984 */ /* 0x000fe20000000800 */
[----:B------:R0:W-:Y:S04]  /*109f0*/  @!P2 LDGSTS.E.BYPASS.LTC128B.128 [R21+0xd400], desc[UR36][R2.64], !P3 ;  /* 0x0d4000000215afae */ /* 0x0001e8000d901d64 */
[----:B------:R0:W-:Y:S01]  /*10a00*/  @!P2 LDGSTS.E.BYPASS.LTC128B.128 [R21+0x10400], desc[UR36][R2.64+0x40], !P0 ;  /* 0x104000400215afae */ /* 0x0001e2000c101d64 */
[----:B------:R-:W-:-:S03]  /*10a10*/  MOV R13, R7 ;  /* 0x00000007000d7202 */ /* 0x000fc60000000f00 */
[----:B------:R0:W-:Y:S01]  /*10a20*/  @!P2 LDGSTS.E.BYPASS.LTC128B.128 [R21+0x13400], desc[UR36][R2.64+0x80], !P1 ;  /* 0x134000800215afae */ /* 0x0001e2000c901d64 */
[----:B------:R-:W-:-:S07]  /*10a30*/  IMAD.MOV.U32 R5, RZ, RZ, R14 ;  /* 0x000000ffff057224 */ /* 0x000fce00078e000e */
[----:B0-----:R-:W-:Y:S05]  /*10a40*/  WARPSYNC.COLLECTIVE R15, `(.L_x_2018) ;  /* 0x000000000f087348 */ /* 0x001fea0003c00000 */
[----:B------:R1:W2:Y:S02]  /*10a50*/  SHFL.IDX P6, R14, R13, R12, R11 ;  /* 0x0000000c0d0e7389 */ /* 0x0002a400000c000b */
[----:B012---:R-:W-:Y:S01]  /*10a60*/  ENDCOLLECTIVE ;  /* 0x000000000000791b */ /* 0x007fe20003800000 */
.L_x_2018:
[----:B------:R-:W-:-:S05]  /*10a70*/  VIADD R3, R0, 0x60 ;  /* 0x0000006000037836 */ /* 0x000fca0000000000 */
[----:B------:R-:W-:Y:S01]  /*10a80*/  ISETP.GE.AND P2, PT, R3, R6, PT ;  /* 0x000000060300720c */ /* 0x000fe20003f46270 */
[----:B------:R-:W-:Y:S01]  /*10a90*/  VIADD R3, R0, 0x80 ;  /* 0x0000008000037836 */ /* 0x000fe20000000000 */
[----:B------:R-:W-:Y:S01]  /*10aa0*/  MOV R13, R8 ;  /* 0x00000008000d7202 */ /* 0x000fe20000000f00 */
[----:B------:R-:W-:-:S10]  /*10ab0*/  IMAD.MOV.U32 R12, RZ, RZ, RZ ;  /* 0x000000ffff0c7224 */ /* 0x000fd400078e00ff */
[----:B------:R-:W-:Y:S01]  /*10ac0*/  @!P2 LEA R25, R28, UR46, 0x1 ;  /* 0x0000002e1c19ac11 */ /* 0x000fe2000f8e08ff */
[----:B------:R-:W-:-:S07]  /*10ad0*/  IMAD.MOV.U32 R4, RZ, RZ, R14 ;  /* 0x000000ffff047224 */ /* 0x000fce00078e000e */
[----:B------:R-:W-:Y:S05]  /*10ae0*/  WARPSYNC.COLLECTIVE R15, `(.L_x_2019) ;  /* 0x000000000f087348 */ /* 0x000fea0003c00000 */
[----:B------:R0:W1:Y:S02]  /*10af0*/  SHFL.IDX P6, R14, R13, R12, R11 ;  /* 0x0000000c0d0e7389 */ /* 0x00006400000c000b */
[----:B01----:R-:W-:Y:S01]  /*10b00*/  ENDCOLLECTIVE ;  /* 0x000000000000791b */ /* 0x003fe20003800000 */
.L_x_2019:
        /* <DEDUP_REMOVED lines=13> */
.L_x_2020:
[----:B------:R-:W-:Y:S01]  /*10be0*/  @!P2 LEA R7, R28, UR46, 0x1 ;  /* 0x0000002e1c07ac11 */ /* 0x000fe2000f8e08ff */
[----:B------:R-:W-:Y:S02]  /*10bf0*/  IMAD.MOV.U32 R13, RZ, RZ, R8 ;  /* 0x000000ffff0d7224 */ /* 0x000fe400078e0008 */
[----:B------:R-:W-:Y:S01]  /*10c00*/  IMAD.MOV.U32 R12, RZ, RZ, 0x1 ;  /* 0x00000001ff0c7424 */ /* 0x000fe200078e00ff */
[----:B------:R-:W-:-:S07]  /*10c10*/  MOV R2, R14 ;  /* 0x0000000e00027202 */ /* 0x000fce0000000f00 */
[----:B------:R-:W-:Y:S05]  /*10c20*/  WARPSYNC.COLLECTIVE R15, `(.L_x_2021) ;  /* 0x000000000f087348 */ /* 0x000fea0003c00000 */
[----:B------:R0:W1:Y:S02]  /*10c30*/  SHFL.IDX P6, R14, R13, R12, R11 ;  /* 0x0000000c0d0e7389 */ /* 0x00006400000c000b */
[----:B01----:R-:W-:Y:S01]  /*10c40*/  ENDCOLLECTIVE ;  /* 0x000000000000791b */ /* 0x003fe20003800000 */
.L_x_2021:
        /* <DEDUP_REMOVED lines=12> */
.L_x_2022:
[----:B------:R-:W-:Y:S05]  /*10d10*/  BRA `(.L_x_2023) ;  /* 0xffffffd400447947 */ /* 0x000fea000383ffff */
.L_x_1966:
[----:B0-----:R-:W-:-:S04]  /*10d20*/  IMAD.U32 R3, RZ, RZ, UR46 ;  /* 0x0000002eff037e24 */ /* 0x001fc8000f8e00ff */
[----:B------:R0:W1:Y:S03]  /*10d30*/  SYNCS.PHASECHK.TRANS64.TRYWAIT P1, [R3+URZ+0x2d820], R0 ;  /* 0x02d82000030075a7 */ /* 0x000066000802017f */
[----:B-1----:R-:W-:Y:S05]  /*10d40*/  @!P1 NANOSLEEP.SYNCS 0x989680 ;  /* 0x009896800000995d */ /* 0x002fea0003900000 */
[----:B------:R-:W1:Y:S02]  /*10d50*/  @!P1 SYNCS.PHASECHK.TRANS64 P1, [R3+URZ+0x2d820], R0 ;  /* 0x02d82000030095a7 */ /* 0x000e64000802007f */
[----:B-1----:R-:W-:Y:S05]  /*10d60*/  @!P1 BRA `(.L_x_1966) ;  /* 0xfffffffc00ec9947 */ /* 0x002fea000383ffff */
[----:B------:R-:W-:Y:S05]  /*10d70*/  BRA `(.L_x_2024) ;  /* 0xffffffd400947947 */ /* 0x000fea000383ffff */
.L_x_1970:
[----:B0-----:R0:W1:Y:S02]  /*10d80*/  SYNCS.PHASECHK.TRANS64.TRYWAIT P0, [R7+URZ+0x2d840], R2 ;  /* 0x02d84002070075a7 */ /* 0x001064000800017f */
[----:B-1----:R-:W-:Y:S05]  /*10d90*/  @!P0 NANOSLEEP.SYNCS 0x989680 ;  /* 0x009896800000895d */ /* 0x002fea0003900000 */
[----:B------:R-:W1:Y:S02]  /*10da0*/  @!P0 SYNCS.PHASECHK.TRANS64 P0, [R7+URZ+0x2d840], R2 ;  /* 0x02d84002070085a7 */ /* 0x000e64000800007f */
[----:B-1----:R-:W-:Y:S05]  /*10db0*/  @!P0 BRA `(.L_x_1970) ;  /* 0xfffffffc00f08947 */ /* 0x002fea000383ffff */
[----:B------:R-:W-:Y:S05]  /*10dc0*/  BRA `(.L_x_2025) ;  /* 0xffffffd800887947 */ /* 0x000fea000383ffff */
.L_x_1971:
[----:B------:R-:W-:Y:S01]  /*10dd0*/  BSSY B1, `(.L_x_2026) ;  /* 0x0000008000017945 */ /* 0x000fe20003800000 */
[----:B------:R-:W-:Y:S01]  /*10de0*/  IMAD.MOV.U32 R13, RZ, RZ, R19 ;  /* 0x000000ffff0d7224 */ /* 0x000fe200078e0013 */
[----:B------:R-:W-:Y:S01]  /*10df0*/  MOV R12, RZ ;  /* 0x000000ff000c7202 */ /* 0x000fe20000000f00 */
[----:B------:R-:W-:Y:S02]  /*10e00*/  IMAD.MOV.U32 R11, RZ, RZ, 0x1c1f ;  /* 0x00001c1fff0b7424 */ /* 0x000fe400078e00ff */
[----:B------:R-:W-:-:S07]  /*10e10*/  IMAD.MOV.U32 R15, RZ, RZ, -0x1 ;  /* 0xffffffffff0f7424 */ /* 0x000fce00078e00ff */
[----:B------:R-:W-:Y:S05]  /*10e20*/  WARPSYNC.COLLECTIVE R15, `(.L_x_2027) ;  /* 0x000000000f087348 */ /* 0x000fea0003c00000 */
[----:B------:R0:W1:Y:S02]  /*10e30*/  SHFL.IDX P6, R14, R13, R12, R11 ;  /* 0x0000000c0d0e7389 */ /* 0x00006400000c000b */
[----:B01----:R-:W-:Y:S01]  /*10e40*/  ENDCOLLECTIVE ;  /* 0x000000000000791b */ /* 0x003fe20003800000 */
.L_x_2027:
[----:B------:R-:W-:Y:S05]  /*10e50*/  BSYNC B1 ;  /* 0x0000000000017941 */ /* 0x000fea0003800000 */
.L_x_2026:
[----:B------:R-:W0:Y:S01]  /*10e60*/  S2R R27, SR_TID.X ;  /* 0x00000000001b7919 */ /* 0x000e220000002100 */
[----:B------:R-:W-:Y:S01]  /*10e70*/  MOV R13, R8 ;  /* 0x00000008000d7202 */ /* 0x000fe20000000f00 */
[----:B------:R-:W-:Y:S01]  /*10e80*/  IMAD.MOV.U32 R12, RZ, RZ, RZ ;  /* 0x000000ffff0c7224 */ /* 0x000fe200078e00ff */
[----:B------:R-:W-:Y:S01]  /*10e90*/  MOV R15, 0xffffffff ;  /* 0xffffffff000f7802 */ /* 0x000fe20000000f00 */
[----:B------:R-:W-:Y:S01]  /*10ea0*/  IMAD.MOV.U32 R11, RZ, RZ, 0x1c1f ;  /* 0x00001c1fff0b7424 */ /* 0x000fe200078e00ff */
[----:B------:R-:W-:Y:S01]  /*10eb0*/  LOP3.LUT R16, R16, 0xffffffdf, RZ, 0xc0, !PT ;  /* 0xffffffdf10107812 */ /* 0x000fe200078ec0ff */
[----:B------:R-:W-:Y:S01]  /*10ec0*/  IMAD.MOV.U32 R3, RZ, RZ, R14 ;  /* 0x000000ffff037224 */ /* 0x000fe200078e000e */
[----:B------:R-:W-:-:S07]  /*10ed0*/  LEA R9, R9, UR46, 0x1 ;  /* 0x0000002e09097c11 */ /* 0x000fce000f8e08ff */
[----:B0-----:R-:W-:Y:S05]  /*10ee0*/  WARPSYNC.COLLECTIVE R15, `(.L_x_2028) ;  /* 0x000000000f087348 */ /* 0x001fea0003c00000 */
[----:B------:R1:W2:Y:S02]  /*10ef0*/  SHFL.IDX P6, R14, R13, R12, R11 ;  /* 0x0000000c0d0e7389 */ /* 0x0002a400000c000b */
[----:B012---:R-:W-:Y:S01]  /*10f00*/  ENDCOLLECTIVE ;  /* 0x000000000000791b */ /* 0x007fe20003800000 */
.L_x_2028:
[----:B------:R-:W-:-:S04]  /*10f10*/  @P1 LOP3.LUT R16, R16, 0x20, RZ, 0xfc, !PT ;  /* 0x0000002010101812 */ /* 0x000fc800078efcff */
[----:B------:R-:W-:Y:S02]  /*10f20*/  LOP3.LUT P1, RZ, R16, 0x4, RZ, 0xc0, !PT ;  /* 0x0000000410ff7812 */ /* 0x000fe4000782c0ff */
[----:B------:R-:W-:Y:S01]  /*10f30*/  MOV R13, R19 ;  /* 0x00000013000d7202 */ /* 0x000fe20000000f00 */
[----:B------:R-:W-:Y:S02]  /*10f40*/  IMAD.MOV.U32 R12, RZ, RZ, 0x1 ;  /* 0x00000001ff0c7424 */ /* 0x000fe400078e00ff */
[----:B------:R-:W-:Y:S02]  /*10f50*/  IMAD.SHL.U32 R27, R27, 0x8, RZ ;  /* 0x000000081b1b7824 */ /* 0x000fe400078e00ff */
[----:B------:R-:W-:-:S07]  /*10f60*/  IMAD.MOV.U32 R2, RZ, RZ, R14 ;  /* 0x000000ffff027224 */ /* 0x000fce00078e000e */
[----:B------:R-:W-:Y:S05]  /*10f70*/  WARPSYNC.COLLECTIVE R15, `(.L_x_2029) ;  /* 0x000000000f087348 */ /* 0x000fea0003c00000 */
[----:B------:R0:W1:Y:S02]  /*10f80*/  SHFL.IDX P6, R14, R13, R12, R11 ;  /* 0x0000000c0d0e7389 */ /* 0x00006400000c000b */
[----:B01----:R-:W-:Y:S01]  /*10f90*/  ENDCOLLECTIVE ;  /* 0x000000000000791b */ /* 0x003fe20003800000 */
.L_x_2029:
[----:B------:R-:W-:-:S05]  /*10fa0*/  LOP3.LUT R27, R27, 0x18, RZ, 0xc0, !PT ;  /* 0x000000181b1b7812 */ /* 0x000fca00078ec0ff */
[----:B------:R-:W-:-:S05]  /*10fb0*/  IMAD.SHL.U32 R4, R27, 0x2, RZ ;  /* 0x000000021b047824 */ /* 0x000fca00078e00ff */
[----:B------:R-:W-:Y:S01]  /*10fc0*/  IADD3 R2, P0, R2, R4, RZ ;  /* 0x0000000402027210 */ /* 0x000fe20007f1e0ff */
[----:B------:R-:W-:-:S04]  /*10fd0*/  IMAD.MOV.U32 R13, RZ, RZ, R8 ;  /* 0x000000ffff0d7224 */ /* 0x000fc800078e0008 */
[----:B------:R-:W-:-:S05]  /*10fe0*/  IMAD.X R3, RZ, RZ, R3, P0 ;  /* 0x000000ffff037224 */ /* 0x000fca00000e0603 */
        /* <DEDUP_REMOVED lines=10> */
.L_x_2030:
[----:B------:R-:W-:Y:S02]  /*11090*/  IMAD.MOV.U32 R13, RZ, RZ, R19 ;  /* 0x000000ffff0d7224 */ /* 0x000fe400078e0013 */
[----:B------:R-:W-:Y:S01]  /*110a0*/  IMAD.MOV.U32 R12, RZ, RZ, 0x2 ;  /* 0x00000002ff0c7424 */ /* 0x000fe200078e00ff */
[----:B------:R-:W-:-:S07]  /*110b0*/  MOV R2, R14 ;  /* 0x0000000e00027202 */ /* 0x000fce0000000f00 */
[----:B------:R-:W-:Y:S05]  /*110c0*/  WARPSYNC.COLLECTIVE R15, `(.L_x_2031) ;  /* 0x000000000f087348 */ /* 0x000fea0003c00000 */
[----:B------:R0:W1:Y:S02]  /*110d0*/  SHFL.IDX P6, R14, R13, R12, R11 ;  /* 0x0000000c0d0e7389 */ /* 0x00006400000c000b */
[----:B01----:R-:W-:Y:S01]  /*110e0*/  ENDCOLLECTIVE ;  /* 0x000000000000791b */ /* 0x003fe20003800000 */
.L_x_2031:
        /* <DEDUP_REMOVED lines=13> */
.L_x_2032:
[----:B------:R-:W-:Y:S01]  /*111c0*/  MOV R13, R19 ;  /* 0x00000013000d7202 */ /* 0x000fe20000000f00 */
[----:B------:R-:W-:Y:S02]  /*111d0*/  IMAD.MOV.U32 R12, RZ, RZ, 0x3 ;  /* 0x00000003ff0c7424 */ /* 0x000fe400078e00ff */
[----:B------:R-:W-:-:S07]  /*111e0*/  IMAD.MOV.U32 R2, RZ, RZ, R14 ;  /* 0x000000ffff027224 */ /* 0x000fce00078e000e */
[----:B------:R-:W-:Y:S05]  /*111f0*/  WARPSYNC.COLLECTIVE R15, `(.L_x_2033) ;  /* 0x000000000f087348 */ /* 0x000fea0003c00000 */
[----:B------:R0:W1:Y:S02]  /*11200*/  SHFL.IDX P6, R14, R13, R12, R11 ;  /* 0x0000000c0d0e7389 */ /* 0x00006400000c000b */
[----:B01----:R-:W-:Y:S01]  /*11210*/  ENDCOLLECTIVE ;  /* 0x000000000000791b */ /* 0x003fe20003800000 */
.L_x_2033:
        /* <DEDUP_REMOVED lines=14> */
.L_x_2034:
[----:B------:R-:W-:Y:S01]  /*11300*/  MOV R2, R14 ;  /* 0x0000000e00027202 */ /* 0x000fe20000000f00 */
[----:B------:R-:W-:Y:S06]  /*11310*/  BRA `(.L_x_2035) ;  /* 0xffffffd800207947 */ /* 0x000fec000383ffff */
.L_x_1976:
[----:B-1----:R1:W2:Y:S02]  /*11320*/  SYNCS.PHASECHK.TRANS64.TRYWAIT P0, [R7+URZ+0x2d860], R2 ;  /* 0x02d86002070075a7 */ /* 0x0022a4000800017f */
[----:B--2---:R-:W-:Y:S05]  /*11330*/  @!P0 NANOSLEEP.SYNCS 0x989680 ;  /* 0x009896800000895d */ /* 0x004fea0003900000 */
[----:B------:R-:W2:Y:S02]  /*11340*/  @!P0 SYNCS.PHASECHK.TRANS64 P0, [R7+URZ+0x2d860], R2 ;  /* 0x02d86002070085a7 */ /* 0x000ea4000800007f */
[----:B--2---:R-:W-:Y:S05]  /*11350*/  @!P0 BRA `(.L_x_1976) ;  /* 0xfffffffc00f08947 */ /* 0x004fea000383ffff */
[----:B------:R-:W-:Y:S05]  /*11360*/  BRA `(.L_x_2036) ;  /* 0xffffffd800807947 */ /* 0x000fea000383ffff */
.L_x_1977:
[----:B------:R-:W-:Y:S01]  /*11370*/  BSSY B1, `(.L_x_2037) ;  /* 0x0000008000017945 */ /* 0x000fe20003800000 */
[----:B------:R-:W-:Y:S01]  /*11380*/  IMAD.MOV.U32 R13, RZ, RZ, R18 ;  /* 0x000000ffff0d7224 */ /* 0x000fe200078e0012 */
[----:B------:R-:W-:Y:S01]  /*11390*/  MOV R15, 0xffffffff ;  /* 0xffffffff000f7802 */ /* 0x000fe20000000f00 */
[----:B------:R-:W-:Y:S02]  /*113a0*/  IMAD.MOV.U32 R12, RZ, RZ, RZ ;  /* 0x000000ffff0c7224 */ /* 0x000fe400078e00ff */
[----:B------:R-:W-:-:S07]  /*113b0*/  IMAD.MOV.U32 R11, RZ, RZ, 0x1c1f ;  /* 0x00001c1fff0b7424 */ /* 0x000fce00078e00ff */
[----:B-1----:R-:W-:Y:S05]  /*113c0*/  WARPSYNC.COLLECTIVE R15, `(.L_x_2038) ;  /* 0x000000000f087348 */ /* 0x002fea0003c00000 */
[----:B------:R0:W2:Y:S02]  /*113d0*/  SHFL.IDX P6, R14, R13, R12, R11 ;  /* 0x0000000c0d0e7389 */ /* 0x0000a400000c000b */
[----:B012---:R-:W-:Y:S01]  /*113e0*/  ENDCOLLECTIVE ;  /* 0x000000000000791b */ /* 0x007fe20003800000 */
.L_x_2038:
[----:B------:R-:W-:Y:S05]  /*113f0*/  BSYNC B1 ;  /* 0x0000000000017941 */ /* 0x000fea0003800000 */
.L_x_2037:
[----:B------:R-:W-:Y:S01]  /*11400*/  IMAD.MOV.U32 R13, RZ, RZ, R17 ;  /* 0x000000ffff0d7224 */ /* 0x000fe200078e0011 */
[----:B------:R-:W-:Y:S01]  /*11410*/  MOV R11, 0x1c1f ;  /* 0x00001c1f000b7802 */ /* 0x000fe20000000f00 */
[----:B------:R-:W-:Y:S01]  /*11420*/  IMAD.MOV.U32 R12, RZ, RZ, RZ ;  /* 0x000000ffff0c7224 */ /* 0x000fe200078e00ff */
[----:B------:R-:W-:Y:S01]  /*11430*/  LEA R8, R8, UR46, 0x1 ;  /* 0x0000002e08087c11 */ /* 0x000fe2000f8e08ff */
[----:B------:R-:W-:Y:S02]  /*11440*/  IMAD.MOV.U32 R15, RZ, RZ, -0x1 ;  /* 0xffffffffff0f7424 */ /* 0x000fe400078e00ff */
[----:B------:R-:W-:-:S07]  /*11450*/  IMAD.MOV.U32 R3, RZ, RZ, R14 ;  /* 0x000000ffff037224 */ /* 0x000fce00078e000e */
[----:B------:R-:W-:Y:S05]  /*11460*/  WARPSYNC.COLLECTIVE R15, `(.L_x_2039) ;  /* 0x000000000f087348 */ /* 0x000fea0003c00000 */
[----:B------:R0:W1:Y:S02]  /*11470*/  SHFL.IDX P6, R14, R13, R12, R11 ;  /* 0x0000000c0d0e7389 */ /* 0x00006400000c000b */
[----:B01----:R-:W-:Y:S01]  /*11480*/  ENDCOLLECTIVE ;  /* 0x000000000000791b */ /* 0x003fe20003800000 */
.L_x_2039:
[----:B------:R-:W-:Y:S01]  /*11490*/  IMAD.MOV.U32 R13, RZ, RZ, R18 ;  /* 0x000000ffff0d7224 */ /* 0x000fe200078e0012 */
[----:B------:R-:W-:Y:S02]  /*114a0*/  MOV R12, 0x1 ;  /* 0x00000001000c7802 */ /* 0x000fe40000000f00 */
[----:B------:R-:W-:-:S13]  /*114b0*/  IADD3 R2, P0, R14, R4, RZ ;  /* 0x000000040e027210 */ /* 0x000fda0007f1e0ff */
[----:B------:R-:W-:Y:S05]  /*114c0*/  WARPSYNC.COLLECTIVE R15, `(.L_x_2040) ;  /* 0x000000000f087348 */ /* 0x000fea0003c00000 */
[----:B------:R0:W1:Y:S02]  /*114d0*/  SHFL.IDX P6, R14, R13, R12, R11 ;  /* 0x0000000c0d0e7389 */ /* 0x00006400000c000b */
[----:B01----:R-:W-:Y:S01]  /*114e0*/  ENDCOLLECTIVE ;  /* 0x000000000000791b */ /* 0x003fe20003800000 */
.L_x_2040:
        /* <DEDUP_REMOVED lines=15> */
.L_x_2041:
[----:B------:R-:W-:Y:S01]  /*115e0*/  MOV R13, R18 ;  /* 0x00000012000d7202 */ /* 0x000fe20000000f00 */
[----:B------:R-:W-:Y:S01]  /*115f0*/  IMAD.MOV.U32 R12, RZ, RZ, 0x2 ;  /* 0x00000002ff0c7424 */ /* 0x000fe200078e00ff */
[----:B------:R-:W-:-:S13]  /*11600*/  IADD3 R2, P0, R14, R4, RZ ;  /* 0x000000040e027210 */ /* 0x000fda0007f1e0ff */
[----:B------:R-:W-:Y:S05]  /*11610*/  WARPSYNC.COLLECTIVE R15, `(.L_x_2042) ;  /* 0x000000000f087348 */ /* 0x000fea0003c00000 */
[----:B------:R0:W1:Y:S02]  /*11620*/  SHFL.IDX P6, R14, R13, R12, R11 ;  /* 0x0000000c0d0e7389 */ /* 0x00006400000c000b */
[----:B01----:R-:W-:Y:S01]  /*11630*/  ENDCOLLECTIVE ;  /* 0x000000000000791b */ /* 0x003fe20003800000 */
.L_x_2042:
        /* <DEDUP_REMOVED lines=15> */
.L_x_2043:
[----:B------:R-:W-:Y:S02]  /*11730*/  IMAD.MOV.U32 R13, RZ, RZ, R18 ;  /* 0x000000ffff0d7224 */ /* 0x000fe400078e0012 */
[----:B------:R-:W-:Y:S01]  /*11740*/  IMAD.MOV.U32 R12, RZ, RZ, 0x3 ;  /* 0x00000003ff0c7424 */ /* 0x000fe200078e00ff */
[----:B------:R-:W-:-:S13]  /*11750*/  IADD3 R2, P0, R14, R4, RZ ;  /* 0x000000040e027210 */ /* 0x000fda0007f1e0ff */
[----:B------:R-:W-:Y:S05]  /*11760*/  WARPSYNC.COLLECTIVE R15, `(.L_x_2044) ;  /* 0x000000000f087348 */ /* 0x000fea0003c00000 */
[----:B------:R0:W1:Y:S02]  /*11770*/  SHFL.IDX P6, R14, R13, R12, R11 ;  /* 0x0000000c0d0e7389 */ /* 0x00006400000c000b */
[----:B01----:R-:W-:Y:S01]  /*11780*/  ENDCOLLECTIVE ;  /* 0x000000000000791b */ /* 0x003fe20003800000 */
.L_x_2044:
[----:B------:R-:W-:Y:S02]  /*11790*/  IADD3.X R3, RZ, R3, RZ, P0, !PT ;  /* 0x00000003ff037210 */ /* 0x000fe400007fe4ff */
        /* <DEDUP_REMOVED lines=11> */
.L_x_2045:
[----:B------:R-:W-:Y:S01]  /*11850*/  @!PT LDS RZ, [RZ] ;  /* 0x00000000fffff984 */ /* 0x000fe20000000800 */
[----:B------:R-:W-:Y:S01]  /*11860*/  @!PT LDS RZ, [RZ] ;  /* 0x00000000fffff984 */ /* 0x000fe20000000800 */
[----:B------:R-:W-:Y:S01]  /*11870*/  @!PT LDS RZ, [RZ] ;  /* 0x00000000fffff984 */ /* 0x000fe20000000800 */
[----:B------:R0:W-:Y:S01]  /*11880*/  LDGSTS.E.BYPASS.LTC128B.128 [R8+0x3400], desc[UR36][R2.64+0x40], !P0 ;  /* 0x0340004002087fae */ /* 0x0001e2000c101d64 */
[----:B------:R-:W-:-:S13]  /*11890*/  ISETP.LT.OR P0, PT, R0, 0x41, P1 ;  /* 0x000000410000780c */ /* 0x000fda0000f01670 */
[----:B------:R0:W-:Y:S01]  /*118a0*/  LDGSTS.E.BYPASS.LTC128B.128 [R8+0x5400], desc[UR36][R2.64+0x80], !P0 ;  /* 0x0540008002087fae */ /* 0x0001e2000c101d64 */
[----:B------:R-:W-:Y:S05]  /*118b0*/  BRA `(.L_x_2046) ;  /* 0xffffffd400c07947 */ /* 0x000fea000383ffff */
.L_x_1983:
[----:B0-----:R0:W1:Y:S02]  /*118c0*/  SYNCS.PHASECHK.TRANS64.TRYWAIT P0, [R0+URZ+0x2d860], R3 ;  /* 0x02d86003000075a7 */ /* 0x001064000800017f */
[----:B-1----:R-:W-:Y:S05]  /*118d0*/  @!P0 NANOSLEEP.SYNCS 0x989680 ;  /* 0x009896800000895d */ /* 0x002fea0003900000 */
[----:B------:R-:W1:Y:S02]  /*118e0*/  @!P0 SYNCS.PHASECHK.TRANS64 P0, [R0+URZ+0x2d860], R3 ;  /* 0x02d86003000085a7 */ /* 0x000e64000800007f */
[----:B-1----:R-:W-:Y:S05]  /*118f0*/  @!P0 BRA `(.L_x_1983) ;  /* 0xfffffffc00f08947 */ /* 0x002fea000383ffff */
[----:B------:R-:W-:Y:S05]  /*11900*/  BRA `(.L_x_2047) ;  /* 0xffffffd800bc7947 */ /* 0x000fea000383ffff */
.L_x_1984:
[----:B------:R-:W-:Y:S01]  /*11910*/  BSSY B0, `(.L_x_2048) ;  /* 0x0000008000007945 */ /* 0x000fe20003800000 */
[----:B------:R-:W-:Y:S01]  /*11920*/  IMAD.MOV.U32 R13, RZ, RZ, R18 ;  /* 0x000000ffff0d7224 */ /* 0x000fe200078e0012 */
[----:B------:R-:W-:Y:S01]  /*11930*/  MOV R15, 0xffffffff ;  /* 0xffffffff000f7802 */ /* 0x000fe20000000f00 */
[----:B------:R-:W-:Y:S02]  /*11940*/  IMAD.MOV.U32 R12, RZ, RZ, RZ ;  /* 0x000000ffff0c7224 */ /* 0x000fe400078e00ff */
[----:B------:R-:W-:-:S07]  /*11950*/  IMAD.MOV.U32 R11, RZ, RZ, 0x1c1f ;  /* 0x00001c1fff0b7424 */ /* 0x000fce00078e00ff */
[----:B0-----:R-:W-:Y:S05]  /*11960*/  WARPSYNC.COLLECTIVE R15, `(.L_x_2049) ;  /* 0x000000000f087348 */ /* 0x001fea0003c00000 */
[----:B------:R1:W2:Y:S02]  /*11970*/  SHFL.IDX P6, R14, R13, R12, R11 ;  /* 0x0000000c0d0e7389 */ /* 0x0002a400000c000b */
[----:B012---:R-:W-:Y:S01]  /*11980*/  ENDCOLLECTIVE ;  /* 0x000000000000791b */ /* 0x007fe20003800000 */
.L_x_2049:
[----:B------:R-:W-:Y:S05]  /*11990*/  BSYNC B0 ;  /* 0x0000000000007941 */ /* 0x000fea0003800000 */
.L_x_2048:
        /* <DEDUP_REMOVED lines=10> */
.L_x_2050:
[----:B------:R-:W-:Y:S02]  /*11a40*/  ULDC UR4, c[0x0][0x2f4] ;  /* 0x0000bd0000047ab9 */ /* 0x000fe40000000800 */
[----:B------:R-:W-:-:S04]  /*11a50*/  ISETP.GE.AND P2, PT, R9, UR4, PT ;  /* 0x0000000409007c0c */ /* 0x000fc8000bf46270 */
[----:B------:R-:W-:Y:S02]  /*11a60*/  ISETP.LT.OR P3, PT, R5, 0x1, P2 ;  /* 0x000000010500780c */ /* 0x000fe40001761670 */
[----:B------:R-:W-:Y:S01]  /*11a70*/  MOV R13, R18 ;  /* 0x00000012000d7202 */ /* 0x000fe20000000f00 */
[----:B------:R-:W-:Y:S01]  /*11a80*/  IMAD.MOV.U32 R12, RZ, RZ, 0x1 ;  /* 0x00000001ff0c7424 */ /* 0x000fe200078e00ff */
[----:B------:R-:W-:-:S04]  /*11a90*/  SHF.L.U32 R2, R2, 0x3, RZ ;  /* 0x0000000302027819 */ /* 0x000fc800000006ff */
        /* <DEDUP_REMOVED lines=9> */
.L_x_2051:
        /* <DEDUP_REMOVED lines=17> */
.L_x_2052:
[----:B------:R-:W-:Y:S02]  /*11c40*/  IMAD.MOV.U32 R3, RZ, RZ, R6 ;  /* 0x000000ffff037224 */ /* 0x000fe400078e0006 */
[----:B------:R-:W-:Y:S02]  /*11c50*/  IMAD.MOV.U32 R6, RZ, RZ, RZ ;  /* 0x000000ffff067224 */ /* 0x000fe400078e00ff */
[----:B------:R-:W-:Y:S02]  /*11c60*/  IMAD.MOV.U32 R13, RZ, RZ, R18 ;  /* 0x000000ffff0d7224 */ /* 0x000fe400078e0012 */
[----:B------:R-:W-:Y:S01]  /*11c70*/  IMAD.MOV.U32 R12, RZ, RZ, 0x2 ;  /* 0x00000002ff0c7424 */ /* 0x000fe200078e00ff */
[----:B------:R-:W-:-:S07]  /*11c80*/  MOV R2, R14 ;  /* 0x0000000e00027202 */ /* 0x000fce0000000f00 */
[----:B------:R-:W-:Y:S05]  /*11c90*/  WARPSYNC.COLLECTIVE R15, `(.L_x_2053) ;  /* 0x000000000f087348 */ /* 0x000fea0003c00000 */
[----:B------:R0:W1:Y:S02]  /*11ca0*/  SHFL.IDX P6, R14, R13, R12, R11 ;  /* 0x0000000c0d0e7389 */ /* 0x00006400000c000b */
[----:B01----:R-:W-:Y:S01]  /*11cb0*/  ENDCOLLECTIVE ;  /* 0x000000000000791b */ /* 0x003fe20003800000 */
.L_x_2053:
        /* <DEDUP_REMOVED lines=10> */
[----:B------:R-:W-:Y:S02]  /*11d60*/  ISETP.LT.OR P5, PT, R5, 0x41, P0 ;  /* 0x000000410500780c */ /* 0x000fe400007a1670 */
[----:B------:R-:W-:-:S11]  /*11d70*/  MOV R7, R14 ;  /* 0x0000000e00077202 */ /* 0x000fd60000000f00 */
[----:B0-----:R-:W-:Y:S05]  /*11d80*/  WARPSYNC.COLLECTIVE R15, `(.L_x_2054) ;  /* 0x000000000f087348 */ /* 0x001fea0003c00000 */
[----:B------:R1:W2:Y:S02]  /*11d90*/  SHFL.IDX P6, R14, R13, R12, R11 ;  /* 0x0000000c0d0e7389 */ /* 0x0002a400000c000b */
[----:B012---:R-:W-:Y:S01]  /*11da0*/  ENDCOLLECTIVE ;  /* 0x000000000000791b */ /* 0x007fe20003800000 */
.L_x_2054:
[----:B------:R-:W-:Y:S01]  /*11db0*/  MOV R3, R7 ;  /* 0x0000000700037202 */ /* 0x000fe20000000f00 */
[----:B------:R-:W-:Y:S02]  /*11dc0*/  IMAD.MOV.U32 R13, RZ, RZ, R18 ;  /* 0x000000ffff0d7224 */ /* 0x000fe400078e0012 */
[----:B------:R-:W-:Y:S02]  /*11dd0*/  IMAD.MOV.U32 R12, RZ, RZ, 0x3 ;  /* 0x00000003ff0c7424 */ /* 0x000fe400078e00ff */
[----:B------:R-:W-:-:S07]  /*11de0*/  IMAD.MOV.U32 R8, RZ, RZ, R14 ;  /* 0x000000ffff087224 */ /* 0x000fce00078e000e */
[----:B------:R-:W-:Y:S05]  /*11df0*/  WARPSYNC.COLLECTIVE R15, `(.L_x_2055) ;  /* 0x000000000f087348 */ /* 0x000fea0003c00000 */
[----:B------:R0:W1:Y:S02]  /*11e00*/  SHFL.IDX P6, R14, R13, R12, R11 ;  /* 0x0000000c0d0e7389 */ /* 0x00006400000c000b */
[----:B01----:R-:W-:Y:S01]  /*11e10*/  ENDCOLLECTIVE ;  /* 0x000000000000791b */ /* 0x003fe20003800000 */
.L_x_2055:
[----:B------:R-:W-:-:S04]  /*11e20*/  IMAD.MOV.U32 R2, RZ, RZ, R8 ;  /* 0x000000ffff027224 */ /* 0x000fc800078e0008 */
[----:B------:R-:W-:-:S05]  /*11e30*/  IMAD.WIDE.U32 R2, R9, 0x2, R2 ;  /* 0x0000000209027825 */ /* 0x000fca00078e0002 */
[----:B------:R-:W-:Y:S01]  /*11e40*/  @!PT LDS RZ, [RZ] ;  /* 0x00000000fffff984 */ /* 0x000fe20000000800 */
[----:B------:R-:W-:Y:S01]  /*11e50*/  @!PT LDS RZ, [RZ] ;  /* 0x00000000fffff984 */ /* 0x000fe20000000800 */
[----:B------:R-:W-:Y:S01]  /*11e60*/  @!PT LDS RZ, [RZ] ;  /* 0x00000000fffff984 */ /* 0x000fe20000000800 */
[----:B------:R0:W-:Y:S01]  /*11e70*/  LDGSTS.E.BYPASS.LTC128B.128 [R4+0x1400], desc[UR36][R2.64], !P3 ;  /* 0x0140000002047fae */ /* 0x0001e2000d901d64 */
[----:B------:R-:W-:-:S03]  /*11e80*/  MOV R13, R17 ;  /* 0x00000011000d7202 */ /* 0x000fc60000000f00 */
[----:B------:R0:W-:Y:S04]  /*11e90*/  LDGSTS.E.BYPASS.LTC128B.128 [R4+0x3400], desc[UR36][R2.64+0x40], !P4 ;  /* 0x0340004002047fae */ /* 0x0001e8000e101d64 */
[----:B------:R0:W-:Y:S01]  /*11ea0*/  LDGSTS.E.BYPASS.LTC128B.128 [R4+0x5400], desc[UR36][R2.64+0x80], !P5 ;  /* 0x0540008002047fae */ /* 0x0001e2000e901d64 */
[----:B------:R-:W-:-:S07]  /*11eb0*/  IMAD.MOV.U32 R18, RZ, RZ, R14 ;  /* 0x000000ffff127224 */ /* 0x000fce00078e000e */
[----:B0-----:R-:W-:Y:S05]  /*11ec0*/  WARPSYNC.COLLECTIVE R15, `(.L_x_2056) ;  /* 0x000000000f087348 */ /* 0x001fea0003c00000 */
[----:B------:R1:W2:Y:S02]  /*11ed0*/  SHFL.IDX P6, R14, R13, R12, R11 ;  /* 0x0000000c0d0e7389 */ /* 0x0002a400000c000b */
[----:B012---:R-:W-:Y:S01]  /*11ee0*/  ENDCOLLECTIVE ;  /* 0x000000000000791b */ /* 0x007fe20003800000 */
.L_x_2056:
[----:B------:R-:W-:Y:S05]  /*11ef0*/  BRA `(.L_x_2057) ;  /* 0xffffffd800047947 */ /* 0x000fea000383ffff */
.L_x_1987:
[----:B0-----:R0:W1:Y:S02]  /*11f00*/  SYNCS.PHASECHK.TRANS64.TRYWAIT P0, [R7+URZ+0x2d820], R6 ;  /* 0x02d82006070075a7 */ /* 0x001064000800017f */
[----:B-1----:R-:W-:Y:S05]  /*11f10*/  @!P0 NANOSLEEP.SYNCS 0x989680 ;  /* 0x009896800000895d */ /* 0x002fea0003900000 */
[----:B------:R-:W1:Y:S02]  /*11f20*/  @!P0 SYNCS.PHASECHK.TRANS64 P0, [R7+URZ+0x2d820], R6 ;  /* 0x02d82006070085a7 */ /* 0x000e64000800007f */
[----:B-1----:R-:W-:Y:S05]  /*11f30*/  @!P0 BRA `(.L_x_1987) ;  /* 0xfffffffc00f08947 */ /* 0x002fea000383ffff */
[----:B------:R-:W-:Y:S05]  /*11f40*/  BRA `(.L_x_2058) ;  /* 0xffffffd800807947 */ /* 0x000fea000383ffff */
.L_x_1988:
[----:B------:R-:W1:Y:S01]  /*11f50*/  S2R R3, SR_TID.X ;  /* 0x0000000000037919 */ /* 0x000e620000002100 */
[----:B------:R-:W-:Y:S01]  /*11f60*/  BSSY B0, `(.L_x_2059) ;  /* 0x000000a000007945 */ /* 0x000fe20003800000 */
[----:B------:R-:W-:Y:S01]  /*11f70*/  IMAD.MOV.U32 R12, RZ, RZ, RZ ;  /* 0x000000ffff0c7224 */ /* 0x000fe200078e00ff */
[----:B------:R-:W-:Y:S01]  /*11f80*/  MOV R11, 0x1f ;  /* 0x0000001f000b7802 */ /* 0x000fe20000000f00 */
[----:B------:R-:W-:Y:S01]  /*11f90*/  IMAD.MOV.U32 R15, RZ, RZ, -0x1 ;  /* 0xffffffffff0f7424 */ /* 0x000fe200078e00ff */
[----:B-1----:R-:W-:-:S04]  /*11fa0*/  SHF.R.U32.HI R3, RZ, 0x5, R3 ;  /* 0x00000005ff037819 */ /* 0x002fc80000011603 */
[----:B------:R-:W-:-:S05]  /*11fb0*/  LOP3.LUT R3, R3, 0x3, RZ, 0xc0, !PT ;  /* 0x0000000303037812 */ /* 0x000fca00078ec0ff */
[----:B------:R-:W-:-:S07]  /*11fc0*/  IMAD.MOV.U32 R13, RZ, RZ, R3 ;  /* 0x000000ffff0d7224 */ /* 0x000fce00078e0003 */
[----:B0----5:R-:W-:Y:S05]  /*11fd0*/  WARPSYNC.COLLECTIVE R15, `(.L_x_2060) ;  /* 0x000000000f087348 */ /* 0x021fea0003c00000 */
[----:B------:R1:W2:Y:S02]  /*11fe0*/  SHFL.IDX P6, R14, R13, R12, R11 ;  /* 0x0000000c0d0e7389 */ /* 0x0002a400000c000b */
[----:B012--5:R-:W-:Y:S01]  /*11ff0*/  ENDCOLLECTIVE ;  /* 0x000000000000791b */ /* 0x027fe20003800000 */
.L_x_2060:
[----:B------:R-:W-:Y:S05]  /*12000*/  BSYNC B0 ;  /* 0x0000000000007941 */ /* 0x000fea0003800000 */
.L_x_2059:
[----:B------:R-:W-:Y:S05]  /*12010*/  BRA `(.L_x_2061) ;  /* 0xffffffd800647947 */ /* 0x000fea000383ffff */
.L_x_1989:
[----:B------:R-:W-:Y:S01]  /*12020*/  BSSY B0, `(.L_x_2062) ;  /* 0x0000006000007945 */ /* 0x000fe20003800000 */
[----:B------:R-:W-:-:S07]  /*12030*/  IMAD.MOV.U32 R15, RZ, RZ, -0x1 ;  /* 0xffffffffff0f7424 */ /* 0x000fce00078e00ff */
[----:B01---5:R-:W-:Y:S05]  /*12040*/  WARPSYNC.COLLECTIVE R15, `(.L_x_2063) ;  /* 0x000000000f0c7348 */ /* 0x023fea0003c00000 */
[----:B------:R-:W-:Y:S02]  /*12050*/  ELECT P6, UR62, PT ;  /* 0x00000000003e782f */ /* 0x000fe400038c0000 */
[----:B------:R-:W-:Y:S01]  /*12060*/  MOV R14, UR62 ;  /* 0x0000003e000e7c02 */ /* 0x000fe20008000f00 */
[----:B01---5:R-:W-:Y:S10]  /*12070*/  ENDCOLLECTIVE ;  /* 0x000000000000791b */ /* 0x023ff40003800000 */
.L_x_2063:
[----:B------:R-:W-:Y:S05]  /*12080*/  BSYNC B0 ;  /* 0x0000000000007941 */ /* 0x000fea0003800000 */
.L_x_2062:
[----:B------:R-:W-:Y:S05]  /*12090*/  BRA `(.L_x_2064) ;  /* 0xffffffd800587947 */ /* 0x000fea000383ffff */
.L_x_1991:
[----:B-1----:R1:W2:Y:S02]  /*120a0*/  SYNCS.PHASECHK.TRANS64.TRYWAIT P1, [R5+URZ+0x2d840], R4 ;  /* 0x02d84004050075a7 */ /* 0x0022a4000802017f */
[----:B--2---:R-:W-:Y:S05]  /*120b0*/  @!P1 NANOSLEEP.SYNCS 0x989680 ;  /* 0x009896800000995d */ /* 0x004fea0003900000 */
[----:B------:R-:W2:Y:S02]  /*120c0*/  @!P1 SYNCS.PHASECHK.TRANS64 P1, [R5+URZ+0x2d840], R4 ;  /* 0x02d84004050095a7 */ /* 0x000ea4000802007f */
[----:B--2---:R-:W-:Y:S05]  /*120d0*/  @!P1 BRA `(.L_x_1991) ;  /* 0xfffffffc00f09947 */ /* 0x004fea000383ffff */
[----:B------:R-:W-:Y:S05]  /*120e0*/  BRA `(.L_x_2065) ;  /* 0xffffffd800807947 */ /* 0x000fea000383ffff */
.L_x_1993:
[----:B--2---:R2:W3:Y:S02]  /*120f0*/  SYNCS.PHASECHK.TRANS64.TRYWAIT P1, [R3+URZ+0x2d840], R0 ;  /* 0x02d84000030075a7 */ /* 0x0044e4000802017f */
[----:B---3--:R-:W-:Y:S05]  /*12100*/  @!P1 NANOSLEEP.SYNCS 0x989680 ;  /* 0x009896800000995d */ /* 0x008fea0003900000 */
[----:B------:R-:W3:Y:S02]  /*12110*/  @!P1 SYNCS.PHASECHK.TRANS64 P1, [R3+URZ+0x2d840], R0 ;  /* 0x02d84000030095a7 */ /* 0x000ee4000802007f */
[----:B---3--:R-:W-:Y:S05]  /*12120*/  @!P1 BRA `(.L_x_1993) ;  /* 0xfffffffc00f09947 */ /* 0x008fea000383ffff */
[----:B------:R-:W-:Y:S05]  /*12130*/  BRA `(.L_x_2066) ;  /* 0xffffffd8008c7947 */ /* 0x000fea000383ffff */
.L_x_1995:
[----:B---3--:R3:W4:Y:S02]  /*12140*/  SYNCS.PHASECHK.TRANS64.TRYWAIT P1, [R5+URZ+0x2d860], R4 ;  /* 0x02d86004050075a7 */ /* 0x008724000802017f */
[----:B----4-:R-:W-:Y:S05]  /*12150*/  @!P1 NANOSLEEP.SYNCS 0x989680 ;  /* 0x009896800000995d */ /* 0x010fea0003900000 */
[----:B------:R-:W4:Y:S02]  /*12160*/  @!P1 SYNCS.PHASECHK.TRANS64 P1, [R5+URZ+0x2d860], R4 ;  /* 0x02d86004050095a7 */ /* 0x000f24000802007f */
[----:B----4-:R-:W-:Y:S05]  /*12170*/  @!P1 BRA `(.L_x_1995) ;  /* 0xfffffffc00f09947 */ /* 0x010fea000383ffff */
[----:B------:R-:W-:Y:S05]  /*12180*/  BRA `(.L_x_2067) ;  /* 0xffffffd800887947 */ /* 0x000fea000383ffff */
.L_x_2068:
        /* <DEDUP_REMOVED lines=15> */
.L_x_2786:


//--------------------- .text._ZN7cutlass13device_kernelIN5flash11enable_sm90INS1_16FlashAttnFwdSm90INS1_25CollectiveMainloopFwdSm90ILi2EN4cute5tupleIJNS5_1CILi1EEES8_S8_EEENS6_IJNS7_ILi192EEENS7_ILi128EEENS7_ILi96EEEEEELi96ENS_10bfloat16_tEfNS_4arch4Sm90ELb1ELb0ELb1ELb1ELb1ELb0ELb0ELb0ELb1ELb1ELb1ELb0EEENS1_21CollectiveEpilogueFwdINS6_IJSA_SC_SB_EEES9_SE_SG_Li384ELb1ELb1ELb1ELb0EEENS1_36VarlenDynamicPersistentTileSchedulerILi192ELi128ELi384ELi128ELb1ELb1ELb1ELb1ELb1ELb1EEEEEEEEEvNT_6ParamsE --------------------------
	.section	.text._ZN7cutlass13device_kernelIN5flash11enable_sm90INS1_16FlashAttnFwdSm90INS1_25CollectiveMainloopFwdSm90ILi2EN4cute5tupleIJNS5_1CILi1EEES8_S8_EEENS6_IJNS7_ILi192EEENS7_ILi128EEENS7_ILi96EEEEEELi96ENS_10bfloat16_tEfNS_4arch4Sm90ELb1ELb0ELb1ELb1ELb1ELb0ELb0ELb0ELb1ELb1ELb1ELb0EEENS1_21CollectiveEpilogueFwdINS6_IJSA_SC_SB_EEES9_SE_SG_Li384ELb1ELb1ELb1ELb0EEENS1_36VarlenDynamicPersistentTileSchedulerILi192ELi128ELi384ELi128ELb1ELb1ELb1ELb1ELb1ELb1EEEEEEEEEvNT_6ParamsE,"ax",@progbits
	.align	128
.text._ZN7cutlass13device_kernelIN5flash11enable_sm90INS1_16FlashAttnFwdSm90INS1_25CollectiveMainloopFwdSm90ILi2EN4cute5tupleIJNS5_1CILi1EEES8_S8_EEENS6_IJNS7_ILi192EEENS7_ILi128EEENS7_ILi96EEEEEELi96ENS_10bfloat16_tEfNS_4arch4Sm90ELb1ELb0ELb1ELb1ELb1ELb0ELb0ELb0ELb1ELb1ELb1ELb0EEENS1_21CollectiveEpilogueFwdINS6_IJSA_SC_SB_EEES9_SE_SG_Li384ELb1ELb1ELb1ELb0EEENS1_36VarlenDynamicPersistentTileSchedulerILi192ELi128ELi384ELi128ELb1ELb1ELb1ELb1ELb1ELb1EEEEEEEEEvNT_6ParamsE:
        .type           _ZN7cutlass13device_kernelIN5flash11enable_sm90INS1_16FlashAttnFwdSm90INS1_25CollectiveMainloopFwdSm90ILi2EN4cute5tupleIJNS5_1CILi1EEES8_S8_EEENS6_IJNS7_ILi192EEENS7_ILi128EEENS7_ILi96EEEEEELi96ENS_10bfloat16_tEfNS_4arch4Sm90ELb1ELb0ELb1ELb1ELb1ELb0ELb0ELb0ELb1ELb1ELb1ELb0EEENS1_21CollectiveEpilogueFwdINS6_IJSA_SC_SB_EEES9_SE_SG_Li384ELb1ELb1ELb1ELb0EEENS1_36VarlenDynamicPersistentTileSchedulerILi192ELi128ELi384ELi128ELb1ELb1ELb1ELb1ELb1ELb1EEEEEEEEEvNT_6ParamsE,@function
        .size           _ZN7cutlass13device_kernelIN5flash11enable_sm90INS1_16FlashAttnFwdSm90INS1_25CollectiveMainloopFwdSm90ILi2EN4cute5tupleIJNS5_1CILi1EEES8_S8_EEENS6_IJNS7_ILi192EEENS7_ILi128EEENS7_ILi96EEEEEELi96ENS_10bfloat16_tEfNS_4arch4Sm90ELb1ELb0ELb1ELb1ELb1ELb0ELb0ELb0ELb1ELb1ELb1ELb0EEENS1_21CollectiveEpilogueFwdINS6_IJSA_SC_SB_EEES9_SE_SG_Li384ELb1ELb1ELb1ELb0EEENS1_36VarlenDynamicPersistentTileSchedulerILi192ELi128ELi384ELi128ELb1ELb1ELb1ELb1ELb1ELb1EEEEEEEEEvNT_6ParamsE,(.L_x_2787 - _ZN7cutlass13device_kernelIN5flash11enable_sm90INS1_16FlashAttnFwdSm90INS1_25CollectiveMainloopFwdSm90ILi2EN4cute5tupleIJNS5_1CILi1EEES8_S8_EEENS6_IJNS7_ILi192EEENS7_ILi128EEENS7_ILi96EEEEEELi96ENS_10bfloat16_tEfNS_4arch4Sm90ELb1ELb0ELb1ELb1ELb1ELb0ELb0ELb0ELb1ELb1ELb1ELb0EEENS1_21CollectiveEpilogueFwdINS6_IJSA_SC_SB_EEES9_SE_SG_Li384ELb1ELb1ELb1ELb0EEENS1_36VarlenDynamicPersistentTileSchedulerILi192ELi128ELi384ELi128ELb1ELb1ELb1ELb1ELb1ELb1EEEEEEEEEvNT_6ParamsE)
        .other          _ZN7cutlass13device_kernelIN5flash11enable_sm90INS1_16FlashAttnFwdSm90INS1_25CollectiveMainloopFwdSm90ILi2EN4cute5tupleIJNS5_1CILi1EEES8_S8_EEENS6_IJNS7_ILi192EEENS7_ILi128EEENS7_ILi96EEEEEELi96ENS_10bfloat16_tEfNS_4arch4Sm90ELb1ELb0ELb1ELb1ELb1ELb0ELb0ELb0ELb1ELb1ELb1ELb0EEENS1_21CollectiveEpilogueFwdINS6_IJSA_SC_SB_EEES9_SE_SG_Li384ELb1ELb1ELb1ELb0EEENS1_36VarlenDynamicPersistentTileSchedulerILi192ELi128ELi384ELi128ELb1ELb1ELb1ELb1ELb1ELb1EEEEEEEEEvNT_6ParamsE,@"STO_CUDA_ENTRY STV_DEFAULT"
_ZN7cutlass13device_kernelIN5flash11enable_sm90INS1_16FlashAttnFwdSm90INS1_25CollectiveMainloopFwdSm90ILi2EN4cute5tupleIJNS5_1CILi1EEES8_S8_EEENS6_IJNS7_ILi192EEENS7_ILi128EEENS7_ILi96EEEEEELi96ENS_10bfloat16_tEfNS_4arch4Sm90ELb1ELb0ELb1ELb1ELb1ELb0ELb0ELb0ELb1ELb1ELb1ELb0EEENS1_21CollectiveEpilogueFwdINS6_IJSA_SC_SB_EEES9_SE_SG_Li384ELb1ELb1ELb1ELb0EEENS1_36VarlenDynamicPersistentTileSchedulerILi192ELi128ELi384ELi128ELb1ELb1ELb1ELb1ELb1ELb1EEEEEEEEEvNT_6ParamsE:
        /* <DEDUP_REMOVED lines=45> */
.L_x_2069:
        /* <DEDUP_REMOVED lines=22> */
.L_x_2070:
        /* <DEDUP_REMOVED lines=18> */
.L_x_2071:
        /* <DEDUP_REMOVED lines=22> */
.L_x_2072:
        /* <DEDUP_REMOVED lines=22> */
.L_x_2073:
        /* <DEDUP_REMOVED lines=8> */
.L_x_2075:
        /* <DEDUP_REMOVED lines=35> */
[----:B------:R-:W-:Y:S02]  /*0ac0*/  LOP3.LUT R3, R5, 0xfffffff8, RZ, 0xc0, !PT ;  /* 0xfffffff805037812 */ /* 0x000fe400078ec0ff */
[----:B------:R-:W-:Y:S01]  /*0ad0*/  SHF.R.S32.HI R12, RZ, 0x1f, R18 ;  /* 0x0000001fff0c7819 */ /* 0x000fe20000011412 */
[----:B------:R-:W-:-:S03]  /*0ae0*/  IMAD.HI R2, R16, 0x55555556, RZ ;  /* 0x5555555610027827 */ /* 0x000fc600078e02ff */
[----:B------:R-:W-:Y:S01]  /*0af0*/  LEA.HI R13, R12, R18, RZ, 0x2 ;  /* 0x000000120c0d7211 */ /* 0x000fe200078f10ff */
[----:B------:R-:W-:Y:S02]  /*0b00*/  IMAD.IADD R3, R4, 0x1, -R3 ;  /* 0x0000000104037824 */ /* 0x000fe400078e0a03 */
[----:B------:R-:W-:Y:S02]  /*0b10*/  IMAD.IADD R7, R6, 0x1, -R7 ;  /* 0x0000000106077824 */ /* 0x000fe400078e0a07 */
[----:B------:R-:W-:Y:S01]  /*0b20*/  IMAD R6, R8, 0x10, R4 ;  /* 0x0000001008067824 */ /* 0x000fe200078e0204 */
[----:B------:R-:W-:Y:S01]  /*0b30*/  LEA.HI R4, R2, R2, RZ, 0x1 ;  /* 0x0000000202047211 */ /* 0x000fe200078f08ff */
[----:B------:R-:W-:Y:S01]  /*0b40*/  IMAD.SHL.U32 R2, R3, 0x40, RZ ;  /* 0x0000004003027824 */ /* 0x000fe200078e00ff */
[--C-:B------:R-:W-:Y:S02]  /*0b50*/  SHF.R.S32.HI R14, RZ, 0x2, R13.reuse ;  /* 0x00000002ff0e7819 */ /* 0x100fe4000001140d */
[----:B------:R-:W-:Y:S01]  /*0b60*/  SHF.R.S32.HI R15, RZ, 0x1f, R13 ;  /* 0x0000001fff0f7819 */ /* 0x000fe2000001140d */
[----:B------:R-:W-:Y:S01]  /*0b70*/  IMAD.SHL.U32 R7, R7, 0x8, RZ ;  /* 0x0000000807077824 */ /* 0x000fe200078e00ff */
[----:B------:R-:W-:-:S02]  /*0b80*/  LOP3.LUT R2, R2, 0x1c0, RZ, 0xc0, !PT ;  /* 0x000001c002027812 */ /* 0x000fc400078ec0ff */
[----:B------:R-:W-:Y:S02]  /*0b90*/  LEA.HI R15, R15, R14, RZ, 0x3 ;  /* 0x0000000e0f0f7211 */ /* 0x000fe400078f18ff */
[----:B------:R-:W-:Y:S01]  /*0ba0*/  SHF.L.U32 R5, R5, 0x6, RZ ;  /* 0x0000000605057819 */ /* 0x000fe200000006ff */
[--C-:B------:R-:W-:Y:S01]  /*0bb0*/  IMAD.U32 R6, R6, 0x20, R7.reuse ;  /* 0x0000002006067824 */ /* 0x100fe200078e0007 */
[----:B------:R-:W-:Y:S02]  /*0bc0*/  LOP3.LUT R15, R15, 0xfffffff8, RZ, 0xc0, !PT ;  /* 0xfffffff80f0f7812 */ /* 0x000fe400078ec0ff */
[----:B------:R-:W-:Y:S02]  /*0bd0*/  LEA.HI R12, R12, R18, RZ, 0x5 ;  /* 0x000000120c0c7211 */ /* 0x000fe400078f28ff */
[----:B------:R-:W-:Y:S02]  /*0be0*/  LOP3.LUT R7, R2, 0x8, R7, 0xf8, !PT ;  /* 0x0000000802077812 */ /* 0x000fe400078ef807 */
[----:B------:R-:W-:-:S02]  /*0bf0*/  LOP3.LUT R5, R5, 0x7ffffe00, RZ, 0xc0, !PT ;  /* 0x7ffffe0005057812 */ /* 0x000fc400078ec0ff */
[----:B------:R-:W-:Y:S01]  /*0c00*/  SHF.R.U32.HI R2, RZ, 0x3, R2 ;  /* 0x00000003ff027819 */ /* 0x000fe20000011602 */
[----:B------:R-:W-:Y:S01]  /*0c10*/  IMAD.IADD R15, R14, 0x1, -R15 ;  /* 0x000000010e0f7824 */ /* 0x000fe200078e0a0f */
[----:B------:R-:W-:Y:S01]  /*0c20*/  SHF.R.S32.HI R12, RZ, 0x5, R12 ;  /* 0x00000005ff0c7819 */ /* 0x000fe2000001140c */
[----:B------:R-:W-:Y:S01]  /*0c30*/  IMAD R5, R8, 0x400, R5 ;  /* 0x0000040008057824 */ /* 0x000fe200078e0205 */
[----:B------:R-:W-:Y:S01]  /*0c40*/  LOP3.LUT R2, R7, R2, RZ, 0x3c, !PT ;  /* 0x0000000207027212 */ /* 0x000fe200078e3cff */
[----:B------:R-:W-:Y:S01]  /*0c50*/  IMAD R4, R4, -0x3, R16 ;  /* 0xfffffffd04047824 */ /* 0x000fe200078e0210 */
[----:B------:R-:W-:Y:S01]  /*0c60*/  LEA.HI R0, R0, R17, RZ, 0x2 ;  /* 0x0000001100007211 */ /* 0x000fe200078f10ff */
[----:B------:R-:W-:Y:S02]  /*0c70*/  IMAD R15, R12, 0x10, R15 ;  /* 0x000000100c0f7824 */ /* 0x000fe400078e020f */
[----:B------:R-:W-:Y:S01]  /*0c80*/  IMAD.IADD R16, R5, 0x1, R2 ;  /* 0x0000000105107824 */ /* 0x000fe200078e0202 */
[----:B------:R-:W-:Y:S01]  /*0c90*/  LOP3.LUT R2, R0, 0xfffffffc, RZ, 0xc0, !PT ;  /* 0xfffffffc00027812 */ /* 0x000fe200078ec0ff */
[----:B------:R-:W-:Y:S01]  /*0ca0*/  IMAD R8, R4, 0x40, R15 ;  /* 0x0000004004087824 */ /* 0x000fe200078e020f */
[----:B------:R0:W-:Y:S01]  /*0cb0*/  STL [R1+0x40], R6 ;  /* 0x0000400601007387 */ /* 0x0001e20000100800 */
[----:B------:R-:W-:-:S02]  /*0cc0*/  LOP3.LUT R13, R13, 0x7ffffffc, RZ, 0xc0, !PT ;  /* 0x7ffffffc0d0d7812 */ /* 0x000fc400078ec0ff */
[----:B------:R-:W-:Y:S01]  /*0cd0*/  IMAD.IADD R4, R17, 0x1, -R2 ;  /* 0x0000000111047824 */ /* 0x000fe200078e0a02 */
[----:B------:R1:W-:Y:S01]  /*0ce0*/  STL [R1+0x3c], R8 ;  /* 0x00003c0801007387 */ /* 0x0003e20000100800 */
[----:B------:R-:W-:-:S03]  /*0cf0*/  R2P PR, R3, 0x6 ;  /* 0x0000000603007804 */ /* 0x000fc60000000000 */
[----:B------:R1:W-:Y:S01]  /*0d00*/  STL [R1+0x20], RZ ;  /* 0x000020ff01007387 */ /* 0x0003e20000100800 */
[C---:B------:R-:W-:Y:S01]  /*0d10*/  LEA.HI R3, R4.reuse, R4, RZ, 0x1 ;  /* 0x0000000404037211 */ /* 0x040fe200078f08ff */
[----:B------:R-:W-:Y:S02]  /*0d20*/  IMAD.SHL.U32 R149, R4, 0x8, RZ ;  /* 0x0000000804957824 */ /* 0x000fe400078e00ff */
[----:B------:R-:W-:Y:S01]  /*0d30*/  IMAD.IADD R13, R18, 0x1, -R13 ;  /* 0x00000001120d7824 */ /* 0x000fe200078e0a0d */
[----:B------:R-:W-:Y:S01]  /*0d40*/  LOP3.LUT R3, R3, 0x1ffffffe, RZ, 0xc0, !PT ;  /* 0x1ffffffe03037812 */ /* 0x000fe200078ec0ff */
[C---:B------:R-:W-:Y:S01]  /*0d50*/  VIADD R154, R149.reuse, 0x40 ;  /* 0x00000040959a7836 */ /* 0x040fe20000000000 */
[----:B------:R-:W-:Y:S01]  /*0d60*/  LEA R16, R16, UR41, 0x1 ;  /* 0x0000002910107c11 */ /* 0x000fe2000f8e08ff */
[----:B------:R-:W-:Y:S02]  /*0d70*/  VIADD R152, R149, 0x20 ;  /* 0x0000002095987836 */ /* 0x000fe40000000000 */
[----:B------:R-:W-:Y:S01]  /*0d80*/  IMAD.SHL.U32 R145, R13, 0x2, RZ ;  /* 0x000000020d917824 */ /* 0x000fe200078e00ff */
[----:B------:R-:W-:Y:S01]  /*0d90*/  MOV R17, 0x40 ;  /* 0x0000004000117802 */ /* 0x000fe20000000f00 */
[----:B------:R-:W-:Y:S01]  /*0da0*/  IMAD.MOV.U32 R5, RZ, RZ, R9 ;  /* 0x000000ffff057224 */ /* 0x000fe200078e0009 */
[----:B------:R-:W-:Y:S01]  /*0db0*/  SHF.R.S32.HI R0, RZ, 0x2, R0 ;  /* 0x00000002ff007819 */ /* 0x000fe20000011400 */
[----:B------:R-:W-:Y:S01]  /*0dc0*/  IMAD.IADD R3, R4, 0x1, -R3 ;  /* 0x0000000104037824 */ /* 0x000fe200078e0a03 */
[----:B------:R-:W-:Y:S01]  /*0dd0*/  SHF.R.S32.HI R0, RZ, 0x1f, R154 ;  /* 0x0000001fff007819 */ /* 0x000fe2000001149a */
[----:B------:R-:W-:Y:S01]  /*0de0*/  VIADD R9, R145, 0x30 ;  /* 0x0000003091097836 */ /* 0x000fe20000000000 */
[----:B------:R-:W-:Y:S01]  /*0df0*/  SHF.R.S32.HI R4, RZ, 0x1f, R152 ;  /* 0x0000001fff047819 */ /* 0x000fe20000011498 */
[----:B------:R-:W-:Y:S01]  /*0e00*/  VIADD R18, R16, 0x21800 ;  /* 0x0002180010127836 */ /* 0x000fe20000000000 */
[----:B------:R-:W-:Y:S01]  /*0e10*/  SEL R17, R17, 0xffffffc0, !P2 ;  /* 0xffffffc011117807 */ /* 0x000fe20005000000 */
[----:B------:R-:W-:-:S02]  /*0e20*/  VIADD R0, R145, 0x40 ;  /* 0x0000004091007836 */ /* 0x000fc40000000000 */
[----:B0-----:R-:W-:Y:S02]  /*0e30*/  IMAD.MOV.U32 R6, RZ, RZ, R10 ;  /* 0x000000ffff067224 */ /* 0x001fe400078e000a */
[C---:B------:R-:W-:Y:S02]  /*0e40*/  VIADD R4, R145.reuse, 0x38 ;  /* 0x0000003891047836 */ /* 0x040fe40000000000 */
[C---:B------:R-:W-:Y:S02]  /*0e50*/  VIADD R157, R145.reuse, 0x48 ;  /* 0x00000048919d7836 */ /* 0x040fe40000000000 */
[----:B------:R-:W-:Y:S01]  /*0e60*/  IMAD.MOV.U32 R7, RZ, RZ, R11 ;  /* 0x000000ffff077224 */ /* 0x000fe200078e000b */
[C---:B------:R-:W-:Y:S01]  /*0e70*/  IADD3 R11, R145.reuse, 0x20, RZ ;  /* 0x00000020910b7810 */ /* 0x040fe20007ffe0ff */
[C---:B------:R-:W-:Y:S02]  /*0e80*/  VIADD R14, R145.reuse, 0x8 ;  /* 0x00000008910e7836 */ /* 0x040fe40000000000 */
[----:B------:R-:W-:-:S02]  /*0e90*/  VIADD R13, R145, 0x10 ;  /* 0x00000010910d7836 */ /* 0x000fc40000000000 */
[C---:B------:R-:W-:Y:S02]  /*0ea0*/  VIADD R12, R145.reuse, 0x18 ;  /* 0x00000018910c7836 */ /* 0x040fe40000000000 */
[C---:B------:R-:W-:Y:S02]  /*0eb0*/  VIADD R10, R145.reuse, 0x28 ;  /* 0x00000028910a7836 */ /* 0x040fe40000000000 */
[C---:B------:R-:W-:Y:S02]  /*0ec0*/  VIADD R156, R145.reuse, 0x50 ;  /* 0x00000050919c7836 */ /* 0x040fe40000000000 */
[----:B------:R-:W-:Y:S02]  /*0ed0*/  VIADD R155, R145, 0x58 ;  /* 0x00000058919b7836 */ /* 0x000fe40000000000 */
[----:B------:R-:W-:Y:S01]  /*0ee0*/  VIADD R22, R16, 0x21820 ;  /* 0x0002182010167836 */ /* 0x000fe20000000000 */
[----:B------:R-:W-:Y:S01]  /*0ef0*/  SHF.R.S32.HI R9, RZ, 0x1f, R9 ;  /* 0x0000001fff097819 */ /* 0x000fe20000011409 */
[C---:B------:R-:W-:Y:S01]  /*0f00*/  @P1 VIADD R22, R18.reuse, 0xffffffe0 ;  /* 0xffffffe012161836 */ /* 0x040fe20000000000 */
[----:B------:R-:W-:Y:S01]  /*0f10*/  SHF.R.S32.HI R9, RZ, 0x1f, R0 ;  /* 0x0000001fff097819 */ /* 0x000fe20000011400 */
[----:B------:R-:W-:Y:S01]  /*0f20*/  IMAD.IADD R18, R18, 0x1, R17 ;  /* 0x0000000112127824 */ /* 0x000fe200078e0211 */
[----:B------:R-:W-:Y:S01]  /*0f30*/  SHF.R.S32.HI R4, RZ, 0x1f, R4 ;  /* 0x0000001fff047819 */ /* 0x000fe20000011404 */
[----:B------:R-:W-:Y:S01]  /*0f40*/  IMAD.MOV.U32 R2, RZ, RZ, RZ ;  /* 0x000000ffff027224 */ /* 0x000fe200078e00ff */
[----:B------:R-:W-:Y:S01]  /*0f50*/  SHF.R.S32.HI R0, RZ, 0x1f, R157 ;  /* 0x0000001fff007819 */ /* 0x000fe2000001149d */
[----:B------:R-:W-:Y:S01]  /*0f60*/  IMAD.IADD R17, R17, 0x1, R22 ;  /* 0x0000000111117824 */ /* 0x000fe200078e0216 */
[----:B------:R-:W-:Y:S01]  /*0f70*/  SHF.R.S32.HI R14, RZ, 0x1f, R14 ;  /* 0x0000001fff0e7819 */ /* 0x000fe2000001140e */
[----:B------:R-:W-:Y:S01]  /*0f80*/  VIADD R23, R22, 0x6000 ;  /* 0x0000600016177836 */ /* 0x000fe20000000000 */
[----:B------:R-:W-:-:S02]  /*0f90*/  SHF.R.S32.HI R13, RZ, 0x1f, R13 ;  /* 0x0000001fff0d7819 */ /* 0x000fc4000001140d */
[----:B------:R-:W-:Y:S02]  /*0fa0*/  SHF.R.S32.HI R12, RZ, 0x1f, R12 ;  /* 0x0000001fff0c7819 */ /* 0x000fe4000001140c */
[----:B------:R-:W-:Y:S02]  /*0fb0*/  SHF.R.S32.HI R11, RZ, 0x1f, R11 ;  /* 0x0000001fff0b7819 */ /* 0x000fe4000001140b */
[----:B------:R-:W-:Y:S02]  /*0fc0*/  SHF.R.S32.HI R10, RZ, 0x1f, R10 ;  /* 0x0000001fff0a7819 */ /* 0x000fe4000001140a */
[----:B------:R-:W-:Y:S02]  /*0fd0*/  SHF.R.S32.HI R4, RZ, 0x1f, R156 ;  /* 0x0000001fff047819 */ /* 0x000fe4000001149c */
[----:B------:R-:W-:Y:S02]  /*0fe0*/  SHF.R.S32.HI R0, RZ, 0x1f, R155 ;  /* 0x0000001fff007819 */ /* 0x000fe4000001149b */
[----:B------:R-:W-:Y:S01]  /*0ff0*/  LEA R147, R3, R8, 0x3 ;  /* 0x0000000803937211 */ /* 0x000fe200078e18ff */
[----:B------:R-:W-:Y:S01]  /*1000*/  UMOV UR38, URZ ;  /* 0x0000003f00267c82 */ /* 0x000fe20008000000 */
[----:B-12---:R-:W-:-:S07]  /*1010*/  LOP3.LUT R19, R19, 0x1, RZ, 0xfc, !PT ;  /* 0x0000000113137812 */ /* 0x006fce00078efcff */
.L_x_2131:
[----:B01----:R-:W0:Y:S01]  /*1020*/  LDC.64 R8, c[0x0][0xc88] ;  /* 0x00032200ff087b82 */ /* 0x003e220000000a00 */
[----:B------:R-:W-:Y:S01]  /*1030*/  ULDC.64 UR4, c[0x0][0xa28] ;  /* 0x00028a0000047ab9 */ /* 0x000fe20000000a00 */
[----:B------:R-:W-:-:S06]  /*1040*/  ULDC.64 UR6, c[0x0][0xa18] ;  /* 0x0002860000067ab9 */ /* 0x000fcc0000000a00 */
[----:B---34-:R-:W1:Y:S08]  /*1050*/  LDC.64 R12, c[0x0][0x418] ;  /* 0x00010600ff0c7b82 */ /* 0x018e700000000a00 */
[----:B------:R-:W2:Y:S01]  /*1060*/  LDC R0, c[0x0][0x424] ;  /* 0x00010900ff007b82 */ /* 0x000ea20000000800 */
[----:B0-----:R-:W-:Y:S01]  /*1070*/  IMAD.WIDE R8, R7, 0x4, R8 ;  /* 0x0000000407087825 */ /* 0x001fe200078e0208 */
[----:B------:R-:W-:-:S06]  /*1080*/  ISETP.NE.U32.AND P1, PT, RZ, UR4, PT ;  /* 0x00000004ff007c0c */ /* 0x000fcc000bf25070 */
[----:B------:R-:W0:Y:S01]  /*1090*/  LDC R7, c[0x0][0x2f0] ;  /* 0x0000bc00ff077b82 */ /* 0x000e220000000800 */
[----:B------:R-:W3:Y:S01]  /*10a0*/  LDG.E R148, desc[UR36][R8.64] ;  /* 0x0000002408947981 */ /* 0x000ee2000c1e1900 */
[----:B------:R-:W-:Y:S01]  /*10b0*/  ISETP.NE.AND.EX P1, PT, RZ, UR5, PT, P1 ;  /* 0x00000005ff007c0c */ /* 0x000fe2000bf25310 */
[----:B------:R-:W-:Y:S01]  /*10c0*/  IMAD.MOV.U32 R3, RZ, RZ, RZ ;  /* 0x000000ffff037224 */ /* 0x000fe200078e00ff */
[----:B------:R-:W-:-:S04]  /*10d0*/  ISETP.NE.U32.AND P0, PT, RZ, UR6, PT ;  /* 0x00000006ff007c0c */ /* 0x000fc8000bf05070 */
[----:B------:R-:W-:Y:S02]  /*10e0*/  ISETP.NE.AND.EX P0, PT, RZ, UR7, PT, P0 ;  /* 0x00000007ff007c0c */ /* 0x000fe4000bf05300 */
[----:B---3--:R-:W-:-:S05]  /*10f0*/  SHF.R.S32.HI R153, RZ, 0x1f, R148 ;  /* 0x0000001fff997819 */ /* 0x008fca0000011494 */
[----:B------:R-:W-:-:S04]  /*1100*/  @P1 LEA R10, P2, R148, UR4, 0x2 ;  /* 0x00000004940a1c11 */ /* 0x000fc8000f8410ff */
[C---:B------:R-:W-:Y:S02]  /*1110*/  @P1 LEA.HI.X R11, R148.reuse, UR5, R153, 0x2, P2 ;  /* 0x00000005940b1c11 */ /* 0x040fe400090f1499 */
[----:B------:R-:W-:-:S03]  /*1120*/  @P0 LEA R8, P2, R148, UR6, 0x2 ;  /* 0x0000000694080c11 */ /* 0x000fc6000f8410ff */
[----:B------:R3:W5:Y:S01]  /*1130*/  @P1 LDG.E R3, desc[UR36][R10.64] ;  /* 0x000000240a031981 */ /* 0x000762000c1e1900 */
[----:B------:R-:W-:Y:S01]  /*1140*/  @P0 LEA.HI.X R9, R148, UR7, R153, 0x2, P2 ;  /* 0x0000000794090c11 */ /* 0x000fe200090f1499 */
[----:B------:R-:W-:-:S04]  /*1150*/  ULDC.64 UR6, c[0x0][0xa20] ;  /* 0x0002880000067ab9 */ /* 0x000fc80000000a00 */
[----:B------:R3:W5:Y:S01]  /*1160*/  @P0 LDG.E R143, desc[UR36][R8.64] ;  /* 0x00000024088f0981 */ /* 0x000762000c1e1900 */
[----:B-1----:R-:W-:Y:S02]  /*1170*/  ISETP.NE.U32.AND P1, PT, R12, RZ, PT ;  /* 0x000000ff0c00720c */ /* 0x002fe40003f25070 */
[----:B------:R-:W-:Y:S02]  /*1180*/  ISETP.NE.U32.AND P2, PT, RZ, UR6, PT ;  /* 0x00000006ff007c0c */ /* 0x000fe4000bf45070 */
[----:B------:R-:W-:Y:S02]  /*1190*/  ISETP.NE.AND.EX P1, PT, R13, RZ, PT, P1 ;  /* 0x000000ff0d00720c */ /* 0x000fe40003f25310 */
[----:B------:R-:W-:Y:S02]  /*11a0*/  ISETP.NE.AND.EX P2, PT, RZ, UR7, PT, P2 ;  /* 0x00000007ff007c0c */ /* 0x000fe4000bf45320 */
[----:B--2---:R-:W-:Y:S01]  /*11b0*/  SEL R0, R0, 0x1, P1 ;  /* 0x0000000100007807 */ /* 0x004fe20000800000 */
[----:B0--3--:R-:W-:Y:S10]  /*11c0*/  @P0 BRA `(.L_x_2076) ;  /* 0x0000000000280947 */ /* 0x009ff40003800000 */
[----:B------:R-:W-:Y:S01]  /*11d0*/  ULDC.64 UR4, c[0x0][0xa00] ;  /* 0x0002800000047ab9 */ /* 0x000fe20000000a00 */
[----:B-----5:R-:W0:Y:S01]  /*11e0*/  LDC R143, c[0x0][0x288] ;  /* 0x0000a200ff8f7b82 */ /* 0x020e220000000800 */
[----:B------:R-:W-:-:S04]  /*11f0*/  ISETP.NE.U32.AND P0, PT, RZ, UR4, PT ;  /* 0x00000004ff007c0c */ /* 0x000fc8000bf05070 */
[----:B------:R-:W-:-:S13]  /*1200*/  ISETP.NE.AND.EX P0, PT, RZ, UR5, PT, P0 ;  /* 0x00000005ff007c0c */ /* 0x000fda000bf05300 */
[----:B------:R-:W-:Y:S05]  /*1210*/  @!P0 BRA `(.L_x_2076) ;  /* 0x0000000000148947 */ /* 0x000fea0003800000 */
[----:B------:R-:W1:Y:S02]  /*1220*/  LDC.64 R8, c[0x0][0xa00] ;  /* 0x00028000ff087b82 */ /* 0x000e640000000a00 */
[----:B-1----:R-:W-:-:S05]  /*1230*/  IMAD.WIDE R8, R148, 0x4, R8 ;  /* 0x0000000494087825 */ /* 0x002fca00078e0208 */
[----:B0-----:R-:W2:Y:S04]  /*1240*/  LDG.E R143, desc[UR36][R8.64] ;  /* 0x00000024088f7981 */ /* 0x001ea8000c1e1900 */
[----:B------:R-:W2:Y:S02]  /*1250*/  LDG.E R4, desc[UR36][R8.64+0x4] ;  /* 0x0000042408047981 */ /* 0x000ea4000c1e1900 */
[----:B--2---:R-:W-:-:S07]  /*1260*/  IMAD.IADD R143, R4, 0x1, -R143 ;  /* 0x00000001048f7824 */ /* 0x004fce00078e0a8f */
.L_x_2076:
[----:B------:R-:W-:Y:S01]  /*1270*/  IMAD R142, R0, R7, RZ ;  /* 0x00000007008e7224 */ /* 0x000fe200078e02ff */
[----:B------:R-:W-:Y:S01]  /*1280*/  LOP3.LUT R150, R6, 0xffff, RZ, 0xc0, !PT ;  /* 0x0000ffff06967812 */ /* 0x000fe200078ec0ff */
[----:B------:R-:W-:Y:S06]  /*1290*/  @!P2 BRA `(.L_x_2077) ;  /* 0x000000000010a947 */ /* 0x000fec0003800000 */
[----:B------:R-:W-:-:S04]  /*12a0*/  LEA R8, P0, R148, UR6, 0x2 ;  /* 0x0000000694087c11 */ /* 0x000fc8000f8010ff */
[----:B------:R-:W-:-:S05]  /*12b0*/  LEA.HI.X R9, R148, UR7, R153, 0x2, P0 ;  /* 0x0000000794097c11 */ /* 0x000fca00080f1499 */
[----:B------:R1:W5:Y:S01]  /*12c0*/  LDG.E R142, desc[UR36][R8.64] ;  /* 0x00000024088e7981 */ /* 0x000362000c1e1900 */
[----:B------:R-:W-:Y:S05]  /*12d0*/  BRA `(.L_x_2078) ;  /* 0x0000000000247947 */ /* 0x000fea0003800000 */
.L_x_2077:
[----:B------:R-:W-:Y:S02]  /*12e0*/  ULDC.64 UR4, c[0x0][0xa08] ;  /* 0x0002820000047ab9 */ /* 0x000fe40000000a00 */
[----:B------:R-:W-:-:S04]  /*12f0*/  ISETP.NE.U32.AND P0, PT, RZ, UR4, PT ;  /* 0x00000004ff007c0c */ /* 0x000fc8000bf05070 */
[----:B------:R-:W-:-:S13]  /*1300*/  ISETP.NE.AND.EX P0, PT, RZ, UR5, PT, P0 ;  /* 0x00000005ff007c0c */ /* 0x000fda000bf05300 */
[----:B------:R-:W-:Y:S05]  /*1310*/  @!P0 BRA `(.L_x_2078) ;  /* 0x0000000000148947 */ /* 0x000fea0003800000 */
[----:B------:R-:W1:Y:S02]  /*1320*/  LDC.64 R8, c[0x0][0xa08] ;  /* 0x00028200ff087b82 */ /* 0x000e640000000a00 */
[----:B-1----:R-:W-:-:S05]  /*1330*/  IMAD.WIDE R8, R148, 0x4, R8 ;  /* 0x0000000494087825 */ /* 0x002fca00078e0208 */
[----:B------:R-:W2:Y:S04]  /*1340*/  LDG.E R142, desc[UR36][R8.64] ;  /* 0x00000024088e7981 */ /* 0x000ea8000c1e1900 */
[----:B------:R-:W2:Y:S02]  /*1350*/  LDG.E R7, desc[UR36][R8.64+0x4] ;  /* 0x0000042408077981 */ /* 0x000ea4000c1e1900 */
[----:B--2---:R-:W-:-:S07]  /*1360*/  IMAD.IADD R142, R7, 0x1, -R142 ;  /* 0x00000001078e7824 */ /* 0x004fce00078e0a8e */
.L_x_2078:
[----:B------:R-:W2:Y:S01]  /*1370*/  LDL.LU R0, [R1] ;  /* 0x0000000001007983 */ /* 0x000ea20000300800 */
[----:B------:R-:W3:Y:S01]  /*1380*/  LDC R4, c[0x0][0x448] ;  /* 0x00011200ff047b82 */ /* 0x000ee20000000800 */
[----:B------:R-:W-:Y:S02]  /*1390*/  IMAD R136, R5, 0xc0, RZ ;  /* 0x000000c005887824 */ /* 0x000fe400078e02ff */
[----:B-----5:R-:W-:-:S05]  /*13a0*/  IMAD.IADD R142, R142, 0x1, -R3 ;  /* 0x000000018e8e7824 */ /* 0x020fca00078e0a03 */
[----:B0-----:R-:W-:Y:S02]  /*13b0*/  IADD3 R5, R142, 0x80, -R143 ;  /* 0x000000808e057810 */ /* 0x001fe40007ffe88f */
[----:B---3--:R-:W-:-:S13]  /*13c0*/  ISETP.NE.AND P0, PT, R4, 0x1, PT ;  /* 0x000000010400780c */ /* 0x008fda0003f05270 */
[----:B------:R-:W0:Y:S08]  /*13d0*/  @P0 LDC R7, c[0x0][0x44c] ;  /* 0x00011300ff070b82 */ /* 0x000e300000000800 */
[----:B------:R-:W3:Y:S01]  /*13e0*/  @P0 LDC R4, c[0x0][0x450] ;  /* 0x00011400ff040b82 */ /* 0x000ee20000000800 */
[----:B--2---:R-:W-:-:S04]  /*13f0*/  LOP3.LUT R0, R0, 0xfffffffd, RZ, 0xc0, !PT ;  /* 0xfffffffd00007812 */ /* 0x004fc800078ec0ff */
[----:B------:R-:W-:-:S05]  /*1400*/  @P0 LOP3.LUT R0, R0, 0x2, RZ, 0xfc, !PT ;  /* 0x0000000200000812 */ /* 0x000fca00078efcff */
[----:B------:R2:W-:Y:S02]  /*1410*/  STL [R1], R0 ;  /* 0x0000000001007387 */ /* 0x0005e40000100800 */
[----:B--2---:R-:W-:-:S04]  /*1420*/  VIADD R0, R136, 0xbf ;  /* 0x000000bf88007836 */ /* 0x004fc80000000000 */
[----:B0-----:R-:W-:-:S05]  /*1430*/  @P0 IMAD.HI.U32 R3, R0, R7, RZ ;  /* 0x0000000700030227 */ /* 0x001fca00078e00ff */
[----:B---3--:R-:W-:Y:S01]  /*1440*/  @P0 SHF.R.U32.HI R0, RZ, R4, R3 ;  /* 0x00000004ff000219 */ /* 0x008fe20000011603 */
[----:B------:R-:W-:-:S04]  /*1450*/  VIADD R3, R142, 0x7f ;  /* 0x0000007f8e037836 */ /* 0x000fc80000000000 */
[----:B------:R-:W-:Y:S01]  /*1460*/  IMAD.IADD R5, R5, 0x1, R0 ;  /* 0x0000000105057824 */ /* 0x000fe200078e0200 */
[----:B------:R-:W-:-:S04]  /*1470*/  SHF.R.S32.HI R0, RZ, 0x1f, R3 ;  /* 0x0000001fff007819 */ /* 0x000fc80000011403 */
[----:B------:R-:W-:Y:S02]  /*1480*/  SHF.R.S32.HI R4, RZ, 0x1f, R5 ;  /* 0x0000001fff047819 */ /* 0x000fe40000011405 */
[----:B------:R-:W-:Y:S02]  /*1490*/  LEA.HI R0, R0, R3, RZ, 0x7 ;  /* 0x0000000300007211 */ /* 0x000fe400078f38ff */
[----:B------:R-:W-:Y:S02]  /*14a0*/  LEA.HI R4, R4, R5, RZ, 0x7 ;  /* 0x0000000504047211 */ /* 0x000fe400078f38ff */
[----:B------:R-:W-:Y:S02]  /*14b0*/  SHF.R.S32.HI R3, RZ, 0x7, R0 ;  /* 0x00000007ff037819 */ /* 0x000fe40000011400 */
[----:B------:R-:W-:Y:S02]  /*14c0*/  SHF.R.S32.HI R4, RZ, 0x7, R4 ;  /* 0x00000007ff047819 */ /* 0x000fe40000011404 */
[----:B------:R-:W-:-:S02]  /*14d0*/  LOP3.LUT R0, R6, 0xff000000, RZ, 0xc0, !PT ;  /* 0xff00000006007812 */ /* 0x000fc400078ec0ff */
[----:B------:R-:W-:Y:S02]  /*14e0*/  VIMNMX R88, R3, R4, PT ;  /* 0x0000000403587248 */ /* 0x000fe40003fe0100 */
[----:B------:R-:W-:Y:S02]  /*14f0*/  LOP3.LUT R6, R6, 0xff0000, RZ, 0xc0, !PT ;  /* 0x00ff000006067812 */ /* 0x000fe400078ec0ff */
[----:B------:R-:W-:Y:S02]  /*1500*/  SHF.R.U32.HI R3, RZ, 0x8, R0 ;  /* 0x00000008ff037819 */ /* 0x000fe40000011600 */
[----:B------:R-:W-:Y:S02]  /*1510*/  ISETP.GE.AND P0, PT, R88, 0x1, PT ;  /* 0x000000015800780c */ /* 0x000fe40003f06270 */
[----:B------:R-:W-:Y:S02]  /*1520*/  LEA.HI R3, R6, R3, RZ, 0x10 ;  /* 0x0000000306037211 */ /* 0x000fe400078f80ff */
[----:B------:R-:W-:-:S02]  /*1530*/  MOV R5, RZ ;  /* 0x000000ff00057202 */ /* 0x000fc40000000f00 */
[----:B------:R-:W-:Y:S02]  /*1540*/  LOP3.LUT R11, R3, 0xff, RZ, 0xc0, !PT ;  /* 0x000000ff030b7812 */ /* 0x000fe400078ec0ff */
[----:B------:R-:W-:-:S03]  /*1550*/  SHF.R.U32.HI R151, RZ, 0x10, R3 ;  /* 0x00000010ff977819 */ /* 0x000fc60000011603 */
[----:B------:R0:W-:Y:S02]  /*1560*/  STL [R1+0x14], R11 ;  /* 0x0000140b01007387 */ /* 0x0001e40000100800 */
[----:B------:R-:W-:Y:S05]  /*1570*/  @!P0 BRA `(.L_x_2079) ;  /* 0x0000000000708947 */ /* 0x000fea0003800000 */
[----:B------:R-:W1:Y:S01]  /*1580*/  LDC R0, c[0x0][0x9f0] ;  /* 0x00027c00ff007b82 */ /* 0x000e620000000800 */
[----:B------:R-:W-:-:S04]  /*1590*/  ISETP.NE.AND P0, PT, R151, RZ, PT ;  /* 0x000000ff9700720c */ /* 0x000fc80003f05270 */
[----:B-1----:R-:W-:-:S04]  /*15a0*/  SEL R9, R151, R0, P0 ;  /* 0x0000000097097207 */ /* 0x002fc80000000000 */
        /* <DEDUP_REMOVED lines=25> */
.L_x_2079:
[-C--:B------:R-:W-:Y:S01]  /*1740*/  IMAD R146, R11, R5.reuse, RZ ;  /* 0x000000050b927224 */ /* 0x080fe200078e02ff */
[----:B------:R-:W-:Y:S01]  /*1750*/  PLOP3.LUT P0, PT, PT, PT, PT, 0x80, 0x0 ;  /* 0x000000000000781c */ /* 0x000fe20003f0f070 */
[----:B------:R-:W-:Y:S01]  /*1760*/  IMAD.MOV.U32 R3, RZ, RZ, RZ ;  /* 0x000000ffff037224 */ /* 0x000fe200078e00ff */
[----:B------:R-:W-:Y:S01]  /*1770*/  CS2R R134, SRZ ;  /* 0x0000000000867805 */ /* 0x000fe2000001ff00 */
[----:B------:R-:W-:Y:S01]  /*1780*/  IMAD.MOV.U32 R0, RZ, RZ, RZ ;  /* 0x000000ffff007224 */ /* 0x000fe200078e00ff */
[----:B------:R-:W-:Y:S02]  /*1790*/  VIADDMNMX R88, R146, R5, R88, PT ;  /* 0x0000000592587246 */ /* 0x000fe40003800158 */
[----:B------:R-:W-:Y:S02]  /*17a0*/  CS2R R132, SRZ ;  /* 0x0000000000847805 */ /* 0x000fe4000001ff00 */
[----:B------:R-:W-:Y:S02]  /*17b0*/  CS2R R130, SRZ ;  /* 0x0000000000827805 */ /* 0x000fe4000001ff00 */
        /* <DEDUP_REMOVED lines=21> */
[----:B------:R-:W-:Y:S01]  /*1910*/  CS2R R20, SRZ ;  /* 0x0000000000147805 */ /* 0x000fe2000001ff00 */
[----:B------:R-:W-:Y:S06]  /*1920*/  @!P1 BRA `(.L_x_2080) ;  /* 0x0000009000b49947 */ /* 0x000fec0003800000 */
[----:B------:R-:W2:Y:S01]  /*1930*/  S2R R4, SR_TID.X ;  /* 0x0000000000047919 */ /* 0x000ea20000002100 */
[----:B------:R-:W-:-:S04]  /*1940*/  UIADD3 UR6, UR41, 0x21800, URZ ;  /* 0x0002180029067890 */ /* 0x000fc8000fffe03f */
[----:B------:R-:W-:-:S06]  /*1950*/  ULOP3.LUT UP0, URZ, UR6, 0x3ff, URZ, 0xc0, !UPT ;  /* 0x000003ff063f7892 */ /* 0x000fcc000f80c03f */
[----:B------:R-:W-:Y:S02]  /*1960*/  PLOP3.LUT P0, PT, PT, PT, UP0, 0x80, 0x0 ;  /* 0x000000000000781c */ /* 0x000fe40003f0f008 */
[----:B--2---:R-:W-:-:S04]  /*1970*/  IADD3 R6, R4, -0x80, RZ ;  /* 0xffffff8004067810 */ /* 0x004fc80007ffe0ff */
[----:B------:R-:W-:-:S04]  /*1980*/  SHF.R.S32.HI R4, RZ, 0x1f, R6 ;  /* 0x0000001fff047819 */ /* 0x000fc80000011406 */
[----:B------:R-:W-:-:S04]  /*1990*/  LEA.HI R4, R4, R6, RZ, 0x7 ;  /* 0x0000000604047211 */ /* 0x000fc800078f38ff */
[----:B------:R-:W-:-:S05]  /*19a0*/  SHF.R.S32.HI R4, RZ, 0x7, R4 ;  /* 0x00000007ff047819 */ /* 0x000fca0000011404 */
[----:B------:R-:W2:Y:S02]  /*19b0*/  SHFL.IDX PT, R0, R4, RZ, 0x1f ;  /* 0x00001fff04007589 */ /* 0x000ea400000e0000 */
[----:B--2---:R-:W-:-:S13]  /*19c0*/  R2UR UR40, R0 ;  /* 0x00000000002872ca */ /* 0x004fda00000e0000 */
[----:B------:R-:W-:-:S04]  /*19d0*/  UIMAD.WIDE UR4, UR40, 0x55555556, URZ ;  /* 0x55555556280478a5 */ /* 0x000fc8000f8e023f */
        /* <DEDUP_REMOVED lines=8> */
[----:B------:R-:W-:Y:S01]  /*1a60*/  ULOP3.LUT UR43, UR4, 0x3fff, URZ, 0xc0, !UPT ;  /* 0x00003fff042b7892 */ /* 0x000fe2000f8ec03f */
[----:B------:R-:W-:Y:S11]  /*1a70*/  @!P0 BRA `(.L_x_2081) ;  /* 0x0000000000408947 */ /* 0x000ff60003800000 */
[----:B------:R-:W-:Y:S01]  /*1a80*/  MOV R0, 0x0 ;  /* 0x0000000000007802 */ /* 0x000fe20000000f00 */
[----:B------:R-:W-:Y:S01]  /*1a90*/  ULDC.64 UR4, c[0x4][0x88] ;  /* 0x0100220000047ab9 */ /* 0x000fe20000000a00 */
[----:B------:R-:W-:Y:S01]  /*1aa0*/  ULDC.64 UR6, c[0x4][0x28] ;  /* 0x01000a0000067ab9 */ /* 0x000fe20000000a00 */
[----:B------:R-:W-:Y:S01]  /*1ab0*/  IMAD.U32 R4, RZ, RZ, UR4 ;  /* 0x00000004ff047e24 */ /* 0x000fe2000f8e00ff */
[----:B------:R2:W3:Y:S01]  /*1ac0*/  LDC.64 R14, c[0x4][R0] ;  /* 0x01000000000e7b82 */ /* 0x0004e20000000a00 */
[----:B------:R-:W-:Y:S01]  /*1ad0*/  IMAD.U32 R5, RZ, RZ, UR5 ;  /* 0x00000005ff057e24 */ /* 0x000fe2000f8e00ff */
[----:B------:R-:W-:Y:S01]  /*1ae0*/  ULDC.64 UR4, c[0x4][0x90] ;  /* 0x0100240000047ab9 */ /* 0x000fe20000000a00 */
[----:B------:R-:W-:Y:S02]  /*1af0*/  IMAD.U32 R10, RZ, RZ, UR6 ;  /* 0x00000006ff0a7e24 */ /* 0x000fe4000f8e00ff */
[----:B------:R-:W-:Y:S02]  /*1b00*/  IMAD.U32 R6, RZ, RZ, UR4 ;  /* 0x00000004ff067e24 */ /* 0x000fe4000f8e00ff */
[----:B------:R-:W-:-:S02]  /*1b10*/  IMAD.U32 R7, RZ, RZ, UR5 ;  /* 0x00000005ff077e24 */ /* 0x000fc4000f8e00ff */
[----:B0-----:R-:W-:Y:S02]  /*1b20*/  IMAD.U32 R11, RZ, RZ, UR7 ;  /* 0x00000007ff0b7e24 */ /* 0x001fe4000f8e00ff */
[----:B-1----:R-:W-:Y:S02]  /*1b30*/  IMAD.MOV.U32 R8, RZ, RZ, 0x70 ;  /* 0x00000070ff087424 */ /* 0x002fe400078e00ff */
[----:B------:R-:W-:Y:S02]  /*1b40*/  IMAD.MOV.U32 R12, RZ, RZ, 0x1 ;  /* 0x00000001ff0c7424 */ /* 0x000fe400078e00ff */
[----:B--2---:R-:W-:-:S07]  /*1b50*/  IMAD.MOV.U32 R13, RZ, RZ, RZ ;  /* 0x000000ffff0d7224 */ /* 0x004fce00078e00ff */
[----:B------:R-:W-:-:S07]  /*1b60*/  LEPC R20, `(.L_x_2081) ;  /* 0x000000001014794e */ /* 0x000fce0000000000 */
[----:B---3--:R-:W-:Y:S05]  /*1b70*/  CALL.ABS.NOINC R14 ;  /* 0x000000000e007343 */ /* 0x008fea0003c00000 */
.L_x_2081:
[----:B------:R-:W2:Y:S01]  /*1b80*/  LDL R20, [R1+0x20] ;  /* 0x0000200001147983 */ /* 0x000ea20000100800 */
[----:B------:R-:W-:Y:S02]  /*1b90*/  ISETP.NE.AND P0, PT, R19, 0x3, PT ;  /* 0x000000031300780c */ /* 0x000fe40003f05270 */
[----:B--2---:R-:W-:-:S04]  /*1ba0*/  LEA.HI R0, R20, R20, RZ, 0x1 ;  /* 0x0000001414007211 */ /* 0x004fc800078f08ff */
[----:B------:R-:W-:-:S05]  /*1bb0*/  LOP3.LUT R0, R0, 0xfffffffe, RZ, 0xc0, !PT ;  /* 0xfffffffe00007812 */ /* 0x000fca00078ec0ff */
[----:B------:R-:W-:-:S05]  /*1bc0*/  IMAD.IADD R0, R20, 0x1, -R0 ;  /* 0x0000000114007824 */ /* 0x000fca00078e0a00 */
[----:B------:R-:W-:-:S04]  /*1bd0*/  SHF.L.U32 R0, R0, 0x1f, RZ ;  /* 0x0000001f00007819 */ /* 0x000fc800000006ff */
[----:B------:R-:W2:Y:S02]  /*1be0*/  SYNCS.PHASECHK.TRANS64.TRYWAIT P1, [UR41+0x2d800], R0 ;  /* 0x02d80000ff0075a7 */ /* 0x000ea40008020169 */
[----:B--2---:R-:W-:Y:S05]  /*1bf0*/  @!P1 BRA `(.L_x_2082) ;  /* 0x0000011c00189947 */ /* 0x004fea0003800000 */
.L_x_2218:
[----:B------:R-:W-:Y:S05]  /*1c00*/  @!P0 BRA `(.L_x_2083) ;  /* 0x0000000000048947 */ /* 0x000fea0003800000 */
[----:B------:R-:W-:Y:S01]  /*1c10*/  BPT.TRAP 0x1 ;  /* 0x000000040000795c */ /* 0x000fe20000300000 */
.L_x_2083:
[----:B--2---:R-:W-:Y:S02]  /*1c20*/  MOV R0, UR38 ;  /* 0x0000002600007c02 */ /* 0x004fe40008000f00 */
[----:B------:R-:W-:Y:S02]  /*1c30*/  SHF.L.U32 R3, R2, 0x1f, RZ ;  /* 0x0000001f02037819 */ /* 0x000fe400000006ff */
[----:B------:R-:W-:-:S04]  /*1c40*/  LEA R0, R0, UR41, 0x3 ;  /* 0x0000002900007c11 */ /* 0x000fc8000f8e18ff */
[----:B------:R2:W3:Y:S01]  /*1c50*/  SYNCS.PHASECHK.TRANS64.TRYWAIT P1, [R0+URZ+0x2d830], R3 ;  /* 0x02d83003000075a7 */ /* 0x0004e2000802017f */
[----:B------:R-:W-:Y:S05]  /*1c60*/  @!P0 BRA `(.L_x_2084) ;  /* 0x0000000000048947 */ /* 0x000fea0003800000 */
[----:B------:R-:W-:Y:S01]  /*1c70*/  BPT.TRAP 0x1 ;  /* 0x000000040000795c */ /* 0x000fe20000300000 */
.L_x_2084:
[----:B---3--:R-:W-:Y:S05]  /*1c80*/  @P1 BRA `(.L_x_2085) ;  /* 0x0000000000081947 */ /* 0x008fea0003800000 */
[----:B------:R-:W3:Y:S02]  /*1c90*/  SYNCS.PHASECHK.TRANS64.TRYWAIT P1, [R0+URZ+0x2d830], R3 ;  /* 0x02d83003000075a7 */ /* 0x000ee4000802017f */
[----:B---3--:R-:W-:Y:S05]  /*1ca0*/  @!P1 BRA `(.L_x_2086) ;  /* 0x0000011c00049947 */ /* 0x008fea0003800000 */
.L_x_2085:
[----:B------:R-:W-:Y:S05]  /*1cb0*/  WARPSYNC.ALL ;  /* 0x0000000000007948 */ /* 0x000fea0003800000 */
[----:B------:R-:W-:Y:S01]  /*1cc0*/  UIADD3 UR4, UR41, 0x15400, URZ ;  /* 0x0001540029047890 */ /* 0x000fe2000fffe03f */
[----:B------:R-:W-:Y:S01]  /*1cd0*/  WARPGROUP.ARRIVE ;  /* 0x00000000000079c5 */ /* 0x000fe20000000000 */
[----:B------:R-:W-:Y:S02]  /*1ce0*/  ULOP3.LUT UR8, UR43, 0x10000, URZ, 0xfc, !UPT ;  /* 0x000100002b087892 */ /* 0x000fe4000f8efc3f */
[----:B------:R-:W-:Y:S01]  /*1cf0*/  USHF.R.U32.HI UR4, URZ, 0x4, UR4 ;  /* 0x000000043f047899 */ /* 0x000fe20008011604 */
[----:B------:R-:W-:Y:S01]  /*1d00*/  UMOV UR9, 0x80000020 ;  /* 0x8000002000097882 */ /* 0x000fe20000000000 */
[----:B------:R-:W-:-:S02]  /*1d10*/  UMOV UR11, 0x80000020 ;  /* 0x80000020000b7882 */ /* 0x000fc40000000000 */
[----:B------:R-:W-:Y:S02]  /*1d20*/  ULOP3.LUT UR4, UR4, 0x3fff, URZ, 0xc0, !UPT ;  /* 0x00003fff04047892 */ /* 0x000fe4000f8ec03f */
[----:B------:R-:W-:Y:S02]  /*1d30*/  UIADD3 UR12, UR8, 0x2, URZ ;  /* 0x00000002080c7890 */ /* 0x000fe4000fffe03f */
[----:B------:R-:W-:Y:S01]  /*1d40*/  ULOP3.LUT UR4, UR4, 0x10000, URZ, 0xfc, !UPT ;  /* 0x0001000004047892 */ /* 0x000fe2000f8efc3f */
[----:B------:R-:W-:Y:S01]  /*1d50*/  UMOV UR13, 0x80000020 ;  /* 0x80000020000d7882 */ /* 0x000fe20000000000 */
[----:B------:R-:W-:Y:S02]  /*1d60*/  UMOV UR15, 0x80000020 ;  /* 0x80000020000f7882 */ /* 0x000fe40000000000 */
[----:B------:R-:W-:Y:S02]  /*1d70*/  UIMAD UR10, UR38, 0x600, UR4 ;  /* 0x00000600260a78a4 */ /* 0x000fe4000f8e0204 */
[----:B------:R-:W-:-:S02]  /*1d80*/  UIADD3 UR16, UR8, 0x300, URZ ;  /* 0x0000030008107890 */ /* 0x000fc4000fffe03f */
        /* <DEDUP_REMOVED lines=35> */
.L_x_2087:
[----:B------:R-:W4:Y:S01]  /*1fc0*/  LDC R7, c[0x0][0x448] ;  /* 0x00011200ff077b82 */ /* 0x000f220000000800 */
[----:B------:R-:W-:Y:S01]  /*1fd0*/  ULDC UR5, c[0x0][0x9d8] ;  /* 0x0002760000057ab9 */ /* 0x000fe20000000800 */
[----:B------:R-:W-:Y:S01]  /*1fe0*/  ULDC UR6, c[0x0][0x988] ;  /* 0x0002620000067ab9 */ /* 0x000fe20000000800 */
[----:B------:R-:W-:Y:S01]  /*1ff0*/  FMUL.FTZ R5, R28, UR5 ;  /* 0x000000051c057c20 */ /* 0x000fe20008410000 */
[----:B------:R-:W-:Y:S01]  /*2000*/  FMUL.FTZ R108, R26, UR5 ;  /* 0x000000051a6c7c20 */ /* 0x000fe20008410000 */
[----:B------:R-:W-:Y:S01]  /*2010*/  FMUL.FTZ R26, R53, UR5 ;  /* 0x00000005351a7c20 */ /* 0x000fe20008410000 */
[----:B------:R-:W-:Y:S02]  /*2020*/  IMAD.IADD R53, R147, 0x1, R136 ;  /* 0x0000000193357824 */ /* 0x000fe400078e0288 */
[----:B------:R-:W-:Y:S01]  /*2030*/  FMUL.FTZ R6, R29, UR5 ;  /* 0x000000051d067c20 */ /* 0x000fe20008410000 */
[----:B------:R-:W-:Y:S02]  /*2040*/  IMAD.MOV.U32 R29, RZ, RZ, -0x80 ;  /* 0xffffff80ff1d7424 */ /* 0x000fe400078e00ff */
[----:B------:R-:W-:Y:S01]  /*2050*/  FMUL.FTZ R104, R27, UR5 ;  /* 0x000000051b687c20 */ /* 0x000fe20008410000 */
[----:B------:R-:W-:Y:S01]  /*2060*/  FMUL.FTZ R90, R30, UR5 ;  /* 0x000000051e5a7c20 */ /* 0x000fe20008410000 */
[----:B------:R-:W5:Y:S01]  /*2070*/  MUFU.TANH R108, R108 ;  /* 0x0000006c006c7308 */ /* 0x000f620000002400 */
[----:B------:R-:W-:Y:S01]  /*2080*/  FMUL.FTZ R30, R31, UR5 ;  /* 0x000000051f1e7c20 */ /* 0x000fe20008410000 */
[----:B------:R-:W-:Y:S01]  /*2090*/  FMUL.FTZ R27, R56, UR5 ;  /* 0x00000005381b7c20 */ /* 0x000fe20008410000 */
[----:B------:R-:W-:Y:S01]  /*20a0*/  FMUL.FTZ R56, R59, UR5 ;  /* 0x000000053b387c20 */ /* 0x000fe20008410000 */
[----:B------:R-:W-:Y:S01]  /*20b0*/  FMUL.FTZ R34, R34, UR5 ;  /* 0x0000000522227c20 */ /* 0x000fe20008410000 */
[----:B-1----:R-:W-:Y:S01]  /*20c0*/  FMUL.FTZ R9, R32, UR5 ;  /* 0x0000000520097c20 */ /* 0x002fe20008410000 */
[----:B------:R-:W-:Y:S01]  /*20d0*/  FMUL.FTZ R32, R35, UR5 ;  /* 0x0000000523207c20 */ /* 0x000fe20008410000 */
[----:B------:R-:W-:Y:S01]  /*20e0*/  FMUL.FTZ R38, R38, UR5 ;  /* 0x0000000526267c20 */ /* 0x000fe20008410000 */
[----:B------:R-:W1:Y:S01]  /*20f0*/  MUFU.TANH R104, R104 ;  /* 0x0000006800687308 */ /* 0x000e620000002400 */
[----:B0-----:R-:W-:Y:S01]  /*2100*/  FMUL.FTZ R11, R36, UR5 ;  /* 0x00000005240b7c20 */ /* 0x001fe20008410000 */
[----:B------:R-:W-:Y:S01]  /*2110*/  FMUL.FTZ R36, R39, UR5 ;  /* 0x0000000527247c20 */ /* 0x000fe20008410000 */
[----:B------:R-:W-:Y:S01]  /*2120*/  FMUL.FTZ R42, R42, UR5 ;  /* 0x000000052a2a7c20 */ /* 0x000fe20008410000 */
[----:B------:R-:W-:Y:S01]  /*2130*/  FMUL.FTZ R13, R40, UR5 ;  /* 0x00000005280d7c20 */ /* 0x000fe20008410000 */
[----:B----4-:R-:W-:Y:S01]  /*2140*/  ISETP.NE.AND P4, PT, R7, 0x1, PT ;  /* 0x000000010700780c */ /* 0x010fe20003f85270 */
        /* <DEDUP_REMOVED lines=12> */
[----:B------:R-:W5:Y:S01]  /*2210*/  @P4 LDC R8, c[0x0][0x44c] ;  /* 0x00011300ff084b82 */ /* 0x000f620000000800 */
[----:B------:R-:W-:Y:S01]  /*2220*/  FMUL.FTZ R12, R37, UR5 ;  /* 0x00000005250c7c20 */ /* 0x000fe20008410000 */
[----:B------:R-:W-:Y:S01]  /*2230*/  FMUL.FTZ R25, R52, UR5 ;  /* 0x0000000534197c20 */ /* 0x000fe20008410000 */
[----:B------:R-:W-:Y:S01]  /*2240*/  FMUL.FTZ R52, R55, UR5 ;  /* 0x0000000537347c20 */ /* 0x000fe20008410000 */
[----:B------:R-:W-:Y:S01]  /*2250*/  FMUL.FTZ R58, R58, UR5 ;  /* 0x000000053a3a7c20 */ /* 0x000fe20008410000 */
[----:B------:R-:W-:Y:S01]  /*2260*/  FMUL.FTZ R92, R75, UR5 ;  /* 0x000000054b5c7c20 */ /* 0x000fe20008410000 */
[----:B------:R-:W4:Y:S01]  /*2270*/  MUFU.TANH R34, R34 ;  /* 0x0000002200227308 */ /* 0x000f220000002400 */
[----:B------:R-:W-:Y:S01]  /*2280*/  FMUL.FTZ R78, R78, UR5 ;  /* 0x000000054e4e7c20 */ /* 0x000fe20008410000 */
[----:B------:R-:W1:Y:S01]  /*2290*/  @P4 LDC R28, c[0x0][0x450] ;  /* 0x00011400ff1c4b82 */ /* 0x000e620000000800 */
[----:B------:R-:W-:Y:S01]  /*22a0*/  FMUL.FTZ R79, R79, UR5 ;  /* 0x000000054f4f7c20 */ /* 0x000fe20008410000 */
[----:B------:R-:W-:Y:S01]  /*22b0*/  FMUL.FTZ R14, R41, UR5 ;  /* 0x00000005290e7c20 */ /* 0x000fe20008410000 */
[----:B------:R-:W-:Y:S01]  /*22c0*/  FMUL.FTZ R83, R83, UR5 ;  /* 0x0000000553537c20 */ /* 0x000fe20008410000 */
[----:B------:R-:W-:Y:S01]  /*22d0*/  FMUL.FTZ R87, R87, UR5 ;  /* 0x0000000557577c20 */ /* 0x000fe20008410000 */
[----:B--23--:R-:W-:Y:S01]  /*22e0*/  FMUL.FTZ R3, R24, UR5 ;  /* 0x0000000518037c20 */ /* 0x00cfe20008410000 */
        /* <DEDUP_REMOVED lines=9> */
[----:B------:R-:W-:Y:S01]  /*2380*/  CS2R R134, SRZ ;  /* 0x0000000000867805 */ /* 0x000fe2000001ff00 */
[----:B-----5:R-:W-:-:S04]  /*2390*/  @P4 IMAD.HI.U32 R7, R53, R8, RZ ;  /* 0x0000000835074227 */ /* 0x020fc800078e00ff */
[----:B------:R-:W-:Y:S02]  /*23a0*/  IMAD R8, R88, R29, 0x80 ;  /* 0x0000008058087424 */ /* 0x000fe400078e021d */
[----:B------:R-:W5:Y:S01]  /*23b0*/  MUFU.TANH R36, R36 ;  /* 0x0000002400247308 */ /* 0x000f620000002400 */
[----:B-1----:R-:W-:Y:S01]  /*23c0*/  @P4 SHF.R.U32.HI R53, RZ, R28, R7 ;  /* 0x0000001cff354219 */ /* 0x002fe20000011607 */
[----:B------:R-:W-:Y:S01]  /*23d0*/  FMUL.FTZ R28, R57, UR5 ;  /* 0x00000005391c7c20 */ /* 0x000fe20008410000 */
[C-C-:B------:R-:W-:Y:S02]  /*23e0*/  IADD3 R106, -R145.reuse, 0x1, R8.reuse ;  /* 0x00000001916a7810 */ /* 0x140fe40007ffe108 */
[----:B------:R-:W-:Y:S01]  /*23f0*/  IADD3 R59, -R145, R142, R8 ;  /* 0x0000008e913b7210 */ /* 0x000fe20007ffe108 */
[----:B------:R-:W1:Y:S01]  /*2400*/  SHFL.IDX PT, R7, R53, 0x1, 0x1c1f ;  /* 0x003c1f0035077f89 */ /* 0x000e6200000e0000 */
[----:B------:R-:W-:Y:S01]  /*2410*/  IADD3 R106, -R143, R106, R142 ;  /* 0x0000006a8f6a7210 */ /* 0x000fe20007ffe18e */
[----:B------:R-:W5:Y:S01]  /*2420*/  MUFU.TANH R42, R42 ;  /* 0x0000002a002a7308 */ /* 0x000f620000002400 */
[----:B------:R-:W-:Y:S01]  /*2430*/  FMUL.FTZ R8, R62, UR5 ;  /* 0x000000053e087c20 */ /* 0x000fe20008410000 */
[----:B------:R-:W-:Y:S01]  /*2440*/  FMUL.FTZ R62, R63, UR5 ;  /* 0x000000053f3e7c20 */ /* 0x000fe20008410000 */
[----:B------:R-:W5:Y:S05]  /*2450*/  SHFL.IDX PT, R55, R53, RZ, 0x1c1f ;  /* 0x001c1fff35377589 */ /* 0x000f6a00000e0000 */
[----:B------:R-:W5:Y:S08]  /*2460*/  MUFU.TANH R40, R40 ;  /* 0x0000002800287308 */ /* 0x000f700000002400 */
[----:B------:R-:W5:Y:S01]  /*2470*/  MUFU.TANH R46, R46 ;  /* 0x0000002e002e7308 */ /* 0x000f620000002400 */
[----:B-1----:R-:W-:-:S07]  /*2480*/  VIADDMNMX R7, R7, R106, R59, PT ;  /* 0x0000006a07077246 */ /* 0x002fce000380013b */
[----:B------:R-:W1:Y:S01]  /*2490*/  MUFU.TANH R44, R44 ;  /* 0x0000002c002c7308 */ /* 0x000e620000002400 */
[C---:B------:R-:W-:Y:S02]  /*24a0*/  ISETP.GT.AND P1, PT, R7.reuse, RZ, PT ;  /* 0x000000ff0700720c */ /* 0x040fe40003f24270 */
[C---:B------:R-:W-:Y:S02]  /*24b0*/  ISETP.GT.AND P2, PT, R7.reuse, 0x1, PT ;  /* 0x000000010700780c */ /* 0x040fe40003f44270 */
[C---:B------:R-:W-:Y:S02]  /*24c0*/  ISETP.GT.AND P3, PT, R7.reuse, 0x8, PT ;  /* 0x000000080700780c */ /* 0x040fe40003f64270 */
[----:B------:R-:W-:Y:S01]  /*24d0*/  FSEL R108, R108, -INF , P1 ;  /* 0xff8000006c6c7808 */ /* 0x000fe20000800000 */
[----:B------:R-:W1:Y:S01]  /*24e0*/  MUFU.TANH R50, R50 ;  /* 0x0000003200327308 */ /* 0x000e620000002400 */
[----:B------:R-:W-:Y:S02]  /*24f0*/  FSEL R104, R104, -INF , P2 ;  /* 0xff80000068687808 */ /* 0x000fe40001000000 */
[----:B------:R-:W-:-:S02]  /*2500*/  ISETP.GT.AND P1, PT, R7, 0x9, PT ;  /* 0x000000090700780c */ /* 0x000fc40003f24270 */
[----:B0-----:R-:W-:Y:S02]  /*2510*/  FSEL R90, R90, -INF , P3 ;  /* 0xff8000005a5a7808 */ /* 0x001fe40001800000 */
[----:B------:R-:W-:Y:S01]  /*2520*/  FMNMX.FTZ R29, R108, R104, !PT ;  /* 0x000000686c1d7209 */ /* 0x000fe20007810000 */
[----:B------:R-:W0:Y:S01]  /*2530*/  MUFU.TANH R48, R48 ;  /* 0x0000003000307308 */ /* 0x000e220000002400 */
[C---:B------:R-:W-:Y:S02]  /*2540*/  ISETP.GT.AND P2, PT, R7.reuse, 0x10, PT ;  /* 0x000000100700780c */ /* 0x040fe40003f44270 */
[----:B----4-:R-:W-:Y:S02]  /*2550*/  FSEL R30, R30, -INF , P1 ;  /* 0xff8000001e1e7808 */ /* 0x010fe40000800000 */
[----:B------:R-:W-:Y:S01]  /*2560*/  FMNMX.FTZ R31, R90, R29, !PT ;  /* 0x0000001d5a1f7209 */ /* 0x000fe20007810000 */
[----:B------:R-:W-:Y:S01]  /*2570*/  FMUL.FTZ R29, R66, UR5 ;  /* 0x00000005421d7c20 */ /* 0x000fe20008410000 */
[----:B------:R-:W-:Y:S01]  /*2580*/  ISETP.GT.AND P1, PT, R7, 0x11, PT ;  /* 0x000000110700780c */ /* 0x000fe20003f24270 */
[----:B------:R-:W4:Y:S01]  /*2590*/  MUFU.TANH R54, R54 ;  /* 0x0000003600367308 */ /* 0x000f220000002400 */
[----:B------:R-:W-:-:S02]  /*25a0*/  FSEL R34, R34, -INF , P2 ;  /* 0xff80000022227808 */ /* 0x000fc40001000000 */
[----:B------:R-:W-:Y:S02]  /*25b0*/  FMNMX.FTZ R31, R30, R31, !PT ;  /* 0x0000001f1e1f7209 */ /* 0x000fe40007810000 */
[----:B------:R-:W-:Y:S02]  /*25c0*/  ISETP.GT.AND P2, PT, R7, 0x18, PT ;  /* 0x000000180700780c */ /* 0x000fe40003f44270 */
[----:B--2---:R-:W-:Y:S01]  /*25d0*/  FSEL R32, R32, -INF , P1 ;  /* 0xff80000020207808 */ /* 0x004fe20000800000 */
[----:B------:R-:W2:Y:S01]  /*25e0*/  MUFU.TANH R52, R52 ;  /* 0x0000003400347308 */ /* 0x000ea20000002400 */
[----:B------:R-:W-:Y:S01]  /*25f0*/  FMNMX.FTZ R33, R34, R31, !PT ;  /* 0x0000001f22217209 */ /* 0x000fe20007810000 */
[----:B------:R-:W-:Y:S01]  /*2600*/  FMUL.FTZ R31, R67, UR5 ;  /* 0x00000005431f7c20 */ /* 0x000fe20008410000 */
[----:B------:R-:W-:Y:S02]  /*2610*/  ISETP.GT.AND P1, PT, R7, 0x19, PT ;  /* 0x000000190700780c */ /* 0x000fe40003f24270 */
[----:B---3--:R-:W-:-:S02]  /*2620*/  FSEL R38, R38, -INF , P2 ;  /* 0xff80000026267808 */ /* 0x008fc40001000000 */
[----:B------:R-:W-:Y:S01]  /*2630*/  FMNMX.FTZ R33, R32, R33, !PT ;  /* 0x0000002120217209 */ /* 0x000fe20007810000 */
[----:B------:R-:W3:Y:S01]  /*2640*/  MUFU.TANH R58, R58 ;  /* 0x0000003a003a7308 */ /* 0x000ee20000002400 */
[C---:B------:R-:W-:Y:S02]  /*2650*/  ISETP.GT.AND P2, PT, R7.reuse, 0x20, PT ;  /* 0x000000200700780c */ /* 0x040fe40003f44270 */
[----:B-----5:R-:W-:Y:S02]  /*2660*/  FSEL R36, R36, -INF , P1 ;  /* 0xff80000024247808 */ /* 0x020fe40000800000 */
[----:B------:R-:W-:Y:S01]  /*2670*/  FMNMX.FTZ R35, R38, R33, !PT ;  /* 0x0000002126237209 */ /* 0x000fe20007810000 */
[----:B------:R-:W-:Y:S01]  /*2680*/  FMUL.FTZ R33, R70, UR5 ;  /* 0x0000000546217c20 */ /* 0x000fe20008410000 */
[----:B------:R-:W-:Y:S01]  /*2690*/  ISETP.GT.AND P1, PT, R7, 0x21, PT ;  /* 0x000000210700780c */ /* 0x000fe20003f24270 */
[----:B------:R-:W5:Y:S01]  /*26a0*/  MUFU.TANH R56, R56 ;  /* 0x0000003800387308 */ /* 0x000f620000002400 */
[----:B------:R-:W-:-:S02]  /*26b0*/  FSEL R42, R42, -INF , P2 ;  /* 0xff8000002a2a7808 */ /* 0x000fc40001000000 */
[----:B------:R-:W-:Y:S02]  /*26c0*/  FMNMX.FTZ R35, R36, R35, !PT ;  /* 0x0000002324237209 */ /* 0x000fe40007810000 */
[----:B------:R-:W-:Y:S02]  /*26d0*/  ISETP.GT.AND P2, PT, R7, 0x28, PT ;  /* 0x000000280700780c */ /* 0x000fe40003f44270 */
[----:B------:R-:W-:Y:S01]  /*26e0*/  FSEL R40, R40, -INF , P1 ;  /* 0xff80000028287808 */ /* 0x000fe20000800000 */
[----:B------:R-:W5:Y:S01]  /*26f0*/  MUFU.TANH R8, R8 ;  /* 0x0000000800087308 */ /* 0x000f620000002400 */
[----:B------:R-:W-:Y:S01]  /*2700*/  FMNMX.FTZ R37, R42, R35, !PT ;  /* 0x000000232a257209 */ /* 0x000fe20007810000 */
[----:B------:R-:W-:Y:S01]  /*2710*/  FMUL.FTZ R35, R71, UR5 ;  /* 0x0000000547237c20 */ /* 0x000fe20008410000 */
[----:B------:R-:W-:Y:S02]  /*2720*/  ISETP.GT.AND P1, PT, R7, 0x29, PT ;  /* 0x000000290700780c */ /* 0x000fe40003f24270 */
[----:B------:R-:W-:-:S02]  /*2730*/  FSEL R46, R46, -INF , P2 ;  /* 0xff8000002e2e7808 */ /* 0x000fc40001000000 */
[----:B------:R-:W-:Y:S01]  /*2740*/  FMNMX.FTZ R37, R40, R37, !PT ;  /* 0x0000002528257209 */ /* 0x000fe20007810000 */
[----:B------:R-:W5:Y:S01]  /*2750*/  MUFU.TANH R62, R62 ;  /* 0x0000003e003e7308 */ /* 0x000f620000002400 */
[C---:B------:R-:W-:Y:S02]  /*2760*/  ISETP.GT.AND P2, PT, R7.reuse, 0x30, PT ;  /* 0x000000300700780c */ /* 0x040fe40003f44270 */
[----:B-1----:R-:W-:Y:S02]  /*2770*/  FSEL R44, R44, -INF , P1 ;  /* 0xff8000002c2c7808 */ /* 0x002fe40000800000 */
[----:B------:R-:W-:Y:S01]  /*2780*/  FMNMX.FTZ R39, R46, R37, !PT ;  /* 0x000000252e277209 */ /* 0x000fe20007810000 */
[----:B------:R-:W-:Y:S01]  /*2790*/  FMUL.FTZ R37, R74, UR5 ;  /* 0x000000054a257c20 */ /* 0x000fe20008410000 */
[----:B------:R-:W-:Y:S01]  /*27a0*/  ISETP.GT.AND P1, PT, R7, 0x31, PT ;  /* 0x000000310700780c */ /* 0x000fe20003f24270 */
[----:B------:R-:W1:Y:S01]  /*27b0*/  MUFU.TANH R29, R29 ;  /* 0x0000001d001d7308 */ /* 0x000e620000002400 */
[----:B------:R-:W-:-:S02]  /*27c0*/  FSEL R50, R50, -INF , P2 ;  /* 0xff80000032327808 */ /* 0x000fc40001000000 */
[----:B------:R-:W-:Y:S02]  /*27d0*/  FMNMX.FTZ R39, R44, R39, !PT ;  /* 0x000000272c277209 */ /* 0x000fe40007810000 */
[C---:B------:R-:W-:Y:S02]  /*27e0*/  ISETP.GT.AND P2, PT, R7.reuse, 0x38, PT ;  /* 0x000000380700780c */ /* 0x040fe40003f44270 */
[----:B0-----:R-:W-:Y:S01]  /*27f0*/  FSEL R48, R48, -INF , P1 ;  /* 0xff80000030307808 */ /* 0x001fe20000800000 */
[----:B------:R-:W0:Y:S01]  /*2800*/  MUFU.TANH R31, R31 ;  /* 0x0000001f001f7308 */ /* 0x000e220000002400 */
[----:B------:R-:W-:Y:S02]  /*2810*/  FMNMX.FTZ R39, R50, R39, !PT ;  /* 0x0000002732277209 */ /* 0x000fe40007810000 */
[----:B------:R-:W-:Y:S02]  /*2820*/  ISETP.GT.AND P1, PT, R7, 0x39, PT ;  /* 0x000000390700780c */ /* 0x000fe40003f24270 */
[----:B----4-:R-:W-:-:S02]  /*2830*/  FSEL R54, R54, -INF , P2 ;  /* 0xff80000036367808 */ /* 0x010fc40001000000 */
[----:B------:R-:W-:Y:S01]  /*2840*/  FMNMX.FTZ R39, R48, R39, !PT ;  /* 0x0000002730277209 */ /* 0x000fe20007810000 */
[----:B------:R-:W4:Y:S01]  /*2850*/  MUFU.TANH R33, R33 ;  /* 0x0000002100217308 */ /* 0x000f220000002400 */
[C---:B------:R-:W-:Y:S02]  /*2860*/  ISETP.GT.AND P2, PT, R7.reuse, 0x40, PT ;  /* 0x000000400700780c */ /* 0x040fe40003f44270 */
[----:B--2---:R-:W-:Y:S02]  /*2870*/  FSEL R52, R52, -INF , P1 ;  /* 0xff80000034347808 */ /* 0x004fe40000800000 */
[----:B------:R-:W-:Y:S02]  /*2880*/  FMNMX.FTZ R39, R54, R39, !PT ;  /* 0x0000002736277209 */ /* 0x000fe40007810000 */
[----:B------:R-:W-:Y:S01]  /*2890*/  ISETP.GT.AND P1, PT, R7, 0x41, PT ;  /* 0x000000410700780c */ /* 0x000fe20003f24270 */
[----:B------:R-:W2:Y:S01]  /*28a0*/  MUFU.TANH R35, R35 ;  /* 0x0000002300237308 */ /* 0x000ea20000002400 */
[----:B---3--:R-:W-:-:S02]  /*28b0*/  FSEL R58, R58, -INF , P2 ;  /* 0xff8000003a3a7808 */ /* 0x008fc40001000000 */
[----:B------:R-:W-:Y:S02]  /*28c0*/  FMNMX.FTZ R39, R52, R39, !PT ;  /* 0x0000002734277209 */ /* 0x000fe40007810000 */
[C---:B------:R-:W-:Y:S02]  /*28d0*/  ISETP.GT.AND P2, PT, R7.reuse, 0x48, PT ;  /* 0x000000480700780c */ /* 0x040fe40003f44270 */
[----:B-----5:R-:W-:Y:S01]  /*28e0*/  FSEL R56, R56, -INF , P1 ;  /* 0xff80000038387808 */ /* 0x020fe20000800000 */
[----:B------:R-:W3:Y:S01]  /*28f0*/  MUFU.TANH R37, R37 ;  /* 0x0000002500257308 */ /* 0x000ee20000002400 */
[----:B------:R-:W-:Y:S02]  /*2900*/  FMNMX.FTZ R39, R58, R39, !PT ;  /* 0x000000273a277209 */ /* 0x000fe40007810000 */
[C---:B------:R-:W-:Y:S02]  /*2910*/  ISETP.GT.AND P1, PT, R7.reuse, 0x49, PT ;  /* 0x000000490700780c */ /* 0x040fe40003f24270 */
[----:B------:R-:W-:Y:S01]  /*2920*/  FSEL R66, R8, -INF , P2 ;  /* 0xff80000008427808 */ /* 0x000fe20001000000 */
[----:B------:R-:W-:Y:S01]  /*2930*/  FMUL.FTZ R8, R82, UR5 ;  /* 0x0000000552087c20 */ /* 0x000fe20008410000 */
[----:B------:R-:W-:Y:S01]  /*2940*/  FMNMX.FTZ R39, R56, R39, !PT ;  /* 0x0000002738277209 */ /* 0x000fe20007810000 */
[----:B------:R-:W5:Y:S01]  /*2950*/  MUFU.TANH R92, R92 ;  /* 0x0000005c005c7308 */ /* 0x000f620000002400 */
[----:B------:R-:W-:-:S02]  /*2960*/  ISETP.GT.AND P2, PT, R7, 0x50, PT ;  /* 0x000000500700780c */ /* 0x000fc40003f44270 */
[----:B------:R-:W-:Y:S02]  /*2970*/  FSEL R62, R62, -INF , P1 ;  /* 0xff8000003e3e7808 */ /* 0x000fe40000800000 */
[----:B------:R-:W-:Y:S02]  /*2980*/  FMNMX.FTZ R39, R66, R39, !PT ;  /* 0x0000002742277209 */ /* 0x000fe40007810000 */
[----:B------:R-:W-:Y:S01]  /*2990*/  ISETP.GT.AND P1, PT, R7, 0x51, PT ;  /* 0x000000510700780c */ /* 0x000fe20003f24270 */
[----:B------:R4:W5:Y:S01]  /*29a0*/  MUFU.TANH R94, R78 ;  /* 0x0000004e005e7308 */ /* 0x0009620000002400 */
[----:B-1----:R-:W-:Y:S01]  /*29b0*/  FSEL R70, R29, -INF , P2 ;  /* 0xff8000001d467808 */ /* 0x002fe20001000000 */
[----:B------:R-:W-:Y:S01]  /*29c0*/  FMUL.FTZ R29, R60, UR5 ;  /* 0x000000053c1d7c20 */ /* 0x000fe20008410000 */
[----:B------:R-:W-:Y:S02]  /*29d0*/  FMNMX.FTZ R39, R62, R39, !PT ;  /* 0x000000273e277209 */ /* 0x000fe40007810000 */
[----:B------:R-:W-:-:S02]  /*29e0*/  ISETP.GT.AND P2, PT, R7, 0x58, PT ;  /* 0x000000580700780c */ /* 0x000fc40003f44270 */
[----:B0-----:R-:W-:Y:S01]  /*29f0*/  FSEL R74, R31, -INF , P1 ;  /* 0xff8000001f4a7808 */ /* 0x001fe20000800000 */
[----:B------:R-:W0:Y:S01]  /*2a00*/  MUFU.TANH R79, R79 ;  /* 0x0000004f004f7308 */ /* 0x000e220000002400 */
[----:B------:R-:W-:Y:S01]  /*2a10*/  FMNMX.FTZ R39, R70, R39, !PT ;  /* 0x0000002746277209 */ /* 0x000fe20007810000 */
[----:B------:R-:W-:Y:S01]  /*2a20*/  FMUL.FTZ R31, R61, UR5 ;  /* 0x000000053d1f7c20 */ /* 0x000fe20008410000 */
[----:B------:R-:W-:Y:S01]  /*2a30*/  ISETP.GT.AND P1, PT, R7, 0x59, PT ;  /* 0x000000590700780c */ /* 0x000fe20003f24270 */
[----:B------:R-:W-:Y:S01]  /*2a40*/  FMUL.FTZ R61, R85, UR5 ;  /* 0x00000005553d7c20 */ /* 0x000fe20008410000 */
[----:B----4-:R-:W-:Y:S01]  /*2a50*/  FSEL R78, R33, -INF , P2 ;  /* 0xff800000214e7808 */ /* 0x010fe20001000000 */
[----:B------:R-:W-:Y:S01]  /*2a60*/  FMUL.FTZ R33, R64, UR5 ;  /* 0x0000000540217c20 */ /* 0x000fe20008410000 */
[----:B------:R-:W-:Y:S01]  /*2a70*/  FMNMX.FTZ R39, R74, R39, !PT ;  /* 0x000000274a277209 */ /* 0x000fe20007810000 */
[----:B------:R1:W4:Y:S01]  /*2a80*/  MUFU.TANH R41, R8 ;  /* 0x0000000800297308 */ /* 0x0003220000002400 */
[----:B------:R-:W-:-:S02]  /*2a90*/  ISETP.GT.AND P2, PT, R7, 0x60, PT ;  /* 0x000000600700780c */ /* 0x000fc40003f44270 */
[----:B--2---:R-:W-:Y:S01]  /*2aa0*/  FSEL R82, R35, -INF , P1 ;  /* 0xff80000023527808 */ /* 0x004fe20000800000 */
[----:B------:R-:W-:Y:S01]  /*2ab0*/  FMUL.FTZ R35, R65, UR5 ;  /* 0x0000000541237c20 */ /* 0x000fe20008410000 */
[----:B------:R-:W-:Y:S02]  /*2ac0*/  FMNMX.FTZ R39, R78, R39, !PT ;  /* 0x000000274e277209 */ /* 0x000fe40007810000 */
[----:B------:R-:W-:Y:S01]  /*2ad0*/  ISETP.GT.AND P1, PT, R7, 0x61, PT ;  /* 0x000000610700780c */ /* 0x000fe20003f24270 */
[----:B------:R-:W2:Y:S01]  /*2ae0*/  MUFU.TANH R83, R83 ;  /* 0x0000005300537308 */ /* 0x000ea20000002400 */
[----:B-1----:R-:W-:Y:S01]  /*2af0*/  FMUL.FTZ R8, R86, UR5 ;  /* 0x0000000556087c20 */ /* 0x002fe20008410000 */
[----:B---3--:R-:W-:Y:S01]  /*2b00*/  FSEL R86, R37, -INF , P2 ;  /* 0xff80000025567808 */ /* 0x008fe20001000000 */
[----:B------:R-:W-:Y:S01]  /*2b10*/  FMUL.FTZ R37, R68, UR5 ;  /* 0x0000000544257c20 */ /* 0x000fe20008410000 */
[----:B------:R-:W-:Y:S02]  /*2b20*/  FMNMX.FTZ R39, R82, R39, !PT ;  /* 0x0000002752277209 */ /* 0x000fe40007810000 */
[----:B------:R-:W-:-:S02]  /*2b30*/  ISETP.GT.AND P2, PT, R7, 0x68, PT ;  /* 0x000000680700780c */ /* 0x000fc40003f44270 */
[----:B-----5:R-:W-:Y:S01]  /*2b40*/  FSEL R92, R92, -INF , P1 ;  /* 0xff8000005c5c7808 */ /* 0x020fe20000800000 */
[----:B------:R-:W1:Y:S01]  /*2b50*/  MUFU.TANH R8, R8 ;  /* 0x0000000800087308 */ /* 0x000e620000002400 */
[----:B------:R-:W-:Y:S02]  /*2b60*/  FMNMX.FTZ R39, R86, R39, !PT ;  /* 0x0000002756277209 */ /* 0x000fe40007810000 */
[C---:B------:R-:W-:Y:S02]  /*2b70*/  ISETP.GT.AND P1, PT, R7.reuse, 0x69, PT ;  /* 0x000000690700780c */ /* 0x040fe40003f24270 */
[----:B------:R-:W-:Y:S02]  /*2b80*/  FSEL R94, R94, -INF , P2 ;  /* 0xff8000005e5e7808 */ /* 0x000fe40001000000 */
[----:B------:R-:W-:Y:S01]  /*2b90*/  FMNMX.FTZ R39, R92, R39, !PT ;  /* 0x000000275c277209 */ /* 0x000fe20007810000 */
[----:B------:R-:W3:Y:S01]  /*2ba0*/  MUFU.TANH R87, R87 ;  /* 0x0000005700577308 */ /* 0x000ee20000002400 */
[----:B------:R-:W-:-:S02]  /*2bb0*/  ISETP.GT.AND P2, PT, R7, 0x70, PT ;  /* 0x000000700700780c */ /* 0x000fc40003f44270 */
[----:B0-----:R-:W-:Y:S02]  /*2bc0*/  FSEL R98, R79, -INF , P1 ;  /* 0xff8000004f627808 */ /* 0x001fe40000800000 */
[----:B------:R-:W-:Y:S02]  /*2bd0*/  FMNMX.FTZ R39, R94, R39, !PT ;  /* 0x000000275e277209 */ /* 0x000fe40007810000 */
[----:B------:R-:W-:Y:S01]  /*2be0*/  ISETP.GT.AND P1, PT, R7, 0x71, PT ;  /* 0x000000710700780c */ /* 0x000fe20003f24270 */
[----:B------:R-:W-:Y:S01]  /*2bf0*/  MUFU.TANH R3, R3 ;  /* 0x0000000300037308 */ /* 0x000fe20000002400 */
[----:B----4-:R-:W-:Y:S01]  /*2c00*/  FSEL R60, R41, -INF , P2 ;  /* 0xff800000293c7808 */ /* 0x010fe20001000000 */
[----:B------:R-:W-:Y:S01]  /*2c10*/  FMUL.FTZ R41, R72, UR5 ;  /* 0x0000000548297c20 */ /* 0x000fe20008410000 */
[----:B------:R-:W-:Y:S02]  /*2c20*/  FMNMX.FTZ R39, R98, R39, !PT ;  /* 0x0000002762277209 */ /* 0x000fe40007810000 */
[----:B------:R-:W-:-:S02]  /*2c30*/  ISETP.GT.AND P2, PT, R7, 0x78, PT ;  /* 0x000000780700780c */ /* 0x000fc40003f44270 */
[----:B--2---:R-:W-:Y:S01]  /*2c40*/  FSEL R96, R83, -INF , P1 ;  /* 0xff80000053607808 */ /* 0x004fe20000800000 */
[----:B------:R-:W0:Y:S01]  /*2c50*/  MUFU.TANH R4, R4 ;  /* 0x0000000400047308 */ /* 0x000e220000002400 */
[----:B------:R-:W-:Y:S02]  /*2c60*/  FMNMX.FTZ R39, R60, R39, !PT ;  /* 0x000000273c277209 */ /* 0x000fe40007810000 */
[----:B------:R-:W-:Y:S02]  /*2c70*/  ISETP.GT.AND P1, PT, R7, 0x79, PT ;  /* 0x000000790700780c */ /* 0x000fe40003f24270 */
[----:B-1----:R-:W-:Y:S02]  /*2c80*/  FSEL R100, R8, -INF , P2 ;  /* 0xff80000008647808 */ /* 0x002fe40001000000 */
[----:B------:R-:W-:Y:S01]  /*2c90*/  FMNMX.FTZ R39, R96, R39, !PT ;  /* 0x0000002760277209 */ /* 0x000fe20007810000 */
[----:B------:R-:W1:Y:S01]  /*2ca0*/  MUFU.TANH R5, R5 ;  /* 0x0000000500057308 */ /* 0x000e620000002400 */
[----:B---3--:R-:W-:-:S02]  /*2cb0*/  FSEL R102, R87, -INF , P1 ;  /* 0xff80000057667808 */ /* 0x008fc40000800000 */
[----:B------:R-:W-:Y:S02]  /*2cc0*/  FMNMX.FTZ R39, R100, R39, !PT ;  /* 0x0000002764277209 */ /* 0x000fe40007810000 */
[----:B------:R-:W-:Y:S02]  /*2cd0*/  VIADDMNMX R59, R55, R106, R59, PT ;  /* 0x0000006a373b7246 */ /* 0x000fe4000380013b */
[----:B------:R-:W-:Y:S01]  /*2ce0*/  FMNMX.FTZ R7, R102, R39, !PT ;  /* 0x0000002766077209 */ /* 0x000fe20007810000 */
[----:B------:R-:W-:Y:S01]  /*2cf0*/  MUFU.TANH R6, R6 ;  /* 0x0000000600067308 */ /* 0x000fe20000002400 */
[----:B------:R-:W-:Y:S01]  /*2d00*/  ISETP.GT.AND P2, PT, R59, 0x1, PT ;  /* 0x000000013b00780c */ /* 0x000fe20003f44270 */
[----:B------:R-:W-:Y:S01]  /*2d10*/  FMUL.FTZ R39, R69, UR5 ;  /* 0x0000000545277c20 */ /* 0x000fe20008410000 */
[----:B------:R-:W-:Y:S01]  /*2d20*/  ISETP.GT.AND P3, PT, R59, 0x8, PT ;  /* 0x000000083b00780c */ /* 0x000fe20003f64270 */
[----:B------:R-:W2:Y:S01]  /*2d30*/  SHFL.BFLY PT, R8, R7, 0x2, 0x1f ;  /* 0x0c401f0007087f89 */ /* 0x000ea200000e0000 */
[----:B0-----:R-:W-:-:S02]  /*2d40*/  FSEL R4, R4, -INF , P2 ;  /* 0xff80000004047808 */ /* 0x001fc40001000000 */
[----:B------:R-:W-:Y:S01]  /*2d50*/  ISETP.GT.AND P2, PT, R59, 0x10, PT ;  /* 0x000000103b00780c */ /* 0x000fe20003f44270 */
[----:B------:R-:W0:Y:S01]  /*2d60*/  MUFU.TANH R9, R9 ;  /* 0x0000000900097308 */ /* 0x000e220000002400 */
[----:B-1----:R-:W-:-:S07]  /*2d70*/  FSEL R68, R5, -INF , P3 ;  /* 0xff80000005447808 */ /* 0x002fce0001800000 */
[----:B------:R-:W-:Y:S08]  /*2d80*/  MUFU.TANH R10, R10 ;  /* 0x0000000a000a7308 */ /* 0x000ff00000002400 */
[----:B------:R-:W1:Y:S01]  /*2d90*/  MUFU.TANH R11, R11 ;  /* 0x0000000b000b7308 */ /* 0x000e620000002400 */
[----:B0-----:R-:W-:Y:S02]  /*2da0*/  FSEL R80, R9, -INF , P2 ;  /* 0xff80000009507808 */ /* 0x001fe40001000000 */
[----:B------:R-:W-:-:S02]  /*2db0*/  ISETP.GT.AND P2, PT, R59, 0x18, PT ;  /* 0x000000183b00780c */ /* 0x000fc40003f44270 */
[----:B--2---:R-:W-:Y:S01]  /*2dc0*/  FMNMX.FTZ R57, R7, R8, !PT ;  /* 0x0000000807397209 */ /* 0x004fe20007810000 */
[----:B------:R-:W-:Y:S02]  /*2dd0*/  IMAD.U32 R7, RZ, RZ, UR6 ;  /* 0x00000006ff077e24 */ /* 0x000fe4000f8e00ff */
[----:B------:R-:W0:Y:S02]  /*2de0*/  MUFU.TANH R12, R12 ;  /* 0x0000000c000c7308 */ /* 0x000e240000002400 */
[----:B------:R-:W2:Y:S06]  /*2df0*/  SHFL.BFLY PT, R8, R57, 0x1, 0x1f ;  /* 0x0c201f0039087f89 */ /* 0x000eac00000e0000 */
[----:B------:R-:W3:Y:S08]  /*2e00*/  MUFU.TANH R13, R13 ;  /* 0x0000000d000d7308 */ /* 0x000ef00000002400 */
[----:B------:R-:W4:Y:S08]  /*2e10*/  MUFU.TANH R14, R14 ;  /* 0x0000000e000e7308 */ /* 0x000f300000002400 */
[----:B------:R-:W5:Y:S01]  /*2e20*/  MUFU.TANH R15, R15 ;  /* 0x0000000f000f7308 */ /* 0x000f620000002400 */
[----:B--2---:R-:W-:Y:S01]  /*2e30*/  FMNMX.FTZ R8, R57, R8, !PT ;  /* 0x0000000839087209 */ /* 0x004fe20007810000 */
[----:B------:R-:W-:Y:S01]  /*2e40*/  FMUL.FTZ R57, R84, UR5 ;  /* 0x0000000554397c20 */ /* 0x000fe20008410000 */
[----:B-1----:R-:W-:-:S02]  /*2e50*/  FSEL R84, R11, -INF , P2 ;  /* 0xff8000000b547808 */ /* 0x002fc40001000000 */
[C---:B------:R-:W-:Y:S01]  /*2e60*/  FSETP.NEU.FTZ.AND P1, PT, R8.reuse, -INF , PT ;  /* 0xff8000000800780b */ /* 0x040fe20003f3d000 */
[-C--:B------:R-:W-:Y:S02]  /*2e70*/  FMUL.FTZ R63, R8, R7.reuse ;  /* 0x00000007083f7220 */ /* 0x080fe40000410000 */
[----:B------:R-:W1:Y:S01]  /*2e80*/  MUFU.TANH R20, R20 ;  /* 0x0000001400147308 */ /* 0x000e620000002400 */
[----:B------:R-:W-:Y:S02]  /*2e90*/  ISETP.GT.AND P2, PT, R59, 0x20, PT ;  /* 0x000000203b00780c */ /* 0x000fe40003f44270 */
[----:B------:R-:W-:Y:S02]  /*2ea0*/  R2UR UR5, R0 ;  /* 0x00000000000572ca */ /* 0x000fe400000e0000 */
[----:B------:R-:W-:Y:S02]  /*2eb0*/  FSEL R53, R63, RZ, P1 ;  /* 0x000000ff3f357208 */ /* 0x000fe40000800000 */
[----:B------:R-:W-:Y:S01]  /*2ec0*/  ISETP.GT.AND P1, PT, R59, RZ, PT ;  /* 0x000000ff3b00720c */ /* 0x000fe20003f24270 */
[----:B------:R-:W2:Y:S02]  /*2ed0*/  MUFU.TANH R21, R21 ;  /* 0x0000001500157308 */ /* 0x000ea40000002400 */
[-CC-:B------:R-:W-:Y:S01]  /*2ee0*/  FFMA.FTZ R90, R90, R7.reuse, -R53.reuse ;  /* 0x000000075a5a7223 */ /* 0x180fe20000010835 */
[----:B------:R-:W-:Y:S01]  /*2ef0*/  FSEL R64, R3, -INF , P1 ;  /* 0xff80000003407808 */ /* 0x000fe20000800000 */
[-CC-:B------:R-:W-:Y:S01]  /*2f00*/  FFMA.FTZ R72, R104, R7.reuse, -R53.reuse ;  /* 0x0000000768487223 */ /* 0x180fe20000010835 */
[C---:B------:R-:W-:Y:S01]  /*2f10*/  ISETP.GT.AND P1, PT, R59.reuse, 0x9, PT ;  /* 0x000000093b00780c */ /* 0x040fe20003f24270 */
[-CC-:B------:R-:W-:Y:S01]  /*2f20*/  FFMA.FTZ R55, R108, R7.reuse, -R53.reuse ;  /* 0x000000076c377223 */ /* 0x180fe20000010835 */
[----:B------:R-:W-:Y:S01]  /*2f30*/  FMNMX.FTZ R3, R64, R4, !PT ;  /* 0x0000000440037209 */ /* 0x000fe20007810000 */
[----:B------:R-:W2:Y:S01]  /*2f40*/  MUFU.TANH R24, R24 ;  /* 0x0000001800187308 */ /* 0x000ea20000002400 */
[----:B------:R-:W-:Y:S01]  /*2f50*/  FSEL R76, R6, -INF , P1 ;  /* 0xff800000064c7808 */ /* 0x000fe20000800000 */
[--C-:B------:R-:W-:Y:S01]  /*2f60*/  FFMA.FTZ R6, R34, R7, -R53.reuse ;  /* 0x0000000722067223 */ /* 0x100fe20000010835 */
[----:B------:R-:W-:Y:S01]  /*2f70*/  FMNMX.FTZ R5, R68, R3, !PT ;  /* 0x0000000344057209 */ /* 0x000fe20007810000 */
[-CC-:B------:R-:W-:Y:S01]  /*2f80*/  FFMA.FTZ R30, R30, R7.reuse, -R53.reuse ;  /* 0x000000071e1e7223 */ /* 0x180fe20000010835 */
[C---:B------:R-:W-:Y:S01]  /*2f90*/  ISETP.GT.AND P1, PT, R59.reuse, 0x11, PT ;  /* 0x000000113b00780c */ /* 0x040fe20003f24270 */
[--C-:B------:R-:W-:Y:S01]  /*2fa0*/  FFMA.FTZ R56, R56, R7, -R53.reuse ;  /* 0x0000000738387223 */ /* 0x100fe20000010835 */
[----:B------:R-:W-:Y:S01]  /*2fb0*/  FMNMX.FTZ R5, R76, R5, !PT ;  /* 0x000000054c057209 */ /* 0x000fe20007810000 */
[----:B------:R4:W-:Y:S01]  /*2fc0*/  MUFU.EX2 R3, R90 ;  /* 0x0000005a00037308 */ /* 0x0009e20000000800 */
[----:B------:R-:W-:Y:S01]  /*2fd0*/  FSEL R10, R10, -INF , P1 ;  /* 0xff8000000a0a7808 */ /* 0x000fe20000800000 */
[----:B------:R-:W-:Y:S01]  /*2fe0*/  UIADD3 UR5, UR5, 0x2d840, URZ ;  /* 0x0002d84005057890 */ /* 0x000fe2000fffe03f */
[----:B------:R-:W-:Y:S01]  /*2ff0*/  FMNMX.FTZ R5, R80, R5, !PT ;  /* 0x0000000550057209 */ /* 0x000fe20007810000 */
[----:B------:R-:W-:Y:S01]  /*3000*/  FFMA.FTZ R62, R62, R7, -R53 ;  /* 0x000000073e3e7223 */ /* 0x000fe20000010835 */
[----:B------:R-:W-:Y:S01]  /*3010*/  ISETP.GT.AND P1, PT, R59, 0x19, PT ;  /* 0x000000193b00780c */ /* 0x000fe20003f24270 */
[----:B------:R-:W-:Y:S01]  /*3020*/  UPRMT UR5, UR42, 0x654, UR5 ;  /* 0x000006542a057896 */ /* 0x000fe20008000005 */
[----:B------:R-:W-:Y:S01]  /*3030*/  FMNMX.FTZ R5, R10, R5, !PT ;  /* 0x000000050a057209 */ /* 0x000fe20007810000 */
[----:B------:R-:W2:Y:S01]  /*3040*/  MUFU.TANH R25, R25 ;  /* 0x0000001900197308 */ /* 0x000ea20000002400 */
[----:B0-----:R-:W-:-:S02]  /*3050*/  FSEL R12, R12, -INF , P1 ;  /* 0xff8000000c0c7808 */ /* 0x001fc40000800000 */
[----:B------:R-:W-:Y:S02]  /*3060*/  FMNMX.FTZ R9, R84, R5, !PT ;  /* 0x0000000554097209 */ /* 0x000fe40007810000 */
[----:B------:R-:W-:Y:S02]  /*3070*/  ISETP.GT.AND P1, PT, R59, 0x21, PT ;  /* 0x000000213b00780c */ /* 0x000fe40003f24270 */
[----:B---3--:R-:W-:Y:S01]  /*3080*/  FSEL R34, R13, -INF , P2 ;  /* 0xff8000000d227808 */ /* 0x008fe20001000000 */
[----:B------:R-:W0:Y:S01]  /*3090*/  MUFU.TANH R26, R26 ;  /* 0x0000001a001a7308 */ /* 0x000e220000002400 */
[----:B------:R-:W-:Y:S01]  /*30a0*/  FMNMX.FTZ R9, R12, R9, !PT ;  /* 0x000000090c097209 */ /* 0x000fe20007810000 */
[----:B------:R-:W-:Y:S01]  /*30b0*/  SYNCS.ARRIVE.TRANS64.RED.A1T0 RZ, [UR5], RZ ;  /* 0x000000ffffff79a7 */ /* 0x000fe20008100405 */
[C---:B------:R-:W-:Y:S02]  /*30c0*/  ISETP.GT.AND P2, PT, R59.reuse, 0x28, PT ;  /* 0x000000283b00780c */ /* 0x040fe40003f44270 */
[----:B----4-:R-:W-:Y:S01]  /*30d0*/  FSEL R90, R14, -INF , P1 ;  /* 0xff8000000e5a7808 */ /* 0x010fe20000800000 */
[----:B------:R-:W-:Y:S01]  /*30e0*/  FFMA.FTZ R14, R32, R7, -R53 ;  /* 0x00000007200e7223 */ /* 0x000fe20000010835 */
[----:B------:R-:W-:Y:S01]  /*30f0*/  FMNMX.FTZ R9, R34, R9, !PT ;  /* 0x0000000922097209 */ /* 0x000fe20007810000 */
[----:B------:R3:W-:Y:S01]  /*3100*/  MUFU.EX2 R5, R6 ;  /* 0x0000000600057308 */ /* 0x0007e20000000800 */
[----:B------:R-:W-:-:S02]  /*3110*/  ISETP.GT.AND P1, PT, R59, 0x29, PT ;  /* 0x000000293b00780c */ /* 0x000fc40003f24270 */
[----:B-----5:R-:W-:Y:S02]  /*3120*/  FSEL R32, R15, -INF , P2 ;  /* 0xff8000000f207808 */ /* 0x020fe40001000000 */
[----:B------:R-:W-:Y:S02]  /*3130*/  FMNMX.FTZ R9, R90, R9, !PT ;  /* 0x000000095a097209 */ /* 0x000fe40007810000 */
[C---:B------:R-:W-:Y:S01]  /*3140*/  ISETP.GT.AND P2, PT, R59.reuse, 0x30, PT ;  /* 0x000000303b00780c */ /* 0x040fe20003f44270 */
[----:B------:R-:W-:Y:S01]  /*3150*/  MUFU.TANH R27, R27 ;  /* 0x0000001b001b7308 */ /* 0x000fe20000002400 */
[----:B-1----:R-:W-:Y:S01]  /*3160*/  FSEL R20, R20, -INF , P1 ;  /* 0xff80000014147808 */ /* 0x002fe20000800000 */
[----:B---3--:R-:W-:Y:S01]  /*3170*/  FFMA.FTZ R6, R38, R7, -R53 ;  /* 0x0000000726067223 */ /* 0x008fe20000010835 */
[----:B------:R-:W-:Y:S02]  /*3180*/  FMNMX.FTZ R11, R32, R9, !PT ;  /* 0x00000009200b7209 */ /* 0x000fe40007810000 */
[----:B------:R-:W-:-:S02]  /*3190*/  ISETP.GT.AND P1, PT, R59, 0x31, PT ;  /* 0x000000313b00780c */ /* 0x000fc40003f24270 */
[----:B--2---:R-:W-:Y:S01]  /*31a0*/  FSEL R38, R21, -INF , P2 ;  /* 0xff80000015267808 */ /* 0x004fe20001000000 */
[----:B------:R-:W1:Y:S01]  /*31b0*/  MUFU.TANH R28, R28 ;  /* 0x0000001c001c7308 */ /* 0x000e620000002400 */
[----:B------:R-:W-:Y:S01]  /*31c0*/  FMNMX.FTZ R11, R20, R11, !PT ;  /* 0x0000000b140b7209 */ /* 0x000fe20007810000 */
[-CC-:B------:R-:W-:Y:S01]  /*31d0*/  FFMA.FTZ R21, R50, R7.reuse, -R53.reuse ;  /* 0x0000000732157223 */ /* 0x180fe20000010835 */
[C---:B------:R-:W-:Y:S01]  /*31e0*/  ISETP.GT.AND P2, PT, R59.reuse, 0x38, PT ;  /* 0x000000383b00780c */ /* 0x040fe20003f44270 */
[-CC-:B------:R-:W-:Y:S01]  /*31f0*/  FFMA.FTZ R50, R92, R7.reuse, -R53.reuse ;  /* 0x000000075c327223 */ /* 0x180fe20000010835 */
[----:B------:R-:W-:Y:S01]  /*3200*/  FSEL R104, R24, -INF , P1 ;  /* 0xff80000018687808 */ /* 0x000fe20000800000 */
[----:B------:R-:W-:Y:S01]  /*3210*/  FFMA.FTZ R24, R36, R7, -R53 ;  /* 0x0000000724187223 */ /* 0x000fe20000010835 */
[----:B------:R-:W-:Y:S01]  /*3220*/  FMNMX.FTZ R11, R38, R11, !PT ;  /* 0x0000000b260b7209 */ /* 0x000fe20007810000 */
[----:B------:R-:W2:Y:S01]  /*3230*/  MUFU.TANH R29, R29 ;  /* 0x0000001d001d7308 */ /* 0x000ea20000002400 */
[----:B------:R-:W-:-:S02]  /*3240*/  ISETP.GT.AND P1, PT, R59, 0x39, PT ;  /* 0x000000393b00780c */ /* 0x000fc40003f24270 */
[----:B------:R-:W-:Y:S02]  /*3250*/  CS2R R92, SRZ ;  /* 0x00000000005c7805 */ /* 0x000fe4000001ff00 */
[----:B------:R-:W-:Y:S02]  /*3260*/  FSEL R36, R25, -INF , P2 ;  /* 0xff80000019247808 */ /* 0x000fe40001000000 */
[----:B------:R-:W-:Y:S02]  /*3270*/  FMNMX.FTZ R11, R104, R11, !PT ;  /* 0x0000000b680b7209 */ /* 0x000fe40007810000 */
[----:B------:R-:W-:Y:S01]  /*3280*/  ISETP.GT.AND P2, PT, R59, 0x40, PT ;  /* 0x000000403b00780c */ /* 0x000fe20003f44270 */
[----:B------:R-:W3:Y:S01]  /*3290*/  MUFU.TANH R31, R31 ;  /* 0x0000001f001f7308 */ /* 0x000ee20000002400 */
[----:B0-----:R-:W-:Y:S02]  /*32a0*/  FSEL R26, R26, -INF , P1 ;  /* 0xff8000001a1a7808 */ /* 0x001fe40000800000 */
[----:B------:R-:W-:-:S02]  /*32b0*/  FMNMX.FTZ R13, R36, R11, !PT ;  /* 0x0000000b240d7209 */ /* 0x000fc40007810000 */
[C---:B------:R-:W-:Y:S02]  /*32c0*/  ISETP.GT.AND P1, PT, R59.reuse, 0x41, PT ;  /* 0x000000413b00780c */ /* 0x040fe40003f24270 */
[----:B------:R-:W-:Y:S01]  /*32d0*/  FMNMX.FTZ R13, R26, R13, !PT ;  /* 0x0000000d1a0d7209 */ /* 0x000fe20007810000 */
[----:B------:R0:W-:Y:S01]  /*32e0*/  MUFU.EX2 R9, R6 ;  /* 0x0000000600097308 */ /* 0x0001e20000000800 */
[----:B-1----:R-:W-:Y:S01]  /*32f0*/  FSEL R106, R28, -INF , P1 ;  /* 0xff8000001c6a7808 */ /* 0x002fe20000800000 */
[-CC-:B------:R-:W-:Y:S01]  /*3300*/  FFMA.FTZ R28, R40, R7.reuse, -R53.reuse ;  /* 0x00000007281c7223 */ /* 0x180fe20000010835 */
[----:B------:R-:W-:Y:S01]  /*3310*/  ISETP.GT.AND P1, PT, R59, 0x49, PT ;  /* 0x000000493b00780c */ /* 0x000fe20003f24270 */
[-CC-:B------:R-:W-:Y:S01]  /*3320*/  FFMA.FTZ R40, R44, R7.reuse, -R53.reuse ;  /* 0x000000072c287223 */ /* 0x180fe20000010835 */
[-CC-:B------:R-:W-:Y:S01]  /*3330*/  FFMA.FTZ R44, R48, R7.reuse, -R53.reuse ;  /* 0x00000007302c7223 */ /* 0x180fe20000010835 */
[-CC-:B------:R-:W-:Y:S01]  /*3340*/  FFMA.FTZ R48, R52, R7.reuse, -R53.reuse ;  /* 0x0000000734307223 */ /* 0x180fe20000010835 */
[-CC-:B------:R-:W-:Y:S01]  /*3350*/  FFMA.FTZ R52, R82, R7.reuse, -R53.reuse ;  /* 0x0000000752347223 */ /* 0x180fe20000010835 */
[----:B------:R-:W1:Y:S01]  /*3360*/  MUFU.TANH R33, R33 ;  /* 0x0000002100217308 */ /* 0x000e620000002400 */
[----:B0-----:R-:W-:Y:S01]  /*3370*/  FFMA.FTZ R6, R42, R7, -R53 ;  /* 0x000000072a067223 */ /* 0x001fe20000010835 */
[----:B------:R-:W-:-:S02]  /*3380*/  FSEL R42, R27, -INF , P2 ;  /* 0xff8000001b2a7808 */ /* 0x000fc40001000000 */
[----:B------:R-:W-:Y:S02]  /*3390*/  ISETP.GT.AND P2, PT, R59, 0x48, PT ;  /* 0x000000483b00780c */ /* 0x000fe40003f44270 */
[----:B------:R-:W-:Y:S02]  /*33a0*/  FMNMX.FTZ R13, R42, R13, !PT ;  /* 0x0000000d2a0d7209 */ /* 0x000fe40007810000 */
[----:B------:R-:W0:Y:S01]  /*33b0*/  MUFU.TANH R35, R35 ;  /* 0x0000002300237308 */ /* 0x000e220000002400 */
[----:B--2---:R-:W-:Y:S02]  /*33c0*/  FSEL R108, R29, -INF , P2 ;  /* 0xff8000001d6c7808 */ /* 0x004fe40001000000 */
[----:B------:R-:W-:Y:S02]  /*33d0*/  FMNMX.FTZ R13, R106, R13, !PT ;  /* 0x0000000d6a0d7209 */ /* 0x000fe40007810000 */
[----:B------:R-:W-:Y:S02]  /*33e0*/  ISETP.GT.AND P2, PT, R59, 0x50, PT ;  /* 0x000000503b00780c */ /* 0x000fe40003f44270 */
[----:B---3--:R-:W-:Y:S01]  /*33f0*/  FSEL R110, R31, -INF , P1 ;  /* 0xff8000001f6e7808 */ /* 0x008fe20000800000 */
[----:B------:R-:W2:Y:S01]  /*3400*/  MUFU.TANH R37, R37 ;  /* 0x0000002500257308 */ /* 0x000ea20000002400 */
[----:B------:R-:W-:Y:S01]  /*3410*/  FMNMX.FTZ R13, R108, R13, !PT ;  /* 0x0000000d6c0d7209 */ /* 0x000fe20007810000 */
[----:B------:R-:W-:Y:S01]  /*3420*/  FFMA.FTZ R31, R46, R7, -R53 ;  /* 0x000000072e1f7223 */ /* 0x000fe20000010835 */
[----:B------:R-:W-:-:S02]  /*3430*/  ISETP.GT.AND P1, PT, R59, 0x51, PT ;  /* 0x000000513b00780c */ /* 0x000fc40003f24270 */
[----:B-1----:R-:W-:Y:S01]  /*3440*/  FSEL R46, R33, -INF , P2 ;  /* 0xff800000212e7808 */ /* 0x002fe20001000000 */
[--C-:B------:R-:W-:Y:S01]  /*3450*/  FFMA.FTZ R33, R54, R7, -R53.reuse ;  /* 0x0000000736217223 */ /* 0x100fe20000010835 */
[----:B------:R-:W-:Y:S01]  /*3460*/  FMNMX.FTZ R13, R110, R13, !PT ;  /* 0x0000000d6e0d7209 */ /* 0x000fe20007810000 */
[----:B------:R-:W1:Y:S01]  /*3470*/  MUFU.TANH R39, R39 ;  /* 0x0000002700277308 */ /* 0x000e620000002400 */
[----:B------:R-:W-:Y:S01]  /*3480*/  ISETP.GT.AND P2, PT, R59, 0x58, PT ;  /* 0x000000583b00780c */ /* 0x000fe20003f44270 */
[-CC-:B------:R-:W-:Y:S01]  /*3490*/  FFMA.FTZ R54, R98, R7.reuse, -R53.reuse ;  /* 0x0000000762367223 */ /* 0x180fe20000010835 */
[----:B0-----:R-:W-:Y:S01]  /*34a0*/  FSEL R112, R35, -INF , P1 ;  /* 0xff80000023707808 */ /* 0x001fe20000800000 */
[----:B------:R-:W-:Y:S01]  /*34b0*/  FFMA.FTZ R35, R100, R7, -R53 ;  /* 0x0000000764237223 */ /* 0x000fe20000010835 */
[----:B------:R-:W-:Y:S02]  /*34c0*/  FMNMX.FTZ R13, R46, R13, !PT ;  /* 0x0000000d2e0d7209 */ /* 0x000fe40007810000 */
[----:B------:R-:W-:-:S02]  /*34d0*/  CS2R R100, SRZ ;  /* 0x0000000000647805 */ /* 0x000fc4000001ff00 */
[----:B------:R-:W-:Y:S01]  /*34e0*/  ISETP.GT.AND P1, PT, R59, 0x59, PT ;  /* 0x000000593b00780c */ /* 0x000fe20003f24270 */
[----:B------:R-:W0:Y:S01]  /*34f0*/  MUFU.TANH R41, R41 ;  /* 0x0000002900297308 */ /* 0x000e220000002400 */
[----:B--2---:R-:W-:Y:S01]  /*3500*/  FSEL R114, R37, -INF , P2 ;  /* 0xff80000025727808 */ /* 0x004fe20001000000 */
[--C-:B------:R-:W-:Y:S01]  /*3510*/  FFMA.FTZ R37, R58, R7, -R53.reuse ;  /* 0x000000073a257223 */ /* 0x100fe20000010835 */
[----:B------:R-:W-:Y:S01]  /*3520*/  FMNMX.FTZ R13, R112, R13, !PT ;  /* 0x0000000d700d7209 */ /* 0x000fe20007810000 */
[--C-:B------:R-:W-:Y:S01]  /*3530*/  FFMA.FTZ R58, R96, R7, -R53.reuse ;  /* 0x00000007603a7223 */ /* 0x100fe20000010835 */
[----:B------:R-:W-:Y:S02]  /*3540*/  ISETP.GT.AND P2, PT, R59, 0x60, PT ;  /* 0x000000603b00780c */ /* 0x000fe40003f44270 */
[----:B------:R-:W-:Y:S02]  /*3550*/  CS2R R98, SRZ ;  /* 0x0000000000627805 */ /* 0x000fe4000001ff00 */
[----:B------:R-:W-:Y:S01]  /*3560*/  FMNMX.FTZ R13, R114, R13, !PT ;  /* 0x0000000d720d7209 */ /* 0x000fe20007810000 */
[----:B------:R-:W2:Y:S01]  /*3570*/  MUFU.TANH R43, R43 ;  /* 0x0000002b002b7308 */ /* 0x000ea20000002400 */
[----:B-1----:R-:W-:Y:S01]  /*3580*/  FSEL R116, R39, -INF , P1 ;  /* 0xff80000027747808 */ /* 0x002fe20000800000 */
[-CC-:B------:R-:W-:Y:S01]  /*3590*/  FFMA.FTZ R39, R66, R7.reuse, -R53.reuse ;  /* 0x0000000742277223 */ /* 0x180fe20000010835 */
[----:B------:R-:W-:Y:S01]  /*35a0*/  ISETP.GT.AND P1, PT, R59, 0x61, PT ;  /* 0x000000613b00780c */ /* 0x000fe20003f24270 */
[----:B------:R-:W-:Y:S01]  /*35b0*/  FFMA.FTZ R66, R74, R7, -R53 ;  /* 0x000000074a427223 */ /* 0x000fe20000010835 */
[----:B------:R-:W-:-:S02]  /*35c0*/  FMNMX.FTZ R13, R116, R13, !PT ;  /* 0x0000000d740d7209 */ /* 0x000fc40007810000 */
[----:B------:R-:W-:Y:S01]  /*35d0*/  CS2R R96, SRZ ;  /* 0x0000000000607805 */ /* 0x000fe2000001ff00 */
[----:B------:R-:W1:Y:S01]  /*35e0*/  MUFU.TANH R45, R45 ;  /* 0x0000002d002d7308 */ /* 0x000e620000002400 */
[----:B0-----:R-:W-:Y:S01]  /*35f0*/  FSEL R118, R41, -INF , P2 ;  /* 0xff80000029767808 */ /* 0x001fe20001000000 */
[----:B------:R-:W-:Y:S01]  /*3600*/  FFMA.FTZ R41, R70, R7, -R53 ;  /* 0x0000000746297223 */ /* 0x000fe20000010835 */
[----:B------:R-:W-:Y:S02]  /*3610*/  ISETP.GT.AND P2, PT, R59, 0x68, PT ;  /* 0x000000683b00780c */ /* 0x000fe40003f44270 */
[----:B------:R-:W-:-:S03]  /*3620*/  FMNMX.FTZ R13, R118, R13, !PT ;  /* 0x0000000d760d7209 */ /* 0x000fc60007810000 */
[----:B------:R-:W0:Y:S01]  /*3630*/  MUFU.TANH R47, R47 ;  /* 0x0000002f002f7308 */ /* 0x000e220000002400 */
[----:B--2---:R-:W-:Y:S01]  /*3640*/  FSEL R120, R43, -INF , P1 ;  /* 0xff8000002b787808 */ /* 0x004fe20000800000 */
[----:B------:R-:W-:Y:S01]  /*3650*/  FFMA.FTZ R43, R78, R7, -R53 ;  /* 0x000000074e2b7223 */ /* 0x000fe20000010835 */
[----:B------:R-:W-:Y:S02]  /*3660*/  ISETP.GT.AND P1, PT, R59, 0x69, PT ;  /* 0x000000693b00780c */ /* 0x000fe40003f24270 */
[----:B------:R-:W-:-:S03]  /*3670*/  FMNMX.FTZ R13, R120, R13, !PT ;  /* 0x0000000d780d7209 */ /* 0x000fc60007810000 */
[----:B------:R-:W2:Y:S01]  /*3680*/  MUFU.TANH R49, R49 ;  /* 0x0000003100317308 */ /* 0x000ea20000002400 */
[----:B-1----:R-:W-:Y:S01]  /*3690*/  FSEL R122, R45, -INF , P2 ;  /* 0xff8000002d7a7808 */ /* 0x002fe20001000000 */
[----:B------:R-:W-:Y:S01]  /*36a0*/  FFMA.FTZ R45, R86, R7, -R53 ;  /* 0x00000007562d7223 */ /* 0x000fe20000010835 */
[----:B------:R-:W-:Y:S02]  /*36b0*/  ISETP.GT.AND P2, PT, R59, 0x70, PT ;  /* 0x000000703b00780c */ /* 0x000fe40003f44270 */
[----:B------:R-:W-:-:S03]  /*36c0*/  FMNMX.FTZ R13, R122, R13, !PT ;  /* 0x0000000d7a0d7209 */ /* 0x000fc60007810000 */
[----:B------:R-:W1:Y:S01]  /*36d0*/  MUFU.TANH R51, R51 ;  /* 0x0000003300337308 */ /* 0x000e620000002400 */
[----:B0-----:R-:W-:Y:S01]  /*36e0*/  FSEL R124, R47, -INF , P1 ;  /* 0xff8000002f7c7808 */ /* 0x001fe20000800000 */
[--C-:B------:R-:W-:Y:S01]  /*36f0*/  FFMA.FTZ R47, R94, R7, -R53.reuse ;  /* 0x000000075e2f7223 */ /* 0x100fe20000010835 */
[----:B------:R-:W-:Y:S02]  /*3700*/  ISETP.GT.AND P1, PT, R59, 0x71, PT ;  /* 0x000000713b00780c */ /* 0x000fe40003f24270 */
[----:B------:R-:W-:Y:S02]  /*3710*/  CS2R R94, SRZ ;  /* 0x00000000005e7805 */ /* 0x000fe4000001ff00 */
[----:B------:R-:W-:Y:S01]  /*3720*/  FMNMX.FTZ R13, R124, R13, !PT ;  /* 0x0000000d7c0d7209 */ /* 0x000fe20007810000 */
[----:B------:R-:W0:Y:S01]  /*3730*/  MUFU.TANH R57, R57 ;  /* 0x0000003900397308 */ /* 0x000e220000002400 */
[----:B--2---:R-:W-:Y:S01]  /*3740*/  FSEL R126, R49, -INF , P2 ;  /* 0xff800000317e7808 */ /* 0x004fe20001000000 */
[-CC-:B------:R-:W-:Y:S01]  /*3750*/  FFMA.FTZ R49, R60, R7.reuse, -R53.reuse ;  /* 0x000000073c317223 */ /* 0x180fe20000010835 */
[----:B------:R-:W-:Y:S01]  /*3760*/  ISETP.GT.AND P2, PT, R59, 0x78, PT ;  /* 0x000000783b00780c */ /* 0x000fe20003f44270 */
[----:B------:R-:W-:Y:S01]  /*3770*/  FFMA.FTZ R53, R102, R7, -R53 ;  /* 0x0000000766357223 */ /* 0x000fe20000010835 */
[----:B------:R-:W-:-:S02]  /*3780*/  FMNMX.FTZ R13, R126, R13, !PT ;  /* 0x0000000d7e0d7209 */ /* 0x000fc40007810000 */
[----:B------:R-:W-:Y:S01]  /*3790*/  CS2R R102, SRZ ;  /* 0x0000000000667805 */ /* 0x000fe2000001ff00 */
[----:B------:R-:W2:Y:S01]  /*37a0*/  MUFU.TANH R61, R61 ;  /* 0x0000003d003d7308 */ /* 0x000ea20000002400 */
[----:B-1----:R-:W-:Y:S02]  /*37b0*/  FSEL R128, R51, -INF , P1 ;  /* 0xff80000033807808 */ /* 0x002fe40000800000 */
[----:B------:R-:W-:Y:S02]  /*37c0*/  ISETP.GT.AND P1, PT, R59, 0x79, PT ;  /* 0x000000793b00780c */ /* 0x000fe40003f24270 */
[----:B------:R-:W-:-:S03]  /*37d0*/  FMNMX.FTZ R13, R128, R13, !PT ;  /* 0x0000000d800d7209 */ /* 0x000fc60007810000 */
[----:B------:R1:W-:Y:S01]  /*37e0*/  MUFU.EX2 R11, R6 ;  /* 0x00000006000b7308 */ /* 0x0003e20000000800 */
[----:B0-----:R-:W-:-:S04]  /*37f0*/  FSEL R130, R57, -INF , P2 ;  /* 0xff80000039827808 */ /* 0x001fc80001000000 */
[----:B------:R-:W-:-:S03]  /*3800*/  FMNMX.FTZ R13, R130, R13, !PT ;  /* 0x0000000d820d7209 */ /* 0x000fc60007810000 */
[----:B------:R-:W-:Y:S01]  /*3810*/  MUFU.EX2 R55, R55 ;  /* 0x0000003700377308 */ /* 0x000fe20000000800 */
[----:B--2---:R-:W-:-:S04]  /*3820*/  FSEL R132, R61, -INF , P1 ;  /* 0xff8000003d847808 */ /* 0x004fc80000800000 */
[----:B------:R-:W-:-:S03]  /*3830*/  FMNMX.FTZ R13, R132, R13, !PT ;  /* 0x0000000d840d7209 */ /* 0x000fc60007810000 */
[----:B------:R-:W0:Y:S02]  /*3840*/  MUFU.EX2 R72, R72 ;  /* 0x0000004800487308 */ /* 0x000e240000000800 */
[----:B-1----:R-:W1:Y:S06]  /*3850*/  SHFL.BFLY PT, R6, R13, 0x2, 0x1f ;  /* 0x0c401f000d067f89 */ /* 0x002e6c00000e0000 */
[----:B------:R-:W2:Y:S08]  /*3860*/  MUFU.EX2 R30, R30 ;  /* 0x0000001e001e7308 */ /* 0x000eb00000000800 */
[----:B------:R-:W3:Y:S08]  /*3870*/  MUFU.EX2 R14, R14 ;  /* 0x0000000e000e7308 */ /* 0x000ef00000000800 */
        /* <DEDUP_REMOVED lines=22> */
[----:B0-----:R-:W-:Y:S01]  /*39e0*/  FADD.FTZ R26, R55, R72 ;  /* 0x00000048371a7221 */ /* 0x001fe20000010000 */
[-CC-:B------:R-:W-:Y:S01]  /*39f0*/  FFMA.FTZ R10, R34, R7.reuse, -R13.reuse ;  /* 0x00000007220a7223 */ /* 0x180fe2000001080d */
[-CC-:B------:R-:W-:Y:S01]  /*3a00*/  FFMA.FTZ R57, R90, R7.reuse, -R13.reuse ;  /* 0x000000075a397223 */ /* 0x180fe2000001080d */
[-CC-:B------:R-:W-:Y:S01]  /*3a10*/  FFMA.FTZ R32, R32, R7.reuse, -R13.reuse ;  /* 0x0000000720207223 */ /* 0x180fe2000001080d */
[----:B------:R-:W0:Y:S01]  /*3a20*/  MUFU.EX2 R4, R4 ;  /* 0x0000000400047308 */ /* 0x000e220000000800 */
[----:B------:R-:W-:Y:S01]  /*3a30*/  FADD.FTZ R25, R3, R26 ;  /* 0x0000001a03197221 */ /* 0x000fe20000010000 */
[-CC-:B------:R-:W-:Y:S01]  /*3a40*/  FFMA.FTZ R61, R20, R7.reuse, -R13.reuse ;  /* 0x00000007143d7223 */ /* 0x180fe2000001080d */
[-CC-:B------:R-:W-:Y:S01]  /*3a50*/  FFMA.FTZ R20, R38, R7.reuse, -R13.reuse ;  /* 0x0000000726147223 */ /* 0x180fe2000001080d */
[----:B------:R-:W-:Y:S01]  /*3a60*/  FFMA.FTZ R65, R104, R7, -R13 ;  /* 0x0000000768417223 */ /* 0x000fe2000001080d */
[----:B--2---:R-:W-:Y:S01]  /*3a70*/  FADD.FTZ R26, R30, R25 ;  /* 0x000000191e1a7221 */ /* 0x004fe20000010000 */
[----:B---3--:R-:W-:Y:S01]  /*3a80*/  F2FP.BF16.F32.PACK_AB R25, R14, R5 ;  /* 0x000000050e19723e */ /* 0x008fe200000010ff */
        /* <DEDUP_REMOVED lines=8> */
[-CC-:B------:R-:W-:Y:S01]  /*3b10*/  FFMA.FTZ R114, R114, R7.reuse, -R13.reuse ;  /* 0x0000000772727223 */ /* 0x180fe2000001080d */
[----:B------:R-:W2:Y:S01]  /*3b20*/  MUFU.EX2 R60, R60 ;  /* 0x0000003c003c7308 */ /* 0x000ea20000000800 */
[----:B0-----:R-:W-:Y:S01]  /*3b30*/  FADD.FTZ R12, R29, R4 ;  /* 0x000000041d0c7221 */ /* 0x001fe20000010000 */
[-CC-:B------:R-:W-:Y:S01]  /*3b40*/  FFMA.FTZ R116, R116, R7.reuse, -R13.reuse ;  /* 0x0000000774747223 */ /* 0x180fe2000001080d */
        /* <DEDUP_REMOVED lines=8> */
[-CC-:B------:R-:W-:Y:S01]  /*3bd0*/  FFMA.FTZ R130, R130, R7.reuse, -R13.reuse ;  /* 0x0000000782827223 */ /* 0x180fe2000001080d */
[----:B------:R-:W-:Y:S01]  /*3be0*/  FFMA.FTZ R132, R132, R7, -R13 ;  /* 0x0000000784847223 */ /* 0x000fe2000001080d */
[----:B------:R-:W-:-:S02]  /*3bf0*/  F2FP.BF16.F32.PACK_AB R13, R72, R55 ;  /* 0x00000037480d723e */ /* 0x000fc400000010ff */
[----:B------:R-:W-:Y:S02]  /*3c00*/  CS2R R110, SRZ ;  /* 0x00000000006e7805 */ /* 0x000fe4000001ff00 */
[----:B------:R-:W-:Y:S01]  /*3c10*/  CS2R R106, SRZ ;  /* 0x00000000006a7805 */ /* 0x000fe2000001ff00 */
[----:B------:R-:W1:Y:S01]  /*3c20*/  MUFU.EX2 R64, R64 ;  /* 0x0000004000407308 */ /* 0x000e620000000800 */
[----:B--2---:R-:W-:Y:S01]  /*3c30*/  FADD.FTZ R12, R60, R15 ;  /* 0x0000000f3c0c7221 */ /* 0x004fe20000010000 */
[----:B------:R-:W-:Y:S01]  /*3c40*/  FADD.FTZ R15, R5, R26 ;  /* 0x0000001a050f7221 */ /* 0x000fe20000010000 */
[----:B------:R-:W-:Y:S02]  /*3c50*/  CS2R R104, SRZ ;  /* 0x0000000000687805 */ /* 0x000fe4000001ff00 */
[----:B------:R-:W-:Y:S01]  /*3c60*/  CS2R R90, SRZ ;  /* 0x00000000005a7805 */ /* 0x000fe2000001ff00 */
[----:B------:R-:W-:Y:S01]  /*3c70*/  FADD.FTZ R26, R14, R15 ;  /* 0x0000000f0e1a7221 */ /* 0x000fe20000010000 */
[----:B------:R-:W-:Y:S01]  /*3c80*/  F2FP.BF16.F32.PACK_AB R15, R30, R3 ;  /* 0x000000031e0f723e */ /* 0x000fe200000010ff */
[----:B------:R-:W2:Y:S01]  /*3c90*/  MUFU.EX2 R63, R63 ;  /* 0x0000003f003f7308 */ /* 0x000ea20000000800 */
[----:B0-----:R-:W-:Y:S01]  /*3ca0*/  FADD.FTZ R27, R59, R12 ;  /* 0x0000000c3b1b7221 */ /* 0x001fe20000010000 */
[----:B------:R-:W-:-:S06]  /*3cb0*/  F2FP.BF16.F32.PACK_AB R14, R60, R51 ;  /* 0x000000333c0e723e */ /* 0x000fcc00000010ff */
[----:B------:R-:W0:Y:S01]  /*3cc0*/  MUFU.EX2 R68, R68 ;  /* 0x0000004400447308 */ /* 0x000e220000000800 */
[----:B-1----:R-:W-:Y:S01]  /*3cd0*/  FADD.FTZ R12, R64, R27 ;  /* 0x0000001b400c7221 */ /* 0x002fe20000010000 */
[----:B------:R-:W-:-:S04]  /*3ce0*/  FADD.FTZ R27, R9, R26 ;  /* 0x0000001a091b7221 */ /* 0x000fc80000010000 */
[C---:B------:R-:W-:Y:S01]  /*3cf0*/  FADD.FTZ R26, R24.reuse, R27 ;  /* 0x0000001b181a7221 */ /* 0x040fe20000010000 */
[----:B------:R-:W-:Y:S01]  /*3d00*/  F2FP.BF16.F32.PACK_AB R27, R24, R9 ;  /* 0x00000009181b723e */ /* 0x000fe200000010ff */
[----:B------:R-:W1:Y:S01]  /*3d10*/  MUFU.EX2 R10, R10 ;  /* 0x0000000a000a7308 */ /* 0x000e620000000800 */
[----:B--2---:R-:W-:Y:S01]  /*3d20*/  FADD.FTZ R5, R63, R12 ;  /* 0x0000000c3f057221 */ /* 0x004fe20000010000 */
[----:B------:R-:W-:Y:S01]  /*3d30*/  F2FP.BF16.F32.PACK_AB R12, R4, R29 ;  /* 0x0000001d040c723e */ /* 0x000fe200000010ff */
[----:B------:R-:W-:Y:S01]  /*3d40*/  FADD.FTZ R9, R11, R26 ;  /* 0x0000001a0b097221 */ /* 0x000fe20000010000 */
[----:B------:R-:W-:Y:S02]  /*3d50*/  F2FP.BF16.F32.PACK_AB R29, R28, R11 ;  /* 0x0000000b1c1d723e */ /* 0x000fe400000010ff */
[----:B------:R-:W-:Y:S01]  /*3d60*/  F2FP.BF16.F32.PACK_AB R24, R64, R59 ;  /* 0x0000003b4018723e */ /* 0x000fe200000010ff */
[----:B------:R-:W-:Y:S01]  /*3d70*/  FADD.FTZ R30, R28, R9 ;  /* 0x000000091c1e7221 */ /* 0x000fe20000010000 */
[----:B------:R-:W2:Y:S01]  /*3d80*/  MUFU.EX2 R57, R57 ;  /* 0x0000003900397308 */ /* 0x000ea20000000800 */
[----:B0-----:R-:W-:Y:S01]  /*3d90*/  FADD.FTZ R5, R68, R5 ;  /* 0x0000000544057221 */ /* 0x001fe20000010000 */
[----:B------:R0:W-:Y:S01]  /*3da0*/  STSM.16.M88.4 [R16+0x21800], R12 ;  /* 0x0218000c10007844 */ /* 0x0001e20000000200 */
[----:B------:R-:W-:Y:S01]  /*3db0*/  FADD.FTZ R9, R31, R30 ;  /* 0x0000001e1f097221 */ /* 0x000fe20000010000 */
[----:B------:R-:W-:-:S02]  /*3dc0*/  F2FP.BF16.F32.PACK_AB R31, R40, R31 ;  /* 0x0000001f281f723e */ /* 0x000fc400000010ff */
[----:B------:R-:W-:Y:S01]  /*3dd0*/  F2FP.BF16.F32.PACK_AB R26, R68, R63 ;  /* 0x0000003f441a723e */ /* 0x000fe200000010ff */
[----:B------:R-:W-:Y:S01]  /*3de0*/  FADD.FTZ R30, R40, R9 ;  /* 0x00000009281e7221 */ /* 0x000fe20000010000 */
[----:B------:R-:W3:Y:S01]  /*3df0*/  MUFU.EX2 R32, R32 ;  /* 0x0000002000207308 */ /* 0x000ee20000000800 */
[----:B-1----:R-:W-:Y:S02]  /*3e00*/  FADD.FTZ R4, R10, R5 ;  /* 0x000000050a047221 */ /* 0x002fe40000010000 */
[----:B------:R-:W-:Y:S01]  /*3e10*/  FADD.FTZ R9, R21, R30 ;  /* 0x0000001e15097221 */ /* 0x000fe20000010000 */
[----:B------:R-:W-:Y:S03]  /*3e20*/  STSM.16.M88.4 [R22], R24 ;  /* 0x0000001816007844 */ /* 0x000fe60000000200 */
[----:B------:R-:W-:Y:S01]  /*3e30*/  FADD.FTZ R40, R44, R9 ;  /* 0x000000092c287221 */ /* 0x000fe20000010000 */
[----:B------:R-:W1:Y:S01]  /*3e40*/  MUFU.EX2 R61, R61 ;  /* 0x0000003d003d7308 */ /* 0x000e620000000800 */
[C---:B--2---:R-:W-:Y:S01]  /*3e50*/  FADD.FTZ R5, R57.reuse, R4 ;  /* 0x0000000439057221 */ /* 0x044fe20000010000 */
[----:B------:R-:W-:-:S02]  /*3e60*/  F2FP.BF16.F32.PACK_AB R28, R57, R10 ;  /* 0x0000000a391c723e */ /* 0x000fc400000010ff */
[----:B0-----:R-:W-:-:S04]  /*3e70*/  F2FP.BF16.F32.PACK_AB R13, R44, R21 ;  /* 0x000000152c0d723e */ /* 0x001fc800000010ff */
[----:B------:R-:W0:Y:S01]  /*3e80*/  MUFU.EX2 R20, R20 ;  /* 0x0000001400147308 */ /* 0x000e220000000800 */
[----:B---3--:R-:W-:-:S07]  /*3e90*/  FADD.FTZ R4, R32, R5 ;  /* 0x0000000520047221 */ /* 0x008fce0000010000 */
[----:B------:R-:W2:Y:S01]  /*3ea0*/  MUFU.EX2 R65, R65 ;  /* 0x0000004100417308 */ /* 0x000ea20000000800 */
[C---:B-1----:R-:W-:Y:S01]  /*3eb0*/  FADD.FTZ R5, R61.reuse, R4 ;  /* 0x000000043d057221 */ /* 0x042fe20000010000 */
[----:B------:R-:W-:-:S05]  /*3ec0*/  F2FP.BF16.F32.PACK_AB R30, R61, R32 ;  /* 0x000000203d1e723e */ /* 0x000fca00000010ff */
[----:B------:R1:W-:Y:S01]  /*3ed0*/  STSM.16.M88.4 [R18], R28 ;  /* 0x0000001c12007844 */ /* 0x0003e20000000200 */
[----:B------:R-:W3:Y:S01]  /*3ee0*/  MUFU.EX2 R36, R36 ;  /* 0x0000002400247308 */ /* 0x000ee20000000800 */
[----:B0-----:R-:W-:-:S07]  /*3ef0*/  FADD.FTZ R4, R20, R5 ;  /* 0x0000000514047221 */ /* 0x001fce0000010000 */
[----:B------:R-:W0:Y:S01]  /*3f00*/  MUFU.EX2 R33, R33 ;  /* 0x0000002100217308 */ /* 0x000e220000000800 */
[C---:B--2---:R-:W-:Y:S01]  /*3f10*/  FADD.FTZ R9, R65.reuse, R4 ;  /* 0x0000000441097221 */ /* 0x044fe20000010000 */
[----:B------:R-:W-:Y:S01]  /*3f20*/  F2FP.BF16.F32.PACK_AB R12, R65, R20 ;  /* 0x00000014410c723e */ /* 0x000fe200000010ff */
[----:B------:R-:W-:Y:S01]  /*3f30*/  IMAD.MOV.U32 R20, RZ, RZ, R136 ;  /* 0x000000ffff147224 */ /* 0x000fe200078e0088 */
[----:B-1----:R-:W1:Y:S04]  /*3f40*/  @P4 LDC R31, c[0x0][0x450] ;  /* 0x00011400ff1f4b82 */ /* 0x002e680000000800 */
[----:B------:R-:W2:Y:S01]  /*3f50*/  MUFU.EX2 R69, R69 ;  /* 0x0000004500457308 */ /* 0x000ea20000000800 */
[----:B---3--:R-:W-:-:S07]  /*3f60*/  FADD.FTZ R4, R36, R9 ;  /* 0x0000000924047221 */ /* 0x008fce0000010000 */
[----:B------:R-:W3:Y:S01]  /*3f70*/  MUFU.EX2 R48, R48 ;  /* 0x0000003000307308 */ /* 0x000ee20000000800 */
[----:B0-----:R-:W-:-:S07]  /*3f80*/  FADD.FTZ R9, R33, R40 ;  /* 0x0000002821097221 */ /* 0x001fce0000010000 */
[----:B------:R-:W0:Y:S01]  /*3f90*/  MUFU.EX2 R34, R34 ;  /* 0x0000002200227308 */ /* 0x000e220000000800 */
[C---:B--2---:R-:W-:Y:S01]  /*3fa0*/  FADD.FTZ R11, R69.reuse, R4 ;  /* 0x00000004450b7221 */ /* 0x044fe20000010000 */
[----:B------:R-:W-:-:S06]  /*3fb0*/  F2FP.BF16.F32.PACK_AB R14, R69, R36 ;  /* 0x00000024450e723e */ /* 0x000fcc00000010ff */
[----:B------:R-:W2:Y:S01]  /*3fc0*/  MUFU.EX2 R37, R37 ;  /* 0x0000002500257308 */ /* 0x000ea20000000800 */
[C---:B---3--:R-:W-:Y:S01]  /*3fd0*/  FADD.FTZ R4, R48.reuse, R9 ;  /* 0x0000000930047221 */ /* 0x048fe20000010000 */
[----:B------:R-:W-:Y:S02]  /*3fe0*/  F2FP.BF16.F32.PACK_AB R15, R48, R33 ;  /* 0x00000021300f723e */ /* 0x000fe400000010ff */
[----:B------:R-:W3:Y:S03]  /*3ff0*/  @P4 LDC R33, c[0x0][0x44c] ;  /* 0x00011300ff214b82 */ /* 0x000ee60000000800 */
[----:B------:R4:W-:Y:S01]  /*4000*/  STSM.16.M88.4 [R17], R12 ;  /* 0x0000000c11007844 */ /* 0x0009e20000000200 */
[----:B------:R-:W5:Y:S01]  /*4010*/  MUFU.EX2 R67, R67 ;  /* 0x0000004300437308 */ /* 0x000f620000000800 */
[----:B0-----:R-:W-:-:S07]  /*4020*/  FADD.FTZ R10, R34, R11 ;  /* 0x0000000b220a7221 */ /* 0x001fce0000010000 */
[----:B------:R-:W0:Y:S01]  /*4030*/  MUFU.EX2 R56, R56 ;  /* 0x0000003800387308 */ /* 0x000e220000000800 */
[----:B--2---:R-:W-:-:S07]  /*4040*/  FADD.FTZ R11, R37, R4 ;  /* 0x00000004250b7221 */ /* 0x004fce0000010000 */
[----:B------:R2:W1:Y:S01]  /*4050*/  MUFU.EX2 R0, R108 ;  /* 0x0000006c00007308 */ /* 0x0004620000000800 */
[C---:B-----5:R-:W-:Y:S01]  /*4060*/  FADD.FTZ R21, R67.reuse, R10 ;  /* 0x0000000a43157221 */ /* 0x060fe20000010000 */
[----:B----4-:R-:W-:Y:S01]  /*4070*/  F2FP.BF16.F32.PACK_AB R12, R67, R34 ;  /* 0x00000022430c723e */ /* 0x010fe200000010ff */
[----:B---3--:R-:W-:-:S05]  /*4080*/  @P4 IMAD.HI.U32 R28, R136, R33, RZ ;  /* 0x00000021881c4227 */ /* 0x008fca00078e00ff */
[----:B------:R-:W3:Y:S01]  /*4090*/  MUFU.EX2 R39, R39 ;  /* 0x0000002700277308 */ /* 0x000ee20000000800 */
[C---:B0-----:R-:W-:Y:S01]  /*40a0*/  FADD.FTZ R4, R56.reuse, R11 ;  /* 0x0000000b38047221 */ /* 0x041fe20000010000 */
[----:B------:R-:W-:Y:S02]  /*40b0*/  F2FP.BF16.F32.PACK_AB R13, R56, R37 ;  /* 0x00000025380d723e */ /* 0x000fe400000010ff */
[----:B--2---:R-:W-:Y:S02]  /*40c0*/  CS2R R108, SRZ ;  /* 0x00000000006c7805 */ /* 0x004fe4000001ff00 */
[----:B-1----:R-:W-:Y:S02]  /*40d0*/  @P4 SHF.R.U32.HI R20, RZ, R31, R28 ;  /* 0x0000001fff144219 */ /* 0x002fe4000001161c */
[----:B------:R-:W0:Y:S01]  /*40e0*/  MUFU.EX2 R71, R71 ;  /* 0x0000004700477308 */ /* 0x000e220000000800 */
[----:B------:R-:W-:-:S07]  /*40f0*/  FADD.FTZ R10, R0, R21 ;  /* 0x00000015000a7221 */ /* 0x000fce0000010000 */
[----:B------:R-:W1:Y:S01]  /*4100*/  MUFU.EX2 R62, R62 ;  /* 0x0000003e003e7308 */ /* 0x000e620000000800 */
[----:B---3--:R-:W-:-:S07]  /*4110*/  FADD.FTZ R11, R39, R4 ;  /* 0x00000004270b7221 */ /* 0x008fce0000010000 */
[----:B------:R-:W2:Y:S01]  /*4120*/  MUFU.EX2 R38, R38 ;  /* 0x0000002600267308 */ /* 0x000ea20000000800 */
[C---:B0-----:R-:W-:Y:S01]  /*4130*/  FADD.FTZ R21, R71.reuse, R10 ;  /* 0x0000000a47157221 */ /* 0x041fe20000010000 */
[----:B------:R-:W-:-:S06]  /*4140*/  F2FP.BF16.F32.PACK_AB R14, R71, R0 ;  /* 0x00000000470e723e */ /* 0x000fcc00000010ff */
[----:B------:R-:W0:Y:S01]  /*4150*/  MUFU.EX2 R41, R41 ;  /* 0x0000002900297308 */ /* 0x000e220000000800 */
[C---:B-1----:R-:W-:Y:S01]  /*4160*/  FADD.FTZ R4, R62.reuse, R11 ;  /* 0x0000000b3e047221 */ /* 0x042fe20000010000 */
[----:B------:R-:W-:-:S05]  /*4170*/  F2FP.BF16.F32.PACK_AB R15, R62, R39 ;  /* 0x000000273e0f723e */ /* 0x000fca00000010ff */
[----:B------:R1:W-:Y:S01]  /*4180*/  STSM.16.M88.4 [R16+0x27800], R12 ;  /* 0x0278000c10007844 */ /* 0x0003e20000000200 */
[----:B------:R3:W4:Y:S01]  /*4190*/  MUFU.EX2 R55, R112 ;  /* 0x0000007000377308 */ /* 0x0007220000000800 */
[----:B--2---:R-:W-:-:S07]  /*41a0*/  FADD.FTZ R0, R38, R21 ;  /* 0x0000001526007221 */ /* 0x004fce0000010000 */
[----:B------:R-:W2:Y:S01]  /*41b0*/  MUFU.EX2 R66, R66 ;  /* 0x0000004200427308 */ /* 0x000ea20000000800 */
[----:B0-----:R-:W-:Y:S01]  /*41c0*/  FADD.FTZ R21, R41, R4 ;  /* 0x0000000429157221 */ /* 0x001fe20000010000 */
[----:B---3--:R-:W-:-:S06]  /*41d0*/  CS2R R112, SRZ ;  /* 0x0000000000707805 */ /* 0x008fcc000001ff00 */
[----:B------:R0:W3:Y:S01]  /*41e0*/  MUFU.EX2 R3, R114 ;  /* 0x0000007200037308 */ /* 0x0000e20000000800 */
[C---:B----4-:R-:W-:Y:S01]  /*41f0*/  FADD.FTZ R0, R55.reuse, R0 ;  /* 0x0000000037007221 */ /* 0x050fe20000010000 */
[----:B------:R-:W-:-:S06]  /*4200*/  F2FP.BF16.F32.PACK_AB R24, R55, R38 ;  /* 0x000000263718723e */ /* 0x000fcc00000010ff */
[----:B------:R-:W4:Y:S01]  /*4210*/  MUFU.EX2 R43, R43 ;  /* 0x0000002b002b7308 */ /* 0x000f220000000800 */
[C---:B--2---:R-:W-:Y:S01]  /*4220*/  FADD.FTZ R4, R66.reuse, R21 ;  /* 0x0000001542047221 */ /* 0x044fe20000010000 */
[----:B------:R-:W-:Y:S02]  /*4230*/  F2FP.BF16.F32.PACK_AB R25, R66, R41 ;  /* 0x000000294219723e */ /* 0x000fe400000010ff */
[----:B0-----:R-:W-:-:S04]  /*4240*/  CS2R R114, SRZ ;  /* 0x0000000000727805 */ /* 0x001fc8000001ff00 */
[----:B------:R-:W0:Y:S01]  /*4250*/  MUFU.EX2 R116, R116 ;  /* 0x0000007400747308 */ /* 0x000e220000000800 */
[----:B---3--:R-:W-:-:S07]  /*4260*/  FADD.FTZ R21, R3, R0 ;  /* 0x0000000003157221 */ /* 0x008fce0000010000 */
[----:B------:R-:W2:Y:S01]  /*4270*/  MUFU.EX2 R52, R52 ;  /* 0x0000003400347308 */ /* 0x000ea20000000800 */
[----:B----4-:R-:W-:-:S07]  /*4280*/  FADD.FTZ R27, R43, R4 ;  /* 0x000000042b1b7221 */ /* 0x010fce0000010000 */
[----:B------:R-:W3:Y:S01]  /*4290*/  MUFU.EX2 R118, R118 ;  /* 0x0000007600767308 */ /* 0x000ee20000000800 */
[C---:B0-----:R-:W-:Y:S01]  /*42a0*/  FADD.FTZ R21, R116.reuse, R21 ;  /* 0x0000001574157221 */ /* 0x041fe20000010000 */
[----:B------:R-:W-:Y:S02]  /*42b0*/  F2FP.BF16.F32.PACK_AB R26, R116, R3 ;  /* 0x00000003741a723e */ /* 0x000fe400000010ff */
[----:B------:R-:W-:-:S04]  /*42c0*/  CS2R R116, SRZ ;  /* 0x0000000000747805 */ /* 0x000fc8000001ff00 */
[----:B------:R-:W0:Y:S01]  /*42d0*/  MUFU.EX2 R45, R45 ;  /* 0x0000002d002d7308 */ /* 0x000e220000000800 */
[C---:B--2---:R-:W-:Y:S01]  /*42e0*/  FADD.FTZ R0, R52.reuse, R27 ;  /* 0x0000001b34007221 */ /* 0x044fe20000010000 */
[----:B------:R-:W-:-:S05]  /*42f0*/  F2FP.BF16.F32.PACK_AB R27, R52, R43 ;  /* 0x0000002b341b723e */ /* 0x000fca00000010ff */
[----:B------:R2:W-:Y:S01]  /*4300*/  STSM.16.M88.4 [R23], R24 ;  /* 0x0000001817007844 */ /* 0x0005e20000000200 */
[----:B------:R4:W5:Y:S01]  /*4310*/  MUFU.EX2 R5, R120 ;  /* 0x0000007800057308 */ /* 0x0009620000000800 */
[----:B---3--:R-:W-:-:S07]  /*4320*/  FADD.FTZ R4, R118, R21 ;  /* 0x0000001576047221 */ /* 0x008fce0000010000 */
[----:B------:R-:W3:Y:S01]  /*4330*/  MUFU.EX2 R50, R50 ;  /* 0x0000003200327308 */ /* 0x000ee20000000800 */
[----:B0-----:R-:W-:Y:S01]  /*4340*/  FADD.FTZ R21, R45, R0 ;  /* 0x000000002d157221 */ /* 0x001fe20000010000 */
[----:B----4-:R-:W-:-:S06]  /*4350*/  CS2R R120, SRZ ;  /* 0x0000000000787805 */ /* 0x010fcc000001ff00 */
[----:B------:R-:W0:Y:S01]  /*4360*/  MUFU.EX2 R47, R47 ;  /* 0x0000002f002f7308 */ /* 0x000e220000000800 */
[C---:B-----5:R-:W-:Y:S01]  /*4370*/  FADD.FTZ R29, R5.reuse, R4 ;  /* 0x00000004051d7221 */ /* 0x060fe20000010000 */
[----:B-1----:R-:W-:Y:S02]  /*4380*/  F2FP.BF16.F32.PACK_AB R12, R5, R118 ;  /* 0x00000076050c723e */ /* 0x002fe400000010ff */
[----:B------:R-:W-:-:S04]  /*4390*/  CS2R R118, SRZ ;  /* 0x0000000000767805 */ /* 0x000fc8000001ff00 */
[----:B------:R-:W1:Y:S01]  /*43a0*/  MUFU.EX2 R54, R54 ;  /* 0x0000003600367308 */ /* 0x000e620000000800 */
[----:B---3--:R-:W-:-:S07]  /*43b0*/  FADD.FTZ R4, R50, R21 ;  /* 0x0000001532047221 */ /* 0x008fce0000010000 */
[----:B------:R-:W3:Y:S01]  /*43c0*/  MUFU.EX2 R122, R122 ;  /* 0x0000007a007a7308 */ /* 0x000ee20000000800 */
[----:B0-----:R-:W-:-:S07]  /*43d0*/  FADD.FTZ R13, R47, R4 ;  /* 0x000000042f0d7221 */ /* 0x001fce0000010000 */
[----:B------:R-:W0:Y:S01]  /*43e0*/  MUFU.EX2 R49, R49 ;  /* 0x0000003100317308 */ /* 0x000e220000000800 */
[----:B-1----:R-:W-:Y:S01]  /*43f0*/  FADD.FTZ R4, R54, R13 ;  /* 0x0000000d36047221 */ /* 0x002fe20000010000 */
[----:B------:R-:W-:-:S06]  /*4400*/  F2FP.BF16.F32.PACK_AB R13, R50, R45 ;  /* 0x0000002d320d723e */ /* 0x000fcc00000010ff */
[----:B------:R1:W4:Y:S01]  /*4410*/  MUFU.EX2 R9, R124 ;  /* 0x0000007c00097308 */ /* 0x0003220000000800 */
[----:B---3--:R-:W-:-:S07]  /*4420*/  FADD.FTZ R10, R122, R29 ;  /* 0x0000001d7a0a7221 */ /* 0x008fce0000010000 */
[----:B------:R-:W3:Y:S01]  /*4430*/  MUFU.EX2 R58, R58 ;  /* 0x0000003a003a7308 */ /* 0x000ee20000000800 */
[----:B0-----:R-:W-:Y:S01]  /*4440*/  FADD.FTZ R5, R49, R4 ;  /* 0x0000000431057221 */ /* 0x001fe20000010000 */
[----:B-1----:R-:W-:-:S06]  /*4450*/  CS2R R124, SRZ ;  /* 0x00000000007c7805 */ /* 0x002fcc000001ff00 */
[----:B------:R-:W0:Y:S01]  /*4460*/  MUFU.EX2 R126, R126 ;  /* 0x0000007e007e7308 */ /* 0x000e220000000800 */
[C---:B----4-:R-:W-:Y:S01]  /*4470*/  FADD.FTZ R15, R9.reuse, R10 ;  /* 0x0000000a090f7221 */ /* 0x050fe20000010000 */
[----:B------:R-:W-:Y:S02]  /*4480*/  F2FP.BF16.F32.PACK_AB R14, R9, R122 ;  /* 0x0000007a090e723e */ /* 0x000fe400000010ff */
[----:B------:R-:W-:-:S04]  /*4490*/  CS2R R122, SRZ ;  /* 0x00000000007a7805 */ /* 0x000fc8000001ff00 */
[----:B------:R-:W-:Y:S01]  /*44a0*/  MUFU.EX2 R35, R35 ;  /* 0x0000002300237308 */ /* 0x000fe20000000800 */
[----:B---3--:R-:W-:Y:S01]  /*44b0*/  FADD.FTZ R4, R58, R5 ;  /* 0x000000053a047221 */ /* 0x008fe20000010000 */
[----:B------:R-:W-:Y:S02]  /*44c0*/  IADD3 R5, R20, R142, -R143 ;  /* 0x0000008e14057210 */ /* 0x000fe40007ffe88f */
[----:B--2---:R-:W-:-:S04]  /*44d0*/  F2FP.BF16.F32.PACK_AB R25, R58, R49 ;  /* 0x000000313a19723e */ /* 0x004fc800000010ff */
[----:B------:R1:W2:Y:S01]  /*44e0*/  MUFU.EX2 R11, R128 ;  /* 0x00000080000b7308 */ /* 0x0002a20000000800 */
[----:B0-----:R-:W-:Y:S01]  /*44f0*/  FADD.FTZ R10, R126, R15 ;  /* 0x0000000f7e0a7221 */ /* 0x001fe20000010000 */
[----:B------:R-:W-:-:S05]  /*4500*/  F2FP.BF16.F32.PACK_AB R15, R54, R47 ;  /* 0x0000002f360f723e */ /* 0x000fca00000010ff */
[----:B------:R0:W-:Y:S01]  /*4510*/  STSM.16.M88.4 [R18+0x6000], R12 ;  /* 0x0060000c12007844 */ /* 0x0001e20000000200 */
[----:B------:R-:W-:Y:S01]  /*4520*/  MUFU.EX2 R130, R130 ;  /* 0x0000008200827308 */ /* 0x000fe20000000800 */
[----:B-1----:R-:W-:-:S07]  /*4530*/  CS2R R128, SRZ ;  /* 0x0000000000807805 */ /* 0x002fce000001ff00 */
[----:B------:R1:W3:Y:S01]  /*4540*/  MUFU.EX2 R3, R132 ;  /* 0x0000008400037308 */ /* 0x0002e20000000800 */
[C---:B--2---:R-:W-:Y:S01]  /*4550*/  F2FP.BF16.F32.PACK_AB R24, R11.reuse, R126 ;  /* 0x0000007e0b18723e */ /* 0x044fe200000010ff */
[----:B------:R-:W-:Y:S01]  /*4560*/  FADD.FTZ R9, R11, R10 ;  /* 0x0000000a0b097221 */ /* 0x000fe20000010000 */
[----:B------:R-:W-:-:S05]  /*4570*/  CS2R R126, SRZ ;  /* 0x00000000007e7805 */ /* 0x000fca000001ff00 */
[----:B------:R-:W2:Y:S01]  /*4580*/  MUFU.EX2 R0, R53 ;  /* 0x0000003500007308 */ /* 0x000ea20000000800 */
[----:B-1----:R-:W-:Y:S02]  /*4590*/  CS2R R132, SRZ ;  /* 0x0000000000847805 */ /* 0x002fe4000001ff00 */
[----:B---3--:R-:W-:Y:S01]  /*45a0*/  F2FP.BF16.F32.PACK_AB R26, R3, R130 ;  /* 0x00000082031a723e */ /* 0x008fe200000010ff */
[----:B------:R-:W-:-:S04]  /*45b0*/  FADD.FTZ R130, R130, R9 ;  /* 0x0000000982827221 */ /* 0x000fc80000010000 */
[----:B------:R-:W-:Y:S01]  /*45c0*/  FADD.FTZ R3, R3, R130 ;  /* 0x0000008203037221 */ /* 0x000fe20000010000 */
[----:B------:R-:W-:Y:S02]  /*45d0*/  CS2R R130, SRZ ;  /* 0x0000000000827805 */ /* 0x000fe4000001ff00 */
[----:B--2---:R-:W-:Y:S01]  /*45e0*/  F2FP.BF16.F32.PACK_AB R27, R0, R35 ;  /* 0x00000023001b723e */ /* 0x004fe200000010ff */
[----:B------:R-:W-:Y:S01]  /*45f0*/  FADD.FTZ R35, R35, R4 ;  /* 0x0000000423237221 */ /* 0x000fe20000010000 */
[----:B------:R-:W-:-:S03]  /*4600*/  SHF.R.S32.HI R4, RZ, 0x1f, R5 ;  /* 0x0000001fff047819 */ /* 0x000fc60000011405 */
[----:B------:R0:W-:Y:S01]  /*4610*/  STSM.16.M88.4 [R17+0x6000], R24 ;  /* 0x0060001811007844 */ /* 0x0001e20000000200 */
[----:B------:R-:W-:Y:S01]  /*4620*/  LEA.HI R5, R4, R5, RZ, 0x7 ;  /* 0x0000000504057211 */ /* 0x000fe200078f38ff */
[----:B------:R-:W-:Y:S02]  /*4630*/  VIADD R4, R88, 0xfffffffe ;  /* 0xfffffffe58047836 */ /* 0x000fe40000000000 */
[----:B------:R-:W-:Y:S01]  /*4640*/  FADD.FTZ R0, R0, R35 ;  /* 0x0000002300007221 */ /* 0x000fe20000010000 */
[----:B------:R1:W-:Y:S06]  /*4650*/  MEMBAR.ALL.CTA ;  /* 0x0000000000007992 */ /* 0x0003ec0000008000 */
[----:B-1----:R-:W1:Y:S01]  /*4660*/  FENCE.VIEW.ASYNC.S ;  /* 0x00000000000073c6 */ /* 0x002e620000000000 */
[----:B------:R-:W-:-:S02]  /*4670*/  SHF.R.S32.HI R5, RZ, 0x7, R5 ;  /* 0x00000007ff057819 */ /* 0x000fc40000011405 */
[----:B------:R-:W-:Y:S02]  /*4680*/  CS2R R88, SRZ ;  /* 0x0000000000587805 */ /* 0x000fe4000001ff00 */
[----:B------:R-:W-:-:S04]  /*4690*/  VIMNMX R144, R146, R5, !PT ;  /* 0x0000000592907248 */ /* 0x000fc80007fe0100 */
[----:B------:R-:W-:Y:S01]  /*46a0*/  ISETP.GE.AND P1, PT, R4, R144, PT ;  /* 0x000000900400720c */ /* 0x000fe20003f26270 */
[----:B-1----:R-:W-:-:S12]  /*46b0*/  NOP ;  /* 0x0000000000007918 */ /* 0x002fd80000000000 */
[----:B0-----:R-:W-:Y:S05]  /*46c0*/  @!P1 BRA `(.L_x_2088) ;  /* 0x0000003000909947 */ /* 0x001fea0003800000 */
[----:B------:R-:W-:Y:S01]  /*46d0*/  IMAD.MOV.U32 R5, RZ, RZ, R8 ;  /* 0x000000ffff057224 */ /* 0x000fe200078e0008 */
[----:B------:R-:W-:Y:S01]  /*46e0*/  UMOV UR6, UR38 ;  /* 0x0000002600067c82 */ /* 0x000fe20008000000 */
[----:B------:R-:W-:Y:S01]  /*46f0*/  IMAD.MOV.U32 R9, RZ, RZ, R6 ;  /* 0x000000ffff097224 */ /* 0x000fe200078e0006 */
[----:B------:R-:W-:Y:S01]  /*4700*/  ULDC UR5, c[0x0][0x9d8] ;  /* 0x0002760000057ab9 */ /* 0x000fe20000000800 */
[----:B------:R-:W-:Y:S02]  /*4710*/  IMAD.MOV.U32 R10, RZ, RZ, R2 ;  /* 0x000000ffff0a7224 */ /* 0x000fe400078e0002 */
[----:B------:R-:W-:-:S07]  /*4720*/  IMAD.MOV.U32 R135, RZ, RZ, RZ ;  /* 0x000000ffff877224 */ /* 0x000fce00078e00ff */
.L_x_2099:
[----:B------:R-:W-:Y:S01]  /*4730*/  ISETP.NE.AND P2, PT, RZ, UR40, PT ;  /* 0x00000028ff007c0c */ /* 0x000fe2000bf45270 */
[----:B------:R-:W-:-:S04]  /*4740*/  UISETP.NE.AND UP0, UPT, UR6, 0x1, UPT ;  /* 0x000000010600788c */ /* 0x000fc8000bf05270 */
[----:B------:R-:W-:-:S06]  /*4750*/  USEL UR7, URZ, 0x1, UP0 ;  /* 0x000000013f077887 */ /* 0x000fcc0008000000 */
[----:B------:R-:W-:Y:S02]  /*4760*/  LOP3.LUT R2, R10, UR7, RZ, 0x3c, !PT ;  /* 0x000000070a027c12 */ /* 0x000fe4000f8e3cff */
[----:B------:R-:W-:Y:S05]  /*4770*/  @P2 BRA `(.L_x_2089) ;  /* 0x0000000000342947 */ /* 0x000fea0003800000 */
[----:B------:R-:W-:Y:S05]  /*4780*/  @!P0 BRA `(.L_x_2090) ;  /* 0x0000000000048947 */ /* 0x000fea0003800000 */
[----:B------:R-:W-:Y:S01]  /*4790*/  BPT.TRAP 0x1 ;  /* 0x000000040000795c */ /* 0x000fe20000300000 */
.L_x_2090:
[----:B------:R-:W-:Y:S01]  /*47a0*/  UIADD3 UR7, UR6, 0x1, URZ ;  /* 0x0000000106077890 */ /* 0x000fe2000fffe03f */
[----:B------:R-:W-:-:S03]  /*47b0*/  SHF.L.U32 R6, R2, 0x1f, RZ ;  /* 0x0000001f02067819 */ /* 0x000fc600000006ff */
[----:B------:R-:W-:-:S04]  /*47c0*/  UISETP.NE.AND UP0, UPT, UR7, 0x2, UPT ;  /* 0x000000020700788c */ /* 0x000fc8000bf05270 */
[----:B------:R-:W-:-:S04]  /*47d0*/  USEL UR7, UR7, URZ, UP0 ;  /* 0x0000003f07077287 */ /* 0x000fc80008000000 */
[----:B------:R-:W-:-:S09]  /*47e0*/  ULEA UR7, UR7, UR41, 0x3 ;  /* 0x0000002907077291 */ /* 0x000fd2000f8e183f */
[----:B------:R0:W1:Y:S01]  /*47f0*/  SYNCS.PHASECHK.TRANS64.TRYWAIT P1, [UR7+0x2d830], R6 ;  /* 0x02d83006ff0075a7 */ /* 0x0000620008020147 */
[----:B------:R-:W-:Y:S05]  /*4800*/  @!P0 BRA `(.L_x_2091) ;  /* 0x0000000000048947 */ /* 0x000fea0003800000 */
[----:B------:R-:W-:Y:S01]  /*4810*/  BPT.TRAP 0x1 ;  /* 0x000000040000795c */ /* 0x000fe20000300000 */
.L_x_2091:
[----:B-1----:R-:W-:Y:S05]  /*4820*/  @P1 BRA `(.L_x_2089) ;  /* 0x0000000000081947 */ /* 0x002fea0003800000 */
[----:B------:R-:W1:Y:S02]  /*4830*/  SYNCS.PHASECHK.TRANS64.TRYWAIT P1, [UR7+0x2d830], R6 ;  /* 0x02d83006ff0075a7 */ /* 0x000e640008020147 */
[----:B-1----:R-:W-:Y:S05]  /*4840*/  @!P1 BRA `(.L_x_2092) ;  /* 0x000000f000309947 */ /* 0x002fea0003800000 */
.L_x_2089:
        /* <DEDUP_REMOVED lines=40> */
.L_x_2094:
[----:B------:R-:W-:Y:S01]  /*4ad0*/  ULEA UR7, UR6, UR41, 0x3 ;  /* 0x0000002906077291 */ /* 0x000fe2000f8e183f */
[----:B------:R-:W-:-:S08]  /*4ae0*/  SHF.L.U32 R6, R10, 0x1f, RZ ;  /* 0x0000001f0a067819 */ /* 0x000fd000000006ff */
[----:B------:R0:W1:Y:S01]  /*4af0*/  SYNCS.PHASECHK.TRANS64.TRYWAIT P1, [UR7+0x2d850], R6 ;  /* 0x02d85006ff0075a7 */ /* 0x0000620008020147 */
[----:B------:R-:W-:Y:S05]  /*4b00*/  @!P0 BRA `(.L_x_2095) ;  /* 0x0000000000048947 */ /* 0x000fea0003800000 */
[----:B------:R-:W-:Y:S01]  /*4b10*/  BPT.TRAP 0x1 ;  /* 0x000000040000795c */ /* 0x000fe20000300000 */
.L_x_2095:
[----:B-1----:R-:W-:Y:S05]  /*4b20*/  @P1 BRA `(.L_x_2093) ;  /* 0x0000000000081947 */ /* 0x002fea0003800000 */
[----:B------:R-:W1:Y:S02]  /*4b30*/  SYNCS.PHASECHK.TRANS64.TRYWAIT P1, [UR7+0x2d850], R6 ;  /* 0x02d85006ff0075a7 */ /* 0x000e640008020147 */
[----:B-1----:R-:W-:Y:S05]  /*4b40*/  @!P1 BRA `(.L_x_2096) ;  /* 0x000000ec00889947 */ /* 0x002fea0003800000 */
.L_x_2093:
        /* <DEDUP_REMOVED lines=18> */
[----:B------:R-:W-:-:S02]  /*4c70*/  ISETP.GE.U32.AND P1, PT, R8, 0x180, PT ;  /* 0x000001800800780c */ /* 0x000fc40003f26070 */
[----:B0-----:R-:W-:-:S04]  /*4c80*/  IADD3 R6, R7, 0x9, RZ ;  /* 0x0000000907067810 */ /* 0x001fc80007ffe0ff */
        /* <DEDUP_REMOVED lines=50> */
.L_x_2097:
[----:B0-----:R-:W0:Y:S01]  /*4fb0*/  LDC R6, c[0x0][0x448] ;  /* 0x00011200ff067b82 */ /* 0x001e220000000800 */
[----:B------:R-:W-:Y:S02]  /*4fc0*/  IMAD.IADD R10, R147, 0x1, R136 ;  /* 0x00000001930a7824 */ /* 0x000fe400078e0288 */
        /* <DEDUP_REMOVED lines=22> */
[----:B0-----:R-:W-:Y:S01]  /*5130*/  ISETP.NE.AND P1, PT, R6, 0x1, PT ;  /* 0x000000010600780c */ /* 0x001fe20003f25270 */
        /* <DEDUP_REMOVED lines=12> */
[----:B------:R-:W4:Y:S01]  /*5200*/  @P1 LDC R7, c[0x0][0x44c] ;  /* 0x00011300ff071b82 */ /* 0x000f220000000800 */
[----:B------:R-:W-:Y:S01]  /*5210*/  FMUL.FTZ R8, R30, UR5 ;  /* 0x000000051e087c20 */ /* 0x000fe20008410000 */
[----:B------:R-:W-:Y:S01]  /*5220*/  FMUL.FTZ R30, R41, UR5 ;  /* 0x00000005291e7c20 */ /* 0x000fe20008410000 */
[----:B------:R-:W-:Y:S01]  /*5230*/  FMUL.FTZ R41, R59, UR5 ;  /* 0x000000053b297c20 */ /* 0x000fe20008410000 */
[----:B------:R-:W-:Y:S01]  /*5240*/  FMUL.FTZ R40, R52, UR5 ;  /* 0x0000000534287c20 */ /* 0x000fe20008410000 */
[----:B------:R-:W-:Y:S01]  /*5250*/  FMUL.FTZ R52, R67, UR5 ;  /* 0x0000000543347c20 */ /* 0x000fe20008410000 */
[----:B------:R-:W-:Y:S01]  /*5260*/  FMUL.FTZ R67, R85, UR5 ;  /* 0x0000000555437c20 */ /* 0x000fe20008410000 */
[----:B------:R-:W5:Y:S01]  /*5270*/  MUFU.TANH R35, R35 ;  /* 0x0000002300237308 */ /* 0x000f620000002400 */
[----:B------:R-:W1:Y:S01]  /*5280*/  @P1 LDC R6, c[0x0][0x450] ;  /* 0x00011400ff061b82 */ /* 0x000e620000000800 */
        /* <DEDUP_REMOVED lines=13> */
[----:B------:R-:W-:Y:S01]  /*5360*/  FMUL.FTZ R48, R71, UR5 ;  /* 0x0000000547307c20 */ /* 0x000fe20008410000 */
[----:B------:R-:W-:Y:S01]  /*5370*/  MUFU.TANH R54, R54 ;  /* 0x0000003600367308 */ /* 0x000fe20000002400 */
[----:B----4-:R-:W-:-:S04]  /*5380*/  @P1 IMAD.HI.U32 R7, R10, R7, RZ ;  /* 0x000000070a071227 */ /* 0x010fc800078e00ff */
[----:B------:R-:W-:Y:S01]  /*5390*/  FMUL.FTZ R78, R78, UR5 ;  /* 0x000000054e4e7c20 */ /* 0x000fe20008410000 */
[----:B------:R-:W-:-:S04]  /*53a0*/  ULEA UR7, UR38, UR41, 0x3 ;  /* 0x0000002926077291 */ /* 0x000fc8000f8e183f */
[----:B------:R-:W-:Y:S01]  /*53b0*/  UIADD3 UR7, UR7, 0x2d840, URZ ;  /* 0x0002d84007077890 */ /* 0x000fe2000fffe03f */
[----:B------:R-:W-:Y:S01]  /*53c0*/  MUFU.TANH R139, R139 ;  /* 0x0000008b008b7308 */ /* 0x000fe20000002400 */
[----:B-1----:R-:W-:Y:S01]  /*53d0*/  @P1 SHF.R.U32.HI R10, RZ, R6, R7 ;  /* 0x00000006ff0a1219 */ /* 0x002fe20000011607 */
[----:B------:R-:W-:Y:S01]  /*53e0*/  FMUL.FTZ R6, R27, UR5 ;  /* 0x000000051b067c20 */ /* 0x000fe20008410000 */
[----:B------:R-:W-:Y:S01]  /*53f0*/  FMUL.FTZ R27, R46, UR5 ;  /* 0x000000052e1b7c20 */ /* 0x000fe20008410000 */
[----:B------:R-:W-:Y:S01]  /*5400*/  FMUL.FTZ R46, R57, UR5 ;  /* 0x00000005392e7c20 */ /* 0x000fe20008410000 */
[----:B------:R-:W-:Y:S01]  /*5410*/  FMUL.FTZ R57, R58, UR5 ;  /* 0x000000053a397c20 */ /* 0x000fe20008410000 */
[----:B------:R-:W1:Y:S01]  /*5420*/  SHFL.IDX PT, R69, R10, RZ, 0x1c1f ;  /* 0x001c1fff0a457589 */ /* 0x000e6200000e0000 */
[----:B------:R-:W-:Y:S02]  /*5430*/  IMAD.MOV.U32 R58, RZ, RZ, -0x80 ;  /* 0xffffff80ff3a7424 */ /* 0x000fe400078e00ff */
[----:B------:R-:W-:Y:S01]  /*5440*/  FMUL.FTZ R7, R26, UR5 ;  /* 0x000000051a077c20 */ /* 0x000fe20008410000 */
[----:B------:R-:W-:Y:S01]  /*5450*/  FMUL.FTZ R26, R43, UR5 ;  /* 0x000000052b1a7c20 */ /* 0x000fe20008410000 */
[----:B------:R-:W-:Y:S01]  /*5460*/  FMUL.FTZ R43, R56, UR5 ;  /* 0x00000005382b7c20 */ /* 0x000fe20008410000 */
[----:B------:R-:W-:-:S02]  /*5470*/  IMAD R58, R4, R58, 0x1 ;  /* 0x00000001043a7424 */ /* 0x000fc400078e023a */
[----:B------:R-:W-:Y:S01]  /*5480*/  FMUL.FTZ R56, R63, UR5 ;  /* 0x000000053f387c20 */ /* 0x000fe20008410000 */
[----:B------:R-:W-:Y:S01]  /*5490*/  FMUL.FTZ R63, R76, UR5 ;  /* 0x000000054c3f7c20 */ /* 0x000fe20008410000 */
[----:B------:R-:W4:Y:S01]  /*54a0*/  MUFU.TANH R46, R46 ;  /* 0x0000002e002e7308 */ /* 0x000f220000002400 */
[----:B------:R-:W2:Y:S01]  /*54b0*/  SHFL.IDX PT, R76, R10, 0x1, 0x1c1f ;  /* 0x003c1f000a4c7f89 */ /* 0x000ea200000e0000 */
[----:B------:R-:W-:Y:S01]  /*54c0*/  IADD3 R58, R142, R58, -R145 ;  /* 0x0000003a8e3a7210 */ /* 0x000fe20007ffe891 */
[----:B------:R-:W-:-:S04]  /*54d0*/  UPRMT UR7, UR42, 0x654, UR7 ;  /* 0x000006542a077896 */ /* 0x000fc80008000007 */
[----:B------:R-:W-:Y:S01]  /*54e0*/  IMAD.IADD R58, R58, 0x1, -R143 ;  /* 0x000000013a3a7824 */ /* 0x000fe200078e0a8f */
[----:B------:R-:W4:Y:S04]  /*54f0*/  MUFU.TANH R47, R47 ;  /* 0x0000002f002f7308 */ /* 0x000f280000002400 */
[----:B------:R-:W-:Y:S01]  /*5500*/  SYNCS.ARRIVE.TRANS64.RED.A1T0 RZ, [UR7], RZ ;  /* 0x000000ffffff79a7 */ /* 0x000fe20008100407 */
[----:B-1----:R-:W-:-:S03]  /*5510*/  IMAD.IADD R69, R58, 0x1, R69 ;  /* 0x000000013a457824 */ /* 0x002fc600078e0245 */
[----:B------:R-:W1:Y:S02]  /*5520*/  MUFU.TANH R60, R60 ;  /* 0x0000003c003c7308 */ /* 0x000e640000002400 */
[C---:B------:R-:W-:Y:S02]  /*5530*/  ISETP.GT.AND P4, PT, R69.reuse, 0x8, PT ;  /* 0x000000084500780c */ /* 0x040fe40003f84270 */
[C---:B------:R-:W-:Y:S02]  /*5540*/  ISETP.GT.AND P5, PT, R69.reuse, 0x9, PT ;  /* 0x000000094500780c */ /* 0x040fe40003fa4270 */
[----:B------:R-:W-:Y:S02]  /*5550*/  FSEL R138, R138, -INF , P4 ;  /* 0xff8000008a8a7808 */ /* 0x000fe40002000000 */
[----:B------:R-:W1:Y:S01]  /*5560*/  MUFU.TANH R13, R13 ;  /* 0x0000000d000d7308 */ /* 0x000e620000002400 */
[----:B------:R-:W-:Y:S01]  /*5570*/  ISETP.GT.AND P4, PT, R69, 0x19, PT ;  /* 0x000000194500780c */ /* 0x000fe20003f84270 */
[----:B--2---:R-:W-:Y:S01]  /*5580*/  IMAD.IADD R76, R58, 0x1, R76 ;  /* 0x000000013a4c7824 */ /* 0x004fe200078e024c */
[----:B------:R-:W-:-:S02]  /*5590*/  FSEL R74, R11, -INF , P5 ;  /* 0xff8000000b4a7808 */ /* 0x000fc40002800000 */
[----:B------:R-:W-:Y:S02]  /*55a0*/  ISETP.GT.AND P5, PT, R69, 0x20, PT ;  /* 0x000000204500780c */ /* 0x000fe40003fa4270 */
[----:B0-----:R-:W-:Y:S01]  /*55b0*/  FSEL R70, R21, -INF , P4 ;  /* 0xff80000015467808 */ /* 0x001fe20002000000 */
[----:B------:R-:W0:Y:S01]  /*55c0*/  MUFU.TANH R10, R80 ;  /* 0x00000050000a7308 */ /* 0x000e220000002400 */
[----:B------:R-:W-:Y:S02]  /*55d0*/  ISETP.GT.AND P4, PT, R69, 0x30, PT ;  /* 0x000000304500780c */ /* 0x000fe40003f84270 */
[----:B---3--:R-:W-:Y:S02]  /*55e0*/  FSEL R84, R29, -INF , P5 ;  /* 0xff8000001d547808 */ /* 0x008fe40002800000 */
[----:B------:R-:W-:Y:S02]  /*55f0*/  ISETP.GT.AND P5, PT, R69, 0x31, PT ;  /* 0x000000314500780c */ /* 0x000fe40003fa4270 */
[----:B-----5:R-:W-:Y:S01]  /*5600*/  FSEL R77, R35, -INF , P4 ;  /* 0xff800000234d7808 */ /* 0x020fe20002000000 */
[----:B------:R-:W2:Y:S01]  /*5610*/  MUFU.TANH R140, R140 ;  /* 0x0000008c008c7308 */ /* 0x000ea20000002400 */
[----:B------:R-:W-:-:S02]  /*5620*/  ISETP.GT.AND P4, PT, R69, 0x41, PT ;  /* 0x000000414500780c */ /* 0x000fc40003f84270 */
[----:B------:R-:W-:Y:S02]  /*5630*/  FSEL R29, R37, -INF , P5 ;  /* 0xff800000251d7808 */ /* 0x000fe40002800000 */
[C---:B------:R-:W-:Y:S02]  /*5640*/  ISETP.GT.AND P5, PT, R69.reuse, 0x48, PT ;  /* 0x000000484500780c */ /* 0x040fe40003fa4270 */
[----:B----4-:R-:W-:Y:S01]  /*5650*/  FSEL R59, R46, -INF , P4 ;  /* 0xff8000002e3b7808 */ /* 0x010fe20002000000 */
[----:B------:R-:W3:Y:S01]  /*5660*/  MUFU.TANH R33, R33 ;  /* 0x0000002100217308 */ /* 0x000ee20000002400 */
[C---:B------:R-:W-:Y:S02]  /*5670*/  ISETP.GT.AND P3, PT, R69.reuse, 0x1, PT ;  /* 0x000000014500780c */ /* 0x040fe40003f64270 */
[----:B------:R-:W-:Y:S02]  /*5680*/  ISETP.GT.AND P4, PT, R69, 0x58, PT ;  /* 0x000000584500780c */ /* 0x000fe40003f84270 */
[----:B------:R-:W-:-:S02]  /*5690*/  FSEL R54, R54, -INF , P5 ;  /* 0xff80000036367808 */ /* 0x000fc40002800000 */
[----:B------:R-:W-:Y:S01]  /*56a0*/  ISETP.GT.AND P5, PT, R69, 0x59, PT ;  /* 0x000000594500780c */ /* 0x000fe20003fa4270 */
[----:B------:R-:W4:Y:S01]  /*56b0*/  MUFU.TANH R6, R6 ;  /* 0x0000000600067308 */ /* 0x000f220000002400 */
[----:B------:R-:W-:Y:S02]  /*56c0*/  FSEL R139, R139, -INF , P3 ;  /* 0xff8000008b8b7808 */ /* 0x000fe40001800000 */
[----:B------:R-:W-:Y:S02]  /*56d0*/  FSEL R46, R47, -INF , P4 ;  /* 0xff8000002f2e7808 */ /* 0x000fe40002000000 */
[C---:B------:R-:W-:Y:S02]  /*56e0*/  ISETP.GT.AND P3, PT, R69.reuse, 0x18, PT ;  /* 0x000000184500780c */ /* 0x040fe40003f64270 */
[----:B-1----:R-:W-:Y:S01]  /*56f0*/  FSEL R47, R60, -INF , P5 ;  /* 0xff8000003c2f7808 */ /* 0x002fe20002800000 */
[----:B------:R-:W1:Y:S01]  /*5700*/  MUFU.TANH R137, R137 ;  /* 0x0000008900897308 */ /* 0x000e620000002400 */
[----:B------:R-:W-:-:S02]  /*5710*/  ISETP.GT.AND P5, PT, R69, 0x70, PT ;  /* 0x000000704500780c */ /* 0x000fc40003fa4270 */
[----:B------:R-:W-:Y:S02]  /*5720*/  ISETP.GT.AND P2, PT, R69, RZ, PT ;  /* 0x000000ff4500720c */ /* 0x000fe40003f44270 */
[----:B------:R-:W-:Y:S02]  /*5730*/  FSEL R85, R13, -INF , P3 ;  /* 0xff8000000d557808 */ /* 0x000fe40001800000 */
[----:B------:R-:W-:Y:S01]  /*5740*/  ISETP.GT.AND P3, PT, R69, 0x29, PT ;  /* 0x000000294500780c */ /* 0x000fe20003f64270 */
[----:B------:R-:W5:Y:S01]  /*5750*/  MUFU.TANH R12, R12 ;  /* 0x0000000c000c7308 */ /* 0x000f620000002400 */
[----:B0-----:R-:W-:Y:S02]  /*5760*/  FSEL R10, R10, -INF , P5 ;  /* 0xff8000000a0a7808 */ /* 0x001fe40002800000 */
[----:B------:R-:W-:Y:S02]  /*5770*/  ISETP.GT.AND P5, PT, R76, 0x1, PT ;  /* 0x000000014c00780c */ /* 0x000fe40003fa4270 */
[----:B--2---:R-:W-:-:S02]  /*5780*/  FSEL R140, R140, -INF , P2 ;  /* 0xff8000008c8c7808 */ /* 0x004fc40001000000 */
[----:B---3--:R-:W-:Y:S01]  /*5790*/  FSEL R80, R33, -INF , P3 ;  /* 0xff80000021507808 */ /* 0x008fe20001800000 */
[----:B------:R-:W0:Y:S01]  /*57a0*/  MUFU.TANH R30, R30 ;  /* 0x0000001e001e7308 */ /* 0x000e220000002400 */
[----:B----4-:R-:W-:Y:S02]  /*57b0*/  FSEL R33, R6, -INF , P5 ;  /* 0xff80000006217808 */ /* 0x010fe40002800000 */
[----:B------:R-:W-:Y:S02]  /*57c0*/  FMNMX.FTZ R6, R140, R9, !PT ;  /* 0x000000098c067209 */ /* 0x000fe40007810000 */
[----:B------:R-:W-:Y:S02]  /*57d0*/  ISETP.GT.AND P1, PT, R69, 0x10, PT ;  /* 0x000000104500780c */ /* 0x000fe40003f24270 */
[----:B------:R-:W-:Y:S01]  /*57e0*/  FMNMX.FTZ R6, R139, R6, !PT ;  /* 0x000000068b067209 */ /* 0x000fe20007810000 */
[----:B------:R-:W2:Y:S01]  /*57f0*/  MUFU.TANH R31, R31 ;  /* 0x0000001f001f7308 */ /* 0x000ea20000002400 */
[----:B------:R-:W-:-:S02]  /*5800*/  ISETP.GT.AND P2, PT, R69, 0x11, PT ;  /* 0x000000114500780c */ /* 0x000fc40003f44270 */
[----:B------:R-:W-:Y:S02]  /*5810*/  FMNMX.FTZ R6, R138, R6, !PT ;  /* 0x000000068a067209 */ /* 0x000fe40007810000 */
[----:B-1----:R-:W-:Y:S02]  /*5820*/  FSEL R137, R137, -INF , P1 ;  /* 0xff80000089897808 */ /* 0x002fe40000800000 */
[----:B------:R-:W-:Y:S01]  /*5830*/  FMNMX.FTZ R6, R74, R6, !PT ;  /* 0x000000064a067209 */ /* 0x000fe20007810000 */
[----:B------:R-:W1:Y:S01]  /*5840*/  MUFU.TANH R40, R40 ;  /* 0x0000002800287308 */ /* 0x000e620000002400 */
[----:B-----5:R-:W-:Y:S02]  /*5850*/  FSEL R72, R12, -INF , P2 ;  /* 0xff8000000c487808 */ /* 0x020fe40001000000 */
[----:B------:R-:W-:Y:S02]  /*5860*/  FMNMX.FTZ R6, R137, R6, !PT ;  /* 0x0000000689067209 */ /* 0x000fe40007810000 */
[----:B------:R-:W-:-:S02]  /*5870*/  ISETP.GT.AND P1, PT, R69, 0x21, PT ;  /* 0x000000214500780c */ /* 0x000fc40003f24270 */
[----:B------:R-:W-:Y:S01]  /*5880*/  FMNMX.FTZ R6, R72, R6, !PT ;  /* 0x0000000648067209 */ /* 0x000fe20007810000 */
[----:B------:R-:W3:Y:S01]  /*5890*/  MUFU.TANH R42, R42 ;  /* 0x0000002a002a7308 */ /* 0x000ee20000002400 */
[----:B------:R-:W-:Y:S02]  /*58a0*/  ISETP.GT.AND P2, PT, R69, 0x28, PT ;  /* 0x000000284500780c */ /* 0x000fe40003f44270 */
[----:B------:R-:W-:Y:S02]  /*58b0*/  FMNMX.FTZ R6, R85, R6, !PT ;  /* 0x0000000655067209 */ /* 0x000fe40007810000 */
[----:B0-----:R-:W-:Y:S02]  /*58c0*/  FSEL R68, R30, -INF , P1 ;  /* 0xff8000001e447808 */ /* 0x001fe40000800000 */
[----:B------:R-:W-:Y:S01]  /*58d0*/  FMNMX.FTZ R6, R70, R6, !PT ;  /* 0x0000000646067209 */ /* 0x000fe20007810000 */
[----:B------:R-:W0:Y:S01]  /*58e0*/  MUFU.TANH R43, R43 ;  /* 0x0000002b002b7308 */ /* 0x000e220000002400 */
[----:B--2---:R-:W-:-:S02]  /*58f0*/  FSEL R81, R31, -INF , P2 ;  /* 0xff8000001f517808 */ /* 0x004fc40001000000 */
[----:B------:R-:W-:Y:S02]  /*5900*/  FMNMX.FTZ R6, R84, R6, !PT ;  /* 0x0000000654067209 */ /* 0x000fe40007810000 */
[C---:B------:R-:W-:Y:S02]  /*5910*/  ISETP.GT.AND P1, PT, R69.reuse, 0x38, PT ;  /* 0x000000384500780c */ /* 0x040fe40003f24270 */
[----:B------:R-:W-:Y:S01]  /*5920*/  FMNMX.FTZ R6, R68, R6, !PT ;  /* 0x0000000644067209 */ /* 0x000fe20007810000 */
[----:B------:R-:W2:Y:S01]  /*5930*/  MUFU.TANH R55, R55 ;  /* 0x0000003700377308 */ /* 0x000ea20000002400 */
[----:B------:R-:W-:Y:S02]  /*5940*/  ISETP.GT.AND P2, PT, R69, 0x39, PT ;  /* 0x000000394500780c */ /* 0x000fe40003f44270 */
[----:B------:R-:W-:Y:S02]  /*5950*/  FMNMX.FTZ R6, R81, R6, !PT ;  /* 0x0000000651067209 */ /* 0x000fe40007810000 */
[----:B-1----:R-:W-:-:S02]  /*5960*/  FSEL R31, R40, -INF , P1 ;  /* 0xff800000281f7808 */ /* 0x002fc40000800000 */
[----:B------:R-:W-:Y:S01]  /*5970*/  FMNMX.FTZ R6, R80, R6, !PT ;  /* 0x0000000650067209 */ /* 0x000fe20007810000 */
[----:B------:R-:W1:Y:S01]  /*5980*/  MUFU.TANH R50, R50 ;  /* 0x0000003200327308 */ /* 0x000e620000002400 */
[----:B------:R-:W-:Y:S02]  /*5990*/  ISETP.GT.AND P3, PT, R69, 0x40, PT ;  /* 0x000000404500780c */ /* 0x000fe40003f64270 */
[----:B------:R-:W-:Y:S02]  /*59a0*/  FMNMX.FTZ R6, R77, R6, !PT ;  /* 0x000000064d067209 */ /* 0x000fe40007810000 */
[----:B---3--:R-:W-:Y:S02]  /*59b0*/  FSEL R30, R42, -INF , P2 ;  /* 0xff8000002a1e7808 */ /* 0x008fe40001000000 */
[----:B------:R-:W-:Y:S01]  /*59c0*/  FMNMX.FTZ R6, R29, R6, !PT ;  /* 0x000000061d067209 */ /* 0x000fe20007810000 */
[----:B------:R-:W3:Y:S01]  /*59d0*/  MUFU.TANH R51, R51 ;  /* 0x0000003300337308 */ /* 0x000ee20000002400 */
[----:B0-----:R-:W-:-:S02]  /*59e0*/  FSEL R58, R43, -INF , P3 ;  /* 0xff8000002b3a7808 */ /* 0x001fc40001800000 */
[----:B------:R-:W-:Y:S02]  /*59f0*/  FMNMX.FTZ R6, R31, R6, !PT ;  /* 0x000000061f067209 */ /* 0x000fe40007810000 */
[C---:B------:R-:W-:Y:S02]  /*5a00*/  ISETP.GT.AND P1, PT, R69.reuse, 0x49, PT ;  /* 0x000000494500780c */ /* 0x040fe40003f24270 */
[----:B------:R-:W-:Y:S01]  /*5a10*/  FMNMX.FTZ R6, R30, R6, !PT ;  /* 0x000000061e067209 */ /* 0x000fe20007810000 */
[----:B------:R-:W0:Y:S01]  /*5a20*/  MUFU.TANH R61, R61 ;  /* 0x0000003d003d7308 */ /* 0x000e220000002400 */
[----:B------:R-:W-:Y:S02]  /*5a30*/  ISETP.GT.AND P2, PT, R69, 0x50, PT ;  /* 0x000000504500780c */ /* 0x000fe40003f44270 */
[----:B------:R-:W-:Y:S02]  /*5a40*/  FMNMX.FTZ R6, R58, R6, !PT ;  /* 0x000000063a067209 */ /* 0x000fe40007810000 */
[----:B--2---:R-:W-:-:S02]  /*5a50*/  FSEL R55, R55, -INF , P1 ;  /* 0xff80000037377808 */ /* 0x004fc40000800000 */
[----:B------:R-:W-:Y:S01]  /*5a60*/  FMNMX.FTZ R6, R59, R6, !PT ;  /* 0x000000063b067209 */ /* 0x000fe20007810000 */
[----:B------:R-:W2:Y:S01]  /*5a70*/  MUFU.TANH R62, R62 ;  /* 0x0000003e003e7308 */ /* 0x000ea20000002400 */
[----:B------:R-:W-:Y:S02]  /*5a80*/  ISETP.GT.AND P3, PT, R69, 0x51, PT ;  /* 0x000000514500780c */ /* 0x000fe40003f64270 */
[----:B------:R-:W-:Y:S02]  /*5a90*/  FMNMX.FTZ R6, R54, R6, !PT ;  /* 0x0000000636067209 */ /* 0x000fe40007810000 */
[----:B-1----:R-:W-:Y:S02]  /*5aa0*/  FSEL R50, R50, -INF , P2 ;  /* 0xff80000032327808 */ /* 0x002fe40001000000 */
[----:B------:R-:W-:Y:S01]  /*5ab0*/  FMNMX.FTZ R6, R55, R6, !PT ;  /* 0x0000000637067209 */ /* 0x000fe20007810000 */
[----:B------:R-:W1:Y:S01]  /*5ac0*/  MUFU.TANH R63, R63 ;  /* 0x0000003f003f7308 */ /* 0x000e620000002400 */
[----:B---3--:R-:W-:-:S02]  /*5ad0*/  FSEL R51, R51, -INF , P3 ;  /* 0xff80000033337808 */ /* 0x008fc40001800000 */
[----:B------:R-:W-:Y:S02]  /*5ae0*/  FMNMX.FTZ R6, R50, R6, !PT ;  /* 0x0000000632067209 */ /* 0x000fe40007810000 */
[----:B------:R-:W-:Y:S02]  /*5af0*/  ISETP.GT.AND P1, PT, R69, 0x60, PT ;  /* 0x000000604500780c */ /* 0x000fe40003f24270 */
[----:B------:R-:W-:Y:S01]  /*5b00*/  FMNMX.FTZ R6, R51, R6, !PT ;  /* 0x0000000633067209 */ /* 0x000fe20007810000 */
[----:B------:R-:W3:Y:S01]  /*5b10*/  MUFU.TANH R64, R64 ;  /* 0x0000004000407308 */ /* 0x000ee20000002400 */
[----:B------:R-:W-:Y:S02]  /*5b20*/  ISETP.GT.AND P2, PT, R69, 0x61, PT ;  /* 0x000000614500780c */ /* 0x000fe40003f44270 */
[----:B------:R-:W-:Y:S02]  /*5b30*/  FMNMX.FTZ R6, R46, R6, !PT ;  /* 0x000000062e067209 */ /* 0x000fe40007810000 */
[----:B0-----:R-:W-:-:S02]  /*5b40*/  FSEL R40, R61, -INF , P1 ;  /* 0xff8000003d287808 */ /* 0x001fc40000800000 */
[----:B------:R-:W-:Y:S01]  /*5b50*/  FMNMX.FTZ R6, R47, R6, !PT ;  /* 0x000000062f067209 */ /* 0x000fe20007810000 */
[----:B------:R-:W0:Y:S01]  /*5b60*/  MUFU.TANH R66, R66 ;  /* 0x0000004200427308 */ /* 0x000e220000002400 */
[C---:B------:R-:W-:Y:S02]  /*5b70*/  ISETP.GT.AND P3, PT, R69.reuse, 0x68, PT ;  /* 0x000000684500780c */ /* 0x040fe40003f64270 */
[----:B--2---:R-:W-:Y:S02]  /*5b80*/  FSEL R43, R62, -INF , P2 ;  /* 0xff8000003e2b7808 */ /* 0x004fe40001000000 */
[----:B------:R-:W-:Y:S02]  /*5b90*/  FMNMX.FTZ R6, R40, R6, !PT ;  /* 0x0000000628067209 */ /* 0x000fe40007810000 */
[----:B------:R-:W-:Y:S01]  /*5ba0*/  ISETP.GT.AND P4, PT, R69, 0x69, PT ;  /* 0x000000694500780c */ /* 0x000fe20003f84270 */
[----:B------:R-:W2:Y:S01]  /*5bb0*/  MUFU.TANH R65, R65 ;  /* 0x0000004100417308 */ /* 0x000ea20000002400 */
[----:B-1----:R-:W-:-:S02]  /*5bc0*/  FSEL R42, R63, -INF , P3 ;  /* 0xff8000003f2a7808 */ /* 0x002fc40001800000 */
[----:B------:R-:W-:Y:S02]  /*5bd0*/  FMNMX.FTZ R6, R43, R6, !PT ;  /* 0x000000062b067209 */ /* 0x000fe40007810000 */
[----:B---3--:R-:W-:Y:S02]  /*5be0*/  FSEL R21, R64, -INF , P4 ;  /* 0xff80000040157808 */ /* 0x008fe40002000000 */
[----:B------:R-:W-:Y:S01]  /*5bf0*/  FMNMX.FTZ R6, R42, R6, !PT ;  /* 0x000000062a067209 */ /* 0x000fe20007810000 */
[----:B------:R-:W1:Y:S01]  /*5c00*/  MUFU.TANH R67, R67 ;  /* 0x0000004300437308 */ /* 0x000e620000002400 */
[----:B------:R-:W-:Y:S02]  /*5c10*/  ISETP.GT.AND P1, PT, R69, 0x71, PT ;  /* 0x000000714500780c */ /* 0x000fe40003f24270 */
[----:B------:R-:W-:Y:S02]  /*5c20*/  FMNMX.FTZ R6, R21, R6, !PT ;  /* 0x0000000615067209 */ /* 0x000fe40007810000 */
[----:B------:R-:W-:-:S02]  /*5c30*/  ISETP.GT.AND P2, PT, R69, 0x78, PT ;  /* 0x000000784500780c */ /* 0x000fc40003f44270 */
[----:B0-----:R-:W-:Y:S01]  /*5c40*/  FSEL R11, R66, -INF , P1 ;  /* 0xff800000420b7808 */ /* 0x001fe20000800000 */
[----:B------:R-:W0:Y:S01]  /*5c50*/  MUFU.TANH R7, R7 ;  /* 0x0000000700077308 */ /* 0x000e220000002400 */
[----:B------:R-:W-:Y:S02]  /*5c60*/  FMNMX.FTZ R6, R10, R6, !PT ;  /* 0x000000060a067209 */ /* 0x000fe40007810000 */
[----:B------:R-:W-:Y:S02]  /*5c70*/  ISETP.GT.AND P3, PT, R69, 0x79, PT ;  /* 0x000000794500780c */ /* 0x000fe40003f64270 */
[----:B--2---:R-:W-:Y:S02]  /*5c80*/  FSEL R12, R65, -INF , P2 ;  /* 0xff800000410c7808 */ /* 0x004fe40001000000 */
[----:B------:R-:W-:Y:S01]  /*5c90*/  FMNMX.FTZ R6, R11, R6, !PT ;  /* 0x000000060b067209 */ /* 0x000fe20007810000 */
[----:B------:R-:W2:Y:S01]  /*5ca0*/  MUFU.TANH R14, R14 ;  /* 0x0000000e000e7308 */ /* 0x000ea20000002400 */
[----:B-1----:R-:W-:-:S02]  /*5cb0*/  FSEL R13, R67, -INF , P3 ;  /* 0xff800000430d7808 */ /* 0x002fc40001800000 */
[----:B------:R-:W-:Y:S02]  /*5cc0*/  FMNMX.FTZ R6, R12, R6, !PT ;  /* 0x000000060c067209 */ /* 0x000fe40007810000 */
[C---:B------:R-:W-:Y:S02]  /*5cd0*/  ISETP.GT.AND P4, PT, R76.reuse, RZ, PT ;  /* 0x000000ff4c00720c */ /* 0x040fe40003f84270 */
[----:B------:R-:W-:Y:S01]  /*5ce0*/  FMNMX.FTZ R6, R13, R6, !PT ;  /* 0x000000060d067209 */ /* 0x000fe20007810000 */
[----:B------:R-:W1:Y:S01]  /*5cf0*/  MUFU.TANH R20, R20 ;  /* 0x0000001400147308 */ /* 0x000e620000002400 */
[----:B0-----:R-:W-:Y:S02]  /*5d00*/  FSEL R75, R7, -INF , P4 ;  /* 0xff800000074b7808 */ /* 0x001fe40002000000 */
[C---:B------:R-:W-:Y:S01]  /*5d10*/  ISETP.GT.AND P2, PT, R76.reuse, 0x9, PT ;  /* 0x000000094c00780c */ /* 0x040fe20003f44270 */
[----:B------:R-:W0:Y:S01]  /*5d20*/  SHFL.BFLY PT, R7, R6, 0x2, 0x1f ;  /* 0x0c401f0006077f89 */ /* 0x000e2200000e0000 */
[----:B------:R-:W-:-:S02]  /*5d30*/  ISETP.GT.AND P3, PT, R76, 0x10, PT ;  /* 0x000000104c00780c */ /* 0x000fc40003f64270 */
[C---:B------:R-:W-:Y:S01]  /*5d40*/  ISETP.GT.AND P1, PT, R76.reuse, 0x8, PT ;  /* 0x000000084c00780c */ /* 0x040fe20003f24270 */
[----:B------:R-:W3:Y:S01]  /*5d50*/  MUFU.TANH R8, R8 ;  /* 0x0000000800087308 */ /* 0x000ee20000002400 */
[----:B------:R-:W-:Y:S02]  /*5d60*/  ISETP.GT.AND P4, PT, R76, 0x11, PT ;  /* 0x000000114c00780c */ /* 0x000fe40003f84270 */
[----:B--2---:R-:W-:Y:S02]  /*5d70*/  FSEL R35, R14, -INF , P2 ;  /* 0xff8000000e237808 */ /* 0x004fe40001000000 */
[C---:B------:R-:W-:Y:S02]  /*5d80*/  ISETP.GT.AND P2, PT, R76.reuse, 0x20, PT ;  /* 0x000000204c00780c */ /* 0x040fe40003f44270 */
[----:B------:R-:W-:Y:S01]  /*5d90*/  ISETP.GT.AND P5, PT, R76, 0x18, PT ;  /* 0x000000184c00780c */ /* 0x000fe20003fa4270 */
[----:B------:R-:W2:Y:S01]  /*5da0*/  MUFU.TANH R15, R15 ;  /* 0x0000000f000f7308 */ /* 0x000ea20000002400 */
[----:B-1----:R-:W-:Y:S01]  /*5db0*/  FSEL R71, R20, -INF , P3 ;  /* 0xff80000014477808 */ /* 0x002fe20001800000 */
[----:B------:R-:W-:Y:S01]  /*5dc0*/  FMUL.FTZ R20, R79, UR5 ;  /* 0x000000054f147c20 */ /* 0x000fe20008410000 */
[----:B------:R-:W-:Y:S01]  /*5dd0*/  ISETP.GT.AND P3, PT, R76, 0x21, PT ;  /* 0x000000214c00780c */ /* 0x000fe20003f64270 */
[----:B------:R-:W-:-:S04]  /*5de0*/  FMUL.FTZ R79, R87, UR5 ;  /* 0x00000005574f7c20 */ /* 0x000fc80008410000 */
[----:B------:R-:W1:Y:S01]  /*5df0*/  MUFU.TANH R25, R25 ;  /* 0x0000001900197308 */ /* 0x000e620000002400 */
[----:B---3--:R-:W-:Y:S02]  /*5e00*/  FSEL R73, R8, -INF , P1 ;  /* 0xff80000008497808 */ /* 0x008fe40000800000 */
[----:B------:R-:W-:Y:S02]  /*5e10*/  ISETP.GT.AND P1, PT, R76, 0x19, PT ;  /* 0x000000194c00780c */ /* 0x000fe40003f24270 */
[----:B0-----:R-:W-:-:S03]  /*5e20*/  FMNMX.FTZ R6, R6, R7, !PT ;  /* 0x0000000706067209 */ /* 0x001fc60007810000 */
[----:B------:R-:W0:Y:S01]  /*5e30*/  MUFU.TANH R26, R26 ;  /* 0x0000001a001a7308 */ /* 0x000e220000002400 */
[----:B--2---:R-:W-:Y:S01]  /*5e40*/  FSEL R37, R15, -INF , P4 ;  /* 0xff8000000f257808 */ /* 0x004fe20002000000 */
[----:B------:R-:W2:Y:S01]  /*5e50*/  SHFL.BFLY PT, R7, R6, 0x1, 0x1f ;  /* 0x0c201f0006077f89 */ /* 0x000ea200000e0000 */
[----:B------:R-:W-:Y:S01]  /*5e60*/  ISETP.GT.AND P4, PT, R76, 0x28, PT ;  /* 0x000000284c00780c */ /* 0x000fe20003f84270 */
[----:B------:R-:W-:-:S04]  /*5e70*/  FMUL.FTZ R15, R82, UR5 ;  /* 0x00000005520f7c20 */ /* 0x000fc80008410000 */
[----:B------:R-:W3:Y:S01]  /*5e80*/  MUFU.TANH R24, R24 ;  /* 0x0000001800187308 */ /* 0x000ee20000002400 */
[----:B-1----:R-:W-:Y:S02]  /*5e90*/  FSEL R67, R25, -INF , P2 ;  /* 0xff80000019437808 */ /* 0x002fe40001000000 */
[----:B------:R-:W-:-:S05]  /*5ea0*/  ISETP.GT.AND P2, PT, R76, 0x31, PT ;  /* 0x000000314c00780c */ /* 0x000fca0003f44270 */
[----:B------:R-:W1:Y:S01]  /*5eb0*/  MUFU.TANH R39, R39 ;  /* 0x0000002700277308 */ /* 0x000e620000002400 */
[----:B0-----:R-:W-:Y:S02]  /*5ec0*/  FSEL R25, R26, -INF , P3 ;  /* 0xff8000001a197808 */ /* 0x001fe40001800000 */
[----:B------:R-:W-:-:S05]  /*5ed0*/  ISETP.GT.AND P3, PT, R76, 0x38, PT ;  /* 0x000000384c00780c */ /* 0x000fca0003f64270 */
[----:B------:R-:W0:Y:S01]  /*5ee0*/  MUFU.TANH R27, R27 ;  /* 0x0000001b001b7308 */ /* 0x000e220000002400 */
[----:B---3--:R-:W-:Y:S02]  /*5ef0*/  FSEL R69, R24, -INF , P5 ;  /* 0xff80000018457808 */ /* 0x008fe40002800000 */
[----:B--2---:R-:W-:Y:S02]  /*5f00*/  FMNMX.FTZ R6, R6, R7, !PT ;  /* 0x0000000706067209 */ /* 0x004fe40007810000 */
[----:B------:R-:W-:Y:S02]  /*5f10*/  ISETP.GT.AND P5, PT, R76, 0x29, PT ;  /* 0x000000294c00780c */ /* 0x000fe40003fa4270 */
[C---:B------:R-:W-:Y:S01]  /*5f20*/  FSETP.NEU.FTZ.AND P6, PT, R6.reuse, -INF , PT ;  /* 0xff8000000600780b */ /* 0x040fe20003fdd000 */
[----:B------:R-:W2:Y:S01]  /*5f30*/  MUFU.TANH R36, R36 ;  /* 0x0000002400247308 */ /* 0x000ea20000002400 */
[----:B-1----:R-:W-:Y:S02]  /*5f40*/  FSEL R39, R39, -INF , P1 ;  /* 0xff80000027277808 */ /* 0x002fe40000800000 */
[----:B------:R-:W-:-:S02]  /*5f50*/  FSEL R7, R6, RZ, P6 ;  /* 0x000000ff06077208 */ /* 0x000fc40003000000 */
[----:B------:R-:W-:-:S03]  /*5f60*/  ISETP.GT.AND P1, PT, R76, 0x30, PT ;  /* 0x000000304c00780c */ /* 0x000fc60003f24270 */
[----:B------:R-:W-:Y:S01]  /*5f70*/  FADD.FTZ R9, -R7, R9 ;  /* 0x0000000907097221 */ /* 0x000fe20000010100 */
[----:B------:R-:W1:Y:S01]  /*5f80*/  MUFU.TANH R28, R28 ;  /* 0x0000001c001c7308 */ /* 0x000e620000002400 */
[----:B------:R-:W3:Y:S01]  /*5f90*/  LDC R7, c[0x0][0x988] ;  /* 0x00026200ff077b82 */ /* 0x000ee20000000800 */
[----:B0-----:R-:W-:Y:S02]  /*5fa0*/  FSEL R65, R27, -INF , P4 ;  /* 0xff8000001b417808 */ /* 0x001fe40002000000 */
[----:B------:R-:W-:-:S04]  /*5fb0*/  ISETP.GT.AND P4, PT, R76, 0x39, PT ;  /* 0x000000394c00780c */ /* 0x000fc80003f84270 */
[----:B------:R-:W0:Y:S01]  /*5fc0*/  MUFU.TANH R32, R32 ;  /* 0x0000002000207308 */ /* 0x000e220000002400 */
[----:B--2---:R-:W-:Y:S02]  /*5fd0*/  FSEL R61, R36, -INF , P3 ;  /* 0xff800000243d7808 */ /* 0x004fe40001800000 */
[----:B------:R-:W-:-:S05]  /*5fe0*/  ISETP.GT.AND P3, PT, R76, 0x49, PT ;  /* 0x000000494c00780c */ /* 0x000fca0003f64270 */
[----:B------:R-:W2:Y:S01]  /*5ff0*/  MUFU.TANH R34, R34 ;  /* 0x0000002200227308 */ /* 0x000ea20000002400 */
[----:B-1----:R-:W-:Y:S02]  /*6000*/  FSEL R66, R28, -INF , P5 ;  /* 0xff8000001c427808 */ /* 0x002fe40002800000 */
[----:B------:R-:W-:-:S05]  /*6010*/  ISETP.GT.AND P5, PT, R76, 0x40, PT ;  /* 0x000000404c00780c */ /* 0x000fca0003fa4270 */
[----:B------:R-:W1:Y:S01]  /*6020*/  MUFU.TANH R38, R38 ;  /* 0x0000002600267308 */ /* 0x000e620000002400 */
[----:B0-----:R-:W-:Y:S01]  /*6030*/  FSEL R63, R32, -INF , P1 ;  /* 0xff800000203f7808 */ /* 0x001fe20000800000 */
[-C--:B---3--:R-:W-:Y:S01]  /*6040*/  FMUL.FTZ R8, R6, R7.reuse ;  /* 0x0000000706087220 */ /* 0x088fe20000410000 */
[----:B------:R-:W-:Y:S01]  /*6050*/  ISETP.GT.AND P1, PT, R76, 0x41, PT ;  /* 0x000000414c00780c */ /* 0x000fe20003f24270 */
[----:B------:R-:W-:-:S03]  /*6060*/  FMUL.FTZ R9, R9, R7 ;  /* 0x0000000709097220 */ /* 0x000fc60000410000 */
[----:B------:R-:W-:Y:S01]  /*6070*/  FSEL R8, R8, RZ, P6 ;  /* 0x000000ff08087208 */ /* 0x000fe20003000000 */
[----:B------:R-:W0:Y:S01]  /*6080*/  MUFU.TANH R56, R56 ;  /* 0x0000003800387308 */ /* 0x000e220000002400 */
[----:B--2---:R-:W-:Y:S02]  /*6090*/  FSEL R64, R34, -INF , P2 ;  /* 0xff80000022407808 */ /* 0x004fe40001000000 */
[----:B------:R-:W-:Y:S01]  /*60a0*/  ISETP.GT.AND P2, PT, R76, 0x48, PT ;  /* 0x000000484c00780c */ /* 0x000fe20003f44270 */
[-CC-:B------:R-:W-:Y:S01]  /*60b0*/  FFMA.FTZ R32, R140, R7.reuse, -R8.reuse ;  /* 0x000000078c207223 */ /* 0x180fe20000010808 */
[----:B------:R-:W-:Y:S01]  /*60c0*/  ISETP.GT.AND P6, PT, R76, 0x68, PT ;  /* 0x000000684c00780c */ /* 0x000fe20003fc4270 */
[-CC-:B------:R-:W-:Y:S01]  /*60d0*/  FFMA.FTZ R34, R138, R7.reuse, -R8.reuse ;  /* 0x000000078a227223 */ /* 0x180fe20000010808 */
[-CC-:B------:R-:W-:Y:S01]  /*60e0*/  FFMA.FTZ R74, R74, R7.reuse, -R8.reuse ;  /* 0x000000074a4a7223 */ /* 0x180fe20000010808 */
[----:B------:R-:W2:Y:S01]  /*60f0*/  MUFU.TANH R57, R57 ;  /* 0x0000003900397308 */ /* 0x000ea20000002400 */
        /* <DEDUP_REMOVED lines=8> */
[----:B0-----:R-:W-:Y:S01]  /*6180*/  FSEL R56, R56, -INF , P3 ;  /* 0xff80000038387808 */ /* 0x001fe20001800000 */
[-CC-:B------:R-:W-:Y:S01]  /*6190*/  FFMA.FTZ R68, R68, R7.reuse, -R8.reuse ;  /* 0x0000000744447223 */ /* 0x180fe20000010808 */
[----:B------:R-:W-:Y:S01]  /*61a0*/  ISETP.GT.AND P3, PT, R76, 0x60, PT ;  /* 0x000000604c00780c */ /* 0x000fe20003f64270 */
[-CC-:B------:R-:W-:Y:S01]  /*61b0*/  FFMA.FTZ R26, R81, R7.reuse, -R8.reuse ;  /* 0x00000007511a7223 */ /* 0x180fe20000010808 */
[-CC-:B------:R-:W-:Y:S01]  /*61c0*/  FFMA.FTZ R27, R80, R7.reuse, -R8.reuse ;  /* 0x00000007501b7223 */ /* 0x180fe20000010808 */
[-CC-:B------:R-:W-:Y:S01]  /*61d0*/  FFMA.FTZ R28, R77, R7.reuse, -R8.reuse ;  /* 0x000000074d1c7223 */ /* 0x180fe20000010808 */
[-CC-:B------:R-:W-:Y:S01]  /*61e0*/  FFMA.FTZ R29, R29, R7.reuse, -R8.reuse ;  /* 0x000000071d1d7223 */ /* 0x180fe20000010808 */
[----:B------:R-:W0:Y:S01]  /*61f0*/  MUFU.TANH R53, R53 ;  /* 0x0000003500357308 */ /* 0x000e220000002400 */
[----:B--2---:R-:W-:Y:S01]  /*6200*/  FSEL R57, R57, -INF , P5 ;  /* 0xff80000039397808 */ /* 0x004fe20002800000 */
[-CC-:B------:R-:W-:Y:S01]  /*6210*/  FFMA.FTZ R31, R31, R7.reuse, -R8.reuse ;  /* 0x000000071f1f7223 */ /* 0x180fe20000010808 */
[----:B------:R-:W-:Y:S01]  /*6220*/  ISETP.GT.AND P5, PT, R76, 0x51, PT ;  /* 0x000000514c00780c */ /* 0x000fe20003fa4270 */
[-CC-:B------:R-:W-:Y:S01]  /*6230*/  FFMA.FTZ R30, R30, R7.reuse, -R8.reuse ;  /* 0x000000071e1e7223 */ /* 0x180fe20000010808 */
[-CC-:B------:R-:W-:Y:S01]  /*6240*/  FFMA.FTZ R58, R58, R7.reuse, -R8.reuse ;  /* 0x000000073a3a7223 */ /* 0x180fe20000010808 */
        /* <DEDUP_REMOVED lines=23> */
[----:B------:R-:W-:Y:S01]  /*63c0*/  FFMA.FTZ R13, R13, R7, -R8 ;  /* 0x000000070d0d7223 */ /* 0x000fe20000010808 */
[----:B------:R-:W-:-:S02]  /*63d0*/  FMUL.FTZ R77, R83, UR5 ;  /* 0x00000005534d7c20 */ /* 0x000fc40008410000 */
[----:B------:R-:W2:Y:S01]  /*63e0*/  MUFU.TANH R45, R45 ;  /* 0x0000002d002d7308 */ /* 0x000ea20000002400 */
[----:B-1----:R-:W-:Y:S02]  /*63f0*/  FSEL R41, R44, -INF , P3 ;  /* 0xff8000002c297808 */ /* 0x002fe40001800000 */
[----:B------:R-:W-:-:S05]  /*6400*/  ISETP.GT.AND P3, PT, R76, 0x71, PT ;  /* 0x000000714c00780c */ /* 0x000fca0003f64270 */
[----:B------:R-:W1:Y:S01]  /*6410*/  MUFU.TANH R48, R48 ;  /* 0x0000003000307308 */ /* 0x000e620000002400 */
[----:B0-----:R-:W-:Y:S02]  /*6420*/  FSEL R52, R52, -INF , P5 ;  /* 0xff80000034347808 */ /* 0x001fe40002800000 */
[----:B------:R-:W-:-:S05]  /*6430*/  ISETP.GT.AND P5, PT, R76, 0x79, PT ;  /* 0x000000794c00780c */ /* 0x000fca0003fa4270 */
[----:B------:R-:W0:Y:S01]  /*6440*/  MUFU.TANH R141, R141 ;  /* 0x0000008d008d7308 */ /* 0x000e220000002400 */
[----:B--2---:R-:W-:Y:S02]  /*6450*/  FSEL R45, R45, -INF , P1 ;  /* 0xff8000002d2d7808 */ /* 0x004fe40000800000 */
[----:B------:R-:W-:-:S05]  /*6460*/  ISETP.GT.AND P1, PT, R76, 0x69, PT ;  /* 0x000000694c00780c */ /* 0x000fca0003f24270 */
[----:B------:R2:W3:Y:S01]  /*6470*/  MUFU.TANH R14, R78 ;  /* 0x0000004e000e7308 */ /* 0x0004e20000002400 */
[----:B-1----:R-:W-:Y:S02]  /*6480*/  FSEL R48, R48, -INF , P2 ;  /* 0xff80000030307808 */ /* 0x002fe40001000000 */
[----:B------:R-:W-:-:S05]  /*6490*/  ISETP.GT.AND P2, PT, R76, 0x70, PT ;  /* 0x000000704c00780c */ /* 0x000fca0003f44270 */
[----:B------:R-:W1:Y:S01]  /*64a0*/  MUFU.TANH R20, R20 ;  /* 0x0000001400147308 */ /* 0x000e620000002400 */
[----:B0-----:R-:W-:Y:S01]  /*64b0*/  FSEL R44, R141, -INF , P4 ;  /* 0xff8000008d2c7808 */ /* 0x001fe20002000000 */
[----:B--2---:R-:W-:Y:S01]  /*64c0*/  FMUL.FTZ R78, R86, UR5 ;  /* 0x00000005564e7c20 */ /* 0x004fe20008410000 */
[----:B------:R-:W-:Y:S01]  /*64d0*/  ISETP.GT.AND P4, PT, R76, 0x78, PT ;  /* 0x000000784c00780c */ /* 0x000fe20003f84270 */
[----:B------:R-:W-:Y:S01]  /*64e0*/  FFMA.FTZ R76, R139, R7, -R8 ;  /* 0x000000078b4c7223 */ /* 0x000fe20000010808 */
[----:B------:R-:W-:-:S03]  /*64f0*/  FMNMX.FTZ R8, R75, R5, !PT ;  /* 0x000000054b087209 */ /* 0x000fc60007810000 */
[----:B------:R-:W0:Y:S01]  /*6500*/  MUFU.TANH R15, R15 ;  /* 0x0000000f000f7308 */ /* 0x000e220000002400 */
[----:B------:R-:W-:Y:S02]  /*6510*/  FMNMX.FTZ R8, R33, R8, !PT ;  /* 0x0000000821087209 */ /* 0x000fe40007810000 */
[----:B---3--:R-:W-:Y:S02]  /*6520*/  FSEL R14, R14, -INF , P6 ;  /* 0xff8000000e0e7808 */ /* 0x008fe40003000000 */
[----:B------:R-:W-:-:S03]  /*6530*/  FMNMX.FTZ R8, R73, R8, !PT ;  /* 0x0000000849087209 */ /* 0x000fc60007810000 */
[----:B------:R-:W2:Y:S01]  /*6540*/  MUFU.TANH R77, R77 ;  /* 0x0000004d004d7308 */ /* 0x000ea20000002400 */
[----:B------:R-:W-:Y:S02]  /*6550*/  FMNMX.FTZ R8, R35, R8, !PT ;  /* 0x0000000823087209 */ /* 0x000fe40007810000 */
[----:B-1----:R-:W-:Y:S02]  /*6560*/  FSEL R20, R20, -INF , P1 ;  /* 0xff80000014147808 */ /* 0x002fe40000800000 */
[----:B------:R-:W-:-:S03]  /*6570*/  FMNMX.FTZ R8, R71, R8, !PT ;  /* 0x0000000847087209 */ /* 0x000fc60007810000 */
[----:B------:R-:W1:Y:S01]  /*6580*/  MUFU.TANH R78, R78 ;  /* 0x0000004e004e7308 */ /* 0x000e620000002400 */
[----:B------:R-:W-:Y:S02]  /*6590*/  FMNMX.FTZ R8, R37, R8, !PT ;  /* 0x0000000825087209 */ /* 0x000fe40007810000 */
[----:B0-----:R-:W-:Y:S02]  /*65a0*/  FSEL R15, R15, -INF , P2 ;  /* 0xff8000000f0f7808 */ /* 0x001fe40001000000 */
[----:B------:R-:W-:-:S03]  /*65b0*/  FMNMX.FTZ R8, R69, R8, !PT ;  /* 0x0000000845087209 */ /* 0x000fc60007810000 */
[----:B------:R-:W0:Y:S01]  /*65c0*/  MUFU.TANH R79, R79 ;  /* 0x0000004f004f7308 */ /* 0x000e220000002400 */
[----:B------:R-:W-:Y:S02]  /*65d0*/  FMNMX.FTZ R8, R39, R8, !PT ;  /* 0x0000000827087209 */ /* 0x000fe40007810000 */
[----:B--2---:R-:W-:Y:S02]  /*65e0*/  FSEL R77, R77, -INF , P3 ;  /* 0xff8000004d4d7808 */ /* 0x004fe40001800000 */
[----:B------:R-:W-:-:S03]  /*65f0*/  FMNMX.FTZ R8, R67, R8, !PT ;  /* 0x0000000843087209 */ /* 0x000fc60007810000 */
[----:B------:R-:W-:Y:S01]  /*6600*/  MUFU.EX2 R32, R32 ;  /* 0x0000002000207308 */ /* 0x000fe20000000800 */
[----:B------:R-:W-:Y:S02]  /*6610*/  FMNMX.FTZ R8, R25, R8, !PT ;  /* 0x0000000819087209 */ /* 0x000fe40007810000 */
[----:B-1----:R-:W-:Y:S02]  /*6620*/  FSEL R78, R78, -INF , P4 ;  /* 0xff8000004e4e7808 */ /* 0x002fe40002000000 */
[----:B------:R-:W-:-:S03]  /*6630*/  FMNMX.FTZ R8, R65, R8, !PT ;  /* 0x0000000841087209 */ /* 0x000fc60007810000 */
[----:B------:R-:W1:Y:S01]  /*6640*/  MUFU.EX2 R9, R9 ;  /* 0x0000000900097308 */ /* 0x000e620000000800 */
[----:B------:R-:W-:Y:S02]  /*6650*/  FMNMX.FTZ R8, R66, R8, !PT ;  /* 0x0000000842087209 */ /* 0x000fe40007810000 */
[----:B0-----:R-:W-:Y:S02]  /*6660*/  FSEL R79, R79, -INF , P5 ;  /* 0xff8000004f4f7808 */ /* 0x001fe40002800000 */
[----:B------:R-:W-:-:S03]  /*6670*/  FMNMX.FTZ R8, R63, R8, !PT ;  /* 0x000000083f087209 */ /* 0x000fc60007810000 */
[----:B------:R-:W0:Y:S01]  /*6680*/  MUFU.EX2 R76, R76 ;  /* 0x0000004c004c7308 */ /* 0x000e220000000800 */
[----:B------:R-:W-:-:S04]  /*6690*/  FMNMX.FTZ R8, R64, R8, !PT ;  /* 0x0000000840087209 */ /* 0x000fc80007810000 */
[----:B------:R-:W-:-:S03]  /*66a0*/  FMNMX.FTZ R8, R61, R8, !PT ;  /* 0x000000083d087209 */ /* 0x000fc60007810000 */
[----:B------:R-:W-:Y:S01]  /*66b0*/  MUFU.EX2 R34, R34 ;  /* 0x0000002200227308 */ /* 0x000fe20000000800 */
[----:B------:R-:W-:Y:S01]  /*66c0*/  FMNMX.FTZ R8, R62, R8, !PT ;  /* 0x000000083e087209 */ /* 0x000fe20007810000 */
[----:B-1----:R-:W-:-:S03]  /*66d0*/  FFMA.FTZ R3, R9, R3, R32 ;  /* 0x0000000309037223 */ /* 0x002fc60000010020 */
[----:B------:R-:W-:-:S03]  /*66e0*/  FMNMX.FTZ R8, R57, R8, !PT ;  /* 0x0000000839087209 */ /* 0x000fc60007810000 */
[----:B------:R-:W-:Y:S01]  /*66f0*/  MUFU.EX2 R74, R74 ;  /* 0x0000004a004a7308 */ /* 0x000fe20000000800 */
[----:B------:R-:W-:Y:S01]  /*6700*/  FMNMX.FTZ R8, R60, R8, !PT ;  /* 0x000000083c087209 */ /* 0x000fe20007810000 */
[----:B0-----:R-:W-:-:S03]  /*6710*/  FADD.FTZ R3, R76, R3 ;  /* 0x000000034c037221 */ /* 0x001fc60000010000 */
[----:B------:R-:W-:-:S03]  /*6720*/  FMNMX.FTZ R8, R53, R8, !PT ;  /* 0x0000000835087209 */ /* 0x000fc60007810000 */
[----:B------:R-:W-:Y:S01]  /*6730*/  MUFU.EX2 R36, R36 ;  /* 0x0000002400247308 */ /* 0x000fe20000000800 */
[----:B------:R-:W-:-:S04]  /*6740*/  FMNMX.FTZ R8, R56, R8, !PT ;  /* 0x0000000838087209 */ /* 0x000fc80007810000 */
        /* <DEDUP_REMOVED lines=33> */
[-C--:B------:R-:W-:Y:S01]  /*6960*/  FMUL.FTZ R80, R8, R7.reuse ;  /* 0x0000000708507220 */ /* 0x080fe20000410000 */
[----:B------:R-:W-:Y:S02]  /*6970*/  MUFU.EX2 R55, R55 ;  /* 0x0000003700377308 */ /* 0x000fe40000000800 */
[----:B------:R-:W-:Y:S02]  /*6980*/  FMUL.FTZ R5, R5, R7 ;  /* 0x0000000705057220 */ /* 0x000fe40000410000 */
[----:B------:R-:W-:-:S04]  /*6990*/  FSEL R80, R80, RZ, P1 ;  /* 0x000000ff50507208 */ /* 0x000fc80000800000 */
        /* <DEDUP_REMOVED lines=25> */
[----:B0-----:R-:W-:Y:S01]  /*6b30*/  FFMA.FTZ R0, R5, R0, R75 ;  /* 0x0000000005007223 */ /* 0x001fe2000001004b */
        /* <DEDUP_REMOVED lines=11> */
[----:B------:R-:W-:Y:S01]  /*6bf0*/  FFMA.FTZ R79, R79, R7, -R80 ;  /* 0x000000074f4f7223 */ /* 0x000fe20000010850 */
[----:B-1----:R-:W-:Y:S01]  /*6c00*/  FADD.FTZ R80, R33, R0 ;  /* 0x0000000021507221 */ /* 0x002fe20000010000 */
[----:B------:R-:W-:Y:S01]  /*6c10*/  FADD.FTZ R0, R34, R3 ;  /* 0x0000000322007221 */ /* 0x000fe20000010000 */
[----:B------:R-:W1:Y:S02]  /*6c20*/  MUFU.EX2 R71, R71 ;  /* 0x0000004700477308 */ /* 0x000e640000000800 */
[----:B--2---:R-:W-:Y:S01]  /*6c30*/  FADD.FTZ R3, R73, R80 ;  /* 0x0000005049037221 */ /* 0x004fe20000010000 */
[----:B------:R-:W-:-:S04]  /*6c40*/  FADD.FTZ R0, R74, R0 ;  /* 0x000000004a007221 */ /* 0x000fc80000010000 */
[----:B------:R-:W-:Y:S01]  /*6c50*/  FADD.FTZ R0, R36, R0 ;  /* 0x0000000024007221 */ /* 0x000fe20000010000 */
[----:B------:R-:W2:Y:S01]  /*6c60*/  MUFU.EX2 R37, R37 ;  /* 0x0000002500257308 */ /* 0x000ea20000000800 */
[----:B0-----:R-:W-:Y:S02]  /*6c70*/  FADD.FTZ R3, R35, R3 ;  /* 0x0000000323037221 */ /* 0x001fe40000010000 */
[----:B------:R-:W-:-:S04]  /*6c80*/  FADD.FTZ R0, R72, R0 ;  /* 0x0000000048007221 */ /* 0x000fc80000010000 */
[----:B------:R-:W-:Y:S01]  /*6c90*/  FADD.FTZ R0, R38, R0 ;  /* 0x0000000026007221 */ /* 0x000fe20000010000 */
[----:B------:R-:W0:Y:S01]  /*6ca0*/  MUFU.EX2 R69, R69 ;  /* 0x0000004500457308 */ /* 0x000e220000000800 */
[----:B-1----:R-:W-:Y:S02]  /*6cb0*/  FADD.FTZ R3, R71, R3 ;  /* 0x0000000347037221 */ /* 0x002fe40000010000 */
[----:B------:R-:W-:-:S04]  /*6cc0*/  FADD.FTZ R0, R70, R0 ;  /* 0x0000000046007221 */ /* 0x000fc80000010000 */
[----:B------:R-:W-:Y:S01]  /*6cd0*/  FADD.FTZ R0, R24, R0 ;  /* 0x0000000018007221 */ /* 0x000fe20000010000 */
[----:B------:R-:W1:Y:S01]  /*6ce0*/  MUFU.EX2 R39, R39 ;  /* 0x0000002700277308 */ /* 0x000e620000000800 */
[----:B--2---:R-:W-:Y:S02]  /*6cf0*/  FADD.FTZ R3, R37, R3 ;  /* 0x0000000325037221 */ /* 0x004fe40000010000 */
        /* <DEDUP_REMOVED lines=20> */
[----:B------:R-:W-:-:S05]  /*6e40*/  FADD.FTZ R0, R55, R0 ;  /* 0x0000000037007221 */ /* 0x000fca0000010000 */
        /* <DEDUP_REMOVED lines=66> */
.L_x_2098:
[----:B------:R-:W-:Y:S01]  /*7270*/  ULEA UR6, UR6, UR41, 0x3 ;  /* 0x0000002906067291 */ /* 0x000fe2000f8e183f */
[----:B------:R-:W-:Y:S01]  /*7280*/  F2FP.BF16.F32.PACK_AB R32, R76, R32 ;  /* 0x000000204c20723e */ /* 0x000fe200000010ff */
[----:B------:R-:W-:Y:S01]  /*7290*/  FMUL.FTZ R88, R88, R9 ;  /* 0x0000000958587220 */ /* 0x000fe20000410000 */
[----:B------:R-:W-:Y:S01]  /*72a0*/  F2FP.BF16.F32.PACK_AB R33, R33, R75 ;  /* 0x0000004b2121723e */ /* 0x000fe200000010ff */
[----:B------:R-:W-:Y:S01]  /*72b0*/  UIADD3 UR6, UR6, 0x2d860, URZ ;  /* 0x0002d86006067890 */ /* 0x000fe2000fffe03f */
[----:B------:R-:W-:Y:S01]  /*72c0*/  F2FP.BF16.F32.PACK_AB R34, R74, R34 ;  /* 0x000000224a22723e */ /* 0x000fe200000010ff */
[----:B------:R-:W-:Y:S01]  /*72d0*/  FMUL.FTZ R89, R89, R9 ;  /* 0x0000000959597220 */ /* 0x000fe20000410000 */
        /* <DEDUP_REMOVED lines=51> */
[----:B------:R-:W-:Y:S01]  /*7610*/  FMUL.FTZ R124, R124, R9 ;  /* 0x000000097c7c7220 */ /* 0x000fe20000410000 */
[----:B------:R-:W-:Y:S01]  /*7620*/  F2FP.BF16.F32.PACK_AB R25, R77, R15 ;  /* 0x0000000f4d19723e */ /* 0x000fe200000010ff */
[----:B------:R3:W-:Y:S01]  /*7630*/  STSM.16.M88.4 [R18+0x6000], R40 ;  /* 0x0060002812007844 */ /* 0x0007e20000000200 */
[----:B------:R-:W-:Y:S01]  /*7640*/  F2FP.BF16.F32.PACK_AB R26, R13, R12 ;  /* 0x0000000c0d1a723e */ /* 0x000fe200000010ff */
[-C--:B------:R-:W-:Y:S01]  /*7650*/  FMUL.FTZ R125, R125, R9.reuse ;  /* 0x000000097d7d7220 */ /* 0x080fe20000410000 */
[----:B------:R-:W-:Y:S01]  /*7660*/  F2FP.BF16.F32.PACK_AB R27, R79, R78 ;  /* 0x0000004e4f1b723e */ /* 0x000fe200000010ff */
[-C--:B------:R-:W-:Y:S01]  /*7670*/  FMUL.FTZ R128, R128, R9.reuse ;  /* 0x0000000980807220 */ /* 0x080fe20000410000 */
        /* <DEDUP_REMOVED lines=41> */
.L_x_2088:
[----:B------:R-:W-:-:S13]  /*7910*/  ISETP.GE.AND P1, PT, R4, R146, PT ;  /* 0x000000920400720c */ /* 0x000fda0003f26270 */
[----:B------:R-:W-:Y:S05]  /*7920*/  @!P1 BRA `(.L_x_2100) ;  /* 0x0000002800389947 */ /* 0x000fea0003800000 */
[----:B------:R-:W-:Y:S01]  /*7930*/  IMAD.MOV.U32 R9, RZ, RZ, R8 ;  /* 0x000000ffff097224 */ /* 0x000fe200078e0008 */
[----:B------:R-:W-:Y:S01]  /*7940*/  MOV R5, R6 ;  /* 0x0000000600057202 */ /* 0x000fe20000000f00 */
[----:B------:R-:W-:Y:S01]  /*7950*/  IMAD.MOV.U32 R10, RZ, RZ, R2 ;  /* 0x000000ffff0a7224 */ /* 0x000fe200078e0002 */
[----:B------:R-:W-:Y:S01]  /*7960*/  UMOV UR6, UR38 ;  /* 0x0000002600067c82 */ /* 0x000fe20008000000 */
[----:B------:R-:W-:-:S05]  /*7970*/  ULDC UR5, c[0x0][0x9d8] ;  /* 0x0002760000057ab9 */ /* 0x000fca0000000800 */
.L_x_2111:
[----:B------:R-:W-:Y:S01]  /*7980*/  ISETP.NE.AND P2, PT, RZ, UR40, PT ;  /* 0x00000028ff007c0c */ /* 0x000fe2000bf45270 */
[----:B------:R-:W-:-:S04]  /*7990*/  UISETP.NE.AND UP0, UPT, UR6, 0x1, UPT ;  /* 0x000000010600788c */ /* 0x000fc8000bf05270 */
[----:B------:R-:W-:-:S06]  /*79a0*/  USEL UR7, URZ, 0x1, UP0 ;  /* 0x000000013f077887 */ /* 0x000fcc0008000000 */
[----:B------:R-:W-:Y:S02]  /*79b0*/  LOP3.LUT R2, R10, UR7, RZ, 0x3c, !PT ;  /* 0x000000070a027c12 */ /* 0x000fe4000f8e3cff */
[----:B------:R-:W-:Y:S05]  /*79c0*/  @P2 BRA `(.L_x_2101) ;  /* 0x0000000000342947 */ /* 0x000fea0003800000 */
[----:B------:R-:W-:Y:S05]  /*79d0*/  @!P0 BRA `(.L_x_2102) ;  /* 0x0000000000048947 */ /* 0x000fea0003800000 */
[----:B------:R-:W-:Y:S01]  /*79e0*/  BPT.TRAP 0x1 ;  /* 0x000000040000795c */ /* 0x000fe20000300000 */
.L_x_2102:
        /* <DEDUP_REMOVED lines=8> */
.L_x_2103:
[----:B-1----:R-:W-:Y:S05]  /*7a70*/  @P1 BRA `(.L_x_2101) ;  /* 0x0000000000081947 */ /* 0x002fea0003800000 */
[----:B------:R-:W1:Y:S02]  /*7a80*/  SYNCS.PHASECHK.TRANS64.TRYWAIT P1, [UR7+0x2d830], R6 ;  /* 0x02d83006ff0075a7 */ /* 0x000e640008020147 */
[----:B-1----:R-:W-:Y:S05]  /*7a90*/  @!P1 BRA `(.L_x_2104) ;  /* 0x000000bc00cc9947 */ /* 0x002fea0003800000 */
.L_x_2101:
        /* <DEDUP_REMOVED lines=40> */
.L_x_2106:
[----:B------:R-:W-:Y:S01]  /*7d20*/  ULEA UR7, UR6, UR41, 0x3 ;  /* 0x0000002906077291 */ /* 0x000fe2000f8e183f */
[----:B------:R-:W-:-:S08]  /*7d30*/  SHF.L.U32 R6, R10, 0x1f, RZ ;  /* 0x0000001f0a067819 */ /* 0x000fd000000006ff */
[----:B------:R0:W1:Y:S01]  /*7d40*/  SYNCS.PHASECHK.TRANS64.TRYWAIT P1, [UR7+0x2d850], R6 ;  /* 0x02d85006ff0075a7 */ /* 0x0000620008020147 */
[----:B------:R-:W-:Y:S05]  /*7d50*/  @!P0 BRA `(.L_x_2107) ;  /* 0x0000000000048947 */ /* 0x000fea0003800000 */
[----:B------:R-:W-:Y:S01]  /*7d60*/  BPT.TRAP 0x1 ;  /* 0x000000040000795c */ /* 0x000fe20000300000 */
.L_x_2107:
[----:B-1----:R-:W-:Y:S05]  /*7d70*/  @P1 BRA `(.L_x_2105) ;  /* 0x0000000000081947 */ /* 0x002fea0003800000 */
[----:B------:R-:W1:Y:S02]  /*7d80*/  SYNCS.PHASECHK.TRANS64.TRYWAIT P1, [UR7+0x2d850], R6 ;  /* 0x02d85006ff0075a7 */ /* 0x000e640008020147 */
[----:B-1----:R-:W-:Y:S05]  /*7d90*/  @!P1 BRA `(.L_x_2108) ;  /* 0x000000bc00249947 */ /* 0x002fea0003800000 */
.L_x_2105:
        /* <DEDUP_REMOVED lines=70> */
.L_x_2109:
[----:B------:R-:W-:Y:S01]  /*8200*/  FMUL.FTZ R10, R24, UR5 ;  /* 0x00000005180a7c20 */ /* 0x000fe20008410000 */
        /* <DEDUP_REMOVED lines=275> */
[----:B------:R-:W-:-:S07]  /*9340*/  FFMA.FTZ R80, R79, R7, -R80 ;  /* 0x000000074f507223 */ /* 0x000fce0000010850 */
[----:B------:R-:W-:Y:S08]  /*9350*/  MUFU.EX2 R9, R9 ;  /* 0x0000000900097308 */ /* 0x000ff00000000800 */
[----:B------:R-:W1:Y:S01]  /*9360*/  MUFU.EX2 R79, R12 ;  /* 0x0000000c004f7308 */ /* 0x000e620000000800 */
[----:B0-----:R-:W-:-:S07]  /*9370*/  FFMA.FTZ R3, R5, R3, R10 ;  /* 0x0000000305037223 */ /* 0x001fce000001000a */
[----:B------:R-:W0:Y:S08]  /*9380*/  MUFU.EX2 R11, R11 ;  /* 0x0000000b000b7308 */ /* 0x000e300000000800 */
[----:B------:R-:W2:Y:S01]  /*9390*/  MUFU.EX2 R13, R13 ;  /* 0x0000000d000d7308 */ /* 0x000ea20000000800 */
[----:B-1----:R-:W-:-:S07]  /*93a0*/  FFMA.FTZ R0, R9, R0, R79 ;  /* 0x0000000009007223 */ /* 0x002fce000001004f */
        /* <DEDUP_REMOVED lines=124> */
.L_x_2110:
[----:B------:R-:W-:Y:S01]  /*9b70*/  ULEA UR6, UR6, UR41, 0x3 ;  /* 0x0000002906067291 */ /* 0x000fe2000f8e183f */
[----:B------:R-:W-:Y:S01]  /*9b80*/  F2FP.BF16.F32.PACK_AB R24, R25, R24 ;  /* 0x000000181918723e */ /* 0x000fe200000010ff */
[-C--:B------:R-:W-:Y:S01]  /*9b90*/  FMUL.FTZ R88, R88, R5.reuse ;  /* 0x0000000558587220 */ /* 0x080fe20000410000 */
[----:B------:R-:W-:Y:S01]  /*9ba0*/  F2FP.BF16.F32.PACK_AB R25, R82, R26 ;  /* 0x0000001a5219723e */ /* 0x000fe200000010ff */
[----:B------:R-:W-:Y:S01]  /*9bb0*/  UIADD3 UR6, UR6, 0x2d860, URZ ;  /* 0x0002d86006067890 */ /* 0x000fe2000fffe03f */
[----:B------:R-:W-:Y:S01]  /*9bc0*/  F2FP.BF16.F32.PACK_AB R14, R15, R14 ;  /* 0x0000000e0f0e723e */ /* 0x000fe200000010ff */
[-C--:B------:R-:W-:Y:S01]  /*9bd0*/  FMUL.FTZ R89, R89, R5.reuse ;  /* 0x0000000559597220 */ /* 0x080fe20000410000 */
        /* <DEDUP_REMOVED lines=99> */
.L_x_2100:
[----:B------:R-:W-:Y:S06]  /*a210*/  BAR.ARV 0x8, 0x200 ;  /* 0x0208000000007b1d */ /* 0x000fec0000002000 */
[----:B------:R-:W-:Y:S05]  /*a220*/  @!P0 BRA `(.L_x_2112) ;  /* 0x0000000000048947 */ /* 0x000fea0003800000 */
[----:B------:R-:W-:Y:S01]  /*a230*/  BPT.TRAP 0x1 ;  /* 0x000000040000795c */ /* 0x000fe20000300000 */
.L_x_2112:
[----:B------:R-:W-:Y:S01]  /*a240*/  ULEA UR4, UR38, UR41, 0x3 ;  /* 0x0000002926047291 */ /* 0x000fe2000f8e183f */
[----:B------:R-:W-:-:S08]  /*a250*/  SHF.L.U32 R4, R2, 0x1f, RZ ;  /* 0x0000001f02047819 */ /* 0x000fd000000006ff */
[----:B------:R0:W1:Y:S01]  /*a260*/  SYNCS.PHASECHK.TRANS64.TRYWAIT P1, [UR4+0x2d850], R4 ;  /* 0x02d85004ff0075a7 */ /* 0x0000620008020144 */
[----:B------:R-:W-:Y:S05]  /*a270*/  @!P0 BRA `(.L_x_2113) ;  /* 0x0000000000048947 */ /* 0x000fea0003800000 */
[----:B------:R-:W-:Y:S01]  /*a280*/  BPT.TRAP 0x1 ;  /* 0x000000040000795c */ /* 0x000fe20000300000 */
.L_x_2113:
[----:B-1----:R-:W-:Y:S05]  /*a290*/  @P1 BRA `(.L_x_2114) ;  /* 0x0000000000081947 */ /* 0x002fea0003800000 */
[----:B------:R-:W1:Y:S02]  /*a2a0*/  SYNCS.PHASECHK.TRANS64.TRYWAIT P1, [UR4+0x2d850], R4 ;  /* 0x02d85004ff0075a7 */ /* 0x000e640008020144 */
[----:B-1----:R-:W-:Y:S05]  /*a2b0*/  @!P1 BRA `(.L_x_2115) ;  /* 0x0000009400f49947 */ /* 0x002fea0003800000 */
.L_x_2114:
[----:B------:R-:W-:Y:S01]  /*a2c0*/  UIADD3 UR41, UR41, 0x400, URZ ;  /* 0x0000040029297890 */ /* 0x000fe2000fffe03f */
[----:B------:R-:W-:Y:S01]  /*a2d0*/  WARPGROUP.ARRIVE ;  /* 0x00000000000079c5 */ /* 0x000fe20000000000 */
[----:B------:R-:W-:Y:S01]  /*a2e0*/  ULOP3.LUT UR39, UR39, 0x10000, URZ, 0xfc, !UPT ;  /* 0x0001000027277892 */ /* 0x000fe2000f8efc3f */
[----:B01----:R-:W0:Y:S01]  /*a2f0*/  SHFL.BFLY PT, R4, R3, 0x2, 0x1f ;  /* 0x0c401f0003047f89 */ /* 0x003e2200000e0000 */
[----:B------:R-:W-:Y:S01]  /*a300*/  USHF.R.U32.HI UR41, URZ, 0x4, UR41 ;  /* 0x000000043f297899 */ /* 0x000fe20008011629 */
[----:B------:R-:W-:Y:S01]  /*a310*/  UMOV UR9, 0x40000040 ;  /* 0x4000004000097882 */ /* 0x000fe20000000000 */
[----:B------:R-:W-:Y:S02]  /*a320*/  UMOV UR11, 0x80000020 ;  /* 0x80000020000b7882 */ /* 0x000fe40000000000 */
        /* <DEDUP_REMOVED lines=10> */
[----:B------:R-:W-:Y:S01]  /*a3d0*/  MOV R3, 0xff800000 ;  /* 0xff80000000037802 */ /* 0x000fe20000000f00 */
[----:B------:R-:W-:Y:S01]  /*a3e0*/  UMOV UR9, 0x40000040 ;  /* 0x4000004000097882 */ /* 0x000fe20000000000 */
[----:B------:R-:W-:Y:S01]  /*a3f0*/  UMOV UR11, 0x80000020 ;  /* 0x80000020000b7882 */ /* 0x000fe20000000000 */
[----:B------:R-:W0:Y:S01]  /*a400*/  SHFL.BFLY PT, R4, R5, 0x1, 0x1f ;  /* 0x0c201f0005047f89 */ /* 0x000e2200000e0000 */
[----:B-1----:R-:W-:Y:S01]  /*a410*/  FADD.FTZ R9, R9, R0 ;  /* 0x0000000009097221 */ /* 0x002fe20000010000 */
[----:B------:R-:W-:-:S04]  /*a420*/  IMAD.MOV.U32 R0, RZ, RZ, -0x800000 ;  /* 0xff800000ff007424 */ /* 0x000fc800078e00ff */
[----:B------:R-:W1:Y:S01]  /*a430*/  SHFL.BFLY PT, R10, R9, 0x1, 0x1f ;  /* 0x0c201f00090a7f89 */ /* 0x000e6200000e0000 */
[----:B0-----:R-:W-:Y:S01]  /*a440*/  FADD.FTZ R14, R5, R4 ;  /* 0x00000004050e7221 */ /* 0x001fe20000010000 */
[----:B------:R-:W-:-:S04]  /*a450*/  IMAD.MOV.U32 R4, RZ, RZ, RZ ;  /* 0x000000ffff047224 */ /* 0x000fc800078e00ff */
[----:B------:R-:W-:Y:S01]  /*a460*/  FSETP.NE.FTZ.AND P1, PT, R14, RZ, PT ;  /* 0x000000ff0e00720b */ /* 0x000fe20003f35000 */
[----:B-1----:R-:W-:Y:S01]  /*a470*/  FADD.FTZ R15, R9, R10 ;  /* 0x0000000a090f7221 */ /* 0x002fe20000010000 */
[----:B------:R-:W-:-:S04]  /*a480*/  IMAD.MOV.U32 R10, RZ, RZ, RZ ;  /* 0x000000ffff0a7224 */ /* 0x000fc800078e00ff */
        /* <DEDUP_REMOVED lines=59> */
.L_x_2116:
        /* <DEDUP_REMOVED lines=60> */
.L_x_2080:
[----:B------:R-:W3:Y:S08]  /*ac00*/  S2UR UR42, SR_CgaCtaId ;  /* 0x00000000002a79c3 */ /* 0x000ef00000008800 */
[----:B------:R-:W-:Y:S06]  /*ac10*/  BAR.SYNC.DEFER_BLOCKING 0x5, 0x200 ;  /* 0x0148000000007b1d */ /* 0x000fec0000010000 */
[----:B------:R-:W-:Y:S01]  /*ac20*/  UMOV UR41, 0x400 ;  /* 0x0000040000297882 */ /* 0x000fe20000000000 */
[----:B------:R-:W-:Y:S01]  /*ac30*/  BSSY B0, `(.L_x_2117) ;  /* 0x0000289000007945 */ /* 0x000fe20003800000 */
[----:B---3--:R-:W-:-:S09]  /*ac40*/  ULEA UR41, UR42, UR41, 0x18 ;  /* 0x000000292a297291 */ /* 0x008fd2000f8ec03f */
[----:B--2---:R-:W2:Y:S01]  /*ac50*/  LDS.128 R4, [UR41+0x2d8d0] ;  /* 0x02d8d029ff047984 */ /* 0x004ea20008000c00 */
[----:B------:R-:W-:Y:S06]  /*ac60*/  BAR.ARV 0x4, 0x200 ;  /* 0x0108000000007b1d */ /* 0x000fec0000002000 */
[----:B------:R-:W-:Y:S05]  /*ac70*/  @P0 BRA `(.L_x_2118) ;  /* 0x0000001c00740947 */ /* 0x000fea0003800000 */
[----:B-1----:R-:W3:Y:S01]  /*ac80*/  LDL R8, [R1+0x40] ;  /* 0x0000400001087983 */ /* 0x002ee20000100800 */
[----:B------:R-:W1:Y:S03]  /*ac90*/  S2UR UR6, SR_SWINHI ;  /* 0x00000000000679c3 */ /* 0x000e660000002f00 */
[----:B------:R-:W4:Y:S01]  /*aca0*/  LDL R48, [R1+0x14] ;  /* 0x0000140001307983 */ /* 0x000f220000100800 */
[----:B------:R-:W-:Y:S01]  /*acb0*/  UMOV UR4, UR41 ;  /* 0x0000002900047c82 */ /* 0x000fe20008000000 */
[----:B-1----:R-:W-:Y:S01]  /*acc0*/  UMOV UR5, UR6 ;  /* 0x0000000600057c82 */ /* 0x002fe20008000000 */
[----:B------:R-:W-:Y:S02]  /*acd0*/  IMAD.U32 R32, RZ, RZ, UR4 ;  /* 0x00000004ff207e24 */ /* 0x000fe4000f8e00ff */
[----:B------:R-:W-:Y:S01]  /*ace0*/  IMAD.U32 R33, RZ, RZ, UR5 ;  /* 0x00000005ff217e24 */ /* 0x000fe2000f8e00ff */
[----:B------:R-:W-:Y:S01]  /*acf0*/  SHF.L.U64.HI R40, R148, 0x2, R153 ;  /* 0x0000000294287819 */ /* 0x000fe20000010299 */
[----:B------:R-:W-:Y:S01]  /*ad00*/  ULDC.64 UR4, c[0x0][0xc08] ;  /* 0x0003020000047ab9 */ /* 0x000fe20000000a00 */
[----:B------:R-:W-:Y:S01]  /*ad10*/  BAR.SYNC.DEFER_BLOCKING 0x1, 0x180 ;  /* 0x0046000000007b1d */ /* 0x000fe20000010000 */
[----:B---3--:R-:W-:-:S03]  /*ad20*/  IMAD.WIDE R8, R8, 0x2, R32 ;  /* 0x0000000208087825 */ /* 0x008fc600078e0220 */
[----:B------:R-:W-:-:S04]  /*ad30*/  IADD3 R39, P1, R8, 0x6000, RZ ;  /* 0x0000600008277810 */ /* 0x000fc80007f3e0ff */
[----:B--2---:R-:W-:Y:S02]  /*ad40*/  LOP3.LUT R4, R39, 0x180, RZ, 0xc0, !PT ;  /* 0x0000018027047812 */ /* 0x004fe400078ec0ff */
[----:B------:R-:W-:Y:S02]  /*ad50*/  IADD3 R35, P3, R8, 0x3000, RZ ;  /* 0x0000300008237810 */ /* 0x000fe40007f7e0ff */
[----:B------:R-:W-:Y:S02]  /*ad60*/  SHF.R.U64 R4, R4, 0x3, RZ ;  /* 0x0000000304047819 */ /* 0x000fe400000012ff */
[C---:B------:R-:W-:Y:S02]  /*ad70*/  IADD3 R41, P0, R8.reuse, 0x6020, RZ ;  /* 0x0000602008297810 */ /* 0x040fe40007f1e0ff */
[C---:B------:R-:W-:Y:S02]  /*ad80*/  IADD3 R31, P4, R8.reuse, 0x20, RZ ;  /* 0x00000020081f7810 */ /* 0x040fe40007f9e0ff */
[----:B0-----:R-:W-:-:S02]  /*ad90*/  LOP3.LUT R11, R8, 0x180, RZ, 0xc0, !PT ;  /* 0x00000180080b7812 */ /* 0x001fc400078ec0ff */
        /* <DEDUP_REMOVED lines=18> */
[----:B------:R-:W-:Y:S01]  /*aec0*/  MOV R30, R8 ;  /* 0x00000008001e7202 */ /* 0x000fe20000000f00 */
[--C-:B------:R-:W-:Y:S01]  /*aed0*/  IMAD.X R15, RZ, RZ, R9.reuse, P2 ;  /* 0x000000ffff0f7224 */ /* 0x100fe200010e0609 */
[----:B------:R-:W-:Y:S01]  /*aee0*/  SHF.R.U64 R14, R14, 0x3, RZ ;  /* 0x000000030e0e7819 */ /* 0x000fe200000012ff */
[----:B------:R-:W-:Y:S01]  /*aef0*/  IMAD.X R29, RZ, RZ, R9, P3 ;  /* 0x000000ffff1d7224 */ /* 0x000fe200018e0609 */
[----:B------:R-:W-:-:S02]  /*af00*/  F2FP.BF16.F32.PACK_AB R8, R21, R20 ;  /* 0x000000141508723e */ /* 0x000fc400000010ff */
[----:B------:R-:W-:Y:S02]  /*af10*/  F2FP.BF16.F32.PACK_AB R9, R91, R90 ;  /* 0x0000005a5b09723e */ /* 0x000fe400000010ff */
[----:B------:R-:W-:Y:S02]  /*af20*/  F2FP.BF16.F32.PACK_AB R10, R93, R92 ;  /* 0x0000005c5d0a723e */ /* 0x000fe400000010ff */
[----:B------:R-:W-:Y:S02]  /*af30*/  F2FP.BF16.F32.PACK_AB R11, R95, R94 ;  /* 0x0000005e5f0b723e */ /* 0x000fe400000010ff */
[----:B------:R-:W-:Y:S02]  /*af40*/  MOV R36, R26 ;  /* 0x0000001a00247202 */ /* 0x000fe40000000f00 */
[----:B------:R-:W-:Y:S02]  /*af50*/  MOV R39, R24 ;  /* 0x0000001800277202 */ /* 0x000fe40000000f00 */
[----:B------:R-:W-:-:S02]  /*af60*/  LOP3.LUT R14, R14, R37, RZ, 0x3c, !PT ;  /* 0x000000250e0e7212 */ /* 0x000fc400078e3cff */
[----:B------:R-:W-:Y:S02]  /*af70*/  F2FP.BF16.F32.PACK_AB R24, R97, R96 ;  /* 0x000000606118723e */ /* 0x000fe400000010ff */
[----:B------:R-:W-:Y:S02]  /*af80*/  F2FP.BF16.F32.PACK_AB R25, R99, R98 ;  /* 0x000000626319723e */ /* 0x000fe400000010ff */
[----:B------:R-:W-:Y:S02]  /*af90*/  F2FP.BF16.F32.PACK_AB R26, R101, R100 ;  /* 0x00000064651a723e */ /* 0x000fe400000010ff */
[----:B------:R-:W-:Y:S01]  /*afa0*/  F2FP.BF16.F32.PACK_AB R27, R103, R102 ;  /* 0x00000066671b723e */ /* 0x000fe200000010ff */
[----:B------:R1:W-:Y:S01]  /*afb0*/  STSM.16.M88.4 [R30], R8 ;  /* 0x000000081e007844 */ /* 0x0003e20000000200 */
[----:B------:R-:W-:Y:S02]  /*afc0*/  MOV R4, R28 ;  /* 0x0000001c00047202 */ /* 0x000fe40000000f00 */
[----:B------:R-:W-:-:S02]  /*afd0*/  F2FP.BF16.F32.PACK_AB R28, R105, R104 ;  /* 0x00000068691c723e */ /* 0x000fc400000010ff */
[----:B------:R-:W-:Y:S02]  /*afe0*/  F2FP.BF16.F32.PACK_AB R29, R107, R106 ;  /* 0x0000006a6b1d723e */ /* 0x000fe400000010ff */
[----:B------:R-:W-:Y:S01]  /*aff0*/  F2FP.BF16.F32.PACK_AB R31, R111, R110 ;  /* 0x0000006e6f1f723e */ /* 0x000fe200000010ff */
[----:B------:R2:W-:Y:S01]  /*b000*/  STSM.16.M88.4 [R39], R24 ;  /* 0x0000001827007844 */ /* 0x0005e20000000200 */
[----:B------:R-:W-:Y:S02]  /*b010*/  MOV R37, R12 ;  /* 0x0000000c00257202 */ /* 0x000fe40000000f00 */
[----:B------:R-:W-:Y:S02]  /*b020*/  MOV R38, R14 ;  /* 0x0000000e00267202 */ /* 0x000fe40000000f00 */
[----:B------:R-:W-:Y:S02]  /*b030*/  F2FP.BF16.F32.PACK_AB R12, R121, R120 ;  /* 0x00000078790c723e */ /* 0x000fe400000010ff */
[----:B-1----:R-:W-:-:S02]  /*b040*/  F2FP.BF16.F32.PACK_AB R30, R109, R108 ;  /* 0x0000006c6d1e723e */ /* 0x002fc400000010ff */
[----:B------:R-:W-:Y:S02]  /*b050*/  F2FP.BF16.F32.PACK_AB R8, R113, R112 ;  /* 0x000000707108723e */ /* 0x000fe400000010ff */
[----:B------:R-:W-:Y:S02]  /*b060*/  F2FP.BF16.F32.PACK_AB R9, R115, R114 ;  /* 0x000000727309723e */ /* 0x000fe400000010ff */
[----:B------:R-:W-:Y:S02]  /*b070*/  F2FP.BF16.F32.PACK_AB R10, R117, R116 ;  /* 0x00000074750a723e */ /* 0x000fe400000010ff */
[----:B------:R-:W-:Y:S02]  /*b080*/  F2FP.BF16.F32.PACK_AB R11, R119, R118 ;  /* 0x00000076770b723e */ /* 0x000fe400000010ff */
[----:B------:R-:W-:Y:S02]  /*b090*/  F2FP.BF16.F32.PACK_AB R13, R123, R122 ;  /* 0x0000007a7b0d723e */ /* 0x000fe400000010ff */
[----:B------:R-:W-:-:S02]  /*b0a0*/  F2FP.BF16.F32.PACK_AB R14, R125, R124 ;  /* 0x0000007c7d0e723e */ /* 0x000fc400000010ff */
[----:B------:R-:W-:Y:S02]  /*b0b0*/  F2FP.BF16.F32.PACK_AB R15, R127, R126 ;  /* 0x0000007e7f0f723e */ /* 0x000fe400000010ff */
[----:B--2---:R-:W-:Y:S02]  /*b0c0*/  F2FP.BF16.F32.PACK_AB R24, R129, R128 ;  /* 0x000000808118723e */ /* 0x004fe400000010ff */
[----:B------:R-:W-:Y:S02]  /*b0d0*/  F2FP.BF16.F32.PACK_AB R25, R131, R130 ;  /* 0x000000828319723e */ /* 0x000fe400000010ff */
[----:B------:R-:W-:Y:S02]  /*b0e0*/  F2FP.BF16.F32.PACK_AB R26, R133, R132 ;  /* 0x00000084851a723e */ /* 0x000fe400000010ff */
[----:B------:R-:W-:Y:S01]  /*b0f0*/  F2FP.BF16.F32.PACK_AB R27, R135, R134 ;  /* 0x00000086871b723e */ /* 0x000fe200000010ff */
[----:B------:R-:W-:Y:S04]  /*b100*/  STSM.16.M88.4 [R4], R28 ;  /* 0x0000001c04007844 */ /* 0x000fe80000000200 */
[----:B------:R1:W-:Y:S04]  /*b110*/  STSM.16.M88.4 [R38], R8 ;  /* 0x0000000826007844 */ /* 0x0003e80000000200 */
[----:B------:R2:W-:Y:S04]  /*b120*/  STSM.16.M88.4 [R37], R12 ;  /* 0x0000000c25007844 */ /* 0x0005e80000000200 */
[----:B------:R3:W-:Y:S01]  /*b130*/  STSM.16.M88.4 [R36], R24 ;  /* 0x0000001824007844 */ /* 0x0007e20000000200 */
[----:B------:R-:W-:Y:S01]  /*b140*/  BAR.SYNC.DEFER_BLOCKING 0x1, 0x180 ;  /* 0x0046000000007b1d */ /* 0x000fe20000010000 */
[----:B0-----:R-:W-:Y:S01]  /*b150*/  ISETP.NE.U32.AND P0, PT, R34, RZ, PT ;  /* 0x000000ff2200720c */ /* 0x001fe20003f05070 */
[----:B------:R-:W-:-:S03]  /*b160*/  IMAD.SHL.U32 R41, R148, 0x4, RZ ;  /* 0x0000000494297824 */ /* 0x000fc600078e00ff */
[----:B------:R-:W-:-:S03]  /*b170*/  ISETP.NE.AND.EX P0, PT, R35, RZ, PT, P0 ;  /* 0x000000ff2300720c */ /* 0x000fc60003f05300 */
[----:B-1----:R-:W0:Y:S01]  /*b180*/  LDC R10, c[0x0][0xad4] ;  /* 0x0002b500ff0a7b82 */ /* 0x002e220000000800 */
[----:B------:R-:W-:Y:S02]  /*b190*/  IADD3 R28, P1, R41, R34, RZ ;  /* 0x00000022291c7210 */ /* 0x000fe40007f3e0ff */
[----:B------:R-:W-:-:S03]  /*b1a0*/  MOV R4, RZ ;  /* 0x000000ff00047202 */ /* 0x000fc60000000f00 */
[----:B------:R-:W-:Y:S02]  /*b1b0*/  IMAD.X R29, R40, 0x1, R35, P1 ;  /* 0x00000001281d7824 */ /* 0x000fe400008e0623 */
[----:B--2---:R-:W1:Y:S03]  /*b1c0*/  LDC.64 R14, c[0x0][0xba8] ;  /* 0x0002ea00ff0e7b82 */ /* 0x004e660000000a00 */
[----:B------:R-:W2:Y:S01]  /*b1d0*/  @P0 LDG.E R4, desc[UR36][R28.64] ;  /* 0x000000241c040981 */ /* 0x000ea2000c1e1900 */
[----:B------:R-:W-:-:S04]  /*b1e0*/  ISETP.NE.U32.AND P1, PT, RZ, UR4, PT ;  /* 0x00000004ff007c0c */ /* 0x000fc8000bf25070 */
[----:B------:R-:W-:-:S13]  /*b1f0*/  ISETP.NE.AND.EX P1, PT, RZ, UR5, PT, P1 ;  /* 0x00000005ff007c0c */ /* 0x000fda000bf25310 */
[----:B------:R-:W-:-:S04]  /*b200*/  @P1 IADD3 R8, P2, R41, UR4, RZ ;  /* 0x0000000429081c10 */ /* 0x000fc8000ff5e0ff */
[----:B------:R-:W-:Y:S02]  /*b210*/  @P1 IADD3.X R9, R40, UR5, RZ, P2, !PT ;  /* 0x0000000528091c10 */ /* 0x000fe400097fe4ff */
[----:B------:R-:W4:Y:S01]  /*b220*/  LDC R40, c[0x0][0xbe8] ;  /* 0x0002fa00ff287b82 */ /* 0x000f220000000800 */
[----:B------:R-:W-:Y:S01]  /*b230*/  ISETP.NE.AND P2, PT, R151, RZ, PT ;  /* 0x000000ff9700720c */ /* 0x000fe20003f45270 */
[----:B------:R-:W-:-:S03]  /*b240*/  ULDC UR4, c[0x0][0xa88] ;  /* 0x0002a20000047ab9 */ /* 0x000fc60000000800 */
[----:B0-----:R-:W-:Y:S01]  /*b250*/  SEL R10, R151, R10, P2 ;  /* 0x0000000a970a7207 */ /* 0x001fe20001000000 */
[----:B---3--:R-:W-:Y:S02]  /*b260*/  IMAD.MOV.U32 R24, RZ, RZ, 0x9b8 ;  /* 0x000009b8ff187424 */ /* 0x008fe400078e00ff */
[----:B------:R-:W-:Y:S01]  /*b270*/  IMAD.U32 R31, RZ, RZ, UR4 ;  /* 0x00000004ff1f7e24 */ /* 0x000fe2000f8e00ff */
[----:B------:R-:W-:-:S04]  /*b280*/  ISETP.GT.AND P3, PT, R10, 0x1, PT ;  /* 0x000000010a00780c */ /* 0x000fc80003f64270 */
[----:B------:R-:W-:Y:S01]  /*b290*/  SEL R24, R24, 0x978, P3 ;  /* 0x0000097818187807 */ /* 0x000fe20001800000 */
[----:B------:R0:W5:Y:S03]  /*b2a0*/  @P1 LDG.E R31, desc[UR36][R8.64] ;  /* 0x00000024081f1981 */ /* 0x000166000c1e1900 */
[----:B------:R-:W3:Y:S01]  /*b2b0*/  LDC.64 R10, c[0x0][R24+0x218] ;  /* 0x00008600180a7b82 */ /* 0x000ee20000000a00 */
[----:B----4-:R-:W-:-:S07]  /*b2c0*/  ISETP.NE.AND P4, PT, R40, 0x1, PT ;  /* 0x000000012800780c */ /* 0x010fce0003f85270 */
[----:B0-----:R-:W0:Y:S01]  /*b2d0*/  LDC.64 R8, c[0x0][R24+0x220] ;  /* 0x0000880018087b82 */ /* 0x001e220000000a00 */
[----:B------:R-:W-:-:S04]  /*b2e0*/  ISETP.NE.U32.AND P2, PT, R34, RZ, PT ;  /* 0x000000ff2200720c */ /* 0x000fc80003f45070 */
[----:B------:R-:W-:Y:S01]  /*b2f0*/  ISETP.NE.AND.EX P2, PT, R35, RZ, PT, P2 ;  /* 0x000000ff2300720c */ /* 0x000fe20003f45320 */
[----:B------:R-:W-:Y:S02]  /*b300*/  IMAD.IADD R27, R147, 0x1, R136 ;  /* 0x00000001931b7824 */ /* 0x000fe400078e0288 */
[----:B-1----:R-:W1:Y:S08]  /*b310*/  @!P3 LDC R14, c[0x0][0xb50] ;  /* 0x0002d400ff0ebb82 */ /* 0x002e700000000800 */
[----:B------:R-:W4:Y:S01]  /*b320*/  @P4 LDC R26, c[0x0][0xbec] ;  /* 0x0002fb00ff1a4b82 */ /* 0x000f220000000800 */
[----:B------:R-:W-:-:S07]  /*b330*/  SEL R148, R148, RZ, !P2 ;  /* 0x000000ff94947207 */ /* 0x000fce0005000000 */
[----:B------:R-:W1:Y:S01]  /*b340*/  @P4 LDC R39, c[0x0][0xbf0] ;  /* 0x0002fc00ff274b82 */ /* 0x000e620000000800 */
[----:B------:R-:W-:Y:S01]  /*b350*/  SEL R153, R153, RZ, !P2 ;  /* 0x000000ff99997207 */ /* 0x000fe20005000000 */
[----:B0-----:R-:W-:-:S06]  /*b360*/  IMAD R9, R9, R148, RZ ;  /* 0x0000009409097224 */ /* 0x001fcc00078e02ff */
[----:B------:R0:W4:Y:S01]  /*b370*/  LDC.64 R12, c[0x0][R24+0x228] ;  /* 0x00008a00180c7b82 */ /* 0x0001220000000a00 */
[----:B------:R-:W-:Y:S02]  /*b380*/  IMAD R153, R8, R153, R9 ;  /* 0x0000009908997224 */ /* 0x000fe400078e0209 */
[-C--:B---3--:R-:W-:Y:S02]  /*b390*/  IMAD R37, R11, R150.reuse, RZ ;  /* 0x000000960b257224 */ /* 0x088fe400078e02ff */
[----:B------:R-:W-:-:S03]  /*b3a0*/  IMAD.WIDE.U32 R10, R10, R150, RZ ;  /* 0x000000960a0a7225 */ /* 0x000fc600078e00ff */
[----:B------:R-:W3:Y:S01]  /*b3b0*/  @!P3 LDC R15, c[0x0][0xb54] ;  /* 0x0002d500ff0fbb82 */ /* 0x000ee20000000800 */
[----:B------:R-:W-:Y:S01]  /*b3c0*/  IMAD.WIDE.U32 R8, R8, R148, RZ ;  /* 0x0000009408087225 */ /* 0x000fe200078e00ff */
[----:B------:R-:W-:-:S06]  /*b3d0*/  SEL R35, R48, RZ, P3 ;  /* 0x000000ff30237207 */ /* 0x000fcc0001800000 */
[----:B0-----:R-:W0:Y:S01]  /*b3e0*/  LDC.64 R24, c[0x0][R24+0x210] ;  /* 0x0000840018187b82 */ /* 0x001e220000000a00 */
[----:B------:R-:W-:Y:S02]  /*b3f0*/  IMAD.IADD R30, R11, 0x1, R37 ;  /* 0x000000010b1e7824 */ /* 0x000fe400078e0225 */
[----:B------:R-:W-:Y:S02]  /*b400*/  IMAD.IADD R11, R9, 0x1, R153 ;  /* 0x00000001090b7824 */ /* 0x000fe400078e0299 */
[----:B------:R-:W-:Y:S02]  /*b410*/  IMAD.MOV.U32 R9, RZ, RZ, R27 ;  /* 0x000000ffff097224 */ /* 0x000fe400078e001b */
[-C--:B----4-:R-:W-:Y:S02]  /*b420*/  IMAD R37, R13, R35.reuse, RZ ;  /* 0x000000230d257224 */ /* 0x090fe400078e02ff */
[----:B------:R-:W-:-:S04]  /*b430*/  IMAD.WIDE.U32 R12, R12, R35, RZ ;  /* 0x000000230c0c7225 */ /* 0x000fc800078e00ff */
[----:B------:R-:W-:Y:S01]  /*b440*/  IMAD.IADD R37, R13, 0x1, R37 ;  /* 0x000000010d257824 */ /* 0x000fe200078e0225 */
[--C-:B--2---:R-:W-:Y:S01]  /*b450*/  IADD3 R10, P2, P5, R8, R10, R4.reuse ;  /* 0x0000000a080a7210 */ /* 0x104fe20007d5e004 */
[----:B------:R-:W-:Y:S01]  /*b460*/  @P4 IMAD.HI.U32 R8, R27, R26, RZ ;  /* 0x0000001a1b084227 */ /* 0x000fe200078e00ff */
[----:B------:R-:W-:-:S04]  /*b470*/  SHF.R.S32.HI R41, RZ, 0x1f, R4 ;  /* 0x0000001fff297819 */ /* 0x000fc80000011404 */
[----:B-1----:R-:W-:Y:S02]  /*b480*/  @P4 SHF.R.U32.HI R9, RZ, R39, R8 ;  /* 0x00000027ff094219 */ /* 0x002fe40000011608 */
        /* <DEDUP_REMOVED lines=10> */
[----:B------:R-:W-:-:S03]  /*b530*/  LEA R14, P2, R12, R14, 0x2 ;  /* 0x0000000e0c0e7211 */ /* 0x000fc600078410ff */
[----:B------:R-:W-:-:S05]  /*b540*/  IMAD.IADD R8, R13, 0x1, R11 ;  /* 0x000000010d087824 */ /* 0x000fca00078e020b */
[----:B---3--:R-:W-:Y:S01]  /*b550*/  LEA.HI.X R15, R12, R15, R8, 0x2, P2 ;  /* 0x0000000f0c0f7211 */ /* 0x008fe200010f1408 */
[----:B------:R-:W-:Y:S06]  /*b560*/  @P1 BRA `(.L_x_2119) ;  /* 0x0000000000101947 */ /* 0x000fec0003800000 */
[----:B------:R-:W-:Y:S05]  /*b570*/  @!P0 BRA `(.L_x_2119) ;  /* 0x00000000000c8947 */ /* 0x000fea0003800000 */
[----:B------:R-:W2:Y:S04]  /*b580*/  LDG.E R8, desc[UR36][R28.64] ;  /* 0x000000241c087981 */ /* 0x000ea8000c1e1900 */
[----:B-----5:R-:W2:Y:S02]  /*b590*/  LDG.E R31, desc[UR36][R28.64+0x4] ;  /* 0x000004241c1f7981 */ /* 0x020ea4000c1e1900 */
[----:B--2---:R-:W-:-:S07]  /*b5a0*/  IMAD.IADD R31, R31, 0x1, -R8 ;  /* 0x000000011f1f7824 */ /* 0x004fce00078e0a08 */
.L_x_2119:
[----:B------:R-:W2:Y:S01]  /*b5b0*/  LDL R13, [R1+0x3c] ;  /* 0x00003c00010d7983 */ /* 0x000ea20000100800 */
[----:B------:R-:W0:Y:S03]  /*b5c0*/  S2R R8, SR_TID.X ;  /* 0x0000000000087919 */ /* 0x000e260000002100 */
[----:B------:R-:W-:Y:S04]  /*b5d0*/  SHFL.IDX PT, R9, R15, RZ, 0x1c1f ;  /* 0x001c1fff0f097589 */ /* 0x000fe800000e0000 */
[----:B------:R-:W-:Y:S04]  /*b5e0*/  SHFL.IDX PT, R10, R14, 0x1, 0x1c1f ;  /* 0x003c1f000e0a7f89 */ /* 0x000fe800000e0000 */
[----:B------:R-:W-:Y:S01]  /*b5f0*/  SHFL.IDX PT, R11, R15, 0x1, 0x1c1f ;  /* 0x003c1f000f0b7f89 */ /* 0x000fe200000e0000 */
[----:B0-----:R-:W-:-:S04]  /*b600*/  IADD3 R24, R8, -0x80, RZ ;  /* 0xffffff8008187810 */ /* 0x001fc80007ffe0ff */
[----:B------:R-:W-:-:S04]  /*b610*/  SHF.R.S32.HI R12, RZ, 0x1f, R24 ;  /* 0x0000001fff0c7819 */ /* 0x000fc80000011418 */
[----:B------:R-:W-:Y:S01]  /*b620*/  LEA.HI R12, R12, R24, RZ, 0x7 ;  /* 0x000000180c0c7211 */ /* 0x000fe200078f38ff */
[----:B------:R-:W0:Y:S03]  /*b630*/  SHFL.IDX PT, R8, R14, RZ, 0x1c1f ;  /* 0x001c1fff0e087589 */ /* 0x000e2600000e0000 */
[----:B------:R-:W-:Y:S01]  /*b640*/  LOP3.LUT R12, R12, 0xffffff80, RZ, 0xc0, !PT ;  /* 0xffffff800c0c7812 */ /* 0x000fe200078ec0ff */
[----:B-----5:R-:W-:-:S04]  /*b650*/  IMAD R42, R31, R40, RZ ;  /* 0x000000281f2a7224 */ /* 0x020fc800078e02ff */
[----:B------:R-:W-:-:S05]  /*b660*/  IMAD.IADD R12, R24, 0x1, -R12 ;  /* 0x00000001180c7824 */ /* 0x000fca00078e0a0c */
[----:B------:R-:W-:Y:S01]  /*b670*/  LOP3.LUT P0, RZ, R12, 0x3, RZ, 0xc0, !PT ;  /* 0x000000030cff7812 */ /* 0x000fe2000780c0ff */
[----:B--2---:R-:W-:-:S04]  /*b680*/  IMAD.IADD R25, R13, 0x1, R136 ;  /* 0x000000010d197824 */ /* 0x004fc800078e0288 */
        /* <DEDUP_REMOVED lines=10> */
[----:B------:R-:W-:Y:S01]  /*b730*/  ULDC.64 UR4, c[0x0][0xaa0] ;  /* 0x0002a80000047ab9 */ /* 0x000fe20000000a00 */
[----:B------:R-:W-:-:S06]  /*b740*/  ULDC.64 UR6, c[0x0][0xa80] ;  /* 0x0002a00000067ab9 */ /* 0x000fcc0000000a00 */
[----:B------:R-:W3:Y:S01]  /*b750*/  @P4 LDC R45, c[0x0][0xbf0] ;  /* 0x0002fc00ff2d4b82 */ /* 0x000ee20000000800 */
[----:B-1----:R-:W-:-:S05]  /*b760*/  VIADD R47, R12, 0xffffff80 ;  /* 0xffffff800c2f7836 */ /* 0x002fca0000000000 */
[----:B------:R-:W-:-:S04]  /*b770*/  SHF.R.S32.HI R44, RZ, 0x1f, R47 ;  /* 0x0000001fff2c7819 */ /* 0x000fc8000001142f */
[----:B------:R-:W-:-:S04]  /*b780*/  LEA.HI R44, R44, R47, RZ, 0x2 ;  /* 0x0000002f2c2c7211 */ /* 0x000fc800078f10ff */
[----:B------:R-:W-:-:S05]  /*b790*/  SHF.R.S32.HI R44, RZ, 0x2, R44 ;  /* 0x00000002ff2c7819 */ /* 0x000fca000001142c */
[----:B0-----:R-:W-:Y:S01]  /*b7a0*/  IMAD R3, R44, 0x20, R149 ;  /* 0x000000202c037824 */ /* 0x001fe200078e0295 */
[----:B------:R-:W-:-:S03]  /*b7b0*/  SHF.R.S32.HI R46, RZ, 0x1f, R47 ;  /* 0x0000001fff2e7819 */ /* 0x000fc6000001142f */
[----:B------:R-:W-:Y:S01]  /*b7c0*/  IMAD.WIDE R32, R3, 0x2, R32 ;  /* 0x0000000203207825 */ /* 0x000fe200078e0220 */
[----:B------:R-:W-:Y:S02]  /*b7d0*/  LEA.HI R46, R46, R47, RZ, 0x2 ;  /* 0x0000002f2e2e7211 */ /* 0x000fe400078f10ff */
[----:B------:R-:W-:Y:S02]  /*b7e0*/  IADD3 R3, P5, R32, 0x7800, RZ ;  /* 0x0000780020037810 */ /* 0x000fe40007fbe0ff */
[----:B------:R-:W-:Y:S02]  /*b7f0*/  LOP3.LUT R46, R46, 0xfffffffc, RZ, 0xc0, !PT ;  /* 0xfffffffc2e2e7812 */ /* 0x000fe400078ec0ff */
[----:B------:R-:W-:Y:S01]  /*b800*/  LOP3.LUT R0, R3, 0x180, RZ, 0xc0, !PT ;  /* 0x0000018003007812 */ /* 0x000fe200078ec0ff */
[----:B------:R-:W-:Y:S01]  /*b810*/  IMAD R41, R41, UR4, RZ ;  /* 0x0000000429297c24 */ /* 0x000fe2000f8e02ff */
[----:B------:R-:W-:Y:S01]  /*b820*/  IADD3 R13, P0, R32, 0x1800, RZ ;  /* 0x00001800200d7810 */ /* 0x000fe20007f1e0ff */
[----:B------:R-:W-:Y:S01]  /*b830*/  IMAD.IADD R46, R47, 0x1, -R46 ;  /* 0x000000012f2e7824 */ /* 0x000fe200078e0a2e */
[----:B------:R-:W-:Y:S01]  /*b840*/  SHF.R.U64 R0, R0, 0x3, RZ ;  /* 0x0000000300007819 */ /* 0x000fe200000012ff */
[----:B------:R-:W-:Y:S01]  /*b850*/  IMAD R41, R4, UR5, R41 ;  /* 0x0000000504297c24 */ /* 0x000fe2000f8e0229 */
[----:B------:R-:W-:Y:S01]  /*b860*/  IADD3 R25, P1, R32, 0x3000, RZ ;  /* 0x0000300020197810 */ /* 0x000fe20007f3e0ff */
[----:B------:R-:W-:Y:S01]  /*b870*/  IMAD.WIDE.U32 R20, R4, UR4, RZ ;  /* 0x0000000404147c25 */ /* 0x000fe2000f8e00ff */
[----:B------:R-:W-:Y:S01]  /*b880*/  LOP3.LUT R36, R0, R3, RZ, 0x3c, !PT ;  /* 0x0000000300247212 */ /* 0x000fe200078e3cff */
[----:B------:R-:W-:Y:S01]  /*b890*/  ULDC.64 UR4, c[0x0][0xae8] ;  /* 0x0002ba0000047ab9 */ /* 0x000fe20000000a00 */
[----:B------:R-:W-:Y:S01]  /*b8a0*/  IADD3 R29, P2, R32, 0x4800, RZ ;  /* 0x00004800201d7810 */ /* 0x000fe20007f5e0ff */
[----:B------:R-:W-:Y:S01]  /*b8b0*/  IMAD R3, R46, 0x60, R44 ;  /* 0x000000602e037824 */ /* 0x000fe200078e022c */
[----:B------:R-:W-:Y:S01]  /*b8c0*/  IADD3 R35, P3, R32, 0x6000, RZ ;  /* 0x0000600020237810 */ /* 0x000fe20007f7e0ff */
[----:B------:R-:W-:Y:S01]  /*b8d0*/  IMAD.IADD R21, R21, 0x1, R41 ;  /* 0x0000000115157824 */ /* 0x000fe200078e0229 */
[----:B------:R-:W-:Y:S01]  /*b8e0*/  LOP3.LUT R12, R13, 0x180, RZ, 0xc0, !PT ;  /* 0x000001800d0c7812 */ /* 0x000fe200078ec0ff */
[----:B------:R-:W-:Y:S01]  /*b8f0*/  IMAD.IADD R4, R136, 0x1, R3 ;  /* 0x0000000188047824 */ /* 0x000fe200078e0203 */
[----:B------:R-:W-:Y:S01]  /*b900*/  LOP3.LUT R24, R25, 0x180, RZ, 0xc0, !PT ;  /* 0x0000018019187812 */ /* 0x000fe200078ec0ff */
[----:B------:R-:W-:Y:S01]  /*b910*/  IMAD.WIDE.U32 R20, R150, UR4, R20 ;  /* 0x0000000496147c25 */ /* 0x000fe2000f8e0014 */
[----:B------:R-:W-:-:S02]  /*b920*/  SHF.R.S32.HI R41, RZ, 0x1f, R148 ;  /* 0x0000001fff297819 */ /* 0x000fc40000011494 */
[----:B------:R-:W-:Y:S01]  /*b930*/  LOP3.LUT R28, R29, 0x180, RZ, 0xc0, !PT ;  /* 0x000001801d1c7812 */ /* 0x000fe200078ec0ff */
[----:B--2---:R-:W-:Y:S01]  /*b940*/  @P4 IMAD.HI.U32 R0, R4, R43, RZ ;  /* 0x0000002b04004227 */ /* 0x004fe200078e00ff */
[----:B------:R-:W-:Y:S02]  /*b950*/  LOP3.LUT R34, R35, 0x180, RZ, 0xc0, !PT ;  /* 0x0000018023227812 */ /* 0x000fe400078ec0ff */
[----:B------:R-:W-:Y:S01]  /*b960*/  LOP3.LUT R9, R32, 0x180, RZ, 0xc0, !PT ;  /* 0x0000018020097812 */ /* 0x000fe200078ec0ff */
[----:B------:R-:W-:Y:S01]  /*b970*/  IMAD R21, R150, UR5, R21 ;  /* 0x0000000596157c24 */ /* 0x000fe2000f8e0215 */
[----:B------:R-:W-:Y:S01]  /*b980*/  ULDC.64 UR4, c[0x0][0xaf0] ;  /* 0x0002bc0000047ab9 */ /* 0x000fe20000000a00 */
[----:B------:R-:W-:Y:S01]  /*b990*/  IMAD.MOV.U32 R3, RZ, RZ, R4 ;  /* 0x000000ffff037224 */ /* 0x000fe200078e0004 */
[----:B---3--:R-:W-:Y:S01]  /*b9a0*/  @P4 SHF.R.U32.HI R3, RZ, R45, R0 ;  /* 0x0000002dff034219 */ /* 0x008fe20000011600 */
[----:B------:R-:W-:Y:S01]  /*b9b0*/  IMAD R41, R41, UR4, RZ ;  /* 0x0000000429297c24 */ /* 0x000fe2000f8e02ff */
[----:B------:R-:W-:Y:S01]  /*b9c0*/  SHF.R.U64 R12, R12, 0x3, RZ ;  /* 0x000000030c0c7819 */ /* 0x000fe200000012ff */
[----:B------:R-:W-:Y:S01]  /*b9d0*/  IMAD.X R37, RZ, RZ, R33, P5 ;  /* 0x000000ffff257224 */ /* 0x000fe200028e0621 */
[----:B------:R-:W-:-:S02]  /*b9e0*/  SHF.R.U64 R24, R24, 0x3, RZ ;  /* 0x0000000318187819 */ /* 0x000fc400000012ff */
[----:B------:R-:W-:Y:S02]  /*b9f0*/  SHF.R.U64 R28, R28, 0x3, RZ ;  /* 0x000000031c1c7819 */ /* 0x000fe400000012ff */
[----:B------:R-:W-:Y:S02]  /*ba00*/  SHF.R.U64 R34, R34, 0x3, RZ ;  /* 0x0000000322227819 */ /* 0x000fe400000012ff */
[----:B------:R-:W-:Y:S01]  /*ba10*/  SHF.R.U64 R9, R9, 0x3, RZ ;  /* 0x0000000309097819 */ /* 0x000fe200000012ff */
[C---:B------:R-:W-:Y:S01]  /*ba20*/  IMAD R41, R148.reuse, UR5, R41 ;  /* 0x0000000594297c24 */ /* 0x040fe2000f8e0229 */
[----:B------:R-:W-:Y:S01]  /*ba30*/  SHF.R.S32.HI R0, RZ, 0x1f, R3 ;  /* 0x0000001fff007819 */ /* 0x000fe20000011403 */
[----:B------:R-:W-:Y:S01]  /*ba40*/  IMAD.WIDE.U32 R20, R148, UR4, R20 ;  /* 0x0000000494147c25 */ /* 0x000fe2000f8e0014 */
[----:B------:R-:W-:Y:S01]  /*ba50*/  LOP3.LUT R12, R12, R13, RZ, 0x3c, !PT ;  /* 0x0000000d0c0c7212 */ /* 0x000fe200078e3cff */
[----:B------:R-:W-:Y:S01]  /*ba60*/  ULDC.64 UR4, c[0x0][0xae0] ;  /* 0x0002b80000047ab9 */ /* 0x000fe20000000a00 */
[----:B------:R-:W-:Y:S01]  /*ba70*/  LOP3.LUT R24, R24, R25, RZ, 0x3c, !PT ;  /* 0x0000001918187212 */ /* 0x000fe200078e3cff */
[----:B------:R-:W-:Y:S01]  /*ba80*/  IMAD.MOV R43, RZ, RZ, -R3 ;  /* 0x000000ffff2b7224 */ /* 0x000fe200078e0a03 */
[----:B------:R-:W-:Y:S01]  /*ba90*/  LOP3.LUT R28, R28, R29, RZ, 0x3c, !PT ;  /* 0x0000001d1c1c7212 */ /* 0x000fe200078e3cff */
[--C-:B------:R-:W-:Y:S01]  /*baa0*/  IMAD.X R13, RZ, RZ, R33.reuse, P0 ;  /* 0x000000ffff0d7224 */ /* 0x100fe200000e0621 */
[----:B------:R-:W-:Y:S01]  /*bab0*/  LOP3.LUT R34, R34, R35, RZ, 0x3c, !PT ;  /* 0x0000002322227212 */ /* 0x000fe200078e3cff */
[--C-:B------:R-:W-:Y:S01]  /*bac0*/  IMAD.X R25, RZ, RZ, R33.reuse, P1 ;  /* 0x000000ffff197224 */ /* 0x100fe200008e0621 */
[----:B------:R-:W-:Y:S01]  /*bad0*/  LOP3.LUT R8, R9, R32, RZ, 0x3c, !PT ;  /* 0x0000002009087212 */ /* 0x000fe200078e3cff */
[--C-:B------:R-:W-:Y:S01]  /*bae0*/  IMAD.X R29, RZ, RZ, R33.reuse, P2 ;  /* 0x000000ffff1d7224 */ /* 0x100fe200010e0621 */
[----:B------:R-:W-:Y:S01]  /*baf0*/  MOV R9, R33 ;  /* 0x0000002100097202 */ /* 0x000fe20000000f00 */
[----:B------:R-:W-:Y:S01]  /*bb00*/  IMAD.X R35, RZ, RZ, R33, P3 ;  /* 0x000000ffff237224 */ /* 0x000fe200018e0621 */
[----:B------:R-:W5:Y:S01]  /*bb10*/  LD.E.128 R12, desc[UR36][R12.64] ;  /* 0x000000240c0c7980 */ /* 0x000f62000c101d00 */
[----:B------:R-:W-:-:S02]  /*bb20*/  IMAD.IADD R21, R21, 0x1, R41 ;  /* 0x0000000115157824 */ /* 0x000fc400078e0229 */
[----:B------:R-:W-:Y:S01]  /*bb30*/  IMAD R0, R0, UR4, RZ ;  /* 0x0000000400007c24 */ /* 0x000fe2000f8e02ff */
[----:B------:R-:W5:Y:S01]  /*bb40*/  LD.E.128 R8, desc[UR36][R8.64] ;  /* 0x0000002408087980 */ /* 0x000f62000c101d00 */
[----:B------:R-:W-:Y:S02]  /*bb50*/  IMAD R41, R40, R43, R4 ;  /* 0x0000002b28297224 */ /* 0x000fe400078e0204 */
[C---:B------:R-:W-:Y:S01]  /*bb60*/  IMAD R43, R3.reuse, UR5, R0 ;  /* 0x00000005032b7c24 */ /* 0x040fe2000f8e0200 */
[----:B------:R-:W5:Y:S01]  /*bb70*/  LD.E.128 R24, desc[UR36][R24.64] ;  /* 0x0000002418187980 */ /* 0x000f62000c101d00 */
[----:B------:R-:W-:Y:S01]  /*bb80*/  IMAD.WIDE.U32 R20, R3, UR4, R20 ;  /* 0x0000000403147c25 */ /* 0x000fe2000f8e0014 */
[----:B------:R-:W-:Y:S01]  /*bb90*/  SHF.R.S32.HI R0, RZ, 0x1f, R41 ;  /* 0x0000001fff007819 */ /* 0x000fe20000011429 */
[----:B------:R-:W-:Y:S01]  /*bba0*/  ULDC.64 UR4, c[0x0][0xad8] ;  /* 0x0002b60000047ab9 */ /* 0x000fe20000000a00 */
        /* <DEDUP_REMOVED lines=8> */
[----:B0-----:R-:W0:Y:S01]  /*bc30*/  FENCE.VIEW.ASYNC.S ;  /* 0x00000000000073c6 */ /* 0x001e220000000000 */
[----:B------:R-:W-:-:S02]  /*bc40*/  IMAD.IADD R21, R21, 0x1, R43 ;  /* 0x0000000115157824 */ /* 0x000fc400078e022b */
[----:B------:R-:W-:Y:S02]  /*bc50*/  IMAD R0, R0, UR4, RZ ;  /* 0x0000000400007c24 */ /* 0x000fe4000f8e02ff */
[----:B------:R-:W-:Y:S02]  /*bc60*/  IMAD.IADD R43, R44, 0x1, R136 ;  /* 0x000000012c2b7824 */ /* 0x000fe400078e0288 */
[C---:B------:R-:W-:Y:S02]  /*bc70*/  IMAD R3, R41.reuse, UR5, R0 ;  /* 0x0000000529037c24 */ /* 0x040fe4000f8e0200 */
[----:B------:R-:W-:Y:S01]  /*bc80*/  IMAD.WIDE.U32 R20, R41, UR4, R20 ;  /* 0x0000000429147c25 */ /* 0x000fe2000f8e0014 */
[----:B------:R-:W-:Y:S01]  /*bc90*/  UIADD3 UR4, UR41, 0x2d820, URZ ;  /* 0x0002d82029047890 */ /* 0x000fe2000fffe03f */
[----:B------:R-:W-:Y:S02]  /*bca0*/  ISETP.GE.AND P0, PT, R43, R42, PT ;  /* 0x0000002a2b00720c */ /* 0x000fe40003f06270 */
[----:B------:R-:W-:Y:S01]  /*bcb0*/  IMAD.IADD R3, R21, 0x1, R3 ;  /* 0x0000000115037824 */ /* 0x000fe200078e0203 */
[----:B------:R-:W-:Y:S01]  /*bcc0*/  UPRMT UR4, URZ, 0x654, UR4 ;  /* 0x000006543f047896 */ /* 0x000fe20008000004 */
[----:B------:R-:W-:-:S04]  /*bcd0*/  LEA R0, P1, R20, UR6, 0x1 ;  /* 0x0000000614007c11 */ /* 0x000fc8000f8208ff */
[----:B------:R-:W-:Y:S01]  /*bce0*/  LEA.HI.X R4, R20, UR7, R3, 0x1, P1 ;  /* 0x0000000714047c11 */ /* 0x000fe200088f0c03 */
[----:B0-----:R0:W1:Y:S01]  /*bcf0*/  SHFL.IDX PT, R40, R0, RZ, 0x1c1f ;  /* 0x001c1fff00287589 */ /* 0x00106200000e0000 */
[----:B------:R-:W-:Y:S02]  /*bd00*/  BSSY B1, `(.L_x_2121) ;  /* 0x0000012000017945 */ /* 0x000fe40003800000 */
[----:B------:R-:W-:Y:S01]  /*bd10*/  SYNCS.ARRIVE.TRANS64.RED.A1T0 RZ, [UR4], RZ ;  /* 0x000000ffffff79a7 */ /* 0x000fe20008100404 */
        /* <DEDUP_REMOVED lines=16> */
.L_x_2122:
[----:B------:R-:W-:Y:S05]  /*be20*/  BSYNC B1 ;  /* 0x0000000000017941 */ /* 0x000fea0003800000 */
.L_x_2121:
        /* <DEDUP_REMOVED lines=19> */
.L_x_2120:
[----:B------:R-:W-:Y:S01]  /*bf60*/  ULDC.64 UR4, c[0x0][0xb08] ;  /* 0x0002c20000047ab9 */ /* 0x000fe20000000a00 */
[----:B0-----:R-:W0:Y:S01]  /*bf70*/  @P4 LDC R0, c[0x0][0xbec] ;  /* 0x0002fb00ff004b82 */ /* 0x001e220000000800 */
[----:B------:R-:W-:Y:S01]  /*bf80*/  IMAD R41, R41, UR4, RZ ;  /* 0x0000000429297c24 */ /* 0x000fe2000f8e02ff */
[----:B------:R-:W-:Y:S01]  /*bf90*/  SHF.R.S32.HI R3, RZ, 0x1f, R148 ;  /* 0x0000001fff037819 */ /* 0x000fe20000011494 */
[C---:B------:R-:W-:Y:S01]  /*bfa0*/  IMAD.WIDE.U32 R8, R4.reuse, UR4, RZ ;  /* 0x0000000404087c25 */ /* 0x040fe2000f8e00ff */
[----:B------:R-:W-:Y:S01]  /*bfb0*/  ULDC.64 UR6, c[0x0][0xb30] ;  /* 0x0002cc0000067ab9 */ /* 0x000fe20000000a00 */
[C---:B------:R-:W-:Y:S01]  /*bfc0*/  IADD3 R35, R145.reuse, 0x30, RZ ;  /* 0x0000003091237810 */ /* 0x040fe20007ffe0ff */
[----:B------:R-:W-:Y:S01]  /*bfd0*/  BSSY B1, `(.L_x_2124) ;  /* 0x0000072000017945 */ /* 0x000fe20003800000 */
[----:B------:R-:W-:Y:S01]  /*bfe0*/  IMAD R41, R4, UR5, R41 ;  /* 0x0000000504297c24 */ /* 0x000fe2000f8e0229 */
[----:B------:R-:W1:Y:S01]  /*bff0*/  @P4 LDC R13, c[0x0][0xbf0] ;  /* 0x0002fc00ff0d4b82 */ /* 0x000e620000000800 */
[----:B------:R-:W-:Y:S01]  /*c000*/  ULDC.64 UR4, c[0x0][0xb38] ;  /* 0x0002ce0000047ab9 */ /* 0x000fe20000000a00 */
[C---:B------:R-:W-:Y:S01]  /*c010*/  VIADD R31, R145.reuse, 0x40 ;  /* 0x00000040911f7836 */ /* 0x040fe20000000000 */
[----:B------:R-:W-:Y:S01]  /*c020*/  SHF.R.S32.HI R4, RZ, 0x1f, R155 ;  /* 0x0000001fff047819 */ /* 0x000fe2000001149b */
[----:B------:R-:W-:Y:S01]  /*c030*/  VIADD R33, R145, 0x38 ;  /* 0x0000003891217836 */ /* 0x000fe20000000000 */
[----:B------:R-:W-:Y:S01]  /*c040*/  IADD3 R9, R9, R41, RZ ;  /* 0x0000002909097210 */ /* 0x000fe20007ffe0ff */
[C---:B------:R-:W-:Y:S01]  /*c050*/  VIADD R37, R145.reuse, 0x28 ;  /* 0x0000002891257836 */ /* 0x040fe20000000000 */
[----:B------:R-:W-:Y:S01]  /*c060*/  SHF.R.S32.HI R28, RZ, 0x1f, R156 ;  /* 0x0000001fff1c7819 */ /* 0x000fe2000001149c */
[----:B------:R-:W-:Y:S01]  /*c070*/  VIADD R39, R145, 0x20 ;  /* 0x0000002091277836 */ /* 0x000fe20000000000 */
[----:B------:R-:W-:Y:S01]  /*c080*/  SHF.R.S32.HI R29, RZ, 0x1f, R157 ;  /* 0x0000001fff1d7819 */ /* 0x000fe2000001149d */
[----:B------:R-:W-:Y:S01]  /*c090*/  IMAD.WIDE.U32 R8, R150, UR4, R8 ;  /* 0x0000000496087c25 */ /* 0x000fe2000f8e0008 */
[----:B------:R-:W-:-:S02]  /*c0a0*/  SHF.R.S32.HI R31, RZ, 0x1f, R31 ;  /* 0x0000001fff1f7819 */ /* 0x000fc4000001141f */
[----:B------:R-:W-:Y:S01]  /*c0b0*/  SHF.R.S32.HI R33, RZ, 0x1f, R33 ;  /* 0x0000001fff217819 */ /* 0x000fe20000011421 */
[----:B------:R-:W-:Y:S01]  /*c0c0*/  IMAD R9, R150, UR5, R9 ;  /* 0x0000000596097c24 */ /* 0x000fe2000f8e0209 */
[----:B------:R-:W-:Y:S01]  /*c0d0*/  ULDC.64 UR4, c[0x0][0xb40] ;  /* 0x0002d00000047ab9 */ /* 0x000fe20000000a00 */
[----:B0-----:R-:W-:Y:S01]  /*c0e0*/  @P4 IMAD.HI.U32 R0, R27, R0, RZ ;  /* 0x000000001b004227 */ /* 0x001fe200078e00ff */
[----:B------:R-:W-:Y:S02]  /*c0f0*/  SHF.R.S32.HI R35, RZ, 0x1f, R35 ;  /* 0x0000001fff237819 */ /* 0x000fe40000011423 */
[----:B------:R-:W-:Y:S01]  /*c100*/  SHF.R.S32.HI R37, RZ, 0x1f, R37 ;  /* 0x0000001fff257819 */ /* 0x000fe20000011425 */
[----:B------:R-:W-:Y:S01]  /*c110*/  IMAD R3, R3, UR4, RZ ;  /* 0x0000000403037c24 */ /* 0x000fe2000f8e02ff */
[----:B------:R-:W-:Y:S01]  /*c120*/  SHF.R.S32.HI R39, RZ, 0x1f, R39 ;  /* 0x0000001fff277819 */ /* 0x000fe20000011427 */
[----:B------:R-:W-:-:S04]  /*c130*/  IMAD.WIDE.U32 R8, R148, UR4, R8 ;  /* 0x0000000494087c25 */ /* 0x000fc8000f8e0008 */
[----:B------:R-:W-:Y:S01]  /*c140*/  IMAD R11, R148, UR5, R3 ;  /* 0x00000005940b7c24 */ /* 0x000fe2000f8e0203 */
[----:B------:R-:W-:Y:S01]  /*c150*/  ULDC.64 UR4, c[0x0][0xb48] ;  /* 0x0002d20000047ab9 */ /* 0x000fe20000000a00 */
[----:B------:R-:W-:Y:S01]  /*c160*/  IMAD.MOV.U32 R3, RZ, RZ, R27 ;  /* 0x000000ffff037224 */ /* 0x000fe200078e001b */
[----:B-1----:R-:W-:Y:S01]  /*c170*/  @P4 SHF.R.U32.HI R3, RZ, R13, R0 ;  /* 0x0000000dff034219 */ /* 0x002fe20000011600 */
[----:B------:R-:W-:Y:S02]  /*c180*/  IMAD.IADD R9, R9, 0x1, R11 ;  /* 0x0000000109097824 */ /* 0x000fe400078e020b */
[----:B------:R-:W-:Y:S01]  /*c190*/  VIADD R41, R145, 0x18 ;  /* 0x0000001891297836 */ /* 0x000fe20000000000 */
[--C-:B------:R-:W-:Y:S01]  /*c1a0*/  SHF.R.S32.HI R0, RZ, 0x1f, R3.reuse ;  /* 0x0000001fff007819 */ /* 0x100fe20000011403 */
[----:B------:R-:W-:Y:S02]  /*c1b0*/  IMAD.MOV R11, RZ, RZ, -R3 ;  /* 0x000000ffff0b7224 */ /* 0x000fe400078e0a03 */
[----:B------:R-:W-:Y:S01]  /*c1c0*/  IMAD.WIDE.U32 R8, R48, UR4, R8 ;  /* 0x0000000430087c25 */ /* 0x000fe2000f8e0008 */
[----:B------:R-:W-:Y:S01]  /*c1d0*/  UIADD3 UR4, UR41, 0x2d820, URZ ;  /* 0x0002d82029047890 */ /* 0x000fe2000fffe03f */
[----:B------:R-:W-:-:S02]  /*c1e0*/  SHF.R.S32.HI R41, RZ, 0x1f, R41 ;  /* 0x0000001fff297819 */ /* 0x000fc40000011429 */
        /* <DEDUP_REMOVED lines=15> */
[C---:B------:R-:W-:Y:S01]  /*c2e0*/  LEA R0, P1, R8.reuse, UR6, 0x2 ;  /* 0x0000000608007c11 */ /* 0x040fe2000f8210ff */
[C---:B------:R-:W-:Y:S02]  /*c2f0*/  VIADD R43, R145.reuse, 0x10 ;  /* 0x00000010912b7836 */ /* 0x040fe40000000000 */
[C---:B------:R-:W-:Y:S01]  /*c300*/  VIADD R45, R145.reuse, 0x8 ;  /* 0x00000008912d7836 */ /* 0x040fe20000000000 */
[----:B------:R-:W-:Y:S01]  /*c310*/  LEA.HI.X R3, R8, UR7, R3, 0x2, P1 ;  /* 0x0000000708037c11 */ /* 0x000fe200088f1403 */
[C---:B------:R-:W-:Y:S01]  /*c320*/  VIADD R30, R145.reuse, 0x40 ;  /* 0x00000040911e7836 */ /* 0x040fe20000000000 */
[----:B------:R0:W1:Y:S01]  /*c330*/  SHFL.IDX PT, R8, R0, RZ, 0x1c1f ;  /* 0x001c1fff00087589 */ /* 0x00006200000e0000 */
[C---:B------:R-:W-:Y:S01]  /*c340*/  VIADD R32, R145.reuse, 0x38 ;  /* 0x0000003891207836 */ /* 0x040fe20000000000 */
[----:B------:R-:W-:Y:S01]  /*c350*/  SHF.R.S32.HI R43, RZ, 0x1f, R43 ;  /* 0x0000001fff2b7819 */ /* 0x000fe2000001142b */
[C---:B------:R-:W-:Y:S01]  /*c360*/  VIADD R34, R145.reuse, 0x30 ;  /* 0x0000003091227836 */ /* 0x040fe20000000000 */
[----:B------:R0:W2:Y:S01]  /*c370*/  SHFL.IDX PT, R9, R3, RZ, 0x1c1f ;  /* 0x001c1fff03097589 */ /* 0x0000a200000e0000 */
[C---:B------:R-:W-:Y:S01]  /*c380*/  VIADD R36, R145.reuse, 0x28 ;  /* 0x0000002891247836 */ /* 0x040fe20000000000 */
[----:B------:R-:W-:Y:S01]  /*c390*/  SHF.R.S32.HI R45, RZ, 0x1f, R45 ;  /* 0x0000001fff2d7819 */ /* 0x000fe2000001142d */
[----:B------:R-:W-:-:S02]  /*c3a0*/  VIADD R38, R145, 0x20 ;  /* 0x0000002091267836 */ /* 0x000fc40000000000 */
[C---:B------:R-:W-:Y:S02]  /*c3b0*/  VIADD R40, R145.reuse, 0x18 ;  /* 0x0000001891287836 */ /* 0x040fe40000000000 */
[C---:B------:R-:W-:Y:S02]  /*c3c0*/  VIADD R42, R145.reuse, 0x10 ;  /* 0x00000010912a7836 */ /* 0x040fe40000000000 */
[----:B------:R-:W-:Y:S01]  /*c3d0*/  VIADD R44, R145, 0x8 ;  /* 0x00000008912c7836 */ /* 0x000fe20000000000 */
[----:B0-----:R-:W-:Y:S06]  /*c3e0*/  @P2 BRA `(.L_x_2125) ;  /* 0x0000000000c02947 */ /* 0x001fec0003800000 */
        /* <DEDUP_REMOVED lines=22> */
[-C--:B0-----:R-:W-:Y:S02]  /*c550*/  @!P3 LEA R12, P6, R36, R8.reuse, 0x2 ;  /* 0x00000008240cb211 */ /* 0x081fe400078c10ff */
[----:B-1----:R-:W-:Y:S01]  /*c560*/  @!P1 LEA R10, P4, R34, R8, 0x2 ;  /* 0x00000008220a9211 */ /* 0x002fe200078810ff */
[----:B------:R-:W-:Y:S01]  /*c570*/  @!P5 ST.E.64 desc[UR36][R26.64], R104 ;  /* 0x000000681a00d985 */ /* 0x000fe2000c101b24 */
[----:B------:R-:W-:Y:S02]  /*c580*/  @!P3 LEA.HI.X R13, R36, R9, R37, 0x2, P6 ;  /* 0x00000009240db211 */ /* 0x000fe400030f1425 */
[----:B------:R-:W-:-:S02]  /*c590*/  ISETP.GE.AND P5, PT, R30, UR4, PT ;  /* 0x000000041e007c0c */ /* 0x000fc4000bfa6270 */
[-C--:B------:R-:W-:Y:S01]  /*c5a0*/  @!P1 LEA.HI.X R11, R34, R9.reuse, R35, 0x2, P4 ;  /* 0x00000009220b9211 */ /* 0x080fe200020f1423 */
[----:B------:R0:W-:Y:S01]  /*c5b0*/  @!P3 ST.E.64 desc[UR36][R12.64], R108 ;  /* 0x0000006c0c00b985 */ /* 0x0001e2000c101b24 */
[----:B------:R-:W-:Y:S02]  /*c5c0*/  ISETP.GE.AND P4, PT, R157, UR4, PT ;  /* 0x000000049d007c0c */ /* 0x000fe4000bf86270 */
[----:B--2---:R-:W-:Y:S01]  /*c5d0*/  @!P2 LEA R14, P6, R32, R8, 0x2 ;  /* 0x00000008200ea211 */ /* 0x004fe200078c10ff */
[----:B------:R4:W-:Y:S01]  /*c5e0*/  @!P1 ST.E.64 desc[UR36][R10.64], R112 ;  /* 0x000000700a009985 */ /* 0x0009e2000c101b24 */
[----:B------:R-:W-:Y:S02]  /*c5f0*/  ISETP.GE.AND P3, PT, R156, UR4, PT ;  /* 0x000000049c007c0c */ /* 0x000fe4000bf66270 */
[----:B------:R-:W-:Y:S02]  /*c600*/  ISETP.GE.AND P1, PT, R155, UR4, PT ;  /* 0x000000049b007c0c */ /* 0x000fe4000bf26270 */
[----:B------:R-:W-:-:S02]  /*c610*/  @!P2 LEA.HI.X R15, R32, R9, R33, 0x2, P6 ;  /* 0x00000009200fa211 */ /* 0x000fc400030f1421 */
[----:B------:R-:W-:-:S03]  /*c620*/  @!P5 LEA R20, P6, R30, R8, 0x2 ;  /* 0x000000081e14d211 */ /* 0x000fc600078c10ff */
[----:B------:R4:W-:Y:S01]  /*c630*/  @!P2 ST.E.64 desc[UR36][R14.64], R116 ;  /* 0x000000740e00a985 */ /* 0x0009e2000c101b24 */
[CC--:B---3--:R-:W-:Y:S02]  /*c640*/  @!P4 LEA R24, P2, R157.reuse, R8.reuse, 0x2 ;  /* 0x000000089d18c211 */ /* 0x0c8fe400078410ff */
[-C--:B------:R-:W-:Y:S02]  /*c650*/  @!P5 LEA.HI.X R21, R30, R9.reuse, R31, 0x2, P6 ;  /* 0x000000091e15d211 */ /* 0x080fe400030f141f */
[CC--:B0-----:R-:W-:Y:S02]  /*c660*/  @!P3 LEA R12, P6, R156.reuse, R8.reuse, 0x2 ;  /* 0x000000089c0cb211 */ /* 0x0c1fe400078c10ff */
        /* <DEDUP_REMOVED lines=8> */
.L_x_2125:
[----:B------:R-:W-:Y:S05]  /*c6f0*/  BSYNC B1 ;  /* 0x0000000000017941 */ /* 0x000fea0003800000 */
.L_x_2124:
[----:B----4-:R0:W3:Y:S04]  /*c700*/  SHFL.IDX PT, R11, R3, 0x1, 0x1c1f ;  /* 0x003c1f00030b7f89 */ /* 0x0100e800000e0000 */
[----:B------:R0:W4:Y:S01]  /*c710*/  SHFL.IDX PT, R10, R0, 0x1, 0x1c1f ;  /* 0x003c1f00000a7f89 */ /* 0x00012200000e0000 */
[----:B------:R-:W-:Y:S05]  /*c720*/  @P0 BRA `(.L_x_2123) ;  /* 0x0000000c00640947 */ /* 0x000fea0003800000 */
[----:B------:R-:W-:Y:S02]  /*c730*/  ULDC UR4, c[0x0][0xac8] ;  /* 0x0002b20000047ab9 */ /* 0x000fe40000000800 */
[----:B------:R-:W-:Y:S02]  /*c740*/  ISETP.GE.AND P5, PT, R44, UR4, PT ;  /* 0x000000042c007c0c */ /* 0x000fe4000bfa6270 */
[----:B------:R-:W-:Y:S02]  /*c750*/  ISETP.GE.AND P1, PT, R145, UR4, PT ;  /* 0x0000000491007c0c */ /* 0x000fe4000bf26270 */
[----:B------:R-:W-:Y:S02]  /*c760*/  ISETP.GE.AND P3, PT, R42, UR4, PT ;  /* 0x000000042a007c0c */ /* 0x000fe4000bf66270 */
[----:B------:R-:W-:Y:S02]  /*c770*/  ISETP.GE.AND P2, PT, R40, UR4, PT ;  /* 0x0000000428007c0c */ /* 0x000fe4000bf46270 */
[----:B------:R-:W-:-:S05]  /*c780*/  ISETP.GE.AND P4, PT, R38, UR4, PT ;  /* 0x0000000426007c0c */ /* 0x000fca000bf86270 */
[CC--:B----4-:R-:W-:Y:S02]  /*c790*/  @!P5 LEA R12, P0, R44.reuse, R10.reuse, 0x2 ;  /* 0x0000000a2c0cd211 */ /* 0x0d0fe400078010ff */
[----:B-123--:R-:W-:Y:S02]  /*c7a0*/  @!P1 IMAD.WIDE R8, R145, 0x4, R10 ;  /* 0x0000000491089825 */ /* 0x00efe400078e020a */
        /* <DEDUP_REMOVED lines=12> */
[----:B-1----:R-:W-:Y:S01]  /*c870*/  @!P1 LEA R8, P5, R36, R10, 0x2 ;  /* 0x0000000a24089211 */ /* 0x002fe200078a10ff */
[----:B------:R1:W-:Y:S01]  /*c880*/  @!P2 ST.E.64 desc[UR36][R20.64], R102 ;  /* 0x000000661400a985 */ /* 0x0003e2000c101b24 */
[----:B------:R-:W-:-:S02]  /*c890*/  ISETP.GE.AND P3, PT, R30, UR4, PT ;  /* 0x000000041e007c0c */ /* 0x000fc4000bf66270 */
[----:B------:R-:W-:Y:S01]  /*c8a0*/  ISETP.GE.AND P2, PT, R157, UR4, PT ;  /* 0x000000049d007c0c */ /* 0x000fe2000bf46270 */
[----:B------:R3:W-:Y:S01]  /*c8b0*/  @!P4 ST.E.64 desc[UR36][R24.64], R106 ;  /* 0x0000006a1800c985 */ /* 0x0007e2000c101b24 */
[----:B------:R-:W-:Y:S02]  /*c8c0*/  ISETP.GE.AND P4, PT, R32, UR4, PT ;  /* 0x0000000420007c0c */ /* 0x000fe4000bf86270 */
[-C--:B------:R-:W-:Y:S02]  /*c8d0*/  @!P1 LEA.HI.X R9, R36, R11.reuse, R37, 0x2, P5 ;  /* 0x0000000b24099211 */ /* 0x080fe400028f1425 */
[----:B------:R-:W-:Y:S02]  /*c8e0*/  ISETP.GE.AND P5, PT, R156, UR4, PT ;  /* 0x000000049c007c0c */ /* 0x000fe4000bfa6270 */
[C---:B--2---:R-:W-:Y:S01]  /*c8f0*/  @!P0 LEA R12, P6, R34.reuse, R10, 0x2 ;  /* 0x0000000a220c8211 */ /* 0x044fe200078c10ff */
[----:B------:R2:W-:Y:S03]  /*c900*/  @!P1 ST.E.64 desc[UR36][R8.64], R110 ;  /* 0x0000006e08009985 */ /* 0x0005e6000c101b24 */
[----:B------:R-:W-:-:S02]  /*c910*/  @!P0 LEA.HI.X R13, R34, R11, R35, 0x2, P6 ;  /* 0x0000000b220d8211 */ /* 0x000fc400030f1423 */
[-C--:B-1----:R-:W-:Y:S02]  /*c920*/  @!P3 LEA R20, P6, R30, R10.reuse, 0x2 ;  /* 0x0000000a1e14b211 */ /* 0x082fe400078c10ff */
[CC--:B------:R-:W-:Y:S01]  /*c930*/  @!P4 LEA R14, P1, R32.reuse, R10.reuse, 0x2 ;  /* 0x0000000a200ec211 */ /* 0x0c0fe200078210ff */
[----:B------:R2:W-:Y:S01]  /*c940*/  @!P0 ST.E.64 desc[UR36][R12.64], R114 ;  /* 0x000000720c008985 */ /* 0x0005e2000c101b24 */
[CC--:B---3--:R-:W-:Y:S02]  /*c950*/  @!P2 LEA R24, P0, R157.reuse, R10.reuse, 0x2 ;  /* 0x0000000a9d18a211 */ /* 0x0c8fe400078010ff */
        /* <DEDUP_REMOVED lines=11> */
[----:B--2---:R-:W-:-:S04]  /*ca10*/  LEA R8, P0, R155, R10, 0x2 ;  /* 0x0000000a9b087211 */ /* 0x004fc800078010ff */
[----:B------:R-:W-:-:S05]  /*ca20*/  LEA.HI.X R9, R155, R11, R4, 0x2, P0 ;  /* 0x0000000b9b097211 */ /* 0x000fca00000f1404 */
[----:B------:R1:W-:Y:S01]  /*ca30*/  ST.E.64 desc[UR36][R8.64], R134 ;  /* 0x0000008608007985 */ /* 0x0003e2000c101b24 */
[----:B------:R-:W-:Y:S05]  /*ca40*/  BRA `(.L_x_2123) ;  /* 0x00000008009c7947 */ /* 0x000fea0003800000 */
.L_x_2118:
[----:B0-----:R-:W0:Y:S01]  /*ca50*/  LDC.64 R10, c[0x0][0xc00] ;  /* 0x00030000ff0a7b82 */ /* 0x001e220000000a00 */
[----:B------:R-:W-:Y:S01]  /*ca60*/  ULDC.64 UR4, c[0x0][0xc08] ;  /* 0x0003020000047ab9 */ /* 0x000fe20000000a00 */
[----:B------:R-:W-:Y:S02]  /*ca70*/  MOV R3, RZ ;  /* 0x000000ff00037202 */ /* 0x000fe40000000f00 */
[----:B------:R-:W-:-:S04]  /*ca80*/  ISETP.NE.U32.AND P0, PT, RZ, UR4, PT ;  /* 0x00000004ff007c0c */ /* 0x000fc8000bf05070 */
[----:B------:R-:W-:Y:S01]  /*ca90*/  ISETP.NE.AND.EX P1, PT, RZ, UR5, PT, P0 ;  /* 0x00000005ff007c0c */ /* 0x000fe2000bf25300 */
[----:B-1----:R-:W1:Y:S01]  /*caa0*/  LDC.64 R8, c[0x0][0xc00] ;  /* 0x00030000ff087b82 */ /* 0x002e620000000a00 */
[----:B0-----:R-:W-:-:S04]  /*cab0*/  ISETP.NE.U32.AND P0, PT, R10, RZ, PT ;  /* 0x000000ff0a00720c */ /* 0x001fc80003f05070 */
[----:B------:R-:W-:-:S07]  /*cac0*/  ISETP.NE.AND.EX P0, PT, R11, RZ, PT, P0 ;  /* 0x000000ff0b00720c */ /* 0x000fce0003f05300 */
[----:B------:R-:W0:Y:S01]  /*cad0*/  @P1 LDC.64 R10, c[0x0][0xc08] ;  /* 0x00030200ff0a1b82 */ /* 0x000e220000000a00 */
[----:B------:R-:W-:Y:S01]  /*cae0*/  ULDC UR4, c[0x0][0xa88] ;  /* 0x0002a20000047ab9 */ /* 0x000fe20000000800 */
[----:B-1----:R-:W-:-:S04]  /*caf0*/  IMAD.WIDE R12, R148, 0x4, R8 ;  /* 0x00000004940c7825 */ /* 0x002fc800078e0208 */
[----:B------:R-:W-:Y:S01]  /*cb00*/  IMAD.U32 R0, RZ, RZ, UR4 ;  /* 0x00000004ff007e24 */ /* 0x000fe2000f8e00ff */
[----:B------:R1:W5:Y:S01]  /*cb10*/  @P0 LDG.E R3, desc[UR36][R12.64] ;  /* 0x000000240c030981 */ /* 0x000362000c1e1900 */
[----:B------:R-:W3:Y:S01]  /*cb20*/  S2R R14, SR_TID.X ;  /* 0x00000000000e7919 */ /* 0x000ee20000002100 */
[----:B0-----:R-:W-:-:S05]  /*cb30*/  @P1 IMAD.WIDE R8, R148, 0x4, R10 ;  /* 0x0000000494081825 */ /* 0x001fca00078e020a */
[----:B------:R1:W5:Y:S01]  /*cb40*/  @P1 LDG.E R0, desc[UR36][R8.64] ;  /* 0x0000002408001981 */ /* 0x000362000c1e1900 */
[----:B------:R-:W-:-:S13]  /*cb50*/  ISETP.NE.AND P2, PT, R151, RZ, PT ;  /* 0x000000ff9700720c */ /* 0x000fda0003f45270 */
[----:B------:R-:W0:Y:S01]  /*cb60*/  @!P2 LDC R151, c[0x0][0xad4] ;  /* 0x0002b500ff97ab82 */ /* 0x000e220000000800 */
[----:B---3--:R-:W-:-:S05]  /*cb70*/  VIADD R32, R14, 0xffffff80 ;  /* 0xffffff800e207836 */ /* 0x008fca0000000000 */
[----:B------:R-:W-:Y:S02]  /*cb80*/  ISETP.GT.AND P3, PT, R32, 0xbf, PT ;  /* 0x000000bf2000780c */ /* 0x000fe40003f64270 */
[----:B0-----:R-:W-:Y:S01]  /*cb90*/  ISETP.GT.AND P2, PT, R151, 0x1, PT ;  /* 0x000000019700780c */ /* 0x001fe20003f44270 */
[----:B-1----:R-:W-:-:S12]  /*cba0*/  @P1 BRA `(.L_x_2126) ;  /* 0x0000000000101947 */ /* 0x002fd80003800000 */
[----:B------:R-:W-:Y:S05]  /*cbb0*/  @!P0 BRA `(.L_x_2126) ;  /* 0x00000000000c8947 */ /* 0x000fea0003800000 */
[----:B------:R-:W3:Y:S04]  /*cbc0*/  LDG.E R9, desc[UR36][R12.64] ;  /* 0x000000240c097981 */ /* 0x000ee8000c1e1900 */
[----:B-----5:R-:W3:Y:S02]  /*cbd0*/  LDG.E R0, desc[UR36][R12.64+0x4] ;  /* 0x000004240c007981 */ /* 0x020ee4000c1e1900 */
[----:B---3--:R-:W-:-:S07]  /*cbe0*/  IMAD.IADD R0, R0, 0x1, -R9 ;  /* 0x0000000100007824 */ /* 0x008fce00078e0a09 */
.L_x_2126:
[----:B------:R-:W-:Y:S01]  /*cbf0*/  BSSY B1, `(.L_x_2127) ;  /* 0x0000036000017945 */ /* 0x000fe20003800000 */
[----:B------:R-:W-:Y:S02]  /*cc00*/  SEL R33, R148, RZ, !P0 ;  /* 0x000000ff94217207 */ /* 0x000fe40004000000 */
[----:B------:R-:W-:Y:S02]  /*cc10*/  SEL R153, R153, RZ, !P0 ;  /* 0x000000ff99997207 */ /* 0x000fe40004000000 */
[----:B-----5:R-:W-:Y:S01]  /*cc20*/  SHF.R.S32.HI R28, RZ, 0x1f, R3 ;  /* 0x0000001fff1c7819 */ /* 0x020fe20000011403 */
[----:B------:R-:W-:Y:S06]  /*cc30*/  @P3 BRA `(.L_x_2128) ;  /* 0x0000000000c43947 */ /* 0x000fec0003800000 */
[----:B------:R-:W2:Y:S01]  /*cc40*/  LDC R35, c[0x0][0xbe8] ;  /* 0x0002fa00ff237b82 */ /* 0x000ea20000000800 */
[----:B------:R-:W-:Y:S01]  /*cc50*/  IADD3 R30, R136, -0x80, R14 ;  /* 0xffffff80881e7810 */ /* 0x000fe20007ffe00e */
[----:B--2---:R-:W-:-:S05]  /*cc60*/  IMAD R4, R0, R35, RZ ;  /* 0x0000002300047224 */ /* 0x004fca00078e02ff */
[----:B------:R-:W-:-:S13]  /*cc70*/  ISETP.GE.AND P0, PT, R30, R4, PT ;  /* 0x000000041e00720c */ /* 0x000fda0003f06270 */
[----:B------:R-:W-:Y:S05]  /*cc80*/  @P0 BRA `(.L_x_2128) ;  /* 0x0000000000b00947 */ /* 0x000fea0003800000 */
[----:B------:R-:W2:Y:S01]  /*cc90*/  LDL.LU R34, [R1+0x14] ;  /* 0x0000140001227983 */ /* 0x000ea20000300800 */
[----:B------:R-:W-:Y:S01]  /*cca0*/  ISETP.NE.AND P1, PT, R35, 0x1, PT ;  /* 0x000000012300780c */ /* 0x000fe20003f25270 */
[----:B------:R-:W-:Y:S01]  /*ccb0*/  IMAD.MOV.U32 R26, RZ, RZ, 0x9b8 ;  /* 0x000009b8ff1a7424 */ /* 0x000fe200078e00ff */
[----:B------:R-:W-:Y:S01]  /*ccc0*/  ISETP.GT.AND P0, PT, R151, 0x1, PT ;  /* 0x000000019700780c */ /* 0x000fe20003f04270 */
[----:B------:R-:W0:Y:S01]  /*ccd0*/  LDC.64 R8, c[0x0][0xba8] ;  /* 0x0002ea00ff087b82 */ /* 0x000e220000000a00 */
[----:B------:R-:W-:Y:S02]  /*cce0*/  IMAD.MOV.U32 R27, RZ, RZ, R30 ;  /* 0x000000ffff1b7224 */ /* 0x000fe400078e001e */
[----:B------:R-:W-:-:S05]  /*ccf0*/  SEL R26, R26, 0x978, P0 ;  /* 0x000009781a1a7807 */ /* 0x000fca0000000000 */
[----:B------:R-:W1:Y:S08]  /*cd00*/  LDC.64 R20, c[0x0][R26+0x220] ;  /* 0x000088001a147b82 */ /* 0x000e700000000a00 */
[----:B------:R-:W3:Y:S08]  /*cd10*/  @P1 LDC R25, c[0x0][0xbec] ;  /* 0x0002fb00ff191b82 */ /* 0x000ef00000000800 */
[----:B------:R-:W4:Y:S08]  /*cd20*/  @P1 LDC R31, c[0x0][0xbf0] ;  /* 0x0002fc00ff1f1b82 */ /* 0x000f300000000800 */
[----:B------:R-:W5:Y:S01]  /*cd30*/  LDC.64 R14, c[0x0][R26+0x218] ;  /* 0x000086001a0e7b82 */ /* 0x000f620000000a00 */
[----:B-1----:R-:W-:-:S07]  /*cd40*/  IMAD R21, R21, R33, RZ ;  /* 0x0000002115157224 */ /* 0x002fce00078e02ff */
[----:B------:R-:W1:Y:S01]  /*cd50*/  LDC.64 R12, c[0x0][R26+0x228] ;  /* 0x00008a001a0c7b82 */ /* 0x000e620000000a00 */
[----:B---3--:R-:W-:-:S04]  /*cd60*/  @P1 IMAD.HI.U32 R4, R30, R25, RZ ;  /* 0x000000191e041227 */ /* 0x008fc800078e00ff */
[----:B------:R-:W-:-:S03]  /*cd70*/  IMAD.WIDE.U32 R24, R20, R33, RZ ;  /* 0x0000002114187225 */ /* 0x000fc600078e00ff */
[----:B------:R-:W3:Y:S01]  /*cd80*/  LDC.64 R10, c[0x0][R26+0x210] ;  /* 0x000084001a0a7b82 */ /* 0x000ee20000000a00 */
[----:B----4-:R-:W-:Y:S01]  /*cd90*/  @P1 SHF.R.U32.HI R27, RZ, R31, R4 ;  /* 0x0000001fff1b1219 */ /* 0x010fe20000011604 */
[----:B------:R-:W-:-:S04]  /*cda0*/  IMAD R31, R20, R153, R21 ;  /* 0x00000099141f7224 */ /* 0x000fc800078e0215 */
[----:B------:R-:W-:Y:S02]  /*cdb0*/  IMAD.IADD R4, R25, 0x1, R31 ;  /* 0x0000000119047824 */ /* 0x000fe400078e021f */
[-C--:B-----5:R-:W-:Y:S01]  /*cdc0*/  IMAD R29, R15, R150.reuse, RZ ;  /* 0x000000960f1d7224 */ /* 0x0a0fe200078e02ff */
[----:B0-----:R-:W0:Y:S01]  /*cdd0*/  @!P0 LDC R8, c[0x0][0xb50] ;  /* 0x0002d400ff088b82 */ /* 0x001e220000000800 */
[----:B------:R-:W-:-:S04]  /*cde0*/  IMAD.WIDE.U32 R14, R14, R150, RZ ;  /* 0x000000960e0e7225 */ /* 0x000fc800078e00ff */
[----:B------:R-:W-:Y:S01]  /*cdf0*/  IMAD.IADD R29, R15, 0x1, R29 ;  /* 0x000000010f1d7824 */ /* 0x000fe200078e021d */
[----:B------:R-:W-:Y:S01]  /*ce00*/  IADD3 R14, P1, P3, R24, R14, R3 ;  /* 0x0000000e180e7210 */ /* 0x000fe20007b3e003 */
[----:B------:R-:W-:Y:S01]  /*ce10*/  IMAD.MOV R15, RZ, RZ, -R27 ;  /* 0x000000ffff0f7224 */ /* 0x000fe200078e0a1b */
[----:B------:R-:W4:Y:S02]  /*ce20*/  @!P0 LDC R9, c[0x0][0xb54] ;  /* 0x0002d500ff098b82 */ /* 0x000f240000000800 */
[----:B------:R-:W-:Y:S01]  /*ce30*/  IADD3.X R4, R4, R29, R28, P1, P3 ;  /* 0x0000001d04047210 */ /* 0x000fe20000fe641c */
[----:B------:R-:W-:Y:S01]  /*ce40*/  IMAD R15, R35, R15, R30 ;  /* 0x0000000f230f7224 */ /* 0x000fe200078e021e */
[----:B--2---:R-:W-:-:S05]  /*ce50*/  SEL R21, R34, RZ, P0 ;  /* 0x000000ff22157207 */ /* 0x004fca0000000000 */
[-C--:B-1----:R-:W-:Y:S02]  /*ce60*/  IMAD R25, R13, R21.reuse, RZ ;  /* 0x000000150d197224 */ /* 0x082fe400078e02ff */
[----:B------:R-:W-:Y:S01]  /*ce70*/  IMAD.WIDE.U32 R12, R12, R21, RZ ;  /* 0x000000150c0c7225 */ /* 0x000fe200078e00ff */
[----:B------:R-:W-:-:S03]  /*ce80*/  SHF.R.S32.HI R21, RZ, 0x1f, R15 ;  /* 0x0000001fff157819 */ /* 0x000fc6000001140f */
[----:B------:R-:W-:Y:S01]  /*ce90*/  IMAD.IADD R25, R13, 0x1, R25 ;  /* 0x000000010d197824 */ /* 0x000fe200078e0219 */
[----:B------:R-:W-:Y:S02]  /*cea0*/  IADD3 R12, P0, P1, R27, R14, R12 ;  /* 0x0000000e1b0c7210 */ /* 0x000fe4000791e00c */
[----:B------:R-:W-:-:S04]  /*ceb0*/  SHF.R.S32.HI R27, RZ, 0x1f, R27 ;  /* 0x0000001fff1b7819 */ /* 0x000fc8000001141b */
[----:B------:R-:W-:Y:S01]  /*cec0*/  IADD3.X R13, R27, R4, R25, P0, P1 ;  /* 0x000000041b0d7210 */ /* 0x000fe200007e2419 */
[----:B---3--:R-:W-:-:S04]  /*ced0*/  IMAD R4, R11, R15, RZ ;  /* 0x0000000f0b047224 */ /* 0x008fc800078e02ff */
[C---:B------:R-:W-:Y:S02]  /*cee0*/  IMAD R21, R10.reuse, R21, R4 ;  /* 0x000000150a157224 */ /* 0x040fe400078e0204 */
[----:B------:R-:W-:-:S04]  /*cef0*/  IMAD.WIDE.U32 R10, R10, R15, R12 ;  /* 0x0000000f0a0a7225 */ /* 0x000fc800078e000c */
[----:B------:R-:W-:Y:S01]  /*cf00*/  IMAD.IADD R4, R11, 0x1, R21 ;  /* 0x000000010b047824 */ /* 0x000fe200078e0215 */
[C---:B0-----:R-:W-:Y:S02]  /*cf10*/  LEA R8, P0, R10.reuse, R8, 0x2 ;  /* 0x000000080a087211 */ /* 0x041fe400078010ff */
[----:B------:R-:W-:Y:S02]  /*cf20*/  MOV R11, 0xff800000 ;  /* 0xff800000000b7802 */ /* 0x000fe40000000f00 */
[----:B----4-:R-:W-:-:S05]  /*cf30*/  LEA.HI.X R9, R10, R9, R4, 0x2, P0 ;  /* 0x000000090a097211 */ /* 0x010fca00000f1404 */
[----:B------:R0:W-:Y:S04]  /*cf40*/  STG.E desc[UR36][R8.64], R11 ;  /* 0x0000000b08007986 */ /* 0x0001e8000c101924 */
.L_x_2128:
[----:B------:R-:W-:Y:S05]  /*cf50*/  BSYNC B1 ;  /* 0x0000000000017941 */ /* 0x000fea0003800000 */
.L_x_2127:
[----:B------:R-:W-:Y:S05]  /*cf60*/  @P2 BRA `(.L_x_2123) ;  /* 0x0000000400542947 */ /* 0x000fea0003800000 */
[----:B------:R-:W1:Y:S01]  /*cf70*/  LDC R15, c[0x0][0xbe8] ;  /* 0x0002fa00ff0f7b82 */ /* 0x000e620000000800 */
[--C-:B------:R-:W-:Y:S01]  /*cf80*/  SHF.R.S32.HI R10, RZ, 0x1f, R32.reuse ;  /* 0x0000001fff0a7819 */ /* 0x100fe20000011420 */
[----:B------:R-:W-:Y:S01]  /*cf90*/  ULDC.64 UR4, c[0x0][0xaa0] ;  /* 0x0002a80000047ab9 */ /* 0x000fe20000000a00 */
[----:B------:R-:W-:Y:S01]  /*cfa0*/  SHF.R.S32.HI R14, RZ, 0x1f, R32 ;  /* 0x0000001fff0e7819 */ /* 0x000fe20000011420 */
[----:B--2---:R-:W-:Y:S01]  /*cfb0*/  IMAD R4, R28, UR4, RZ ;  /* 0x000000041c047c24 */ /* 0x004fe2000f8e02ff */
        /* <DEDUP_REMOVED lines=16> */
[----:B------:R-:W-:Y:S02]  /*d0c0*/  IMAD.IADD R12, R136, 0x1, R3 ;  /* 0x00000001880c7824 */ /* 0x000fe400078e0203 */
        /* <DEDUP_REMOVED lines=11> */
[--C-:B------:R-:W-:Y:S01]  /*d180*/  SHF.R.S32.HI R4, RZ, 0x1f, R3.reuse ;  /* 0x0000001fff047819 */ /* 0x100fe20000011403 */
[----:B------:R-:W-:Y:S02]  /*d190*/  IMAD.MOV R11, RZ, RZ, -R3 ;  /* 0x000000ffff0b7224 */ /* 0x000fe400078e0a03 */
[----:B------:R-:W-:-:S04]  /*d1a0*/  IMAD.WIDE.U32 R8, R3, UR4, R8 ;  /* 0x0000000403087c25 */ /* 0x000fc8000f8e0008 */
[----:B------:R-:W-:Y:S02]  /*d1b0*/  IMAD R11, R15, R11, R12 ;  /* 0x0000000b0f0b7224 */ /* 0x000fe400078e020c */
[----:B------:R-:W-:Y:S02]  /*d1c0*/  IMAD R4, R4, UR4, RZ ;  /* 0x0000000404047c24 */ /* 0x000fe4000f8e02ff */
[----:B------:R-:W-:Y:S02]  /*d1d0*/  IMAD R15, R0, R15, RZ ;  /* 0x0000000f000f7224 */ /* 0x000fe400078e02ff */
[----:B------:R-:W-:Y:S01]  /*d1e0*/  IMAD R13, R3, UR5, R4 ;  /* 0x00000005030d7c24 */ /* 0x000fe2000f8e0204 */
[----:B------:R-:W-:Y:S01]  /*d1f0*/  SHF.R.S32.HI R4, RZ, 0x1f, R11 ;  /* 0x0000001fff047819 */ /* 0x000fe2000001140b */
[----:B------:R-:W-:Y:S01]  /*d200*/  ULDC.64 UR4, c[0x0][0xad8] ;  /* 0x0002b60000047ab9 */ /* 0x000fe20000000a00 */
[----:B------:R-:W-:Y:S02]  /*d210*/  IMAD.IADD R0, R14, 0x1, R136 ;  /* 0x000000010e007824 */ /* 0x000fe400078e0288 */
        /* <DEDUP_REMOVED lines=24> */
.L_x_2130:
[----:B------:R-:W-:Y:S05]  /*d3a0*/  BSYNC B1 ;  /* 0x0000000000017941 */ /* 0x000fea0003800000 */
.L_x_2129:
[----:B------:R-:W-:Y:S01]  /*d3b0*/  VIADD R0, R0, 0x60 ;  /* 0x0000006000007836 */ /* 0x000fe20000000000 */
[----:B--2---:R4:W2:Y:S04]  /*d3c0*/  SHFL.IDX PT, R9, R3, 0x1, 0x1c1f ;  /* 0x003c1f0003097f89 */ /* 0x0048a800000e0000 */
[----:B------:R-:W-:Y:S01]  /*d3d0*/  ISETP.GE.AND P0, PT, R0, R15, PT ;  /* 0x0000000f0000720c */ /* 0x000fe20003f06270 */
[----:B-1----:R4:W1:-:S12]  /*d3e0*/  SHFL.IDX PT, R8, R4, 0x1, 0x1c1f ;  /* 0x003c1f0004087f89 */ /* 0x00285800000e0000 */
[----:B----4-:R-:W-:Y:S05]  /*d3f0*/  @P0 BRA `(.L_x_2123) ;  /* 0x0000000000300947 */ /* 0x010fea0003800000 */
[----:B------:R-:W-:Y:S02]  /*d400*/  ULDC UR4, c[0x0][0xac8] ;  /* 0x0002b20000047ab9 */ /* 0x000fe40000000800 */
[----:B------:R-:W-:Y:S02]  /*d410*/  ISETP.GE.AND P3, PT, R152, UR4, PT ;  /* 0x0000000498007c0c */ /* 0x000fe4000bf66270 */
[----:B------:R-:W-:Y:S02]  /*d420*/  ISETP.GE.AND P4, PT, R154, UR4, PT ;  /* 0x000000049a007c0c */ /* 0x000fe4000bf86270 */
[----:B------:R-:W-:-:S09]  /*d430*/  ISETP.GE.AND P2, PT, R149, UR4, PT ;  /* 0x0000000495007c0c */ /* 0x000fd2000bf46270 */
[-C--:B-1-3--:R-:W-:Y:S02]  /*d440*/  @!P3 LEA R12, P0, R152, R8.reuse, 0x1 ;  /* 0x00000008980cb211 */ /* 0x08afe400078008ff */
[----:B------:R-:W-:Y:S02]  /*d450*/  @!P4 LEA R14, P1, R154, R8, 0x1 ;  /* 0x000000089a0ec211 */ /* 0x000fe400078208ff */
[----:B--2---:R-:W-:Y:S01]  /*d460*/  @!P2 IMAD.WIDE R10, R149, 0x2, R8 ;  /* 0x00000002950aa825 */ /* 0x004fe200078e0208 */
[-C--:B------:R-:W-:Y:S02]  /*d470*/  @!P3 LEA.HI.X R13, R152, R9.reuse, R25, 0x1, P0 ;  /* 0x00000009980db211 */ /* 0x080fe400000f0c19 */
[----:B------:R-:W-:Y:S02]  /*d480*/  @!P4 LEA.HI.X R15, R154, R9, R24, 0x1, P1 ;  /* 0x000000099a0fc211 */ /* 0x000fe400008f0c18 */
[----:B------:R4:W-:Y:S04]  /*d490*/  @!P2 ST.E.128 desc[UR36][R10.64], RZ ;  /* 0x000000ff0a00a985 */ /* 0x0009e8000c101d24 */
[----:B------:R4:W-:Y:S04]  /*d4a0*/  @!P3 ST.E.128 desc[UR36][R12.64], RZ ;  /* 0x000000ff0c00b985 */ /* 0x0009e8000c101d24 */
[----:B------:R4:W-:Y:S02]  /*d4b0*/  @!P4 ST.E.128 desc[UR36][R14.64], RZ ;  /* 0x000000ff0e00c985 */ /* 0x0009e4000c101d24 */
.L_x_2123:
[----:B------:R-:W-:Y:S05]  /*d4c0*/  BSYNC B0 ;  /* 0x0000000000007941 */ /* 0x000fea0003800000 */
.L_x_2117:
[----:B------:R-:W-:Y:S02]  /*d4d0*/  ULDC UR4, c[0x0][0xc3c] ;  /* 0x00030f0000047ab9 */ /* 0x000fe40000000800 */
[----:B--2---:R-:W-:-:S13]  /*d4e0*/  ISETP.GE.AND P0, PT, R7, UR4, PT ;  /* 0x0000000407007c0c */ /* 0x004fda000bf06270 */
[----:B------:R-:W-:Y:S05]  /*d4f0*/  @!P0 BRA `(.L_x_2131) ;  /* 0xffffff3800c88947 */ /* 0x000fea000383ffff */
[----:B------:R-:W-:Y:S05]  /*d500*/  EXIT ;  /* 0x000000000000794d */ /* 0x000fea0003800000 */
.L_x_2074:
[----:B------:R-:W-:-:S08]  /*d510*/  NOP ;  /* 0x0000000000007918 */ /* 0x000fd00000000000 */
[----:B------:R-:W0:-:S00]  /*d520*/  USETMAXREG.DEALLOC.CTAPOOL 0x20 ;  /* 0x00000020000079c8 */ /* 0x000e0000080e0500 */
[----:B0-----:R-:W2:Y:S01]  /*d530*/  LDL.LU R2, [R1] ;  /* 0x0000000001027983 */ /* 0x001ea20000300800 */
[----:B------:R-:W-:Y:S02]  /*d540*/  LOP3.LUT R0, R0, 0x3, RZ, 0xc0, !PT ;  /* 0x0000000300007812 */ /* 0x000fe400078ec0ff */
[----:B------:R-:W-:-:S04]  /*d550*/  MOV R17, RZ ;  /* 0x000000ff00117202 */ /* 0x000fc80000000f00 */
[----:B------:R-:W0:Y:S02]  /*d560*/  SHFL.IDX PT, R0, R0, RZ, 0x1f ;  /* 0x00001fff00007589 */ /* 0x000e2400000e0000 */
[----:B0-----:R-:W-:Y:S02]  /*d570*/  ISETP.NE.AND P0, PT, R0, RZ, PT ;  /* 0x000000ff0000720c */ /* 0x001fe40003f05270 */
[----:B--2---:R-:W-:-:S11]  /*d580*/  LOP3.LUT R2, R2, 0xffffff7f, RZ, 0xc0, !PT ;  /* 0xffffff7f02027812 */ /* 0x004fd600078ec0ff */
[----:B------:R-:W-:-:S05]  /*d590*/  @P0 LOP3.LUT R2, R2, 0x80, RZ, 0xfc, !PT ;  /* 0x0000008002020812 */ /* 0x000fca00078efcff */
[----:B------:R0:W-:Y:S01]  /*d5a0*/  STL [R1], R2 ;  /* 0x0000000201007387 */ /* 0x0001e20000100800 */
[----:B------:R-:W-:Y:S05]  /*d5b0*/  @!P0 BRA `(.L_x_2132) ;  /* 0x00000000001c8947 */ /* 0x000fea0003800000 */
[----:B------:R-:W1:Y:S08]  /*d5c0*/  S2UR UR5, SR_CgaCtaId ;  /* 0x00000000000579c3 */ /* 0x000e700000008800 */
[----:B------:R-:W-:Y:S06]  /*d5d0*/  BAR.SYNC.DEFER_BLOCKING 0x5, 0x200 ;  /* 0x0148000000007b1d */ /* 0x000fec0000010000 */
[----:B------:R-:W-:-:S02]  /*d5e0*/  UMOV UR4, 0x400 ;  /* 0x0000040000047882 */ /* 0x000fc40000000000 */
[----:B-1----:R-:W-:-:S09]  /*d5f0*/  ULEA UR4, UR5, UR4, 0x18 ;  /* 0x0000000405047291 */ /* 0x002fd2000f8ec03f */
[----:B------:R-:W1:Y:S01]  /*d600*/  LDS.128 R16, [UR4+0x2d8d0] ;  /* 0x02d8d004ff107984 */ /* 0x000e620008000c00 */
[----:B------:R-:W-:Y:S06]  /*d610*/  BAR.ARV 0x4, 0x200 ;  /* 0x0108000000007b1d */ /* 0x000fec0000002000 */
[----:B------:R-:W-:Y:S05]  /*d620*/  BRA `(.L_x_2133) ;  /* 0x0000000c00987947 */ /* 0x000fea0003800000 */
.L_x_2132:
[----:B------:R-:W1:Y:S01]  /*d630*/  S2R R0, SR_TID.X ;  /* 0x0000000000007919 */ /* 0x000e620000002100 */
[----:B------:R-:W-:Y:S01]  /*d640*/  ULDC UR4, c[0x0][0xc3c] ;  /* 0x00030f0000047ab9 */ /* 0x000fe20000000800 */
[----:B------:R-:W-:Y:S01]  /*d650*/  IMAD.MOV.U32 R6, RZ, RZ, RZ ;  /* 0x000000ffff067224 */ /* 0x000fe200078e00ff */
[----:B------:R-:W2:Y:S01]  /*d660*/  S2UR UR6, SR_CTAID.X ;  /* 0x00000000000679c3 */ /* 0x000ea20000002500 */
[----:B------:R-:W-:Y:S01]  /*d670*/  ULDC UR5, c[0x0][0xc38] ;  /* 0x00030e0000057ab9 */ /* 0x000fe20000000800 */
[----:B-1----:R-:W-:-:S04]  /*d680*/  LOP3.LUT R0, R0, 0x1f, RZ, 0xc0, !PT ;  /* 0x0000001f00007812 */ /* 0x002fc800078ec0ff */
[----:B------:R-:W-:-:S04]  /*d690*/  ISETP.NE.AND P0, PT, R0, 0x1f, PT ;  /* 0x0000001f0000780c */ /* 0x000fc80003f05270 */
[----:B------:R-:W-:-:S13]  /*d6a0*/  ISETP.GE.OR P1, PT, R0, UR4, !P0 ;  /* 0x0000000400007c0c */ /* 0x000fda000c726670 */
[----:B------:R-:W1:Y:S08]  /*d6b0*/  @!P1 LDC.64 R4, c[0x0][0xc80] ;  /* 0x00032000ff049b82 */ /* 0x000e700000000a00 */
[----:B0-----:R-:W0:Y:S01]  /*d6c0*/  @!P1 LDC.64 R2, c[0x0][0xc78] ;  /* 0x00031e00ff029b82 */ /* 0x001e220000000a00 */
[----:B-1----:R-:W-:-:S05]  /*d6d0*/  @!P1 IMAD.WIDE.U32 R4, R0, 0x4, R4 ;  /* 0x0000000400049825 */ /* 0x002fca00078e0004 */
[----:B------:R-:W3:Y:S01]  /*d6e0*/  @!P1 LDG.E R17, desc[UR36][R4.64] ;  /* 0x0000002404119981 */ /* 0x000ee2000c1e1900 */
[----:B0-----:R-:W-:-:S05]  /*d6f0*/  @!P1 IMAD.WIDE.U32 R2, R0, 0x4, R2 ;  /* 0x0000000400029825 */ /* 0x001fca00078e0002 */
        /* <DEDUP_REMOVED lines=25> */
[----:B--2---:R-:W-:Y:S01]  /*d890*/  ISETP.GT.AND P6, PT, R7, UR6, PT ;  /* 0x0000000607007c0c */ /* 0x004fe2000bfc4270 */
[----:B------:R-:W-:-:S12]  /*d8a0*/  IMAD.MOV.U32 R4, RZ, RZ, R7 ;  /* 0x000000ffff047224 */ /* 0x000fd800078e0007 */
[----:B------:R-:W-:Y:S05]  /*d8b0*/  @P6 BRA `(.L_x_2134) ;  /* 0x0000000000986947 */ /* 0x000fea0003800000 */
[----:B------:R-:W-:Y:S01]  /*d8c0*/  IMAD.MOV.U32 R7, RZ, RZ, R4 ;  /* 0x000000ffff077224 */ /* 0x000fe200078e0004 */
[----:B------:R-:W-:Y:S01]  /*d8d0*/  UMOV UR4, URZ ;  /* 0x0000003f00047c82 */ /* 0x000fe20008000000 */
[----:B------:R-:W-:-:S05]  /*d8e0*/  ULDC UR5, c[0x0][0xc38] ;  /* 0x00030e0000057ab9 */ /* 0x000fca0000000800 */
.L_x_2136:
[----:B------:R-:W0:Y:S01]  /*d8f0*/  LDC R2, c[0x0][0xc3c] ;  /* 0x00030f00ff027b82 */ /* 0x000e220000000800 */
[----:B------:R-:W-:-:S06]  /*d900*/  UIADD3 UR4, UR4, 0x1f, URZ ;  /* 0x0000001f04047890 */ /* 0x000fcc000fffe03f */
[----:B0-----:R-:W-:-:S13]  /*d910*/  ISETP.LE.AND P6, PT, R2, UR4, PT ;  /* 0x0000000402007c0c */ /* 0x001fda000bfc3270 */
[----:B------:R-:W-:Y:S05]  /*d920*/  @P6 BRA `(.L_x_2135) ;  /* 0x0000000800ac6947 */ /* 0x000fea0003800000 */
[----:B------:R-:W-:Y:S01]  /*d930*/  VIADD R9, R0, UR4 ;  /* 0x0000000400097c36 */ /* 0x000fe20008000000 */
[----:B------:R-:W-:Y:S01]  /*d940*/  MOV R6, RZ ;  /* 0x000000ff00067202 */ /* 0x000fe20000000f00 */
[----:B------:R-:W-:-:S03]  /*d950*/  IMAD.MOV.U32 R17, RZ, RZ, RZ ;  /* 0x000000ffff117224 */ /* 0x000fc600078e00ff */
        /* <DEDUP_REMOVED lines=28> */
.L_x_2134:
        /* <DEDUP_REMOVED lines=13> */
.L_x_2137:
        /* <DEDUP_REMOVED lines=8> */
[----:B0-----:R-:W-:-:S02]  /*dc70*/  IADD3 R2, R8, 0xffffffe, RZ ;  /* 0x0ffffffe08027810 */ /* 0x001fc40007ffe0ff */
[----:B------:R-:W-:-:S04]  /*dc80*/  IABS R8, R4 ;  /* 0x0000000400087213 */ /* 0x000fc80000000000 */
        /* <DEDUP_REMOVED lines=28> */
[----:B------:R-:W-:Y:S01]  /*de50*/  IMAD R7, R2, R5, RZ ;  /* 0x0000000502077224 */ /* 0x000fe200078e02ff */
[----:B------:R-:W-:-:S05]  /*de60*/  MOV R2, RZ ;  /* 0x000000ff00027202 */ /* 0x000fca0000000f00 */
        /* <DEDUP_REMOVED lines=19> */
[----:B------:R-:W-:-:S03]  /*dfa0*/  IMAD R2, R17, R5, R4 ;  /* 0x0000000511027224 */ /* 0x000fc600078e0204 */
[----:B------:R-:W-:Y:S01]  /*dfb0*/  LEA R18, R18, R3, 0x10 ;  /* 0x0000000312127211 */ /* 0x000fe200078e80ff */
[----:B------:R-:W-:Y:S06]  /*dfc0*/  BRA `(.L_x_2139) ;  /* 0x0000000000f87947 */ /* 0x000fec0003800000 */
.L_x_2138:
        /* <DEDUP_REMOVED lines=41> */
[----:B0-----:R-:W-:-:S06]  /*e260*/  IADD3 R3, R9, 0xffffffe, RZ ;  /* 0x0ffffffe09037810 */ /* 0x001fcc0007ffe0ff */
        /* <DEDUP_REMOVED lines=20> */
.L_x_2139:
[----:B------:R-:W-:-:S04]  /*e3b0*/  LOP3.LUT R2, RZ, R2, RZ, 0x33, !PT ;  /* 0x00000002ff027212 */ /* 0x000fc800078e33ff */
[----:B------:R-:W-:Y:S01]  /*e3c0*/  IADD3 R17, R17, R2, RZ ;  /* 0x0000000211117210 */ /* 0x000fe20007ffe0ff */
[----:B------:R-:W-:Y:S06]  /*e3d0*/  BRA `(.L_x_2140) ;  /* 0x0000000000147947 */ /* 0x000fec0003800000 */
.L_x_2135:
[----:B------:R-:W-:Y:S01]  /*e3e0*/  ULDC UR4, c[0x0][0xc3c] ;  /* 0x00030f0000047ab9 */ /* 0x000fe20000000800 */
[----:B------:R-:W-:Y:S02]  /*e3f0*/  IMAD.MOV.U32 R17, RZ, RZ, RZ ;  /* 0x000000ffff117224 */ /* 0x000fe400078e00ff */
[----:B------:R-:W-:Y:S02]  /*e400*/  IMAD.U32 R16, RZ, RZ, UR6 ;  /* 0x00000006ff107e24 */ /* 0x000fe4000f8e00ff */
[----:B------:R-:W-:Y:S02]  /*e410*/  IMAD.MOV.U32 R18, RZ, RZ, RZ ;  /* 0x000000ffff127224 */ /* 0x000fe400078e00ff */
[----:B------:R-:W-:-:S07]  /*e420*/  IMAD.U32 R19, RZ, RZ, UR4 ;  /* 0x00000004ff137e24 */ /* 0x000fce000f8e00ff */
.L_x_2140:
[----:B------:R-:W-:-:S13]  /*e430*/  ISETP.NE.AND P0, PT, R0, RZ, PT ;  /* 0x000000ff0000720c */ /* 0x000fda0003f05270 */
[----:B------:R-:W0:Y:S01]  /*e440*/  @!P0 S2R R3, SR_CgaCtaId ;  /* 0x0000000000038919 */ /* 0x000e220000008800 */
[----:B------:R-:W-:-:S04]  /*e450*/  @!P0 MOV R0, 0x400 ;  /* 0x0000040000008802 */ /* 0x000fc80000000f00 */
[----:B0-----:R-:W-:-:S05]  /*e460*/  @!P0 LEA R0, R3, R0, 0x18 ;  /* 0x0000000003008211 */ /* 0x001fca00078ec0ff */
[----:B------:R2:W-:Y:S01]  /*e470*/  @!P0 STS.128 [R0+0x2d8d0], R16 ;  /* 0x02d8d01000008388 */ /* 0x0005e20000000c00 */
[----:B------:R-:W-:Y:S06]  /*e480*/  BAR.ARV 0x5, 0x200 ;  /* 0x0148000000007b1d */ /* 0x000fec0000002000 */
.L_x_2133:
[----:B------:R3:W-:Y:S01]  /*e490*/  STL [R1+0x34], RZ ;  /* 0x000034ff01007387 */ /* 0x0007e20000100800 */
[----:B------:R-:W-:Y:S01]  /*e4a0*/  ULDC UR4, c[0x0][0xc3c] ;  /* 0x00030f0000047ab9 */ /* 0x000fe20000000800 */
[----:B------:R-:W-:Y:S01]  /*e4b0*/  IMAD.MOV.U32 R28, RZ, RZ, 0x1 ;  /* 0x00000001ff1c7424 */ /* 0x000fe200078e00ff */
[----:B-1----:R-:W-:Y:S01]  /*e4c0*/  ISETP.GE.AND P0, PT, R19, UR4, PT ;  /* 0x0000000413007c0c */ /* 0x002fe2000bf06270 */
[----:B------:R-:W-:-:S12]  /*e4d0*/  IMAD.MOV.U32 R24, RZ, RZ, RZ ;  /* 0x000000ffff187224 */ /* 0x000fd800078e00ff */
[----:B---3--:R-:W-:Y:S05]  /*e4e0*/  @P0 BRA `(.L_x_2141) ;  /* 0x0000004c00f40947 */ /* 0x008fea0003800000 */
[----:B------:R-:W3:Y:S01]  /*e4f0*/  LDL R6, [R1+0x1c] ;  /* 0x00001c0001067983 */ /* 0x000ee20000100800 */
[----:B------:R-:W2:Y:S01]  /*e500*/  S2R R3, SR_TID.X ;  /* 0x0000000000037919 */ /* 0x000ea20000002100 */
[----:B------:R-:W1:Y:S01]  /*e510*/  S2UR UR5, SR_CgaCtaId ;  /* 0x00000000000579c3 */ /* 0x000e620000008800 */
[----:B------:R-:W-:Y:S01]  /*e520*/  UMOV UR4, 0x400 ;  /* 0x0000040000047882 */ /* 0x000fe20000000000 */
[C---:B--2---:R-:W-:Y:S01]  /*e530*/  IMAD.SHL.U32 R0, R3.reuse, 0x8, RZ ;  /* 0x0000000803007824 */ /* 0x044fe200078e00ff */
[C---:B------:R-:W-:Y:S01]  /*e540*/  LOP3.LUT R5, R3.reuse, 0x7f, RZ, 0xc0, !PT ;  /* 0x0000007f03057812 */ /* 0x040fe200078ec0ff */
[----:B------:R-:W-:-:S03]  /*e550*/  IMAD.SHL.U32 R4, R3, 0x20, RZ ;  /* 0x0000002003047824 */ /* 0x000fc600078e00ff */
[----:B0-----:R-:W-:Y:S01]  /*e560*/  LOP3.LUT R2, R0, 0xd8, RZ, 0xc0, !PT ;  /* 0x000000d800027812 */ /* 0x001fe200078ec0ff */
[----:B-1----:R-:W-:-:S03]  /*e570*/  ULEA UR4, UR5, UR4, 0x18 ;  /* 0x0000000405047291 */ /* 0x002fc6000f8ec03f */
[----:B------:R-:W-:Y:S02]  /*e580*/  LOP3.LUT R3, R2, 0x18, R3, 0x78, !PT ;  /* 0x0000001802037812 */ /* 0x000fe400078e7803 */
[----:B------:R-:W-:Y:S02]  /*e590*/  SHF.R.U32.HI R5, RZ, 0x2, R5 ;  /* 0x00000002ff057819 */ /* 0x000fe40000011605 */
[----:B------:R-:W-:Y:S01]  /*e5a0*/  MOV R22, UR4 ;  /* 0x0000000400167c02 */ /* 0x000fe20008000f00 */
[----:B------:R-:W-:Y:S01]  /*e5b0*/  BSSY B8, `(.L_x_2141) ;  /* 0x00004f0000087945 */ /* 0x000fe20003800000 */
[----:B------:R-:W-:Y:S02]  /*e5c0*/  IMAD.MOV.U32 R28, RZ, RZ, 0x1 ;  /* 0x00000001ff1c7424 */ /* 0x000fe400078e00ff */
[----:B------:R-:W-:Y:S01]  /*e5d0*/  IMAD.MOV.U32 R24, RZ, RZ, RZ ;  /* 0x000000ffff187224 */ /* 0x000fe200078e00ff */
[----:B------:R-:W-:Y:S01]  /*e5e0*/  ULDC UR38, c[0x0][0xc] ;  /* 0x0000030000267ab9 */ /* 0x000fe20000000800 */
[----:B---3--:R-:W-:-:S02]  /*e5f0*/  LOP3.LUT R2, R6, 0x2, RZ, 0xfc, !PT ;  /* 0x0000000206027812 */ /* 0x008fc400078efcff */
        /* <DEDUP_REMOVED lines=10> */
.L_x_2204:
[----:B------:R-:W1:Y:S01]  /*e6a0*/  LDC.64 R2, c[0x0][0xc88] ;  /* 0x00032200ff027b82 */ /* 0x000e620000000a00 */
[----:B--2---:R-:W2:Y:S01]  /*e6b0*/  LDL.LU R6, [R1] ;  /* 0x0000000001067983 */ /* 0x004ea20000300800 */
[----:B-1----:R-:W-:-:S05]  /*e6c0*/  IMAD.WIDE R2, R19, 0x4, R2 ;  /* 0x0000000413027825 */ /* 0x002fca00078e0202 */
[----:B0-----:R-:W0:Y:S01]  /*e6d0*/  LDG.E R27, desc[UR36][R2.64] ;  /* 0x00000024021b7981 */ /* 0x001e22000c1e1900 */
[----:B------:R-:W-:Y:S05]  /*e6e0*/  YIELD ;  /* 0x0000000000007946 */ /* 0x000fea0003800000 */
[----:B------:R-:W-:Y:S01]  /*e6f0*/  ULDC.64 UR4, c[0x0][0xa28] ;  /* 0x00028a0000047ab9 */ /* 0x000fe20000000a00 */
[----:B------:R-:W-:Y:S01]  /*e700*/  IMAD.MOV.U32 R7, RZ, RZ, RZ ;  /* 0x000000ffff077224 */ /* 0x000fe200078e00ff */
[----:B------:R-:W-:Y:S01]  /*e710*/  ISETP.NE.U32.AND P0, PT, RZ, UR4, PT ;  /* 0x00000004ff007c0c */ /* 0x000fe2000bf05070 */
[----:B------:R-:W-:-:S03]  /*e720*/  ULDC.64 UR6, c[0x0][0xa18] ;  /* 0x0002860000067ab9 */ /* 0x000fc60000000a00 */
[----:B------:R-:W-:Y:S01]  /*e730*/  ISETP.NE.AND.EX P0, PT, RZ, UR5, PT, P0 ;  /* 0x00000005ff007c0c */ /* 0x000fe2000bf05300 */
[----:B------:R-:W-:Y:S01]  /*e740*/  IMAD.MOV.U32 R29, RZ, RZ, RZ ;  /* 0x000000ffff1d7224 */ /* 0x000fe200078e00ff */
[----:B0-----:R-:W-:-:S11]  /*e750*/  SHF.R.S32.HI R0, RZ, 0x1f, R27 ;  /* 0x0000001fff007819 */ /* 0x001fd6000001141b */
[C---:B------:R-:W-:Y:S01]  /*e760*/  @P0 LEA R2, P1, R27.reuse, UR4, 0x2 ;  /* 0x000000041b020c11 */ /* 0x040fe2000f8210ff */
[C---:B------:R-:W-:Y:S01]  /*e770*/  IMAD.SHL.U32 R23, R27.reuse, 0x4, RZ ;  /* 0x000000041b177824 */ /* 0x040fe200078e00ff */
[C-C-:B------:R-:W-:Y:S01]  /*e780*/  SHF.L.U64.HI R25, R27.reuse, 0x2, R0.reuse ;  /* 0x000000021b197819 */ /* 0x140fe20000010200 */
[----:B------:R0:W-:Y:S01]  /*e790*/  STL [R1+0x24], R0 ;  /* 0x0000240001007387 */ /* 0x0001e20000100800 */
[----:B------:R-:W-:Y:S01]  /*e7a0*/  @P0 LEA.HI.X R3, R27, UR5, R0, 0x2, P1 ;  /* 0x000000051b030c11 */ /* 0x000fe200088f1400 */
[----:B------:R-:W-:-:S04]  /*e7b0*/  ULDC.64 UR4, c[0x0][0xa00] ;  /* 0x0002800000047ab9 */ /* 0x000fc80000000a00 */
[----:B------:R1:W3:Y:S01]  /*e7c0*/  @P0 LDG.E R7, desc[UR36][R2.64] ;  /* 0x0000002402070981 */ /* 0x0002e2000c1e1900 */
[----:B------:R-:W-:Y:S02]  /*e7d0*/  ISETP.NE.U32.AND P0, PT, RZ, UR4, PT ;  /* 0x00000004ff007c0c */ /* 0x000fe4000bf05070 */
[----:B--2---:R-:W-:Y:S02]  /*e7e0*/  LOP3.LUT R6, R6, 0xffffffbf, RZ, 0xc0, !PT ;  /* 0xffffffbf06067812 */ /* 0x004fe400078ec0ff */
[----:B------:R-:W-:Y:S02]  /*e7f0*/  ISETP.NE.AND.EX P2, PT, RZ, UR5, PT, P0 ;  /* 0x00000005ff007c0c */ /* 0x000fe4000bf45300 */
[----:B------:R-:W-:Y:S02]  /*e800*/  ISETP.NE.U32.AND P0, PT, RZ, UR6, PT ;  /* 0x00000006ff007c0c */ /* 0x000fe4000bf05070 */
[----:B-1----:R-:W-:Y:S02]  /*e810*/  IADD3 R2, P1, R23, UR4, RZ ;  /* 0x0000000417027c10 */ /* 0x002fe4000ff3e0ff */
[----:B------:R-:W-:-:S02]  /*e820*/  ISETP.NE.AND.EX P0, PT, RZ, UR7, PT, P0 ;  /* 0x00000007ff007c0c */ /* 0x000fc4000bf05300 */
[----:B------:R-:W-:Y:S01]  /*e830*/  IADD3.X R3, R25, UR5, RZ, P1, !PT ;  /* 0x0000000519037c10 */ /* 0x000fe20008ffe4ff */
[----:B------:R-:W-:-:S04]  /*e840*/  ULDC.64 UR4, c[0x0][0x418] ;  /* 0x0001060000047ab9 */ /* 0x000fc80000000a00 */
[----:B------:R-:W-:Y:S01]  /*e850*/  @P2 LOP3.LUT R6, R6, 0x40, RZ, 0xfc, !PT ;  /* 0x0000004006062812 */ /* 0x000fe200078efcff */
[----:B------:R1:W5:Y:S05]  /*e860*/  @P2 LDG.E R29, desc[UR36][R2.64] ;  /* 0x00000024021d2981 */ /* 0x00036a000c1e1900 */
[----:B------:R-:W-:Y:S01]  /*e870*/  @P0 IADD3 R4, P1, R23, UR6, RZ ;  /* 0x0000000617040c10 */ /* 0x000fe2000ff3e0ff */
[----:B------:R1:W-:Y:S03]  /*e880*/  STL [R1], R6 ;  /* 0x0000000601007387 */ /* 0x0003e60000100800 */
[----:B------:R-:W-:-:S05]  /*e890*/  @P0 IADD3.X R5, R25, UR7, RZ, P1, !PT ;  /* 0x0000000719050c10 */ /* 0x000fca0008ffe4ff */
[----:B------:R-:W2:Y:S01]  /*e8a0*/  @P0 LDG.E R4, desc[UR36][R4.64] ;  /* 0x0000002404040981 */ /* 0x000ea2000c1e1900 */
[----:B------:R-:W-:-:S03]  /*e8b0*/  UISETP.NE.U32.AND UP0, UPT, UR4, URZ, UPT ;  /* 0x0000003f0400728c */ /* 0x000fc6000bf05070 */
[----:B------:R-:W-:Y:S01]  /*e8c0*/  ULDC UR4, c[0x0][0x424] ;  /* 0x0001090000047ab9 */ /* 0x000fe20000000800 */
[----:B------:R-:W-:-:S03]  /*e8d0*/  UISETP.NE.AND.EX UP0, UPT, UR5, URZ, UPT, UP0 ;  /* 0x0000003f0500728c */ /* 0x000fc6000bf05300 */
[----:B------:R-:W-:Y:S01]  /*e8e0*/  ULDC UR5, c[0x0][0x2f0] ;  /* 0x0000bc0000057ab9 */ /* 0x000fe20000000800 */
[----:B------:R-:W-:-:S04]  /*e8f0*/  USEL UR4, UR4, 0x1, UP0 ;  /* 0x0000000104047887 */ /* 0x000fc80008000000 */
[----:B------:R-:W-:-:S06]  /*e900*/  UIMAD UR4, UR4, UR5, URZ ;  /* 0x00000005040472a4 */ /* 0x000fcc000f8e023f */
[----:B0-----:R-:W-:Y:S01]  /*e910*/  IMAD.U32 R0, RZ, RZ, UR4 ;  /* 0x00000004ff007e24 */ /* 0x001fe2000f8e00ff */
[----:B---3--:R1:W-:Y:S04]  /*e920*/  STL [R1+0x10], R7 ;  /* 0x0000100701007387 */ /* 0x0083e80000100800 */
[----:B--2---:R1:W-:Y:S01]  /*e930*/  @P0 STL [R1+0x20], R4 ;  /* 0x0000200401000387 */ /* 0x0043e20000100800 */
        /* <DEDUP_REMOVED lines=9> */
.L_x_2142:
        /* <DEDUP_REMOVED lines=10> */
.L_x_2143:
        /* <DEDUP_REMOVED lines=9> */
.L_x_2144:
[----:B0-2---:R-:W-:Y:S01]  /*eb00*/  IMAD.MOV.U32 R2, RZ, RZ, R6 ;  /* 0x000000ffff027224 */ /* 0x005fe200078e0006 */
[----:B------:R-:W0:Y:S01]  /*eb10*/  LDC R3, c[0x0][0x448] ;  /* 0x00011200ff037b82 */ /* 0x000e220000000800 */
[----:B------:R-:W2:Y:S01]  /*eb20*/  LDL R6, [R1+0x20] ;  /* 0x0000200001067983 */ /* 0x000ea20000100800 */
[----:B-----5:R-:W-:Y:S01]  /*eb30*/  IMAD.IADD R5, R0, 0x1, -R7 ;  /* 0x0000000100057824 */ /* 0x020fe200078e0a07 */
[----:B------:R-:W-:Y:S01]  /*eb40*/  BSSY B0, `(.L_x_2145) ;  /* 0x0000039000007945 */ /* 0x000fe20003800000 */
[----:B------:R-:W-:Y:S02]  /*eb50*/  LOP3.LUT R2, R2, 0xffffffdf, RZ, 0xc0, !PT ;  /* 0xffffffdf02027812 */ /* 0x000fe400078ec0ff */
[----:B0-----:R-:W-:-:S13]  /*eb60*/  ISETP.NE.AND P0, PT, R3, 0x1, PT ;  /* 0x000000010300780c */ /* 0x001fda0003f05270 */
[----:B------:R-:W0:Y:S01]  /*eb70*/  @P0 LDC R4, c[0x0][0x44c] ;  /* 0x00011300ff040b82 */ /* 0x000e220000000800 */
[----:B------:R-:W-:-:S05]  /*eb80*/  @P0 LOP3.LUT R2, R2, 0x20, RZ, 0xfc, !PT ;  /* 0x0000002002020812 */ /* 0x000fca00078efcff */
[----:B------:R1:W-:Y:S02]  /*eb90*/  STL [R1], R2 ;  /* 0x0000000201007387 */ /* 0x0003e40000100800 */
[----:B------:R-:W3:Y:S02]  /*eba0*/  @P0 LDC R3, c[0x0][0x450] ;  /* 0x00011400ff030b82 */ /* 0x000ee40000000800 */
[----:B------:R4:W-:Y:S01]  /*ebb0*/  STL [R1+0x8], R5 ;  /* 0x0000080501007387 */ /* 0x0009e20000100800 */
[----:B-1----:R-:W-:-:S05]  /*ebc0*/  IMAD R2, R17, 0xc0, RZ ;  /* 0x000000c011027824 */ /* 0x002fca00078e02ff */
[----:B------:R-:W-:-:S05]  /*ebd0*/  IADD3 R2, R2, 0xbf, RZ ;  /* 0x000000bf02027810 */ /* 0x000fca0007ffe0ff */
[----:B0-----:R-:W-:-:S05]  /*ebe0*/  @P0 IMAD.HI.U32 R4, R2, R4, RZ ;  /* 0x0000000402040227 */ /* 0x001fca00078e00ff */
[----:B---3--:R-:W-:Y:S02]  /*ebf0*/  @P0 SHF.R.U32.HI R2, RZ, R3, R4 ;  /* 0x00000003ff020219 */ /* 0x008fe40000011604 */
[----:B------:R-:W-:-:S04]  /*ec00*/  LOP3.LUT R4, R18, 0xff000000, RZ, 0xc0, !PT ;  /* 0xff00000012047812 */ /* 0x000fc800078ec0ff */
[----:B------:R-:W-:Y:S02]  /*ec10*/  SHF.R.U32.HI R4, RZ, 0x8, R4 ;  /* 0x00000008ff047819 */ /* 0x000fe40000011604 */
[----:B--2---:R-:W-:-:S05]  /*ec20*/  IADD3 R0, R5, 0x80, -R6 ;  /* 0x0000008005007810 */ /* 0x004fca0007ffe806 */
[----:B------:R-:W-:-:S05]  /*ec30*/  IMAD.IADD R0, R0, 0x1, R2 ;  /* 0x0000000100007824 */ /* 0x000fca00078e0202 */
[----:B------:R-:W-:-:S04]  /*ec40*/  SHF.R.S32.HI R2, RZ, 0x1f, R0 ;  /* 0x0000001fff027819 */ /* 0x000fc80000011400 */
[----:B------:R-:W-:Y:S01]  /*ec50*/  LEA.HI R0, R2, R0, RZ, 0x7 ;  /* 0x0000000002007211 */ /* 0x000fe200078f38ff */
[----:B------:R-:W-:-:S03]  /*ec60*/  VIADD R2, R5, 0x7f ;  /* 0x0000007f05027836 */ /* 0x000fc60000000000 */
[----:B------:R-:W-:Y:S02]  /*ec70*/  SHF.R.S32.HI R0, RZ, 0x7, R0 ;  /* 0x00000007ff007819 */ /* 0x000fe40000011400 */
[----:B------:R-:W-:-:S04]  /*ec80*/  SHF.R.S32.HI R3, RZ, 0x1f, R2 ;  /* 0x0000001fff037819 */ /* 0x000fc80000011402 */
[----:B------:R-:W-:-:S04]  /*ec90*/  LEA.HI R2, R3, R2, RZ, 0x7 ;  /* 0x0000000203027211 */ /* 0x000fc800078f38ff */
[----:B------:R-:W-:-:S04]  /*eca0*/  SHF.R.S32.HI R2, RZ, 0x7, R2 ;  /* 0x00000007ff027819 */ /* 0x000fc80000011402 */
[----:B------:R-:W-:Y:S02]  /*ecb0*/  VIMNMX R0, R2, R0, PT ;  /* 0x0000000002007248 */ /* 0x000fe40003fe0100 */
[----:B------:R-:W-:Y:S02]  /*ecc0*/  LOP3.LUT R2, R18, 0xff0000, RZ, 0xc0, !PT ;  /* 0x00ff000012027812 */ /* 0x000fe400078ec0ff */
[----:B------:R-:W-:Y:S02]  /*ecd0*/  ISETP.GE.AND P0, PT, R0, 0x1, PT ;  /* 0x000000010000780c */ /* 0x000fe40003f06270 */
[----:B------:R-:W-:Y:S01]  /*ece0*/  LEA.HI R4, R2, R4, RZ, 0x10 ;  /* 0x0000000402047211 */ /* 0x000fe200078f80ff */
[----:B------:R-:W-:-:S10]  /*ecf0*/  IMAD.MOV.U32 R2, RZ, RZ, RZ ;  /* 0x000000ffff027224 */ /* 0x000fd400078e00ff */
[----:B----4-:R-:W-:Y:S05]  /*ed00*/  @!P0 BRA `(.L_x_2146) ;  /* 0x0000000000708947 */ /* 0x010fea0003800000 */
        /* <DEDUP_REMOVED lines=26> */
[----:B------:R-:W-:Y:S01]  /*eeb0*/  @!P2 IMAD.MOV R2, RZ, RZ, -R2 ;  /* 0x000000ffff02a224 */ /* 0x000fe200078e0a02 */
[----:B------:R-:W-:-:S07]  /*eec0*/  @!P1 LOP3.LUT R2, RZ, R5, RZ, 0x33, !PT ;  /* 0x00000005ff029212 */ /* 0x000fce00078e33ff */
.L_x_2146:
[----:B------:R-:W-:Y:S05]  /*eed0*/  BSYNC B0 ;  /* 0x0000000000007941 */ /* 0x000fea0003800000 */
.L_x_2145:
        /* <DEDUP_REMOVED lines=25> */
.L_x_2148:
        /* <DEDUP_REMOVED lines=9> */
[----:B------:R-:W-:Y:S01]  /*f100*/  MOV R13, RZ ;  /* 0x000000ff000d7202 */ /* 0x000fe20000000f00 */
[----:B------:R-:W0:Y:S01]  /*f110*/  LDC.64 R2, c[0x4][R2] ;  /* 0x0100000002027b82 */ /* 0x000e220000000a00 */
[----:B------:R-:W-:Y:S02]  /*f120*/  IMAD.U32 R5, RZ, RZ, UR7 ;  /* 0x00000007ff057e24 */ /* 0x000fe4000f8e00ff */
[----:B------:R-:W-:Y:S02]  /*f130*/  IMAD.U32 R6, RZ, RZ, UR8 ;  /* 0x00000008ff067e24 */ /* 0x000fe4000f8e00ff */
[----:B------:R-:W-:-:S02]  /*f140*/  IMAD.U32 R7, RZ, RZ, UR9 ;  /* 0x00000009ff077e24 */ /* 0x000fc4000f8e00ff */
[----:B------:R-:W-:Y:S02]  /*f150*/  IMAD.U32 R10, RZ, RZ, UR4 ;  /* 0x00000004ff0a7e24 */ /* 0x000fe4000f8e00ff */
[----:B------:R-:W-:Y:S02]  /*f160*/  IMAD.U32 R11, RZ, RZ, UR5 ;  /* 0x00000005ff0b7e24 */ /* 0x000fe4000f8e00ff */
[----:B------:R-:W-:Y:S02]  /*f170*/  IMAD.MOV.U32 R8, RZ, RZ, 0x70 ;  /* 0x00000070ff087424 */ /* 0x000fe400078e00ff */
[----:B------:R-:W-:-:S07]  /*f180*/  IMAD.MOV.U32 R12, RZ, RZ, 0x1 ;  /* 0x00000001ff0c7424 */ /* 0x000fce00078e00ff */
[----:B------:R-:W-:-:S07]  /*f190*/  LEPC R20, `(.L_x_2151) ;  /* 0x000000001014794e */ /* 0x000fce0000000000 */
[----:B0-----:R-:W-:Y:S05]  /*f1a0*/  CALL.ABS.NOINC R2 ;  /* 0x0000000002007343 */ /* 0x001fea0003c00000 */
.L_x_2151:
[----:B------:R-:W-:Y:S05]  /*f1b0*/  BSYNC B6 ;  /* 0x0000000000067941 */ /* 0x000fea0003800000 */
.L_x_2150:
        /* <DEDUP_REMOVED lines=20> */
.L_x_2154:
[----:B------:R0:W1:Y:S01]  /*f300*/  LDC.64 R2, c[0x4][R26] ;  /* 0x010000001a027b82 */ /* 0x0000620000000a00 */
[----:B------:R-:W-:Y:S01]  /*f310*/  ULDC.64 UR6, c[0x4][0x88] ;  /* 0x0100220000067ab9 */ /* 0x000fe20000000a00 */
[----:B------:R-:W-:Y:S01]  /*f320*/  ULDC.64 UR8, c[0x4][0x90] ;  /* 0x0100240000087ab9 */ /* 0x000fe20000000a00 */
[----:B------:R-:W-:Y:S01]  /*f330*/  ULDC.64 UR4, c[0x4][0x18] ;  /* 0x0100060000047ab9 */ /* 0x000fe20000000a00 */
[----:B------:R-:W-:Y:S01]  /*f340*/  MOV R4, UR6 ;  /* 0x0000000600047c02 */ /* 0x000fe20008000f00 */
[----:B------:R-:W-:Y:S02]  /*f350*/  IMAD.U32 R5, RZ, RZ, UR7 ;  /* 0x00000007ff057e24 */ /* 0x000fe4000f8e00ff */
        /* <DEDUP_REMOVED lines=9> */
.L_x_2153:
[----:B------:R-:W-:Y:S05]  /*f3f0*/  BSYNC B6 ;  /* 0x0000000000067941 */ /* 0x000fea0003800000 */
.L_x_2152:
[----:B------:R-:W2:Y:S01]  /*f400*/  LDL.LU R2, [R1] ;  /* 0x0000000001027983 */ /* 0x000ea20000300800 */
[----:B------:R-:W-:Y:S01]  /*f410*/  ULDC.64 UR4, c[0x0][0x9f8] ;  /* 0x00027e0000047ab9 */ /* 0x000fe20000000a00 */
[----:B------:R-:W0:Y:S02]  /*f420*/  LDC R5, c[0x0][0x430] ;  /* 0x00010c00ff057b82 */ /* 0x000e240000000800 */
[----:B------:R-:W3:Y:S01]  /*f430*/  LDL R21, [R1+0x4] ;  /* 0x0000040001157983 */ /* 0x000ee20000100800 */
[----:B------:R-:W-:-:S03]  /*f440*/  ISETP.NE.U32.AND P0, PT, RZ, UR4, PT ;  /* 0x00000004ff007c0c */ /* 0x000fc6000bf05070 */
[----:B------:R-:W4:Y:S01]  /*f450*/  LDL R26, [R1+0x30] ;  /* 0x00003000011a7983 */ /* 0x000f220000100800 */
[----:B------:R-:W-:-:S03]  /*f460*/  ISETP.NE.AND.EX P0, PT, RZ, UR5, PT, P0 ;  /* 0x00000005ff007c0c */ /* 0x000fc6000bf05300 */
[----:B------:R-:W4:Y:S04]  /*f470*/  LDL R6, [R1+0x8] ;  /* 0x0000080001067983 */ /* 0x000f280000100800 */
[----:B------:R-:W4:Y:S01]  /*f480*/  LDL R4, [R1+0x10] ;  /* 0x0000100001047983 */ /* 0x000f220000100800 */
[----:B------:R-:W1:Y:S01]  /*f490*/  S2R R7, SR_TID.X ;  /* 0x0000000000077919 */ /* 0x000e620000002100 */
[----:B------:R-:W4:Y:S01]  /*f4a0*/  S2R R0, SR_TID.X ;  /* 0x0000000000007919 */ /* 0x000f220000002100 */
[----:B--2---:R-:W-:-:S03]  /*f4b0*/  IMAD.MOV.U32 R20, RZ, RZ, R2 ;  /* 0x000000ffff147224 */ /* 0x004fc600078e0002 */
[----:B------:R-:W-:Y:S02]  /*f4c0*/  @P0 IADD3 R2, P1, R23, UR4, RZ ;  /* 0x0000000417020c10 */ /* 0x000fe4000ff3e0ff */
[----:B0-----:R-:W-:Y:S01]  /*f4d0*/  ISETP.NE.AND P2, PT, R5, 0x1, PT ;  /* 0x000000010500780c */ /* 0x001fe20003f45270 */
[----:B-1----:R-:W-:Y:S01]  /*f4e0*/  IMAD.SHL.U32 R7, R7, 0x20, RZ ;  /* 0x0000002007077824 */ /* 0x002fe200078e00ff */
[----:B------:R-:W-:Y:S01]  /*f4f0*/  @P0 IADD3.X R3, R25, UR5, RZ, P1, !PT ;  /* 0x0000000519030c10 */ /* 0x000fe20008ffe4ff */
[----:B------:R-:W-:-:S04]  /*f500*/  ULDC UR4, c[0x0][0x2f4] ;  /* 0x0000bd0000047ab9 */ /* 0x000fc80000000800 */
[----:B---3--:R0:W2:Y:S01]  /*f510*/  @P0 LDG.E R21, desc[UR36][R2.64] ;  /* 0x0000002402150981 */ /* 0x0080a2000c1e1900 */
[----:B----4-:R-:W-:Y:S02]  /*f520*/  IADD3 R26, R26, -0x1, RZ ;  /* 0xffffffff1a1a7810 */ /* 0x010fe40007ffe0ff */
[----:B------:R-:W-:-:S03]  /*f530*/  LOP3.LUT R0, R0, 0x7f, RZ, 0xc0, !PT ;  /* 0x0000007f00007812 */ /* 0x000fc600078ec0ff */
[----:B0-----:R-:W0:Y:S01]  /*f540*/  @P2 LDC R3, c[0x0][0x434] ;  /* 0x00010d00ff032b82 */ /* 0x001e220000000800 */
[----:B------:R-:W-:Y:S01]  /*f550*/  IMAD.SHL.U32 R8, R26, 0x80, RZ ;  /* 0x000000801a087824 */ /* 0x000fe200078e00ff */
[----:B------:R-:W-:Y:S02]  /*f560*/  SHF.R.U32.HI R0, RZ, 0x2, R0 ;  /* 0x00000002ff007819 */ /* 0x000fe40000011600 */
[----:B------:R-:W-:-:S04]  /*f570*/  LOP3.LUT R7, R7, 0x60, RZ, 0xc0, !PT ;  /* 0x0000006007077812 */ /* 0x000fc800078ec0ff */
[----:B------:R-:W1:Y:S01]  /*f580*/  @P2 LDC R2, c[0x0][0x438] ;  /* 0x00010e00ff022b82 */ /* 0x000e620000000800 */
[----:B------:R-:W-:Y:S02]  /*f590*/  LOP3.LUT R0, R8, R0, R7, 0xfe, !PT ;  /* 0x0000000008007212 */ /* 0x000fe400078efe07 */
[----:B------:R-:W-:-:S04]  /*f5a0*/  LOP3.LUT R20, R20, 0xffffffef, RZ, 0xc0, !PT ;  /* 0xffffffef14147812 */ /* 0x000fc800078ec0ff */
[----:B------:R-:W-:-:S04]  /*f5b0*/  @P2 LOP3.LUT R20, R20, 0x10, RZ, 0xfc, !PT ;  /* 0x0000001014142812 */ /* 0x000fc800078efcff */
[----:B------:R-:W-:Y:S01]  /*f5c0*/  LOP3.LUT R20, R20, 0xfffffffb, RZ, 0xc0, !PT ;  /* 0xfffffffb14147812 */ /* 0x000fe200078ec0ff */
[----:B------:R-:W-:Y:S01]  /*f5d0*/  UMOV UR5, 0xffffffff ;  /* 0xffffffff00057882 */ /* 0x000fe20000000000 */
[----:B------:R-:W-:Y:S01]  /*f5e0*/  LOP3.LUT R25, R18, 0xffff, RZ, 0xc0, !PT ;  /* 0x0000ffff12197812 */ /* 0x000fe200078ec0ff */
[----:B--2---:R-:W-:Y:S01]  /*f5f0*/  @P0 STL [R1+0x4], R21 ;  /* 0x0000041501000387 */ /* 0x004fe20000100800 */
[C---:B------:R-:W-:Y:S01]  /*f600*/  ISETP.GE.AND P0, PT, R0.reuse, R6, PT ;  /* 0x000000060000720c */ /* 0x040fe20003f06270 */
[----:B------:R-:W-:-:S04]  /*f610*/  IMAD.IADD R0, R0, 0x1, R4 ;  /* 0x0000000100007824 */ /* 0x000fc800078e0204 */
[----:B0-----:R-:W-:-:S04]  /*f620*/  @P2 IMAD.HI.U32 R3, R0, R3, RZ ;  /* 0x0000000300032227 */ /* 0x001fc800078e00ff */
[----:B------:R-:W-:Y:S01]  /*f630*/  IMAD.MOV.U32 R6, RZ, RZ, R0 ;  /* 0x000000ffff067224 */ /* 0x000fe200078e0000 */
[----:B-1----:R-:W-:-:S03]  /*f640*/  @P2 SHF.R.U32.HI R6, RZ, R2, R3 ;  /* 0x00000002ff062219 */ /* 0x002fc60000011603 */
[----:B------:R-:W0:Y:S02]  /*f650*/  @!P0 LDC.64 R2, c[0x0][0x428] ;  /* 0x00010a00ff028b82 */ /* 0x000e240000000a00 */
[--C-:B------:R-:W-:Y:S01]  /*f660*/  IMAD.MOV R4, RZ, RZ, -R6.reuse ;  /* 0x000000ffff047224 */ /* 0x100fe200078e0a06 */
[----:B------:R-:W-:-:S03]  /*f670*/  @!P0 SHF.R.S32.HI R7, RZ, 0x1f, R6 ;  /* 0x0000001fff078819 */ /* 0x000fc60000011406 */
[----:B------:R-:W-:Y:S01]  /*f680*/  IMAD R4, R5, R4, R0 ;  /* 0x0000000405047224 */ /* 0x000fe200078e0200 */
[----:B------:R-:W-:-:S05]  /*f690*/  SHF.R.S32.HI R5, RZ, 0x1f, R21 ;  /* 0x0000001fff057819 */ /* 0x000fca0000011415 */
[----:B------:R1:W-:Y:S01]  /*f6a0*/  STL [R1+0x14], R5 ;  /* 0x0000140501007387 */ /* 0x0003e20000100800 */
[----:B0-----:R-:W-:-:S04]  /*f6b0*/  @!P0 IMAD.WIDE.U32 R6, R21, R2, R6 ;  /* 0x0000000215068225 */ /* 0x001fc800078e0006 */
[----:B------:R-:W-:Y:S02]  /*f6c0*/  @!P0 IMAD R2, R5, R2, RZ ;  /* 0x0000000205028224 */ /* 0x000fe400078e02ff */
[----:B-1----:R-:W0:Y:S02]  /*f6d0*/  S2R R5, SR_TID.X ;  /* 0x0000000000057919 */ /* 0x002e240000002100 */
[----:B------:R-:W-:Y:S02]  /*f6e0*/  @!P0 IMAD R0, R21, R3, R2 ;  /* 0x0000000315008224 */ /* 0x000fe400078e0202 */
[----:B------:R-:W1:Y:S02]  /*f6f0*/  @!P0 LDC.64 R2, c[0x0][0x418] ;  /* 0x00010600ff028b82 */ /* 0x000e640000000a00 */
[----:B------:R-:W-:Y:S02]  /*f700*/  @!P0 IMAD.IADD R0, R7, 0x1, R0 ;  /* 0x0000000107008824 */ /* 0x000fe400078e0200 */
[----:B0-----:R-:W-:-:S05]  /*f710*/  IMAD.SHL.U32 R21, R5, 0x8, RZ ;  /* 0x0000000805157824 */ /* 0x001fca00078e00ff */
[----:B------:R-:W-:-:S04]  /*f720*/  LOP3.LUT R21, R21, 0x18, RZ, 0xc0, !PT ;  /* 0x0000001815157812 */ /* 0x000fc800078ec0ff */
[C---:B------:R-:W-:Y:S02]  /*f730*/  ISETP.GE.AND P2, PT, R21.reuse, UR4, PT ;  /* 0x0000000415007c0c */ /* 0x040fe4000bf46270 */
[C---:B-1----:R-:W-:Y:S02]  /*f740*/  @!P0 LEA R2, P1, R6.reuse, R2, 0x2 ;  /* 0x0000000206028211 */ /* 0x042fe400078210ff */
[C---:B------:R-:W-:Y:S02]  /*f750*/  LOP3.LUT R9, R21.reuse, 0x20, RZ, 0xfc, !PT ;  /* 0x0000002015097812 */ /* 0x040fe400078efcff */
[----:B------:R-:W-:Y:S01]  /*f760*/  @!P0 LEA.HI.X R3, R6, R3, R0, 0x2, P1 ;  /* 0x0000000306038211 */ /* 0x000fe200008f1400 */
[----:B------:R-:W-:Y:S01]  /*f770*/  IMAD.MOV.U32 R0, RZ, RZ, RZ ;  /* 0x000000ffff007224 */ /* 0x000fe200078e00ff */
[----:B------:R-:W-:Y:S02]  /*f780*/  LOP3.LUT R5, R21, 0x40, RZ, 0xfc, !PT ;  /* 0x0000004015057812 */ /* 0x000fe400078efcff */
[----:B------:R-:W-:-:S03]  /*f790*/  ISETP.GE.AND P1, PT, R9, UR4, PT ;  /* 0x0000000409007c0c */ /* 0x000fc6000bf26270 */
[----:B------:R-:W-:Y:S01]  /*f7a0*/  @P2 LOP3.LUT R20, R20, 0x4, RZ, 0xfc, !PT ;  /* 0x0000000414142812 */ /* 0x000fe200078efcff */
[----:B------:R0:W5:Y:S01]  /*f7b0*/  @!P0 LDG.E R0, desc[UR36][R2.64] ;  /* 0x0000002402008981 */ /* 0x000162000c1e1900 */
[----:B------:R-:W-:Y:S02]  /*f7c0*/  ISETP.GE.AND P0, PT, R5, UR4, PT ;  /* 0x0000000405007c0c */ /* 0x000fe4000bf06270 */
[----:B------:R-:W-:-:S04]  /*f7d0*/  LOP3.LUT R20, R20, 0xfffffffe, RZ, 0xc0, !PT ;  /* 0xfffffffe14147812 */ /* 0x000fc800078ec0ff */
[----:B------:R-:W-:-:S04]  /*f7e0*/  LOP3.LUT R20, R20, 0xfffffffd, RZ, 0xc0, !PT ;  /* 0xfffffffd14147812 */ /* 0x000fc800078ec0ff */
[----:B------:R-:W-:-:S04]  /*f7f0*/  @P1 LOP3.LUT R20, R20, 0x2, RZ, 0xfc, !PT ;  /* 0x0000000214141812 */ /* 0x000fc800078efcff */
[----:B------:R-:W-:-:S05]  /*f800*/  @P0 LOP3.LUT R20, R20, 0x1, RZ, 0xfc, !PT ;  /* 0x0000000114140812 */ /* 0x000fca00078efcff */
[----:B------:R0:W-:Y:S01]  /*f810*/  STL [R1], R20 ;  /* 0x0000001401007387 */ /* 0x0001e20000100800 */
[----:B------:R-:W-:Y:S05]  /*f820*/  BRA.DIV UR5, `(.L_x_2155) ;  /* 0x0000004205b07947 */ /* 0x000fea000b800000 */
.L_x_2221:
[----:B0-----:R-:W2:Y:S01]  /*f830*/  LDL R3, [R1+0x38] ;  /* 0x0000380001037983 */ /* 0x001ea20000100800 */
[----:B------:R-:W-:-:S05]  /*f840*/  IMAD.MOV.U32 R2, RZ, RZ, R20 ;  /* 0x000000ffff027224 */ /* 0x000fca00078e0014 */
[----:B------:R-:W-:Y:S02]  /*f850*/  LOP3.LUT R2, R2, 0xfffffff7, RZ, 0xc0, !PT ;  /* 0xfffffff702027812 */ /* 0x000fe400078ec0ff */
[----:B--2---:R-:W-:-:S13]  /*f860*/  ISETP.NE.AND P0, PT, R3, 0x3, PT ;  /* 0x000000030300780c */ /* 0x004fda0003f05270 */
[----:B------:R-:W-:-:S05]  /*f870*/  @P0 LOP3.LUT R2, R2, 0x8, RZ, 0xfc, !PT ;  /* 0x0000000802020812 */ /* 0x000fca00078efcff */
[----:B------:R0:W-:Y:S01]  /*f880*/  STL [R1], R2 ;  /* 0x0000000201007387 */ /* 0x0001e20000100800 */
[----:B------:R-:W-:Y:S05]  /*f890*/  @!P0 BRA `(.L_x_2156) ;  /* 0x0000000000048947 */ /* 0x000fea0003800000 */
[----:B------:R-:W-:Y:S01]  /*f8a0*/  BPT.TRAP 0x1 ;  /* 0x000000040000795c */ /* 0x000fe20000300000 */
.L_x_2156:
[----:B------:R-:W-:Y:S01]  /*f8b0*/  SHF.R.S32.HI R5, RZ, 0x1f, R4 ;  /* 0x0000001fff057819 */ /* 0x000fe20000011404 */
[----:B------:R-:W-:Y:S01]  /*f8c0*/  ULDC.64 UR4, c[0x0][0x328] ;  /* 0x0000ca0000047ab9 */ /* 0x000fe20000000a00 */
[----:B------:R-:W-:Y:S01]  /*f8d0*/  ULDC.64 UR6, c[0x0][0x318] ;  /* 0x0000c60000067ab9 */ /* 0x000fe20000000a00 */
[----:B0-----:R-:W-:Y:S01]  /*f8e0*/  IMAD.WIDE.U32 R2, R4, UR4, RZ ;  /* 0x0000000404027c25 */ /* 0x001fe2000f8e00ff */
        /* <DEDUP_REMOVED lines=13> */
[----:B------:R-:W-:Y:S02]  /*f9c0*/  LEA R18, P0, R2, UR6, 0x1 ;  /* 0x0000000602127c11 */ /* 0x000fe4000f8008ff */
[----:B------:R-:W-:Y:S02]  /*f9d0*/  SHF.L.U32 R3, R28, 0x1f, RZ ;  /* 0x0000001f1c037819 */ /* 0x000fe400000006ff */
[----:B------:R-:W-:Y:S02]  /*f9e0*/  LEA.HI.X R23, R2, UR7, R23, 0x1, P0 ;  /* 0x0000000702177c11 */ /* 0x000fe400080f0c17 */
[----:B------:R-:W-:-:S06]  /*f9f0*/  LEA R2, R24, R22, 0x3 ;  /* 0x0000001618027211 */ /* 0x000fcc00078e18ff */
[----:B------:R-:W0:Y:S02]  /*fa00*/  SYNCS.PHASECHK.TRANS64.TRYWAIT P0, [R2+URZ+0x2d840], R3 ;  /* 0x02d84003020075a7 */ /* 0x000e24000800017f */
[----:B0-----:R-:W-:Y:S05]  /*fa10*/  @!P0 BRA `(.L_x_2158) ;  /* 0x0000004000688947 */ /* 0x001fea0003800000 */
.L_x_2222:
[----:B------:R-:W-:Y:S05]  /*fa20*/  BSYNC B0 ;  /* 0x0000000000007941 */ /* 0x000fea0003800000 */
.L_x_2157:
[----:B------:R-:W2:Y:S01]  /*fa30*/  LDL R7, [R1] ;  /* 0x0000000001077983 */ /* 0x000ea20000100800 */
[----:B------:R-:W-:Y:S01]  /*fa40*/  ULDC.64 UR4, c[0x0][0x300] ;  /* 0x0000c00000047ab9 */ /* 0x000fe20000000a00 */
[----:B------:R-:W-:Y:S02]  /*fa50*/  ULDC.64 UR6, c[0x0][0x2e8] ;  /* 0x0000ba0000067ab9 */ /* 0x000fe40000000a00 */
[----:B------:R-:W3:Y:S01]  /*fa60*/  LDL R12, [R1+0x8] ;  /* 0x00000800010c7983 */ /* 0x000ee20000100800 */
[----:B------:R-:W-:Y:S01]  /*fa70*/  IMAD R5, R5, UR4, RZ ;  /* 0x0000000405057c24 */ /* 0x000fe2000f8e02ff */
[----:B------:R-:W1:Y:S03]  /*fa80*/  S2R R9, SR_TID.X ;  /* 0x0000000000097919 */ /* 0x000e660000002100 */
[C---:B0-----:R-:W-:Y:S02]  /*fa90*/  IMAD R3, R4.reuse, UR5, R5 ;  /* 0x0000000504037c24 */ /* 0x041fe4000f8e0205 */
[----:B------:R-:W-:Y:S01]  /*faa0*/  IMAD.WIDE.U32 R4, R4, UR4, RZ ;  /* 0x0000000404047c25 */ /* 0x000fe2000f8e00ff */
        /* <DEDUP_REMOVED lines=10> */
[----:B------:R-:W-:Y:S01]  /*fb50*/  LEA R0, P0, R4, UR6, 0x1 ;  /* 0x0000000604007c11 */ /* 0x000fe2000f8008ff */
[----:B-1----:R-:W-:-:S03]  /*fb60*/  IMAD.SHL.U32 R10, R9, 0x8, RZ ;  /* 0x00000008090a7824 */ /* 0x002fc600078e00ff */
[----:B------:R-:W-:Y:S02]  /*fb70*/  LEA.HI.X R6, R4, UR7, R6, 0x1, P0 ;  /* 0x0000000704067c11 */ /* 0x000fe400080f0c06 */
[C---:B--2---:R-:W-:Y:S02]  /*fb80*/  LOP3.LUT P4, RZ, R7.reuse, 0x4, RZ, 0xc0, !PT ;  /* 0x0000000407ff7812 */ /* 0x044fe4000788c0ff */
[C---:B------:R-:W-:Y:S02]  /*fb90*/  LOP3.LUT P3, RZ, R7.reuse, 0x2, RZ, 0xc0, !PT ;  /* 0x0000000207ff7812 */ /* 0x040fe4000786c0ff */
[----:B------:R-:W-:Y:S02]  /*fba0*/  LOP3.LUT P2, RZ, R7, 0x1, RZ, 0xc0, !PT ;  /* 0x0000000107ff7812 */ /* 0x000fe4000784c0ff */
[----:B------:R-:W0:Y:S02]  /*fbb0*/  S2R R7, SR_TID.X ;  /* 0x0000000000077919 */ /* 0x000e240000002100 */
[----:B0-----:R-:W-:Y:S01]  /*fbc0*/  LOP3.LUT R11, R7, 0x7f, RZ, 0xc0, !PT ;  /* 0x0000007f070b7812 */ /* 0x001fe200078ec0ff */
[----:B------:R-:W-:-:S03]  /*fbd0*/  IMAD.SHL.U32 R7, R9, 0x8, RZ ;  /* 0x0000000809077824 */ /* 0x000fc600078e00ff */
[----:B------:R-:W-:Y:S02]  /*fbe0*/  SHF.R.U32.HI R11, RZ, 0x2, R11 ;  /* 0x00000002ff0b7819 */ /* 0x000fe4000001160b */
[----:B------:R-:W-:Y:S02]  /*fbf0*/  LOP3.LUT R7, R7, 0xd8, RZ, 0xc0, !PT ;  /* 0x000000d807077812 */ /* 0x000fe400078ec0ff */
[----:B---3--:R-:W-:Y:S02]  /*fc00*/  IADD3 R3, -R11, R12, -R8 ;  /* 0x0000000c0b037210 */ /* 0x008fe40007ffe908 */
[----:B------:R-:W-:Y:S01]  /*fc10*/  LOP3.LUT R7, R7, 0x18, R9, 0x78, !PT ;  /* 0x0000001807077812 */ /* 0x000fe200078e7809 */
[----:B------:R-:W-:Y:S01]  /*fc20*/  IMAD.SHL.U32 R9, R9, 0x8, RZ ;  /* 0x0000000809097824 */ /* 0x000fe200078e00ff */
[----:B------:R-:W-:Y:S02]  /*fc30*/  ISETP.GE.AND P0, PT, R3, 0x1, PT ;  /* 0x000000010300780c */ /* 0x000fe40003f06270 */
[----:B------:R-:W-:-:S02]  /*fc40*/  LOP3.LUT R7, R7, 0x320, R10, 0xf8, !PT ;  /* 0x0000032007077812 */ /* 0x000fc400078ef80a */
[----:B------:R-:W-:-:S03]  /*fc50*/  LOP3.LUT R9, R9, 0x18, RZ, 0xc0, !PT ;  /* 0x0000001809097812 */ /* 0x000fc600078ec0ff */
[----:B------:R-:W-:Y:S01]  /*fc60*/  IMAD R7, R24, 0x3000, R7 ;  /* 0x0000300018077824 */ /* 0x000fe200078e0207 */
[----:B------:R-:W-:Y:S06]  /*fc70*/  BRA.DIV UR4, `(.L_x_2159) ;  /* 0x0000003e04e47947 */ /* 0x000fec000b800000 */
        /* <DEDUP_REMOVED lines=26> */
[----:B------:R-:W-:Y:S01]  /*fe20*/  @P1 LEA R8, R7, R22, 0x1 ;  /* 0x0000001607081211 */ /* 0x000fe200078e08ff */
        /* <DEDUP_REMOVED lines=11> */
.L_x_2232:
        /* <DEDUP_REMOVED lines=12> */
.L_x_2160:
        /* <DEDUP_REMOVED lines=11> */
.L_x_2161:
[----:B------:R1:W5:Y:S01]  /*10050*/  LDL R3, [R1] ;  /* 0x0000000001037983 */ /* 0x0003620000100800 */
[----:B------:R1:W-:Y:S03]  /*10060*/  SYNCS.ARRIVE.TRANS64.A1T0 RZ, [R2+URZ+0x2d830], RZ ;  /* 0x02d830ff02ff79a7 */ /* 0x0003e6000810003f */
[----:B------:R1:W5:Y:S02]  /*10070*/  LDL.LU R0, [R1+0x24] ;  /* 0x0000240001007983 */ /* 0x0003640000300800 */
[----:B------:R-:W-:Y:S05]  /*10080*/  WARPSYNC.ALL ;  /* 0x0000000000007948 */ /* 0x000fea0003800000 */
[----:B------:R-:W-:Y:S01]  /*10090*/  ULDC.64 UR4, c[0x0][0x298] ;  /* 0x0000a60000047ab9 */ /* 0x000fe20000000a00 */
[----:B-1----:R-:W-:Y:S01]  /*100a0*/  VIADD R2, R22, 0xc400 ;  /* 0x0000c40016027836 */ /* 0x002fe20000000000 */
[----:B------:R-:W-:Y:S01]  /*100b0*/  BSSY B6, `(.L_x_2162) ;  /* 0x000001e000067945 */ /* 0x000fe20003800000 */
[----:B0-----:R-:W-:Y:S01]  /*100c0*/  IMAD.WIDE.U32 R4, R29, UR4, RZ ;  /* 0x000000041d047c25 */ /* 0x001fe2000f8e00ff */
[----:B------:R-:W-:Y:S01]  /*100d0*/  BAR.SYNC.DEFER_BLOCKING 0x8, 0x200 ;  /* 0x0208000000007b1d */ /* 0x000fe20000010000 */
[----:B-----5:R-:W-:-:S04]  /*100e0*/  LOP3.LUT P0, RZ, R3, 0x40, RZ, 0xc0, !PT ;  /* 0x0000004003ff7812 */ /* 0x020fc8000780c0ff */
[----:B------:R-:W-:Y:S02]  /*100f0*/  SEL R0, R0, RZ, !P0 ;  /* 0x000000ff00007207 */ /* 0x000fe40004000000 */
[----:B------:R-:W-:Y:S02]  /*10100*/  SEL R27, R27, RZ, !P0 ;  /* 0x000000ff1b1b7207 */ /* 0x000fe40004000000 */
[----:B------:R-:W-:Y:S01]  /*10110*/  LOP3.LUT P0, RZ, R2, 0x1bf, RZ, 0xc0, !PT ;  /* 0x000001bf02ff7812 */ /* 0x000fe2000780c0ff */
[----:B------:R0:W-:Y:S04]  /*10120*/  STL [R1+0x24], R0 ;  /* 0x0000240001007387 */ /* 0x0001e80000100800 */
[----:B------:R1:W-:Y:S01]  /*10130*/  STL.64 [R1+0x28], R4 ;  /* 0x0000280401007387 */ /* 0x0003e20000100a00 */
[----:B0-----:R-:W-:-:S05]  /*10140*/  SHF.R.S32.HI R0, RZ, 0x1f, R29 ;  /* 0x0000001fff007819 */ /* 0x001fca000001141d */
[----:B------:R-:W-:-:S04]  /*10150*/  IMAD R0, R0, UR4, RZ ;  /* 0x0000000400007c24 */ /* 0x000fc8000f8e02ff */
[----:B------:R-:W-:-:S04]  /*10160*/  IMAD R0, R29, UR5, R0 ;  /* 0x000000051d007c24 */ /* 0x000fc8000f8e0200 */
[----:B------:R-:W-:Y:S01]  /*10170*/  IMAD.IADD R29, R5, 0x1, R0 ;  /* 0x00000001051d7824 */ /* 0x000fe200078e0200 */
[----:B-1----:R-:W-:Y:S06]  /*10180*/  @!P0 BRA `(.L_x_2163) ;  /* 0x0000000000408947 */ /* 0x002fec0003800000 */
[----:B------:R-:W-:Y:S01]  /*10190*/  MOV R2, 0x0 ;  /* 0x0000000000027802 */ /* 0x000fe20000000f00 */
[----:B------:R-:W-:Y:S01]  /*101a0*/  ULDC.64 UR6, c[0x4][0x88] ;  /* 0x0100220000067ab9 */ /* 0x000fe20000000a00 */
[----:B------:R-:W-:Y:S01]  /*101b0*/  ULDC.64 UR8, c[0x4][0x90] ;  /* 0x0100240000087ab9 */ /* 0x000fe20000000a00 */
[----:B------:R-:W-:Y:S01]  /*101c0*/  ULDC.64 UR4, c[0x4][0x20] ;  /* 0x0100080000047ab9 */ /* 0x000fe20000000a00 */
[----:B------:R-:W-:Y:S01]  /*101d0*/  IMAD.U32 R4, RZ, RZ, UR6 ;  /* 0x00000006ff047e24 */ /* 0x000fe2000f8e00ff */
[----:B------:R-:W-:Y:S01]  /*101e0*/  MOV R8, 0x70 ;  /* 0x0000007000087802 */ /* 0x000fe20000000f00 */
[----:B------:R-:W0:Y:S01]  /*101f0*/  LDC.64 R2, c[0x4][R2] ;  /* 0x0100000002027b82 */ /* 0x000e220000000a00 */
[----:B------:R-:W-:Y:S02]  /*10200*/  IMAD.U32 R5, RZ, RZ, UR7 ;  /* 0x00000007ff057e24 */ /* 0x000fe4000f8e00ff */
[----:B------:R-:W-:Y:S02]  /*10210*/  IMAD.U32 R6, RZ, RZ, UR8 ;  /* 0x00000008ff067e24 */ /* 0x000fe4000f8e00ff */
[----:B------:R-:W-:-:S02]  /*10220*/  IMAD.U32 R7, RZ, RZ, UR9 ;  /* 0x00000009ff077e24 */ /* 0x000fc4000f8e00ff */
[----:B------:R-:W-:Y:S02]  /*10230*/  IMAD.U32 R10, RZ, RZ, UR4 ;  /* 0x00000004ff0a7e24 */ /* 0x000fe4000f8e00ff */
[----:B------:R-:W-:Y:S02]  /*10240*/  IMAD.U32 R11, RZ, RZ, UR5 ;  /* 0x00000005ff0b7e24 */ /* 0x000fe4000f8e00ff */
[----:B------:R-:W-:Y:S02]  /*10250*/  IMAD.MOV.U32 R12, RZ, RZ, 0x1 ;  /* 0x00000001ff0c7424 */ /* 0x000fe400078e00ff */
[----:B------:R-:W-:-:S07]  /*10260*/  IMAD.MOV.U32 R13, RZ, RZ, RZ ;  /* 0x000000ffff0d7224 */ /* 0x000fce00078e00ff */
[----:B------:R-:W-:-:S07]  /*10270*/  LEPC R20, `(.L_x_2163) ;  /* 0x000000001014794e */ /* 0x000fce0000000000 */
[----:B0-----:R-:W-:Y:S05]  /*10280*/  CALL.ABS.NOINC R2 ;  /* 0x0000000002007343 */ /* 0x001fea0003c00000 */
.L_x_2163:
[----:B------:R-:W-:Y:S05]  /*10290*/  BSYNC B6 ;  /* 0x0000000000067941 */ /* 0x000fea0003800000 */
.L_x_2162:
[----:B------:R-:W2:Y:S01]  /*102a0*/  LDL.LU R20, [R1+0x24] ;  /* 0x0000240001147983 */ /* 0x000ea20000300800 */
[----:B------:R-:W-:Y:S01]  /*102b0*/  ULDC.64 UR4, c[0x0][0x2d8] ;  /* 0x0000b60000047ab9 */ /* 0x000fe20000000a00 */
[----:B------:R-:W-:Y:S01]  /*102c0*/  ULDC.64 UR6, c[0x0][0x2e0] ;  /* 0x0000b80000067ab9 */ /* 0x000fe20000000a00 */
[----:B------:R-:W0:Y:S01]  /*102d0*/  LDC R0, c[0x0][0x448] ;  /* 0x00011200ff007b82 */ /* 0x000e220000000800 */
[----:B------:R-:W3:Y:S01]  /*102e0*/  LDL.LU.64 R2, [R1+0x28] ;  /* 0x0000280001027983 */ /* 0x000ee20000300a00 */
[----:B------:R-:W-:-:S06]  /*102f0*/  ULDC.64 UR8, c[0x0][0x280] ;  /* 0x0000a00000087ab9 */ /* 0x000fcc0000000a00 */
[----:B------:R-:W1:Y:S01]  /*10300*/  LDC R10, c[0x0][0x448] ;  /* 0x00011200ff0a7b82 */ /* 0x000e620000000800 */
[----:B0-----:R-:W-:-:S13]  /*10310*/  ISETP.NE.AND P6, PT, R0, 0x1, PT ;  /* 0x000000010000780c */ /* 0x001fda0003fc5270 */
[----:B------:R-:W0:Y:S08]  /*10320*/  @P6 LDC R4, c[0x0][0x44c] ;  /* 0x00011300ff046b82 */ /* 0x000e300000000800 */
[----:B------:R-:W4:Y:S01]  /*10330*/  @P6 LDC R0, c[0x0][0x450] ;  /* 0x00011400ff006b82 */ /* 0x000f220000000800 */
[----:B--2---:R-:W-:Y:S02]  /*10340*/  IMAD.MOV.U32 R21, RZ, RZ, R20 ;  /* 0x000000ffff157224 */ /* 0x004fe400078e0014 */
[----:B------:R-:W2:Y:S01]  /*10350*/  S2R R20, SR_TID.X ;  /* 0x0000000000147919 */ /* 0x000ea20000002100 */
[----:B---3--:R-:W-:-:S02]  /*10360*/  IMAD.MOV.U32 R3, RZ, RZ, R29 ;  /* 0x000000ffff037224 */ /* 0x008fc400078e001d */
[----:B------:R-:W-:Y:S02]  /*10370*/  IMAD R5, R21, UR6, RZ ;  /* 0x0000000615057c24 */ /* 0x000fe4000f8e02ff */
[C---:B------:R-:W-:Y:S01]  /*10380*/  IMAD.WIDE.U32 R2, R25.reuse, UR4, R2 ;  /* 0x0000000419027c25 */ /* 0x040fe2000f8e0002 */
[----:B------:R-:W3:Y:S03]  /*10390*/  S2R R21, SR_TID.X ;  /* 0x0000000000157919 */ /* 0x000ee60000002100 */
[----:B------:R-:W-:Y:S01]  /*103a0*/  IMAD R3, R25, UR5, R3 ;  /* 0x0000000519037c24 */ /* 0x000fe2000f8e0203 */
[----:B------:R-:W-:Y:S01]  /*103b0*/  ULDC.64 UR4, c[0x0][0x2d0] ;  /* 0x0000b40000047ab9 */ /* 0x000fe20000000a00 */
[C---:B------:R-:W-:Y:S02]  /*103c0*/  IMAD R5, R27.reuse, UR7, R5 ;  /* 0x000000071b057c24 */ /* 0x040fe4000f8e0205 */
[----:B------:R-:W-:Y:S01]  /*103d0*/  IMAD.WIDE.U32 R2, R27, UR6, R2 ;  /* 0x000000061b027c25 */ /* 0x000fe2000f8e0002 */
[----:B------:R-:W-:Y:S01]  /*103e0*/  ULDC.64 UR6, c[0x0][0x2c8] ;  /* 0x0000b20000067ab9 */ /* 0x000fe20000000a00 */
[----:B------:R0:W5:Y:S02]  /*103f0*/  LDL R27, [R1+0x20] ;  /* 0x00002000011b7983 */ /* 0x0001640000100800 */
[----:B------:R-:W-:Y:S01]  /*10400*/  IMAD.IADD R3, R3, 0x1, R5 ;  /* 0x0000000103037824 */ /* 0x000fe200078e0205 */
[----:B--2---:R-:W-:-:S04]  /*10410*/  LOP3.LUT R20, R20, 0x7f, RZ, 0xc0, !PT ;  /* 0x0000007f14147812 */ /* 0x004fc800078ec0ff */
[----:B------:R-:W-:Y:S01]  /*10420*/  SHF.R.U32.HI R20, RZ, 0x2, R20 ;  /* 0x00000002ff147819 */ /* 0x000fe20000011614 */
[----:B---3--:R-:W-:-:S05]  /*10430*/  IMAD.SHL.U32 R21, R21, 0x20, RZ ;  /* 0x0000002015157824 */ /* 0x008fca00078e00ff */
[----:B------:R-:W-:-:S04]  /*10440*/  LOP3.LUT R21, R21, 0x60, RZ, 0xc0, !PT ;  /* 0x0000006015157812 */ /* 0x000fc800078ec0ff */
[----:B------:R-:W-:-:S05]  /*10450*/  LOP3.LUT R20, R20, R21, RZ, 0xfc, !PT ;  /* 0x0000001514147212 */ /* 0x000fca00078efcff */
[----:B------:R-:W-:-:S04]  /*10460*/  IMAD R6, R17, 0xc0, R20 ;  /* 0x000000c011067824 */ /* 0x000fc800078e0214 */
[----:B0-----:R-:W-:-:S04]  /*10470*/  @P6 IMAD.HI.U32 R5, R6, R4, RZ ;  /* 0x0000000406056227 */ /* 0x001fc800078e00ff */
[----:B------:R-:W-:Y:S01]  /*10480*/  IMAD.MOV.U32 R4, RZ, RZ, R6 ;  /* 0x000000ffff047224 */ /* 0x000fe200078e0006 */
[----:B----4-:R-:W-:-:S04]  /*10490*/  @P6 SHF.R.U32.HI R4, RZ, R0, R5 ;  /* 0x00000000ff046219 */ /* 0x010fc80000011605 */
[--C-:B------:R-:W-:Y:S01]  /*104a0*/  SHF.R.S32.HI R0, RZ, 0x1f, R4.reuse ;  /* 0x0000001fff007819 */ /* 0x100fe20000011404 */
[----:B------:R-:W-:-:S04]  /*104b0*/  IMAD.MOV R7, RZ, RZ, -R4 ;  /* 0x000000ffff077224 */ /* 0x000fc800078e0a04 */
[----:B------:R-:W-:-:S04]  /*104c0*/  IMAD R0, R0, UR4, RZ ;  /* 0x0000000400007c24 */ /* 0x000fc8000f8e02ff */
[C---:B------:R-:W-:Y:S02]  /*104d0*/  IMAD R0, R4.reuse, UR5, R0 ;  /* 0x0000000504007c24 */ /* 0x040fe4000f8e0200 */
[----:B------:R-:W-:-:S04]  /*104e0*/  IMAD.WIDE.U32 R4, R4, UR4, R2 ;  /* 0x0000000404047c25 */ /* 0x000fc8000f8e0002 */
[----:B------:R-:W-:Y:S02]  /*104f0*/  IMAD.IADD R5, R5, 0x1, R0 ;  /* 0x0000000105057824 */ /* 0x000fe400078e0200 */
[----:B-1----:R-:W-:-:S05]  /*10500*/  IMAD R0, R10, R7, R6 ;  /* 0x000000070a007224 */ /* 0x002fca00078e0206 */
[----:B------:R-:W-:Y:S01]  /*10510*/  SHF.R.S32.HI R7, RZ, 0x1f, R0 ;  /* 0x0000001fff077819 */ /* 0x000fe20000011400 */
[----:B------:R-:W-:-:S04]  /*10520*/  IMAD.WIDE.U32 R8, R0, UR6, R4 ;  /* 0x0000000600087c25 */ /* 0x000fc8000f8e0004 */
[----:B------:R-:W-:-:S04]  /*10530*/  IMAD R7, R7, UR6, RZ ;  /* 0x0000000607077c24 */ /* 0x000fc8000f8e02ff */
[----:B------:R-:W-:Y:S01]  /*10540*/  IMAD R0, R0, UR7, R7 ;  /* 0x0000000700007c24 */ /* 0x000fe2000f8e0207 */
[----:B------:R-:W-:Y:S01]  /*10550*/  LEA R4, P0, R8, UR8, 0x1 ;  /* 0x0000000808047c11 */ /* 0x000fe2000f8008ff */
[----:B------:R-:W0:Y:S02]  /*10560*/  @P6 LDC R7, c[0x0][0x44c] ;  /* 0x00011300ff076b82 */ /* 0x000e240000000800 */
[----:B------:R-:W-:-:S05]  /*10570*/  IMAD.IADD R0, R9, 0x1, R0 ;  /* 0x0000000109007824 */ /* 0x000fca00078e0200 */
[----:B------:R-:W-:Y:S02]  /*10580*/  LEA.HI.X R0, R8, UR9, R0, 0x1, P0 ;  /* 0x0000000908007c11 */ /* 0x000fe400080f0c00 */
[----:B------:R-:W1:Y:S01]  /*10590*/  @P6 LDC R8, c[0x0][0x450] ;  /* 0x00011400ff086b82 */ /* 0x000e620000000800 */
[----:B------:R-:W-:Y:S01]  /*105a0*/  IADD3 R5, R6, 0x80, RZ ;  /* 0x0000008006057810 */ /* 0x000fe20007ffe0ff */
[----:B------:R-:W2:Y:S04]  /*105b0*/  S2R R13, SR_TID.X ;  /* 0x00000000000d7919 */ /* 0x000ea80000002100 */
[----:B------:R-:W-:Y:S02]  /*105c0*/  IMAD.MOV.U32 R6, RZ, RZ, R5 ;  /* 0x000000ffff067224 */ /* 0x000fe400078e0005 */
[----:B0-----:R-:W-:-:S05]  /*105d0*/  @P6 IMAD.HI.U32 R7, R5, R7, RZ ;  /* 0x0000000705076227 */ /* 0x001fca00078e00ff */
[----:B-1----:R-:W-:-:S05]  /*105e0*/  @P6 SHF.R.U32.HI R6, RZ, R8, R7 ;  /* 0x00000008ff066219 */ /* 0x002fca0000011607 */
[----:B------:R-:W-:-:S04]  /*105f0*/  IMAD.MOV R7, RZ, RZ, -R6 ;  /* 0x000000ffff077224 */ /* 0x000fc800078e0a06 */
[----:B------:R-:W-:Y:S01]  /*10600*/  IMAD R5, R10, R7, R5 ;  /* 0x000000070a057224 */ /* 0x000fe200078e0205 */
[----:B------:R-:W-:Y:S01]  /*10610*/  SHF.R.S32.HI R7, RZ, 0x1f, R6 ;  /* 0x0000001fff077819 */ /* 0x000fe20000011406 */
[----:B------:R-:W-:-:S04]  /*10620*/  IMAD.WIDE.U32 R2, R6, UR4, R2 ;  /* 0x0000000406027c25 */ /* 0x000fc8000f8e0002 */
[----:B------:R-:W-:Y:S01]  /*10630*/  IMAD R7, R7, UR4, RZ ;  /* 0x0000000407077c24 */ /* 0x000fe2000f8e02ff */
[----:B------:R-:W-:-:S03]  /*10640*/  ULDC UR4, c[0x0][0x2b8] ;  /* 0x0000ae0000047ab9 */ /* 0x000fc60000000800 */
[----:B------:R-:W-:Y:S01]  /*10650*/  IMAD R7, R6, UR5, R7 ;  /* 0x0000000506077c24 */ /* 0x000fe2000f8e0207 */
[----:B------:R-:W-:Y:S01]  /*10660*/  SHF.R.S32.HI R6, RZ, 0x1f, R5 ;  /* 0x0000001fff067819 */ /* 0x000fe20000011405 */
[----:B--2---:R-:W-:Y:S02]  /*10670*/  IMAD.SHL.U32 R11, R13, 0x8, RZ ;  /* 0x000000080d0b7824 */ /* 0x004fe400078e00ff */
[----:B------:R-:W-:Y:S02]  /*10680*/  IMAD.IADD R3, R3, 0x1, R7 ;  /* 0x0000000103037824 */ /* 0x000fe400078e0207 */
[----:B------:R-:W-:Y:S01]  /*10690*/  IMAD R6, R6, UR6, RZ ;  /* 0x0000000606067c24 */ /* 0x000fe2000f8e02ff */
[----:B------:R-:W-:Y:S01]  /*106a0*/  LOP3.LUT R11, R11, 0x18, RZ, 0xc0, !PT ;  /* 0x000000180b0b7812 */ /* 0x000fe200078ec0ff */
[----:B------:R-:W-:-:S04]  /*106b0*/  IMAD.WIDE.U32 R2, R5, UR6, R2 ;  /* 0x0000000605027c25 */ /* 0x000fc8000f8e0002 */
[----:B------:R-:W-:Y:S02]  /*106c0*/  IMAD R6, R5, UR7, R6 ;  /* 0x0000000705067c24 */ /* 0x000fe4000f8e0206 */
[----:B------:R-:W-:Y:S01]  /*106d0*/  IMAD.SHL.U32 R20, R13, 0x8, RZ ;  /* 0x000000080d147824 */ /* 0x000fe200078e00ff */
[----:B------:R-:W-:Y:S01]  /*106e0*/  LEA R8, P0, R2, UR8, 0x1 ;  /* 0x0000000802087c11 */ /* 0x000fe2000f8008ff */
[----:B------:R-:W-:Y:S01]  /*106f0*/  IMAD.IADD R3, R3, 0x1, R6 ;  /* 0x0000000103037824 */ /* 0x000fe200078e0206 */
        /* <DEDUP_REMOVED lines=10> */
[----:B------:R-:W-:Y:S10]  /*107a0*/  BRA.DIV UR5, `(.L_x_2164) ;  /* 0x0000003a05807947 */ /* 0x000ff4000b800000 */
[----:B------:R-:W2:Y:S01]  /*107b0*/  LDL R9, [R1+0x18] ;  /* 0x0000180001097983 */ /* 0x000ea20000100800 */
[----:B-----5:R-:W-:Y:S02]  /*107c0*/  IMAD R2, R27, R10, RZ ;  /* 0x0000000a1b027224 */ /* 0x020fe400078e02ff */
[----:B------:R-:W-:Y:S01]  /*107d0*/  IMAD R17, R17, 0xc0, R21 ;  /* 0x000000c011117824 */ /* 0x000fe200078e0215 */
        /* <DEDUP_REMOVED lines=14> */
[----:B0-----:R-:W-:-:S04]  /*108c0*/  @!P2 LEA R5, P4, R20, R5, 0x1 ;  /* 0x000000051405a211 */ /* 0x001fc800078808ff */
[----:B-1----:R-:W-:Y:S01]  /*108d0*/  @!P2 IADD3.X R7, RZ, R7, RZ, P4, !PT ;  /* 0x00000007ff07a210 */ /* 0x002fe200027fe4ff */
        /* <DEDUP_REMOVED lines=36> */
.L_x_2245:
[----:B------:R-:W2:Y:S01]  /*10b20*/  LDL R0, [R1+0x18] ;  /* 0x0000180001007983 */ /* 0x000ea20000100800 */
[----:B------:R-:W-:-:S04]  /*10b30*/  IADD3 R17, R17, 0xa0, RZ ;  /* 0x000000a011117810 */ /* 0x000fc80007ffe0ff */
        /* <DEDUP_REMOVED lines=11> */
.L_x_2165:
        /* <DEDUP_REMOVED lines=18> */
.L_x_2246:
[----:B------:R-:W-:Y:S05]  /*10d10*/  BSYNC B0 ;  /* 0x0000000000007941 */ /* 0x000fea0003800000 */
.L_x_2166:
        /* <DEDUP_REMOVED lines=8> */
[----:B------:R-:W-:Y:S02]  /*10da0*/  IMAD.MOV.U32 R17, RZ, RZ, R28 ;  /* 0x000000ffff117224 */ /* 0x000fe400078e001c */
[----:B------:R-:W-:Y:S02]  /*10db0*/  IMAD.MOV.U32 R10, RZ, RZ, R24 ;  /* 0x000000ffff0a7224 */ /* 0x000fe400078e0018 */
[----:B------:R-:W-:Y:S02]  /*10dc0*/  IMAD.MOV.U32 R29, RZ, RZ, R26 ;  /* 0x000000ffff1d7224 */ /* 0x000fe400078e001a */
[----:B0-----:R-:W-:-:S05]  /*10dd0*/  IMAD.SHL.U32 R4, R2, 0x8, RZ ;  /* 0x0000000802047824 */ /* 0x001fca00078e00ff */
[----:B------:R-:W-:-:S04]  /*10de0*/  LOP3.LUT R4, R4, 0x18, RZ, 0xc0, !PT ;  /* 0x0000001804047812 */ /* 0x000fc800078ec0ff */
[C---:B------:R-:W-:Y:S02]  /*10df0*/  LOP3.LUT R3, R4.reuse, 0x20, RZ, 0xfc, !PT ;  /* 0x0000002004037812 */ /* 0x040fe400078efcff */
[C---:B------:R-:W-:Y:S02]  /*10e00*/  LOP3.LUT R2, R4.reuse, 0x40, RZ, 0xfc, !PT ;  /* 0x0000004004027812 */ /* 0x040fe400078efcff */
[----:B------:R-:W-:Y:S02]  /*10e10*/  ISETP.GE.AND P3, PT, R4, UR4, PT ;  /* 0x0000000404007c0c */ /* 0x000fe4000bf66270 */
[----:B------:R-:W-:Y:S02]  /*10e20*/  ISETP.GE.AND P2, PT, R3, UR4, PT ;  /* 0x0000000403007c0c */ /* 0x000fe4000bf46270 */
[----:B------:R-:W-:-:S13]  /*10e30*/  ISETP.GE.AND P1, PT, R2, UR4, PT ;  /* 0x0000000402007c0c */ /* 0x000fda000bf26270 */
.L_x_2182:
        /* <DEDUP_REMOVED lines=17> */
[----:B0-----:R-:W-:Y:S01]  /*10f50*/  @P0 IMAD.HI.U32 R5, R4, R5, RZ ;  /* 0x0000000504050227 */ /* 0x001fe200078e00ff */
[----:B------:R-:W-:-:S04]  /*10f60*/  MOV R2, R4 ;  /* 0x0000000400027202 */ /* 0x000fc80000000f00 */
        /* <DEDUP_REMOVED lines=23> */
.L_x_2170:
[----:B------:R-:W-:Y:S01]  /*110e0*/  IMAD R5, R24, 0x8, R22 ;  /* 0x0000000818057824 */ /* 0x000fe200078e0216 */
[----:B------:R-:W-:Y:S01]  /*110f0*/  SHF.L.U32 R0, R28, 0x1f, RZ ;  /* 0x0000001f1c007819 */ /* 0x000fe200000006ff */
[----:B------:R-:W-:Y:S03]  /*11100*/  BSSY B1, `(.L_x_2171) ;  /* 0x0000003000017945 */ /* 0x000fe60003800000 */
[----:B------:R-:W0:Y:S02]  /*11110*/  SYNCS.PHASECHK.TRANS64.TRYWAIT P0, [R5+URZ+0x2d840], R0 ;  /* 0x02d84000050075a7 */ /* 0x000e24000800017f */
[----:B0-----:R-:W-:Y:S05]  /*11120*/  @!P0 BRA `(.L_x_2172) ;  /* 0x0000003800308947 */ /* 0x001fea0003800000 */
.L_x_2247:
[----:B------:R-:W-:Y:S05]  /*11130*/  BSYNC B1 ;  /* 0x0000000000017941 */ /* 0x000fea0003800000 */
.L_x_2171:
[----:B------:R-:W2:Y:S01]  /*11140*/  LDL R2, [R1] ;  /* 0x0000000001027983 */ /* 0x000ea20000100800 */
[----:B------:R-:W-:Y:S01]  /*11150*/  SHF.R.S32.HI R20, RZ, 0x1f, R8 ;  /* 0x0000001fff147819 */ /* 0x000fe20000011408 */
[----:B------:R-:W-:Y:S01]  /*11160*/  ULDC.64 UR4, c[0x0][0x300] ;  /* 0x0000c00000047ab9 */ /* 0x000fe20000000a00 */
[----:B------:R-:W-:Y:S01]  /*11170*/  ULDC.64 UR6, c[0x0][0x2e8] ;  /* 0x0000ba0000067ab9 */ /* 0x000fe20000000a00 */
[----:B------:R-:W1:Y:S02]  /*11180*/  S2R R7, SR_TID.X ;  /* 0x0000000000077919 */ /* 0x000e640000002100 */
[----:B0-----:R-:W-:-:S04]  /*11190*/  IMAD R0, R20, UR4, RZ ;  /* 0x0000000414007c24 */ /* 0x001fc8000f8e02ff */
[----:B------:R-:W-:Y:S02]  /*111a0*/  IMAD R0, R8, UR5, R0 ;  /* 0x0000000508007c24 */ /* 0x000fe4000f8e0200 */
[C---:B-1----:R-:W-:Y:S02]  /*111b0*/  IMAD.SHL.U32 R6, R7.reuse, 0x8, RZ ;  /* 0x0000000807067824 */ /* 0x042fe400078e00ff */
[----:B------:R-:W-:-:S03]  /*111c0*/  IMAD.SHL.U32 R11, R7, 0x8, RZ ;  /* 0x00000008070b7824 */ /* 0x000fc600078e00ff */
[----:B------:R-:W-:-:S04]  /*111d0*/  LOP3.LUT R6, R6, 0xd8, RZ, 0xc0, !PT ;  /* 0x000000d806067812 */ /* 0x000fc800078ec0ff */
[----:B------:R-:W-:-:S04]  /*111e0*/  LOP3.LUT R6, R6, 0x18, R7, 0x78, !PT ;  /* 0x0000001806067812 */ /* 0x000fc800078e7807 */
[----:B------:R-:W-:-:S05]  /*111f0*/  LOP3.LUT R6, R6, 0x320, R11, 0xf8, !PT ;  /* 0x0000032006067812 */ /* 0x000fca00078ef80b */
[----:B------:R-:W-:Y:S01]  /*11200*/  IMAD R6, R24, 0x3000, R6 ;  /* 0x0000300018067824 */ /* 0x000fe200078e0206 */
[C---:B--2---:R-:W-:Y:S02]  /*11210*/  LOP3.LUT P5, RZ, R2.reuse, 0x2, RZ, 0xc0, !PT ;  /* 0x0000000202ff7812 */ /* 0x044fe400078ac0ff */
[----:B------:R-:W-:Y:S01]  /*11220*/  LOP3.LUT P4, RZ, R2, 0x1, RZ, 0xc0, !PT ;  /* 0x0000000102ff7812 */ /* 0x000fe2000788c0ff */
        /* <DEDUP_REMOVED lines=13> */
[----:B------:R-:W-:Y:S08]  /*11300*/  BRA.DIV UR4, `(.L_x_2173) ;  /* 0x0000003604cc7947 */ /* 0x000ff0000b800000 */
[----:B------:R-:W2:Y:S01]  /*11310*/  LDL R3, [R1] ;  /* 0x0000000001037983 */ /* 0x000ea20000100800 */
[----:B------:R-:W-:Y:S01]  /*11320*/  IMAD R6, R6, 0x2, R22 ;  /* 0x0000000206067824 */ /* 0x000fe200078e0216 */
[----:B------:R-:W0:Y:S02]  /*11330*/  S2R R11, SR_TID.X ;  /* 0x00000000000b7919 */ /* 0x000e240000002100 */
[----:B------:R-:W1:Y:S04]  /*11340*/  SHFL.IDX PT, R2, R7, RZ, 0x1c1f ;  /* 0x001c1fff07027589 */ /* 0x000e6800000e0000 */
[----:B------:R-:W-:Y:S01]  /*11350*/  SHFL.IDX PT, R21, R9, 0x2, 0x1c1f ;  /* 0x005c1f0009157f89 */ /* 0x000fe200000e0000 */
[----:B0-----:R-:W-:-:S04]  /*11360*/  SHF.L.U32 R11, R11, 0x3, RZ ;  /* 0x000000030b0b7819 */ /* 0x001fc800000006ff */
[----:B------:R-:W-:-:S05]  /*11370*/  LOP3.LUT R11, R11, 0x18, RZ, 0xc0, !PT ;  /* 0x000000180b0b7812 */ /* 0x000fca00078ec0ff */
[----:B------:R-:W-:-:S05]  /*11380*/  IMAD.SHL.U32 R0, R11, 0x2, RZ ;  /* 0x000000020b007824 */ /* 0x000fca00078e00ff */
[----:B-1----:R-:W-:Y:S02]  /*11390*/  IADD3 R2, P0, R2, R0, RZ ;  /* 0x0000000002027210 */ /* 0x002fe40007f1e0ff */
[----:B--2---:R-:W-:Y:S02]  /*113a0*/  LOP3.LUT P6, RZ, R3, 0x4, RZ, 0xc0, !PT ;  /* 0x0000000403ff7812 */ /* 0x004fe400078cc0ff */
[----:B------:R-:W0:Y:S02]  /*113b0*/  SHFL.IDX PT, R3, R9, RZ, 0x1c1f ;  /* 0x001c1fff09037589 */ /* 0x000e2400000e0000 */
[----:B0-----:R-:W-:-:S09]  /*113c0*/  IMAD.X R3, RZ, RZ, R3, P0 ;  /* 0x000000ffff037224 */ /* 0x001fd200000e0603 */
        /* <DEDUP_REMOVED lines=18> */
.L_x_2257:
[----:B------:R-:W3:Y:S01]  /*114f0*/  LDL R3, [R1] ;  /* 0x0000000001037983 */ /* 0x000ee20000100800 */
[----:B--2---:R-:W-:Y:S02]  /*11500*/  IADD3 R2, P0, R2, R0, RZ ;  /* 0x0000000002027210 */ /* 0x004fe40007f1e0ff */
[----:B---3--:R-:W-:-:S03]  /*11510*/  LOP3.LUT P6, RZ, R3, 0x4, RZ, 0xc0, !PT ;  /* 0x0000000403ff7812 */ /* 0x008fc600078cc0ff */
[----:B------:R-:W-:Y:S01]  /*11520*/  IMAD.X R3, RZ, RZ, R21, P0 ;  /* 0x000000ffff037224 */ /* 0x000fe200000e0615 */
[----:B------:R-:W-:-:S09]  /*11530*/  PLOP3.LUT P0, PT, PT, PT, PT, 0x80, 0x0 ;  /* 0x000000000000781c */ /* 0x000fd20003f0f070 */
[----:B------:R-:W-:Y:S01]  /*11540*/  @!PT LDS RZ, [RZ] ;  /* 0x00000000fffff984 */ /* 0x000fe20000000800 */
[----:B------:R-:W-:Y:S01]  /*11550*/  @!PT LDS RZ, [RZ] ;  /* 0x00000000fffff984 */ /* 0x000fe20000000800 */
[----:B------:R-:W-:Y:S01]  /*11560*/  @!PT LDS RZ, [RZ] ;  /* 0x00000000fffff984 */ /* 0x000fe20000000800 */
[----:B------:R1:W-:Y:S04]  /*11570*/  LDGSTS.E.BYPASS.LTC128B.128 [R6+0x16c00], desc[UR36][R2.64], !P6 ;  /* 0x16c0000002067fae */ /* 0x0003e8000f101d64 */
[----:B------:R1:W-:Y:S04]  /*11580*/  LDGSTS.E.BYPASS.LTC128B.128 [R6+0x18c00], desc[UR36][R2.64+0x40], !P5 ;  /* 0x18c0004002067fae */ /* 0x0003e8000e901d64 */
[----:B------:R1:W-:Y:S01]  /*11590*/  LDGSTS.E.BYPASS.LTC128B.128 [R6+0x1ac00], desc[UR36][R2.64+0x80], !P4 ;  /* 0x1ac0008002067fae */ /* 0x0003e2000e101d64 */
[----:B------:R-:W-:Y:S01]  /*115a0*/  NOP ;  /* 0x0000000000007918 */ /* 0x000fe20000000000 */
.L_x_2174:
        /* <DEDUP_REMOVED lines=11> */
.L_x_2175:
[----:B------:R1:W-:Y:S01]  /*11660*/  SYNCS.ARRIVE.TRANS64.A1T0 RZ, [R5+URZ+0x2d830], RZ ;  /* 0x02d830ff05ff79a7 */ /* 0x0003e2000810003f */
[----:B------:R-:W-:Y:S05]  /*11670*/  @!P5 BRA `(.L_x_2176) ;  /* 0x000000000004d947 */ /* 0x000fea0003800000 */
[----:B------:R-:W-:Y:S01]  /*11680*/  BPT.TRAP 0x1 ;  /* 0x000000040000795c */ /* 0x000fe20000300000 */
.L_x_2176:
[----:B------:R-:W-:Y:S01]  /*11690*/  SHF.L.U32 R2, R17, 0x1f, RZ ;  /* 0x0000001f11027819 */ /* 0x000fe200000006ff */
[----:B------:R-:W-:Y:S01]  /*116a0*/  IMAD R6, R10, 0x8, R22 ;  /* 0x000000080a067824 */ /* 0x000fe200078e0216 */
[----:B------:R-:W-:Y:S03]  /*116b0*/  BSSY B1, `(.L_x_2177) ;  /* 0x0000003000017945 */ /* 0x000fe60003800000 */
[----:B------:R-:W2:Y:S02]  /*116c0*/  SYNCS.PHASECHK.TRANS64.TRYWAIT P0, [R6+URZ+0x2d860], R2 ;  /* 0x02d86002060075a7 */ /* 0x000ea4000800017f */
[----:B--2---:R-:W-:Y:S05]  /*116d0*/  @!P0 BRA `(.L_x_2178) ;  /* 0x0000003800488947 */ /* 0x004fea0003800000 */
.L_x_2258:
[----:B------:R-:W-:Y:S05]  /*116e0*/  BSYNC B1 ;  /* 0x0000000000017941 */ /* 0x000fea0003800000 */
.L_x_2177:
[----:B0-----:R-:W3:Y:S01]  /*116f0*/  LDL R7, [R1+0x8] ;  /* 0x0000080001077983 */ /* 0x001ee20000100800 */
[----:B------:R-:W1:Y:S01]  /*11700*/  S2R R11, SR_TID.X ;  /* 0x00000000000b7919 */ /* 0x000e620000002100 */
[----:B------:R-:W-:Y:S01]  /*11710*/  UMOV UR4, 0xffffffff ;  /* 0xffffffff00047882 */ /* 0x000fe20000000000 */
[C---:B-1----:R-:W-:Y:S02]  /*11720*/  IMAD.SHL.U32 R5, R11.reuse, 0x8, RZ ;  /* 0x000000080b057824 */ /* 0x042fe400078e00ff */
[----:B------:R-:W-:-:S03]  /*11730*/  IMAD.SHL.U32 R9, R11, 0x8, RZ ;  /* 0x000000080b097824 */ /* 0x000fc600078e00ff */
[----:B------:R-:W-:Y:S02]  /*11740*/  LOP3.LUT R5, R5, 0xd8, RZ, 0xc0, !PT ;  /* 0x000000d805057812 */ /* 0x000fe400078ec0ff */
[----:B------:R-:W-:Y:S02]  /*11750*/  LOP3.LUT R3, R11, 0x7f, RZ, 0xc0, !PT ;  /* 0x0000007f0b037812 */ /* 0x000fe400078ec0ff */
[----:B------:R-:W-:Y:S02]  /*11760*/  LOP3.LUT R5, R5, 0x18, R11, 0x78, !PT ;  /* 0x0000001805057812 */ /* 0x000fe400078e780b */
[----:B------:R-:W-:Y:S02]  /*11770*/  SHF.R.U32.HI R3, RZ, 0x2, R3 ;  /* 0x00000002ff037819 */ /* 0x000fe40000011603 */
[----:B------:R-:W-:-:S05]  /*11780*/  LOP3.LUT R5, R5, 0x320, R9, 0xf8, !PT ;  /* 0x0000032005057812 */ /* 0x000fca00078ef809 */
[----:B------:R-:W-:Y:S02]  /*11790*/  IMAD R5, R10, 0x3000, R5 ;  /* 0x000030000a057824 */ /* 0x000fe400078e0205 */
[----:B---3--:R-:W-:-:S05]  /*117a0*/  IMAD R7, R29, -0x80, R7 ;  /* 0xffffff801d077824 */ /* 0x008fca00078e0207 */
[----:B------:R-:W-:Y:S01]  /*117b0*/  IADD3 R7, -R3, R7, RZ ;  /* 0x0000000703077210 */ /* 0x000fe20007ffe1ff */
[----:B------:R-:W-:Y:S06]  /*117c0*/  BRA.DIV UR4, `(.L_x_2179) ;  /* 0x0000003a04207947 */ /* 0x000fec000b800000 */
[----:B--2---:R-:W0:Y:S01]  /*117d0*/  SHFL.IDX PT, R2, R18, RZ, 0x1c1f ;  /* 0x001c1fff12027589 */ /* 0x004e2200000e0000 */
        /* <DEDUP_REMOVED lines=33> */
.L_x_2268:
        /* <DEDUP_REMOVED lines=29> */
.L_x_2180:
        /* <DEDUP_REMOVED lines=8> */
[----:B------:R-:W-:Y:S01]  /*11c40*/  IMAD.MOV.U32 R23, RZ, RZ, R0 ;  /* 0x000000ffff177224 */ /* 0x000fe200078e0000 */
[----:B--2---:R-:W-:-:S13]  /*11c50*/  ISETP.NE.AND P5, PT, R2, 0x3, PT ;  /* 0x000000030200780c */ /* 0x004fda0003fa5270 */
[----:B------:R-:W-:Y:S05]  /*11c60*/  @!P5 BRA `(.L_x_2181) ;  /* 0x000000000004d947 */ /* 0x000fea0003800000 */
[----:B------:R-:W-:Y:S01]  /*11c70*/  BPT.TRAP 0x1 ;  /* 0x000000040000795c */ /* 0x000fe20000300000 */
.L_x_2181:
[----:B------:R-:W2:Y:S01]  /*11c80*/  LDL R2, [R1+0xc] ;  /* 0x00000c0001027983 */ /* 0x000ea20000100800 */
[----:B------:R1:W-:Y:S01]  /*11c90*/  SYNCS.ARRIVE.TRANS64.A1T0 RZ, [R6+URZ+0x2d850], RZ ;  /* 0x02d850ff06ff79a7 */ /* 0x0003e2000810003f */
[C---:B------:R-:W-:Y:S01]  /*11ca0*/  VIADD R0, R26.reuse, 0xffffffff ;  /* 0xffffffff1a007836 */ /* 0x040fe20000000000 */
[----:B------:R-:W-:Y:S01]  /*11cb0*/  MOV R17, R28 ;  /* 0x0000001c00117202 */ /* 0x000fe20000000f00 */
[----:B------:R-:W-:Y:S02]  /*11cc0*/  IMAD.MOV.U32 R10, RZ, RZ, R24 ;  /* 0x000000ffff0a7224 */ /* 0x000fe400078e0018 */
[----:B------:R-:W-:Y:S01]  /*11cd0*/  IMAD.MOV.U32 R29, RZ, RZ, R26 ;  /* 0x000000ffff1d7224 */ /* 0x000fe200078e001a */
[----:B--2---:R-:W-:-:S13]  /*11ce0*/  ISETP.GT.AND P0, PT, R26, R2, PT ;  /* 0x000000021a00720c */ /* 0x004fda0003f04270 */
[----:B-1----:R-:W-:Y:S05]  /*11cf0*/  @P0 BRA `(.L_x_2182) ;  /* 0xfffffff000500947 */ /* 0x002fea000383ffff */
.L_x_2169:
[----:B------:R-:W-:Y:S05]  /*11d00*/  BSYNC B0 ;  /* 0x0000000000007941 */ /* 0x000fea0003800000 */
.L_x_2168:
        /* <DEDUP_REMOVED lines=17> */
.L_x_2184:
[----:B------:R-:W-:Y:S05]  /*11e20*/  BSYNC B0 ;  /* 0x0000000000007941 */ /* 0x000fea0003800000 */
.L_x_2183:
[----:B------:R-:W2:Y:S02]  /*11e30*/  LDL R0, [R1+0x38] ;  /* 0x0000380001007983 */ /* 0x000ea40000100800 */
[----:B--2---:R-:W-:-:S13]  /*11e40*/  ISETP.NE.AND P0, PT, R0, 0x3, PT ;  /* 0x000000030000780c */ /* 0x004fda0003f05270 */
[----:B------:R-:W-:Y:S05]  /*11e50*/  @!P0 BRA `(.L_x_2185) ;  /* 0x0000000000048947 */ /* 0x000fea0003800000 */
[----:B------:R-:W-:Y:S01]  /*11e60*/  BPT.TRAP 0x1 ;  /* 0x000000040000795c */ /* 0x000fe20000300000 */
.L_x_2185:
[----:B------:R-:W2:Y:S01]  /*11e70*/  LDL.LU R2, [R1+0x8] ;  /* 0x0000080001027983 */ /* 0x000ea20000300800 */
[----:B------:R-:W-:Y:S01]  /*11e80*/  IMAD R0, R24, 0x8, R22 ;  /* 0x0000000818007824 */ /* 0x000fe200078e0216 */
[----:B------:R-:W-:Y:S01]  /*11e90*/  SHF.L.U32 R3, R28, 0x1f, RZ ;  /* 0x0000001f1c037819 */ /* 0x000fe200000006ff */
[----:B------:R-:W-:Y:S03]  /*11ea0*/  BSSY B0, `(.L_x_2186) ;  /* 0x0000004000007945 */ /* 0x000fe60003800000 */
[----:B------:R-:W1:Y:S01]  /*11eb0*/  SYNCS.PHASECHK.TRANS64.TRYWAIT P0, [R0+URZ+0x2d860], R3 ;  /* 0x02d86003000075a7 */ /* 0x000e62000800017f */
[----:B--2---:R-:W-:Y:S01]  /*11ec0*/  IMAD R6, R26, -0x80, R2 ;  /* 0xffffff801a067824 */ /* 0x004fe200078e0202 */
[----:B-1----:R-:W-:Y:S06]  /*11ed0*/  @!P0 BRA `(.L_x_2187) ;  /* 0x0000003400c08947 */ /* 0x002fec0003800000 */
.L_x_2269:
[----:B------:R-:W-:Y:S05]  /*11ee0*/  BSYNC B0 ;  /* 0x0000000000007941 */ /* 0x000fea0003800000 */
.L_x_2186:
        /* <DEDUP_REMOVED lines=15> */
[----:B------:R-:W-:Y:S01]  /*11fe0*/  LEA R4, R4, R22, 0x1 ;  /* 0x0000001604047211 */ /* 0x000fe200078e08ff */
        /* <DEDUP_REMOVED lines=40> */
.L_x_2279:
        /* <DEDUP_REMOVED lines=13> */
.L_x_2189:
        /* <DEDUP_REMOVED lines=11> */
.L_x_2190:
[----:B------:R0:W-:Y:S01]  /*123f0*/  SYNCS.ARRIVE.TRANS64.A1T0 RZ, [R0+URZ+0x2d850], RZ ;  /* 0x02d850ff00ff79a7 */ /* 0x0001e2000810003f */
[----:B------:R-:W-:-:S05]  /*12400*/  VIADD R24, R24, 0x1 ;  /* 0x0000000118187836 */ /* 0x000fca0000000000 */
[----:B------:R-:W-:-:S04]  /*12410*/  ISETP.NE.AND P0, PT, R24, 0x2, PT ;  /* 0x000000021800780c */ /* 0x000fc80003f05270 */
[----:B------:R-:W-:Y:S02]  /*12420*/  SEL R3, RZ, 0x1, P0 ;  /* 0x00000001ff037807 */ /* 0x000fe40000000000 */
[----:B------:R-:W-:Y:S02]  /*12430*/  SEL R24, R24, RZ, P0 ;  /* 0x000000ff18187207 */ /* 0x000fe40000000000 */
[----:B0-----:R-:W-:-:S07]  /*12440*/  LOP3.LUT R28, R28, R3, RZ, 0x3c, !PT ;  /* 0x000000031c1c7212 */ /* 0x001fce00078e3cff */
.L_x_2149:
[----:B------:R-:W-:Y:S05]  /*12450*/  BSYNC B7 ;  /* 0x0000000000077941 */ /* 0x000fea0003800000 */
.L_x_2147:
[----:B------:R-:W2:Y:S02]  /*12460*/  LDL R0, [R1] ;  /* 0x0000000001007983 */ /* 0x000ea40000100800 */
[----:B--2---:R-:W-:-:S13]  /*12470*/  LOP3.LUT P0, RZ, R0, 0x80, RZ, 0xc0, !PT ;  /* 0x0000008000ff7812 */ /* 0x004fda000780c0ff */
        /* <DEDUP_REMOVED lines=10> */
.L_x_2191:
        /* <DEDUP_REMOVED lines=23> */
[----:B--2---:R-:W-:Y:S01]  /*12690*/  @!P1 IMAD.MOV.U32 R17, RZ, RZ, R7 ;  /* 0x000000ffff119224 */ /* 0x004fe200078e0007 */
[----:B---3--:R-:W-:Y:S02]  /*126a0*/  @!P1 MOV R5, R4 ;  /* 0x0000000400059202 */ /* 0x008fe40000000f00 */
        /* <DEDUP_REMOVED lines=18> */
.L_x_2289:
[----:B------:R-:W-:Y:S02]  /*127d0*/  ULDC UR4, c[0x0][0xc38] ;  /* 0x00030e0000047ab9 */ /* 0x000fe40000000800 */
[----:B------:R-:W-:-:S04]  /*127e0*/  IMAD.U32 R4, RZ, RZ, UR4 ;  /* 0x00000004ff047e24 */ /* 0x000fc8000f8e00ff */
[----:B-1----:R-:W-:-:S04]  /*127f0*/  IMAD R3, R14, R4, RZ ;  /* 0x000000040e037224 */ /* 0x002fc800078e02ff */
[----:B------:R-:W-:-:S05]  /*12800*/  IMAD.IADD R6, R6, 0x1, R3 ;  /* 0x0000000106067824 */ /* 0x000fca00078e0203 */
[----:B------:R-:W-:-:S13]  /*12810*/  ISETP.GT.AND P6, PT, R6, R0, PT ;  /* 0x000000000600720c */ /* 0x000fda0003fc4270 */
[----:B------:R-:W-:Y:S05]  /*12820*/  @P6 BRA `(.L_x_2194) ;  /* 0x0000000000a46947 */ /* 0x000fea0003800000 */
.L_x_2197:
[----:B0-----:R-:W0:Y:S01]  /*12830*/  LDC R2, c[0x0][0xc3c] ;  /* 0x00030f00ff027b82 */ /* 0x001e220000000800 */
[----:B------:R-:W-:-:S05]  /*12840*/  VIADD R19, R19, 0x1f ;  /* 0x0000001f13137836 */ /* 0x000fca0000000000 */
[----:B0-----:R-:W-:-:S13]  /*12850*/  ISETP.GE.AND P6, PT, R19, R2, PT ;  /* 0x000000021300720c */ /* 0x001fda0003fc6270 */
[----:B------:R-:W-:Y:S05]  /*12860*/  @P6 BRA `(.L_x_2195) ;  /* 0x0000000800c06947 */ /* 0x000fea0003800000 */
[----:B------:R-:W0:Y:S01]  /*12870*/  S2R R3, SR_TID.X ;  /* 0x0000000000037919 */ /* 0x000e220000002100 */
[----:B------:R-:W-:Y:S01]  /*12880*/  IMAD.MOV.U32 R17, RZ, RZ, RZ ;  /* 0x000000ffff117224 */ /* 0x000fe200078e00ff */
[----:B0-----:R-:W-:-:S04]  /*12890*/  LOP3.LUT R3, R3, 0x1f, RZ, 0xc0, !PT ;  /* 0x0000001f03037812 */ /* 0x001fc800078ec0ff */
[----:B------:R-:W-:-:S04]  /*128a0*/  IADD3 R4, R19, R3, RZ ;  /* 0x0000000313047210 */ /* 0x000fc80007ffe0ff */
        /* <DEDUP_REMOVED lines=27> */
.L_x_2297:
[----:B------:R-:W-:Y:S02]  /*12a60*/  ULDC UR4, c[0x0][0xc38] ;  /* 0x00030e0000047ab9 */ /* 0x000fe40000000800 */
[----:B------:R-:W-:-:S04]  /*12a70*/  IMAD.U32 R4, RZ, RZ, UR4 ;  /* 0x00000004ff047e24 */ /* 0x000fc8000f8e00ff */
[----:B-1----:R-:W-:-:S04]  /*12a80*/  IMAD R3, R14, R4, RZ ;  /* 0x000000040e037224 */ /* 0x002fc800078e02ff */
[----:B------:R-:W-:-:S05]  /*12a90*/  IMAD.IADD R6, R3, 0x1, R6 ;  /* 0x0000000103067824 */ /* 0x000fca00078e0206 */
[----:B------:R-:W-:-:S13]  /*12aa0*/  ISETP.GT.AND P6, PT, R6, R0, PT ;  /* 0x000000000600720c */ /* 0x000fda0003fc4270 */
[----:B------:R-:W-:Y:S05]  /*12ab0*/  @!P6 BRA `(.L_x_2197) ;  /* 0xfffffffc005ce947 */ /* 0x000fea000383ffff */
.L_x_2194:
[----:B------:R-:W-:Y:S01]  /*12ac0*/  IADD3 R6, -R3, R6, RZ ;  /* 0x0000000603067210 */ /* 0x000fe20007ffe1ff */
[----:B------:R-:W-:-:S04]  /*12ad0*/  UMOV UR4, 0xffffffff ;  /* 0xffffffff00047882 */ /* 0x000fc80000000000 */
        /* <DEDUP_REMOVED lines=8> */
.L_x_2302:
[----:B------:R-:W-:-:S13]  /*12b60*/  ISETP.NE.AND P0, PT, R3, RZ, PT ;  /* 0x000000ff0300720c */ /* 0x000fda0003f05270 */
[----:B------:R-:W-:Y:S05]  /*12b70*/  @!P0 BRA `(.L_x_2199) ;  /* 0x0000000000108947 */ /* 0x000fea0003800000 */
[----:B------:R-:W-:Y:S01]  /*12b80*/  UMOV UR4, 0xffffffff ;  /* 0xffffffff00047882 */ /* 0x000fe20000000000 */
[----:B------:R-:W-:Y:S02]  /*12b90*/  VIADD R12, R7, 0xffffffff ;  /* 0xffffffff070c7836 */ /* 0x000fe40000000000 */
[----:B------:R-:W-:Y:S05]  /*12ba0*/  BRA.DIV UR4, `(.L_x_2200) ;  /* 0x0000003a04607947 */ /* 0x000fea000b800000 */
[----:B------:R4:W0:Y:S02]  /*12bb0*/  SHFL.IDX PT, R16, R2, R12, 0x1f ;  /* 0x00001f0c02107589 */ /* 0x00082400000e0000 */
.L_x_2199:
[----:B---3--:R-:W-:Y:S01]  /*12bc0*/  ISETP.NE.AND P0, PT, R5, 0x1, PT ;  /* 0x000000010500780c */ /* 0x008fe20003f05270 */
[----:B0-----:R-:W-:-:S04]  /*12bd0*/  IMAD R16, R16, R4, R6 ;  /* 0x0000000410107224 */ /* 0x001fc800078e0206 */
[----:B------:R-:W-:-:S08]  /*12be0*/  IMAD.IADD R0, R0, 0x1, -R16 ;  /* 0x0000000100007824 */ /* 0x000fd000078e0a10 */
[----:B------:R-:W-:Y:S05]  /*12bf0*/  @!P0 BRA `(.L_x_2201) ;  /* 0x0000000000dc8947 */ /* 0x000fea0003800000 */
[-C--:B--2---:R-:W-:Y:S01]  /*12c00*/  IABS R6, R17.reuse ;  /* 0x0000001100067213 */ /* 0x084fe20000000000 */
[----:B----4-:R-:W-:Y:S01]  /*12c10*/  IMAD.MOV.U32 R2, RZ, RZ, RZ ;  /* 0x000000ffff027224 */ /* 0x010fe200078e00ff */
[----:B------:R-:W-:Y:S02]  /*12c20*/  IABS R8, R17 ;  /* 0x0000001100087213 */ /* 0x000fe40000000000 */
[----:B------:R-:W0:Y:S03]  /*12c30*/  I2F.RP R4, R6 ;  /* 0x0000000600047306 */ /* 0x000e260000209400 */
[----:B------:R-:W-:-:S05]  /*12c40*/  IMAD.MOV R8, RZ, RZ, -R8 ;  /* 0x000000ffff087224 */ /* 0x000fca00078e0a08 */
[----:B0-----:R-:W1:Y:S02]  /*12c50*/  MUFU.RCP R4, R4 ;  /* 0x0000000400047308 */ /* 0x001e640000001000 */
[----:B-1----:R-:W-:-:S06]  /*12c60*/  VIADD R7, R4, 0xffffffe ;  /* 0x0ffffffe04077836 */ /* 0x002fcc0000000000 */
        /* <DEDUP_REMOVED lines=20> */
[----:B------:R-:W-:Y:S01]  /*12db0*/  IMAD.MOV R7, RZ, RZ, -R7 ;  /* 0x000000ffff077224 */ /* 0x000fe200078e0a07 */
[----:B0-----:R-:W-:-:S05]  /*12dc0*/  IADD3 R9, RZ, -R3, RZ ;  /* 0x80000003ff097210 */ /* 0x001fca0007ffe0ff */
        /* <DEDUP_REMOVED lines=18> */
[----:B------:R-:W-:-:S04]  /*12ef0*/  @!P1 LOP3.LUT R2, RZ, R5, RZ, 0x33, !PT ;  /* 0x00000005ff029212 */ /* 0x000fc800078e33ff */
[----:B------:R-:W-:Y:S01]  /*12f00*/  IADD3 R3, -R2, RZ, RZ ;  /* 0x000000ff02037210 */ /* 0x000fe20007ffe1ff */
[C---:B------:R-:W-:Y:S02]  /*12f10*/  IMAD R18, R5.reuse, 0x1000000, R2 ;  /* 0x0100000005127824 */ /* 0x040fe400078e0202 */
[--C-:B------:R-:W-:Y:S02]  /*12f20*/  IMAD.MOV R2, RZ, RZ, -R4.reuse ;  /* 0x000000ffff027224 */ /* 0x100fe400078e0a04 */
[----:B------:R-:W-:Y:S02]  /*12f30*/  IMAD R5, R5, R3, R4 ;  /* 0x0000000305057224 */ /* 0x000fe400078e0204 */
[----:B------:R-:W-:Y:S02]  /*12f40*/  IMAD R2, R17, R2, R0 ;  /* 0x0000000211027224 */ /* 0x000fe400078e0200 */
[----:B------:R-:W-:Y:S01]  /*12f50*/  IMAD R18, R5, 0x10000, R18 ;  /* 0x0001000005127824 */ /* 0x000fe200078e0212 */
[----:B------:R-:W-:Y:S06]  /*12f60*/  BRA `(.L_x_2202) ;  /* 0x0000000000f47947 */ /* 0x000fec0003800000 */
.L_x_2201:
[----:B----4-:R-:W0:Y:S02]  /*12f70*/  LDC.64 R2, c[0x0][0xc90] ;  /* 0x00032400ff027b82 */ /* 0x010e240000000a00 */
[----:B0-----:R-:W-:-:S05]  /*12f80*/  IMAD.WIDE R2, R19, 0x4, R2 ;  /* 0x0000000413027825 */ /* 0x001fca00078e0202 */
[----:B------:R0:W2:Y:S02]  /*12f90*/  LDG.E R6, desc[UR36][R2.64] ;  /* 0x0000002402067981 */ /* 0x0000a4000c1e1900 */
[----:B0-----:R-:W-:Y:S02]  /*12fa0*/  IMAD.MOV.U32 R2, RZ, RZ, RZ ;  /* 0x000000ffff027224 */ /* 0x001fe400078e00ff */
[----:B--2---:R-:W-:-:S05]  /*12fb0*/  IMAD R5, R17, R6, RZ ;  /* 0x0000000611057224 */ /* 0x004fca00078e02ff */
[----:B-1----:R-:W-:-:S04]  /*12fc0*/  IABS R7, R5 ;  /* 0x0000000500077213 */ /* 0x002fc80000000000 */
        /* <DEDUP_REMOVED lines=20> */
[----:B------:R-:W-:-:S05]  /*13110*/  @P0 IADD3 R9, R9, 0x1, RZ ;  /* 0x0000000109090810 */ /* 0x000fca0007ffe0ff */
        /* <DEDUP_REMOVED lines=25> */
[----:B------:R-:W-:Y:S01]  /*132b0*/  @!P1 IMAD.IADD R3, R3, 0x1, -R6 ;  /* 0x0000000103039824 */ /* 0x000fe200078e0a06 */
[----:B------:R-:W-:Y:S02]  /*132c0*/  @!P1 IADD3 R2, R2, 0x1, RZ ;  /* 0x0000000102029810 */ /* 0x000fe40007ffe0ff */
[----:B------:R-:W-:Y:S02]  /*132d0*/  ISETP.NE.AND P1, PT, R4, RZ, PT ;  /* 0x000000ff0400720c */ /* 0x000fe40003f25270 */
[----:B------:R-:W-:-:S13]  /*132e0*/  ISETP.GE.U32.AND P0, PT, R3, R6, PT ;  /* 0x000000060300720c */ /* 0x000fda0003f06070 */
[----:B------:R-:W-:-:S04]  /*132f0*/  @P0 VIADD R2, R2, 0x1 ;  /* 0x0000000102020836 */ /* 0x000fc80000000000 */
[----:B------:R-:W-:Y:S01]  /*13300*/  @!P2 IMAD.MOV R2, RZ, RZ, -R2 ;  /* 0x000000ffff02a224 */ /* 0x000fe200078e0a02 */
[----:B------:R-:W-:Y:S01]  /*13310*/  @!P1 LOP3.LUT R2, RZ, R4, RZ, 0x33, !PT ;  /* 0x00000004ff029212 */ /* 0x000fe200078e33ff */
[----:B------:R-:W-:-:S04]  /*13320*/  IMAD.MOV R4, RZ, RZ, -R4 ;  /* 0x000000ffff047224 */ /* 0x000fc800078e0a04 */
[----:B------:R-:W-:-:S07]  /*13330*/  IMAD R18, R2, R4, R5 ;  /* 0x0000000402127224 */ /* 0x000fce00078e0205 */
.L_x_2202:
[----:B------:R-:W-:-:S05]  /*13340*/  LOP3.LUT R2, RZ, R2, RZ, 0x33, !PT ;  /* 0x00000002ff027212 */ /* 0x000fca00078e33ff */
[----:B------:R-:W-:Y:S01]  /*13350*/  IMAD.IADD R17, R17, 0x1, R2 ;  /* 0x0000000111117824 */ /* 0x000fe200078e0202 */
[----:B------:R-:W-:Y:S06]  /*13360*/  BRA `(.L_x_2203) ;  /* 0x00000000001c7947 */ /* 0x000fec0003800000 */
.L_x_2195:
[----:B------:R-:W-:Y:S01]  /*13370*/  UMOV UR4, URZ ;  /* 0x0000003f00047c82 */ /* 0x000fe20008000000 */
[----:B------:R-:W-:Y:S01]  /*13380*/  UMOV UR5, URZ ;  /* 0x0000003f00057c82 */ /* 0x000fe20008000000 */
[----:B------:R-:W-:Y:S01]  /*13390*/  ULDC UR6, c[0x0][0xc3c] ;  /* 0x00030f0000067ab9 */ /* 0x000fe20000000800 */
[----:B------:R-:W-:Y:S02]  /*133a0*/  IMAD.MOV.U32 R16, RZ, RZ, R0 ;  /* 0x000000ffff107224 */ /* 0x000fe400078e0000 */
[----:B------:R-:W-:Y:S02]  /*133b0*/  IMAD.U32 R17, RZ, RZ, UR4 ;  /* 0x00000004ff117e24 */ /* 0x000fe4000f8e00ff */
[----:B------:R-:W-:Y:S02]  /*133c0*/  IMAD.U32 R18, RZ, RZ, UR5 ;  /* 0x00000005ff127e24 */ /* 0x000fe4000f8e00ff */
[----:B------:R-:W-:-:S07]  /*133d0*/  IMAD.U32 R19, RZ, RZ, UR6 ;  /* 0x00000006ff137e24 */ /* 0x000fce000f8e00ff */
.L_x_2203:
        /* <DEDUP_REMOVED lines=10> */
.L_x_2192:
[----:B------:R-:W-:Y:S02]  /*13480*/  ULDC UR4, c[0x0][0xc3c] ;  /* 0x00030f0000047ab9 */ /* 0x000fe40000000800 */
[----:B-1----:R-:W-:-:S13]  /*13490*/  ISETP.GE.AND P0, PT, R19, UR4, PT ;  /* 0x0000000413007c0c */ /* 0x002fda000bf06270 */
[----:B------:R-:W-:Y:S05]  /*134a0*/  @!P0 BRA `(.L_x_2204) ;  /* 0xffffffb0007c8947 */ /* 0x000fea000383ffff */
[----:B------:R-:W-:Y:S05]  /*134b0*/  BSYNC B8 ;  /* 0x0000000000087941 */ /* 0x000fea0003800000 */
.L_x_2141:
[----:B--2---:R-:W2:Y:S01]  /*134c0*/  LDL.LU R0, [R1+0x34] ;  /* 0x0000340001007983 */ /* 0x004ea20000300800 */
[----:B------:R-:W-:Y:S01]  /*134d0*/  BSSY B0, `(.L_x_2205) ;  /* 0x000000b000007945 */ /* 0x000fe20003800000 */
[----:B------:R-:W1:Y:S01]  /*134e0*/  S2R R5, SR_CgaCtaId ;  /* 0x0000000000057919 */ /* 0x000e620000008800 */
[----:B--2---:R-:W-:-:S05]  /*134f0*/  VIADD R0, R0, 0x1 ;  /* 0x0000000100007836 */ /* 0x004fca0000000000 */
[----:B0-----:R-:W-:-:S04]  /*13500*/  LEA.HI R2, R0, R0, RZ, 0x1 ;  /* 0x0000000000027211 */ /* 0x001fc800078f08ff */
[----:B------:R-:W-:Y:S02]  /*13510*/  LOP3.LUT R3, R2, 0xfffffffe, RZ, 0xc0, !PT ;  /* 0xfffffffe02037812 */ /* 0x000fe400078ec0ff */
[----:B------:R-:W-:Y:S02]  /*13520*/  MOV R2, 0x400 ;  /* 0x0000040000027802 */ /* 0x000fe40000000f00 */
[----:B------:R-:W-:Y:S02]  /*13530*/  IADD3 R0, R0, -R3, RZ ;  /* 0x8000000300007210 */ /* 0x000fe40007ffe0ff */
[----:B-1----:R-:W-:Y:S02]  /*13540*/  LEA R7, R5, R2, 0x18 ;  /* 0x0000000205077211 */ /* 0x002fe400078ec0ff */
[----:B------:R-:W-:-:S04]  /*13550*/  SHF.L.U32 R0, R0, 0x1f, RZ ;  /* 0x0000001f00007819 */ /* 0x000fc800000006ff */
[----:B------:R-:W0:Y:S02]  /*13560*/  SYNCS.PHASECHK.TRANS64.TRYWAIT P0, [R7+URZ+0x2d820], R0 ;  /* 0x02d82000070075a7 */ /* 0x000e24000800017f */
[----:B0-----:R-:W-:Y:S05]  /*13570*/  @!P0 BRA `(.L_x_2206) ;  /* 0x0000003000148947 */ /* 0x001fea0003800000 */
.L_x_2305:
[----:B------:R-:W-:Y:S05]  /*13580*/  BSYNC B0 ;  /* 0x0000000000007941 */ /* 0x000fea0003800000 */
.L_x_2205:
[----:B------:R-:W-:-:S03]  /*13590*/  UMOV UR4, 0xffffffff ;  /* 0xffffffff00047882 */ /* 0x000fc60000000000 */
[----:B------:R-:W-:Y:S05]  /*135a0*/  BRA.DIV UR4, `(.L_x_2207) ;  /* 0x00000032041c7947 */ /* 0x000fea000b800000 */
[----:B0-----:R-:W0:Y:S02]  /*135b0*/  S2R R0, SR_TID.X ;  /* 0x0000000000007919 */ /* 0x001e240000002100 */
[----:B0-----:R-:W-:-:S04]  /*135c0*/  SHF.R.U32.HI R0, RZ, 0x5, R0 ;  /* 0x00000005ff007819 */ /* 0x001fc80000011600 */
[----:B------:R-:W-:-:S05]  /*135d0*/  LOP3.LUT R0, R0, 0x3, RZ, 0xc0, !PT ;  /* 0x0000000300007812 */ /* 0x000fca00078ec0ff */
[----:B------:R0:W1:Y:S02]  /*135e0*/  SHFL.IDX PT, R14, R0, RZ, 0x1f ;  /* 0x00001fff000e7589 */ /* 0x00006400000e0000 */
.L_x_2308:
[----:B-1----:R-:W-:Y:S01]  /*135f0*/  ISETP.NE.AND P0, PT, R14, RZ, PT ;  /* 0x000000ff0e00720c */ /* 0x002fe20003f05270 */
[----:B------:R-:W-:-:S12]  /*13600*/  BSSY B0, `(.L_x_2208) ;  /* 0x0000024000007945 */ /* 0x000fd80003800000 */
[----:B------:R-:W-:Y:S05]  /*13610*/  @P0 BRA `(.L_x_2209) ;  /* 0x0000000000880947 */ /* 0x000fea0003800000 */
[----:B------:R-:W-:-:S03]  /*13620*/  UMOV UR4, 0xffffffff ;  /* 0xffffffff00047882 */ /* 0x000fc60000000000 */
[----:B------:R-:W-:Y:S05]  /*13630*/  BRA.DIV UR4, `(.L_x_2210) ;  /* 0x00000032042c7947 */ /* 0x000fea000b800000 */
[----:B------:R-:W-:-:S13]  /*13640*/  ELECT P6, URZ, PT ;  /* 0x00000000003f782f */ /* 0x000fda00038c0000 */
.L_x_2311:
[----:B------:R-:W-:Y:S05]  /*13650*/  @!P6 BRA `(.L_x_2209) ;  /* 0x000000000078e947 */ /* 0x000fea0003800000 */
[----:B0-----:R-:W2:Y:S02]  /*13660*/  LDL.LU R0, [R1+0x1c] ;  /* 0x00001c0001007983 */ /* 0x001ea40000300800 */
[----:B--2---:R-:W-:-:S04]  /*13670*/  LOP3.LUT R0, R0, 0x2, RZ, 0xfc, !PT ;  /* 0x0000000200007812 */ /* 0x004fc800078efcff */
[----:B------:R-:W-:-:S13]  /*13680*/  ISETP.NE.AND P0, PT, R0, 0x3, PT ;  /* 0x000000030000780c */ /* 0x000fda0003f05270 */
[----:B------:R-:W-:Y:S05]  /*13690*/  @!P0 BRA `(.L_x_2211) ;  /* 0x0000000000048947 */ /* 0x000fea0003800000 */
[----:B------:R-:W-:Y:S01]  /*136a0*/  BPT.TRAP 0x1 ;  /* 0x000000040000795c */ /* 0x000fe20000300000 */
.L_x_2211:
[----:B------:R-:W-:Y:S01]  /*136b0*/  IMAD R5, R24, 0x8, R7 ;  /* 0x0000000818057824 */ /* 0x000fe200078e0207 */
[----:B------:R-:W-:Y:S01]  /*136c0*/  SHF.L.U32 R0, R28, 0x1f, RZ ;  /* 0x0000001f1c007819 */ /* 0x000fe200000006ff */
[----:B------:R-:W-:-:S03]  /*136d0*/  VIADD R24, R24, 0x1 ;  /* 0x0000000118187836 */ /* 0x000fc60000000000 */
[----:B------:R-:W0:Y:S02]  /*136e0*/  SYNCS.PHASECHK.TRANS64.TRYWAIT P1, [R5+URZ+0x2d840], R0 ;  /* 0x02d84000050075a7 */ /* 0x000e24000802017f */
[----:B------:R-:W-:-:S04]  /*136f0*/  ISETP.NE.AND P2, PT, R24, 0x2, PT ;  /* 0x000000021800780c */ /* 0x000fc80003f45270 */
[----:B------:R-:W-:Y:S01]  /*13700*/  SEL R3, RZ, 0x1, P2 ;  /* 0x00000001ff037807 */ /* 0x000fe20001000000 */
[----:B0-----:R-:W-:Y:S08]  /*13710*/  @!P1 BRA `(.L_x_2212) ;  /* 0x0000003000149947 */ /* 0x001ff00003800000 */
.L_x_2312:
[----:B------:R-:W-:Y:S02]  /*13720*/  SEL R24, R24, RZ, P2 ;  /* 0x000000ff18187207 */ /* 0x000fe40001000000 */
[----:B------:R-:W-:Y:S01]  /*13730*/  LOP3.LUT R2, R28, R3, RZ, 0x3c, !PT ;  /* 0x000000031c027212 */ /* 0x000fe200078e3cff */
[----:B------:R-:W-:Y:S06]  /*13740*/  @!P0 BRA `(.L_x_2213) ;  /* 0x0000000000048947 */ /* 0x000fec0003800000 */
[----:B------:R-:W-:Y:S01]  /*13750*/  BPT.TRAP 0x1 ;  /* 0x000000040000795c */ /* 0x000fe20000300000 */
.L_x_2213:
[----:B------:R-:W-:Y:S01]  /*13760*/  IMAD R3, R24, 0x8, R7 ;  /* 0x0000000818037824 */ /* 0x000fe200078e0207 */
[----:B------:R-:W-:-:S04]  /*13770*/  SHF.L.U32 R2, R2, 0x1f, RZ ;  /* 0x0000001f02027819 */ /* 0x000fc800000006ff */
[----:B------:R-:W1:Y:S02]  /*13780*/  SYNCS.PHASECHK.TRANS64.TRYWAIT P1, [R3+URZ+0x2d840], R2 ;  /* 0x02d84002030075a7 */ /* 0x000e64000802017f */
[----:B-1----:R-:W-:Y:S05]  /*13790*/  @!P1 BRA `(.L_x_2214) ;  /* 0x0000003000089947 */ /* 0x002fea0003800000 */
.L_x_2313:
[----:B------:R-:W-:Y:S05]  /*137a0*/  @!P0 BRA `(.L_x_2215) ;  /* 0x0000000000048947 */ /* 0x000fea0003800000 */
[----:B------:R-:W-:Y:S01]  /*137b0*/  BPT.TRAP 0x1 ;  /* 0x000000040000795c */ /* 0x000fe20000300000 */
.L_x_2215:
[----:B------:R-:W2:Y:S02]  /*137c0*/  SYNCS.PHASECHK.TRANS64.TRYWAIT P1, [R5+URZ+0x2d860], R0 ;  /* 0x02d86000050075a7 */ /* 0x000ea4000802017f */
[----:B--2---:R-:W-:Y:S05]  /*137d0*/  @!P1 BRA `(.L_x_2216) ;  /* 0x00000030000c9947 */ /* 0x004fea0003800000 */
.L_x_2314:
[----:B------:R-:W-:Y:S05]  /*137e0*/  @!P0 BRA `(.L_x_2217) ;  /* 0x0000000000048947 */ /* 0x000fea0003800000 */
[----:B------:R-:W-:Y:S01]  /*137f0*/  BPT.TRAP 0x1 ;  /* 0x000000040000795c */ /* 0x000fe20000300000 */
.L_x_2217:
[----:B---3--:R3:W4:Y:S02]  /*13800*/  SYNCS.PHASECHK.TRANS64.TRYWAIT P0, [R3+URZ+0x2d860], R2 ;  /* 0x02d86002030075a7 */ /* 0x008724000800017f */
[----:B----4-:R-:W-:Y:S05]  /*13810*/  @!P0 NANOSLEEP.SYNCS 0x989680 ;  /* 0x009896800000895d */ /* 0x010fea0003900000 */
[----:B------:R-:W4:Y:S02]  /*13820*/  @!P0 SYNCS.PHASECHK.TRANS64 P0, [R3+URZ+0x2d860], R2 ;  /* 0x02d86002030085a7 */ /* 0x000f24000800007f */
[----:B----4-:R-:W-:Y:S05]  /*13830*/  @!P0 BRA `(.L_x_2217) ;  /* 0xfffffffc00f08947 */ /* 0x010fea000383ffff */
.L_x_2209:
[----:B------:R-:W-:Y:S05]  /*13840*/  BSYNC B0 ;  /* 0x0000000000007941 */ /* 0x000fea0003800000 */
.L_x_2208:
[----:B------:R-:W-:Y:S05]  /*13850*/  EXIT ;  /* 0x000000000000794d */ /* 0x000fea0003800000 */
.L_x_2082:
[----:B--2---:R-:W-:-:S04]  /*13860*/  IMAD.U32 R3, RZ, RZ, UR41 ;  /* 0x00000029ff037e24 */ /* 0x004fc8000f8e00ff */
[----:B------:R2:W3:Y:S03]  /*13870*/  SYNCS.PHASECHK.TRANS64.TRYWAIT P1, [R3+URZ+0x2d800], R0 ;  /* 0x02d80000030075a7 */ /* 0x0004e6000802017f */
[----:B---3--:R-:W-:Y:S05]  /*13880*/  @!P1 NANOSLEEP.SYNCS 0x989680 ;  /* 0x009896800000995d */ /* 0x008fea0003900000 */
[----:B------:R-:W3:Y:S02]  /*13890*/  @!P1 SYNCS.PHASECHK.TRANS64 P1, [R3+URZ+0x2d800], R0 ;  /* 0x02d80000030095a7 */ /* 0x000ee4000802007f */
[----:B---3--:R-:W-:Y:S05]  /*138a0*/  @!P1 BRA `(.L_x_2082) ;  /* 0xfffffffc00ec9947 */ /* 0x008fea000383ffff */
[----:B------:R-:W-:Y:S05]  /*138b0*/  BRA `(.L_x_2218) ;  /* 0xfffffee000d07947 */ /* 0x000fea000383ffff */
.L_x_2086:
[----:B---3--:R3:W4:Y:S02]  /*138c0*/  SYNCS.PHASECHK.TRANS64.TRYWAIT P1, [R0+URZ+0x2d830], R3 ;  /* 0x02d83003000075a7 */ /* 0x008724000802017f */
[----:B----4-:R-:W-:Y:S05]  /*138d0*/  @!P1 NANOSLEEP.SYNCS 0x989680 ;  /* 0x009896800000995d */ /* 0x010fea0003900000 */
[----:B------:R-:W4:Y:S02]  /*138e0*/  @!P1 SYNCS.PHASECHK.TRANS64 P1, [R0+URZ+0x2d830], R3 ;  /* 0x02d83003000095a7 */ /* 0x000f24000802007f */
[----:B----4-:R-:W-:Y:S05]  /*138f0*/  @!P1 BRA `(.L_x_2086) ;  /* 0xfffffffc00f09947 */ /* 0x010fea000383ffff */
[----:B------:R-:W-:Y:S05]  /*13900*/  BRA `(.L_x_2085) ;  /* 0xfffffee000e87947 */ /* 0x000fea000383ffff */
.L_x_2092:
[----:B-1----:R-:W-:-:S04]  /*13910*/  IMAD.U32 R7, RZ, RZ, UR7 ;  /* 0x00000007ff077e24 */ /* 0x002fc8000f8e00ff */
[----:B------:R1:W2:Y:S03]  /*13920*/  SYNCS.PHASECHK.TRANS64.TRYWAIT P1, [R7+URZ+0x2d830], R6 ;  /* 0x02d83006070075a7 */ /* 0x0002a6000802017f */
[----:B--2---:R-:W-:Y:S05]  /*13930*/  @!P1 NANOSLEEP.SYNCS 0x989680 ;  /* 0x009896800000995d */ /* 0x004fea0003900000 */
[----:B------:R-:W2:Y:S02]  /*13940*/  @!P1 SYNCS.PHASECHK.TRANS64 P1, [R7+URZ+0x2d830], R6 ;  /* 0x02d83006070095a7 */ /* 0x000ea4000802007f */
[----:B--2---:R-:W-:Y:S05]  /*13950*/  @!P1 BRA `(.L_x_2092) ;  /* 0xfffffffc00ec9947 */ /* 0x004fea000383ffff */
[----:B------:R-:W-:Y:S05]  /*13960*/  BRA `(.L_x_2089) ;  /* 0xffffff0c00b87947 */ /* 0x000fea000383ffff */
.L_x_2096:
[----:B-1----:R-:W-:-:S04]  /*13970*/  IMAD.U32 R7, RZ, RZ, UR7 ;  /* 0x00000007ff077e24 */ /* 0x002fc8000f8e00ff */
[----:B------:R1:W2:Y:S03]  /*13980*/  SYNCS.PHASECHK.TRANS64.TRYWAIT P1, [R7+URZ+0x2d850], R6 ;  /* 0x02d85006070075a7 */ /* 0x0002a6000802017f */
[----:B--2---:R-:W-:Y:S05]  /*13990*/  @!P1 NANOSLEEP.SYNCS 0x989680 ;  /* 0x009896800000995d */ /* 0x004fea0003900000 */
[----:B------:R-:W2:Y:S02]  /*139a0*/  @!P1 SYNCS.PHASECHK.TRANS64 P1, [R7+URZ+0x2d850], R6 ;  /* 0x02d85006070095a7 */ /* 0x000ea4000802007f */
[----:B--2---:R-:W-:Y:S05]  /*139b0*/  @!P1 BRA `(.L_x_2096) ;  /* 0xfffffffc00ec9947 */ /* 0x004fea000383ffff */
[----:B------:R-:W-:Y:S05]  /*139c0*/  BRA `(.L_x_2093) ;  /* 0xffffff1000607947 */ /* 0x000fea000383ffff */
.L_x_2104:
[----:B-1----:R-:W-:-:S04]  /*139d0*/  IMAD.U32 R7, RZ, RZ, UR7 ;  /* 0x00000007ff077e24 */ /* 0x002fc8000f8e00ff */
[----:B------:R1:W2:Y:S03]  /*139e0*/  SYNCS.PHASECHK.TRANS64.TRYWAIT P1, [R7+URZ+0x2d830], R6 ;  /* 0x02d83006070075a7 */ /* 0x0002a6000802017f */
[----:B--2---:R-:W-:Y:S05]  /*139f0*/  @!P1 NANOSLEEP.SYNCS 0x989680 ;  /* 0x009896800000995d */ /* 0x004fea0003900000 */
[----:B------:R-:W2:Y:S02]  /*13a00*/  @!P1 SYNCS.PHASECHK.TRANS64 P1, [R7+URZ+0x2d830], R6 ;  /* 0x02d83006070095a7 */ /* 0x000ea4000802007f */
[----:B--2---:R-:W-:Y:S05]  /*13a10*/  @!P1 BRA `(.L_x_2104) ;  /* 0xfffffffc00ec9947 */ /* 0x004fea000383ffff */
[----:B------:R-:W-:Y:S05]  /*13a20*/  BRA `(.L_x_2101) ;  /* 0xffffff40001c7947 */ /* 0x000fea000383ffff */
.L_x_2108:
[----:B-1----:R-:W-:-:S04]  /*13a30*/  IMAD.U32 R7, RZ, RZ, UR7 ;  /* 0x00000007ff077e24 */ /* 0x002fc8000f8e00ff */
[----:B------:R1:W2:Y:S03]  /*13a40*/  SYNCS.PHASECHK.TRANS64.TRYWAIT P1, [R7+URZ+0x2d850], R6 ;  /* 0x02d85006070075a7 */ /* 0x0002a6000802017f */
[----:B--2---:R-:W-:Y:S05]  /*13a50*/  @!P1 NANOSLEEP.SYNCS 0x989680 ;  /* 0x009896800000995d */ /* 0x004fea0003900000 */
[----:B------:R-:W2:Y:S02]  /*13a60*/  @!P1 SYNCS.PHASECHK.TRANS64 P1, [R7+URZ+0x2d850], R6 ;  /* 0x02d85006070095a7 */ /* 0x000ea4000802007f */
[----:B--2---:R-:W-:Y:S05]  /*13a70*/  @!P1 BRA `(.L_x_2108) ;  /* 0xfffffffc00ec9947 */ /* 0x004fea000383ffff */
[----:B------:R-:W-:Y:S05]  /*13a80*/  BRA `(.L_x_2105) ;  /* 0xffffff4000c47947 */ /* 0x000fea000383ffff */
.L_x_2115:
[----:B-1----:R-:W-:-:S04]  /*13a90*/  IMAD.U32 R5, RZ, RZ, UR4 ;  /* 0x00000004ff057e24 */ /* 0x002fc8000f8e00ff */
[----:B------:R1:W2:Y:S03]  /*13aa0*/  SYNCS.PHASECHK.TRANS64.TRYWAIT P1, [R5+URZ+0x2d850], R4 ;  /* 0x02d85004050075a7 */ /* 0x0002a6000802017f */
[----:B--2---:R-:W-:Y:S05]  /*13ab0*/  @!P1 NANOSLEEP.SYNCS 0x989680 ;  /* 0x009896800000995d */ /* 0x004fea0003900000 */
[----:B------:R-:W2:Y:S02]  /*13ac0*/  @!P1 SYNCS.PHASECHK.TRANS64 P1, [R5+URZ+0x2d850], R4 ;  /* 0x02d85004050095a7 */ /* 0x000ea4000802007f */
[----:B--2---:R-:W-:Y:S05]  /*13ad0*/  @!P1 BRA `(.L_x_2115) ;  /* 0xfffffffc00ec9947 */ /* 0x004fea000383ffff */
[----:B------:R-:W-:Y:S05]  /*13ae0*/  BRA `(.L_x_2114) ;  /* 0xffffff6400f47947 */ /* 0x000fea000383ffff */
.L_x_2155:
[----:B------:R-:W1:Y:S01]  /*13af0*/  S2R R21, SR_TID.X ;  /* 0x0000000000157919 */ /* 0x000e620000002100 */
[----:B------:R-:W-:Y:S01]  /*13b00*/  BSSY B0, `(.L_x_2219) ;  /* 0x000000a000007945 */ /* 0x000fe20003800000 */
[----:B------:R-:W-:Y:S02]  /*13b10*/  IMAD.MOV.U32 R12, RZ, RZ, RZ ;  /* 0x000000ffff0c7224 */ /* 0x000fe400078e00ff */
[----:B------:R-:W-:Y:S02]  /*13b20*/  IMAD.MOV.U32 R11, RZ, RZ, 0x1f ;  /* 0x0000001fff0b7424 */ /* 0x000fe400078e00ff */
[----:B------:R-:W-:Y:S01]  /*13b30*/  IMAD.MOV.U32 R15, RZ, RZ, -0x1 ;  /* 0xffffffffff0f7424 */ /* 0x000fe200078e00ff */
[----:B-1----:R-:W-:-:S04]  /*13b40*/  SHF.R.U32.HI R5, RZ, 0x5, R21 ;  /* 0x00000005ff057819 */ /* 0x002fc80000011615 */
[----:B------:R-:W-:-:S04]  /*13b50*/  LOP3.LUT R5, R5, 0x3, RZ, 0xc0, !PT ;  /* 0x0000000305057812 */ /* 0x000fc800078ec0ff */
[----:B------:R-:W-:-:S07]  /*13b60*/  MOV R13, R5 ;  /* 0x00000005000d7202 */ /* 0x000fce0000000f00 */
[----:B0----5:R-:W-:Y:S05]  /*13b70*/  WARPSYNC.COLLECTIVE R15, `(.L_x_2220) ;  /* 0x000000000f087348 */ /* 0x021fea0003c00000 */
[----:B------:R1:W2:Y:S02]  /*13b80*/  SHFL.IDX P6, R14, R13, R12, R11 ;  /* 0x0000000c0d0e7389 */ /* 0x0002a400000c000b */
[----:B012--5:R-:W-:Y:S01]  /*13b90*/  ENDCOLLECTIVE ;  /* 0x000000000000791b */ /* 0x027fe20003800000 */
.L_x_2220:
[----:B------:R-:W-:Y:S05]  /*13ba0*/  BSYNC B0 ;  /* 0x0000000000007941 */ /* 0x000fea0003800000 */
.L_x_2219:
[----:B------:R-:W-:Y:S05]  /*13bb0*/  BRA `(.L_x_2221) ;  /* 0xffffffbc001c7947 */ /* 0x000fea000383ffff */
.L_x_2158:
[----:B0-----:R0:W1:Y:S02]  /*13bc0*/  SYNCS.PHASECHK.TRANS64.TRYWAIT P0, [R2+URZ+0x2d840], R3 ;  /* 0x02d84003020075a7 */ /* 0x001064000800017f */
[----:B-1----:R-:W-:Y:S05]  /*13bd0*/  @!P0 NANOSLEEP.SYNCS 0x989680 ;  /* 0x009896800000895d */ /* 0x002fea0003900000 */
[----:B------:R-:W1:Y:S02]  /*13be0*/  @!P0 SYNCS.PHASECHK.TRANS64 P0, [R2+URZ+0x2d840], R3 ;  /* 0x02d84003020085a7 */ /* 0x000e64000800007f */
[----:B-1----:R-:W-:Y:S05]  /*13bf0*/  @!P0 BRA `(.L_x_2158) ;  /* 0xfffffffc00f08947 */ /* 0x002fea000383ffff */
[----:B------:R-:W-:Y:S05]  /*13c00*/  BRA `(.L_x_2222) ;  /* 0xffffffbc00847947 */ /* 0x000fea000383ffff */
.L_x_2159:
        /* <DEDUP_REMOVED lines=8> */
.L_x_2224:
[----:B------:R-:W-:Y:S05]  /*13c90*/  BSYNC B0 ;  /* 0x0000000000007941 */ /* 0x000fea0003800000 */
.L_x_2223:
        /* <DEDUP_REMOVED lines=9> */
.L_x_2225:
[----:B------:R-:W-:Y:S02]  /*13d30*/  IMAD.MOV.U32 R13, RZ, RZ, R6 ;  /* 0x000000ffff0d7224 */ /* 0x000fe400078e0006 */
[----:B------:R-:W-:Y:S02]  /*13d40*/  IMAD.MOV.U32 R12, RZ, RZ, 0x1 ;  /* 0x00000001ff0c7424 */ /* 0x000fe400078e00ff */
[----:B------:R-:W-:-:S07]  /*13d50*/  IMAD.MOV.U32 R5, RZ, RZ, R14 ;  /* 0x000000ffff057224 */ /* 0x000fce00078e000e */
[----:B------:R-:W-:Y:S05]  /*13d60*/  WARPSYNC.COLLECTIVE R15, `(.L_x_2226) ;  /* 0x000000000f087348 */ /* 0x000fea0003c00000 */
[----:B------:R0:W1:Y:S02]  /*13d70*/  SHFL.IDX P6, R14, R13, R12, R11 ;  /* 0x0000000c0d0e7389 */ /* 0x00006400000c000b */
[----:B01----:R-:W-:Y:S01]  /*13d80*/  ENDCOLLECTIVE ;  /* 0x000000000000791b */ /* 0x003fe20003800000 */
.L_x_2226:
        /* <DEDUP_REMOVED lines=17> */
.L_x_2227:
[----:B------:R-:W-:Y:S02]  /*13ea0*/  @P1 IMAD R8, R7, 0x2, R22 ;  /* 0x0000000207081824 */ /* 0x000fe400078e0216 */
[----:B------:R-:W-:Y:S02]  /*13eb0*/  IMAD.MOV.U32 R13, RZ, RZ, R6 ;  /* 0x000000ffff0d7224 */ /* 0x000fe400078e0006 */
[----:B------:R-:W-:Y:S01]  /*13ec0*/  IMAD.MOV.U32 R12, RZ, RZ, 0x2 ;  /* 0x00000002ff0c7424 */ /* 0x000fe200078e00ff */
[----:B------:R-:W-:-:S07]  /*13ed0*/  MOV R5, R14 ;  /* 0x0000000e00057202 */ /* 0x000fce0000000f00 */
[----:B------:R-:W-:Y:S05]  /*13ee0*/  WARPSYNC.COLLECTIVE R15, `(.L_x_2228) ;  /* 0x000000000f087348 */ /* 0x000fea0003c00000 */
[----:B------:R0:W1:Y:S02]  /*13ef0*/  SHFL.IDX P6, R14, R13, R12, R11 ;  /* 0x0000000c0d0e7389 */ /* 0x00006400000c000b */
[----:B01----:R-:W-:Y:S01]  /*13f00*/  ENDCOLLECTIVE ;  /* 0x000000000000791b */ /* 0x003fe20003800000 */
.L_x_2228:
        /* <DEDUP_REMOVED lines=17> */
.L_x_2229:
[----:B------:R-:W-:Y:S01]  /*14020*/  @P1 IMAD R8, R7, 0x2, R22 ;  /* 0x0000000207081824 */ /* 0x000fe200078e0216 */
[----:B------:R-:W-:Y:S01]  /*14030*/  MOV R13, R6 ;  /* 0x00000006000d7202 */ /* 0x000fe20000000f00 */
[----:B------:R-:W-:Y:S02]  /*14040*/  IMAD.MOV.U32 R12, RZ, RZ, 0x3 ;  /* 0x00000003ff0c7424 */ /* 0x000fe400078e00ff */
[----:B------:R-:W-:-:S07]  /*14050*/  IMAD.MOV.U32 R5, RZ, RZ, R14 ;  /* 0x000000ffff057224 */ /* 0x000fce00078e000e */
[----:B------:R-:W-:Y:S05]  /*14060*/  WARPSYNC.COLLECTIVE R15, `(.L_x_2230) ;  /* 0x000000000f087348 */ /* 0x000fea0003c00000 */
[----:B------:R0:W1:Y:S02]  /*14070*/  SHFL.IDX P6, R14, R13, R12, R11 ;  /* 0x0000000c0d0e7389 */ /* 0x00006400000c000b */
[----:B01----:R-:W-:Y:S01]  /*14080*/  ENDCOLLECTIVE ;  /* 0x000000000000791b */ /* 0x003fe20003800000 */
.L_x_2230:
        /* <DEDUP_REMOVED lines=10> */
.L_x_2231:
        /* <DEDUP_REMOVED lines=8> */
.L_x_2164:
[----:B------:R0:W5:Y:S01]  /*141b0*/  LDL R9, [R1+0x18] ;  /* 0x0000180001097983 */ /* 0x0001620000100800 */
[----:B------:R-:W-:Y:S02]  /*141c0*/  IMAD.MOV.U32 R13, RZ, RZ, R0 ;  /* 0x000000ffff0d7224 */ /* 0x000fe400078e0000 */
[----:B------:R-:W-:Y:S02]  /*141d0*/  IMAD.MOV.U32 R12, RZ, RZ, RZ ;  /* 0x000000ffff0c7224 */ /* 0x000fe400078e00ff */
[----:B------:R-:W-:Y:S02]  /*141e0*/  IMAD.MOV.U32 R11, RZ, RZ, 0x1c1f ;  /* 0x00001c1fff0b7424 */ /* 0x000fe400078e00ff */
[----:B------:R-:W-:Y:S02]  /*141f0*/  IMAD.MOV.U32 R15, RZ, RZ, -0x1 ;  /* 0xffffffffff0f7424 */ /* 0x000fe400078e00ff */
[----:B-----5:R-:W-:Y:S02]  /*14200*/  IMAD R2, R27, R10, RZ ;  /* 0x0000000a1b027224 */ /* 0x020fe400078e02ff */
[----:B0-----:R-:W-:-:S07]  /*14210*/  IMAD R17, R17, 0xc0, R21 ;  /* 0x000000c011117824 */ /* 0x001fce00078e0215 */
[----:B------:R-:W-:Y:S05]  /*14220*/  WARPSYNC.COLLECTIVE R15, `(.L_x_2233) ;  /* 0x000000000f087348 */ /* 0x000fea0003c00000 */
[----:B------:R0:W1:Y:S02]  /*14230*/  SHFL.IDX P6, R14, R13, R12, R11 ;  /* 0x0000000c0d0e7389 */ /* 0x00006400000c000b */
[----:B01----:R-:W-:Y:S01]  /*14240*/  ENDCOLLECTIVE ;  /* 0x000000000000791b */ /* 0x003fe20003800000 */
.L_x_2233:
[----:B------:R-:W-:Y:S02]  /*14250*/  ISETP.GE.AND P2, PT, R17, R2, PT ;  /* 0x000000021100720c */ /* 0x000fe40003f46270 */
[----:B------:R-:W-:Y:S01]  /*14260*/  MOV R13, R4 ;  /* 0x00000004000d7202 */ /* 0x000fe20000000f00 */
[----:B------:R-:W-:-:S10]  /*14270*/  IMAD.MOV.U32 R6, RZ, RZ, R14 ;  /* 0x000000ffff067224 */ /* 0x000fd400078e000e */
[----:B------:R-:W-:Y:S05]  /*14280*/  WARPSYNC.COLLECTIVE R15, `(.L_x_2234) ;  /* 0x000000000f087348 */ /* 0x000fea0003c00000 */
[----:B------:R0:W1:Y:S02]  /*14290*/  SHFL.IDX P6, R14, R13, R12, R11 ;  /* 0x0000000c0d0e7389 */ /* 0x00006400000c000b */
[----:B01----:R-:W-:Y:S01]  /*142a0*/  ENDCOLLECTIVE ;  /* 0x000000000000791b */ /* 0x003fe20003800000 */
.L_x_2234:
[----:B------:R-:W-:Y:S02]  /*142b0*/  IMAD.MOV.U32 R13, RZ, RZ, R0 ;  /* 0x000000ffff0d7224 */ /* 0x000fe400078e0000 */
[----:B------:R-:W-:Y:S02]  /*142c0*/  IMAD.MOV.U32 R12, RZ, RZ, 0x1 ;  /* 0x00000001ff0c7424 */ /* 0x000fe400078e00ff */
[----:B------:R-:W-:-:S07]  /*142d0*/  IMAD.MOV.U32 R5, RZ, RZ, R14 ;  /* 0x000000ffff057224 */ /* 0x000fce00078e000e */
[----:B------:R-:W-:Y:S05]  /*142e0*/  WARPSYNC.COLLECTIVE R15, `(.L_x_2235) ;  /* 0x000000000f087348 */ /* 0x000fea0003c00000 */
[----:B------:R0:W1:Y:S02]  /*142f0*/  SHFL.IDX P6, R14, R13, R12, R11 ;  /* 0x0000000c0d0e7389 */ /* 0x00006400000c000b */
[----:B01----:R-:W-:Y:S01]  /*14300*/  ENDCOLLECTIVE ;  /* 0x000000000000791b */ /* 0x003fe20003800000 */
.L_x_2235:
        /* <DEDUP_REMOVED lines=17> */
.L_x_2236:
[----:B------:R-:W-:Y:S02]  /*14420*/  IMAD.MOV.U32 R13, RZ, RZ, R0 ;  /* 0x000000ffff0d7224 */ /* 0x000fe400078e0000 */
[----:B------:R-:W-:Y:S01]  /*14430*/  IMAD.MOV.U32 R12, RZ, RZ, 0x2 ;  /* 0x00000002ff0c7424 */ /* 0x000fe200078e00ff */
[----:B------:R-:W-:-:S07]  /*14440*/  MOV R5, R14 ;  /* 0x0000000e00057202 */ /* 0x000fce0000000f00 */
[----:B------:R-:W-:Y:S05]  /*14450*/  WARPSYNC.COLLECTIVE R15, `(.L_x_2237) ;  /* 0x000000000f087348 */ /* 0x000fea0003c00000 */
[----:B------:R0:W1:Y:S02]  /*14460*/  SHFL.IDX P6, R14, R13, R12, R11 ;  /* 0x0000000c0d0e7389 */ /* 0x00006400000c000b */
[----:B01----:R-:W-:Y:S01]  /*14470*/  ENDCOLLECTIVE ;  /* 0x000000000000791b */ /* 0x003fe20003800000 */
.L_x_2237:
        /* <DEDUP_REMOVED lines=16> */
.L_x_2238:
[----:B------:R-:W-:Y:S02]  /*14580*/  IMAD.MOV.U32 R13, RZ, RZ, R0 ;  /* 0x000000ffff0d7224 */ /* 0x000fe400078e0000 */
[----:B------:R-:W-:Y:S02]  /*14590*/  IMAD.MOV.U32 R12, RZ, RZ, 0x3 ;  /* 0x00000003ff0c7424 */ /* 0x000fe400078e00ff */
[----:B------:R-:W-:-:S07]  /*145a0*/  IMAD.MOV.U32 R5, RZ, RZ, R14 ;  /* 0x000000ffff057224 */ /* 0x000fce00078e000e */
[----:B------:R-:W-:Y:S05]  /*145b0*/  WARPSYNC.COLLECTIVE R15, `(.L_x_2239) ;  /* 0x000000000f087348 */ /* 0x000fea0003c00000 */
[----:B------:R0:W1:Y:S02]  /*145c0*/  SHFL.IDX P6, R14, R13, R12, R11 ;  /* 0x0000000c0d0e7389 */ /* 0x00006400000c000b */
[----:B01----:R-:W-:Y:S01]  /*145d0*/  ENDCOLLECTIVE ;  /* 0x000000000000791b */ /* 0x003fe20003800000 */
.L_x_2239:
[----:B------:R-:W-:-:S04]  /*145e0*/  @!P2 LEA R5, P4, R20, R5, 0x1 ;  /* 0x000000051405a211 */ /* 0x000fc800078808ff */
[----:B------:R-:W-:Y:S01]  /*145f0*/  @!P2 MOV R6, R5 ;  /* 0x000000050006a202 */ /* 0x000fe20000000f00 */
[----:B------:R-:W-:Y:S02]  /*14600*/  @!P2 IMAD.X R7, RZ, RZ, R7, P4 ;  /* 0x000000ffff07a224 */ /* 0x000fe400020e0607 */
[----:B------:R-:W-:-:S03]  /*14610*/  VIADD R5, R17, 0x60 ;  /* 0x0000006011057836 */ /* 0x000fc60000000000 */
[----:B------:R-:W-:Y:S01]  /*14620*/  @!PT LDS RZ, [RZ] ;  /* 0x00000000fffff984 */ /* 0x000fe20000000800 */
[----:B------:R-:W-:Y:S01]  /*14630*/  @!PT LDS RZ, [RZ] ;  /* 0x00000000fffff984 */ /* 0x000fe20000000800 */
[----:B------:R-:W-:Y:S01]  /*14640*/  @!PT LDS RZ, [RZ] ;  /* 0x00000000fffff984 */ /* 0x000fe20000000800 */
[----:B------:R0:W-:Y:S01]  /*14650*/  @!P2 LDGSTS.E.BYPASS.LTC128B.128 [R9+0xd400], desc[UR36][R6.64], !P3 ;  /* 0x0d4000000609afae */ /* 0x0001e2000d901d64 */
[----:B------:R-:W-:-:S03]  /*14660*/  IMAD.MOV.U32 R13, RZ, RZ, R4 ;  /* 0x000000ffff0d7224 */ /* 0x000fc600078e0004 */
[----:B------:R0:W-:Y:S04]  /*14670*/  @!P2 LDGSTS.E.BYPASS.LTC128B.128 [R9+0x10400], desc[UR36][R6.64+0x40], !P0 ;  /* 0x104000400609afae */ /* 0x0001e8000c101d64 */
[----:B------:R0:W-:Y:S01]  /*14680*/  @!P2 LDGSTS.E.BYPASS.LTC128B.128 [R9+0x13400], desc[UR36][R6.64+0x80], !P1 ;  /* 0x134000800609afae */ /* 0x0001e2000c901d64 */
[----:B------:R-:W-:Y:S01]  /*14690*/  ISETP.GE.AND P2, PT, R5, R2, PT ;  /* 0x000000020500720c */ /* 0x000fe20003f46270 */
[----:B------:R-:W-:-:S12]  /*146a0*/  IMAD.MOV.U32 R0, RZ, RZ, R14 ;  /* 0x000000ffff007224 */ /* 0x000fd800078e000e */
[----:B0-----:R-:W-:Y:S05]  /*146b0*/  WARPSYNC.COLLECTIVE R15, `(.L_x_2240) ;  /* 0x000000000f087348 */ /* 0x001fea0003c00000 */
[----:B------:R1:W2:Y:S02]  /*146c0*/  SHFL.IDX P6, R14, R13, R12, R11 ;  /* 0x0000000c0d0e7389 */ /* 0x0002a400000c000b */
[----:B012---:R-:W-:Y:S01]  /*146d0*/  ENDCOLLECTIVE ;  /* 0x000000000000791b */ /* 0x007fe20003800000 */
.L_x_2240:
[----:B------:R-:W-:Y:S01]  /*146e0*/  MOV R13, R3 ;  /* 0x00000003000d7202 */ /* 0x000fe20000000f00 */
[----:B------:R-:W-:Y:S02]  /*146f0*/  IMAD.MOV.U32 R12, RZ, RZ, RZ ;  /* 0x000000ffff0c7224 */ /* 0x000fe400078e00ff */
[----:B------:R-:W-:-:S07]  /*14700*/  IMAD.MOV.U32 R4, RZ, RZ, R14 ;  /* 0x000000ffff047224 */ /* 0x000fce00078e000e */
[----:B------:R-:W-:Y:S05]  /*14710*/  WARPSYNC.COLLECTIVE R15, `(.L_x_2241) ;  /* 0x000000000f087348 */ /* 0x000fea0003c00000 */
[----:B------:R0:W1:Y:S02]  /*14720*/  SHFL.IDX P6, R14, R13, R12, R11 ;  /* 0x0000000c0d0e7389 */ /* 0x00006400000c000b */
[----:B01----:R-:W-:Y:S01]  /*14730*/  ENDCOLLECTIVE ;  /* 0x000000000000791b */ /* 0x003fe20003800000 */
.L_x_2241:
[----:B------:R-:W-:-:S05]  /*14740*/  @!P2 LEA R4, P4, R20, R4, 0x1 ;  /* 0x000000041404a211 */ /* 0x000fca00078808ff */
[----:B------:R-:W-:-:S04]  /*14750*/  @!P2 IMAD.X R0, RZ, RZ, R0, P4 ;  /* 0x000000ffff00a224 */ /* 0x000fc800020e0600 */
        /* <DEDUP_REMOVED lines=14> */
.L_x_2242:
[----:B------:R-:W-:Y:S02]  /*14840*/  IMAD.MOV.U32 R13, RZ, RZ, R3 ;  /* 0x000000ffff0d7224 */ /* 0x000fe400078e0003 */
[----:B------:R-:W-:Y:S02]  /*14850*/  IMAD.MOV.U32 R12, RZ, RZ, 0x1 ;  /* 0x00000001ff0c7424 */ /* 0x000fe400078e00ff */
[----:B------:R-:W-:-:S07]  /*14860*/  IMAD.MOV.U32 R4, RZ, RZ, R14 ;  /* 0x000000ffff047224 */ /* 0x000fce00078e000e */
[----:B------:R-:W-:Y:S05]  /*14870*/  WARPSYNC.COLLECTIVE R15, `(.L_x_2243) ;  /* 0x000000000f087348 */ /* 0x000fea0003c00000 */
[----:B------:R0:W1:Y:S02]  /*14880*/  SHFL.IDX P6, R14, R13, R12, R11 ;  /* 0x0000000c0d0e7389 */ /* 0x00006400000c000b */
[----:B01----:R-:W-:Y:S01]  /*14890*/  ENDCOLLECTIVE ;  /* 0x000000000000791b */ /* 0x003fe20003800000 */
.L_x_2243:
        /* <DEDUP_REMOVED lines=14> */
.L_x_2244:
[----:B------:R-:W-:Y:S01]  /*14980*/  IMAD.MOV.U32 R8, RZ, RZ, R14 ;  /* 0x000000ffff087224 */ /* 0x000fe200078e000e */
[----:B------:R-:W-:Y:S06]  /*14990*/  BRA `(.L_x_2245) ;  /* 0xffffffc000607947 */ /* 0x000fec000383ffff */
.L_x_2167:
[----:B-1----:R1:W2:Y:S02]  /*149a0*/  SYNCS.PHASECHK.TRANS64.TRYWAIT P0, [R22+URZ+0x2d820], R0 ;  /* 0x02d82000160075a7 */ /* 0x0022a4000800017f */
[----:B--2---:R-:W-:Y:S05]  /*149b0*/  @!P0 NANOSLEEP.SYNCS 0x989680 ;  /* 0x009896800000895d */ /* 0x004fea0003900000 */
[----:B------:R-:W2:Y:S02]  /*149c0*/  @!P0 SYNCS.PHASECHK.TRANS64 P0, [R22+URZ+0x2d820], R0 ;  /* 0x02d82000160085a7 */ /* 0x000ea4000800007f */
[----:B--2---:R-:W-:Y:S05]  /*149d0*/  @!P0 BRA `(.L_x_2167) ;  /* 0xfffffffc00f08947 */ /* 0x004fea000383ffff */
[----:B------:R-:W-:Y:S05]  /*149e0*/  BRA `(.L_x_2246) ;  /* 0xffffffc000c87947 */ /* 0x000fea000383ffff */
.L_x_2172:
[----:B0-----:R0:W1:Y:S02]  /*149f0*/  SYNCS.PHASECHK.TRANS64.TRYWAIT P0, [R5+URZ+0x2d840], R0 ;  /* 0x02d84000050075a7 */ /* 0x001064000800017f */
[----:B-1----:R-:W-:Y:S05]  /*14a00*/  @!P0 NANOSLEEP.SYNCS 0x989680 ;  /* 0x009896800000895d */ /* 0x002fea0003900000 */
[----:B------:R-:W1:Y:S02]  /*14a10*/  @!P0 SYNCS.PHASECHK.TRANS64 P0, [R5+URZ+0x2d840], R0 ;  /* 0x02d84000050085a7 */ /* 0x000e64000800007f */
[----:B-1----:R-:W-:Y:S05]  /*14a20*/  @!P0 BRA `(.L_x_2172) ;  /* 0xfffffffc00f08947 */ /* 0x002fea000383ffff */
[----:B------:R-:W-:Y:S05]  /*14a30*/  BRA `(.L_x_2247) ;  /* 0xffffffc400bc7947 */ /* 0x000fea000383ffff */
.L_x_2173:
        /* <DEDUP_REMOVED lines=8> */
.L_x_2249:
[----:B------:R-:W-:Y:S05]  /*14ac0*/  BSYNC B1 ;  /* 0x0000000000017941 */ /* 0x000fea0003800000 */
.L_x_2248:
[----:B------:R0:W-:Y:S04]  /*14ad0*/  STL [R1+0x44], R4 ;  /* 0x0000440401007387 */ /* 0x0001e80000100800 */
[----:B0-----:R0:W5:Y:S01]  /*14ae0*/  LDL.LU R4, [R1] ;  /* 0x0000000001047983 */ /* 0x0011620000300800 */
[----:B------:R-:W-:Y:S02]  /*14af0*/  IMAD.MOV.U32 R13, RZ, RZ, R7 ;  /* 0x000000ffff0d7224 */ /* 0x000fe400078e0007 */
[----:B------:R-:W-:Y:S01]  /*14b00*/  IMAD.MOV.U32 R12, RZ, RZ, RZ ;  /* 0x000000ffff0c7224 */ /* 0x000fe200078e00ff */
[----:B------:R-:W1:Y:S01]  /*14b10*/  S2R R21, SR_TID.X ;  /* 0x0000000000157919 */ /* 0x000e620000002100 */
[----:B------:R-:W-:Y:S02]  /*14b20*/  IMAD.MOV.U32 R11, RZ, RZ, 0x1c1f ;  /* 0x00001c1fff0b7424 */ /* 0x000fe400078e00ff */
[----:B------:R-:W-:-:S02]  /*14b30*/  IMAD.MOV.U32 R15, RZ, RZ, -0x1 ;  /* 0xffffffffff0f7424 */ /* 0x000fc400078e00ff */
[----:B------:R-:W-:Y:S02]  /*14b40*/  IMAD.MOV.U32 R3, RZ, RZ, R14 ;  /* 0x000000ffff037224 */ /* 0x000fe400078e000e */
[----:B0-----:R-:W-:-:S07]  /*14b50*/  IMAD R6, R6, 0x2, R22 ;  /* 0x0000000206067824 */ /* 0x001fce00078e0216 */
[----:B-1---5:R-:W-:Y:S05]  /*14b60*/  WARPSYNC.COLLECTIVE R15, `(.L_x_2250) ;  /* 0x000000000f087348 */ /* 0x022fea0003c00000 */
[----:B------:R0:W2:Y:S02]  /*14b70*/  SHFL.IDX P6, R14, R13, R12, R11 ;  /* 0x0000000c0d0e7389 */ /* 0x0000a400000c000b */
[----:B012--5:R-:W-:Y:S01]  /*14b80*/  ENDCOLLECTIVE ;  /* 0x000000000000791b */ /* 0x027fe20003800000 */
.L_x_2250:
[----:B------:R-:W-:Y:S02]  /*14b90*/  IMAD.MOV.U32 R13, RZ, RZ, R9 ;  /* 0x000000ffff0d7224 */ /* 0x000fe400078e0009 */
[----:B------:R-:W-:Y:S01]  /*14ba0*/  IMAD.MOV.U32 R12, RZ, RZ, 0x1 ;  /* 0x00000001ff0c7424 */ /* 0x000fe200078e00ff */
[----:B------:R-:W-:Y:S01]  /*14bb0*/  SHF.L.U32 R21, R21, 0x3, RZ ;  /* 0x0000000315157819 */ /* 0x000fe200000006ff */
[----:B------:R-:W-:-:S07]  /*14bc0*/  IMAD.MOV.U32 R2, RZ, RZ, R14 ;  /* 0x000000ffff027224 */ /* 0x000fce00078e000e */
[----:B------:R-:W-:Y:S05]  /*14bd0*/  WARPSYNC.COLLECTIVE R15, `(.L_x_2251) ;  /* 0x000000000f087348 */ /* 0x000fea0003c00000 */
[----:B------:R0:W1:Y:S02]  /*14be0*/  SHFL.IDX P6, R14, R13, R12, R11 ;  /* 0x0000000c0d0e7389 */ /* 0x00006400000c000b */
[----:B01----:R-:W-:Y:S01]  /*14bf0*/  ENDCOLLECTIVE ;  /* 0x000000000000791b */ /* 0x003fe20003800000 */
.L_x_2251:
[----:B------:R-:W-:-:S05]  /*14c00*/  LOP3.LUT R21, R21, 0x18, RZ, 0xc0, !PT ;  /* 0x0000001815157812 */ /* 0x000fca00078ec0ff */
[----:B------:R-:W-:-:S05]  /*14c10*/  IMAD.SHL.U32 R0, R21, 0x2, RZ ;  /* 0x0000000215007824 */ /* 0x000fca00078e00ff */
[----:B------:R-:W-:Y:S01]  /*14c20*/  IADD3 R2, P0, R2, R0, RZ ;  /* 0x0000000002027210 */ /* 0x000fe20007f1e0ff */
[----:B------:R-:W-:-:S04]  /*14c30*/  IMAD.MOV.U32 R13, RZ, RZ, R7 ;  /* 0x000000ffff0d7224 */ /* 0x000fc800078e0007 */
[----:B------:R-:W-:Y:S01]  /*14c40*/  IMAD.X R3, RZ, RZ, R3, P0 ;  /* 0x000000ffff037224 */ /* 0x000fe200000e0603 */
[----:B------:R-:W-:-:S04]  /*14c50*/  LOP3.LUT R4, R4, 0xfffffeff, RZ, 0xc0, !PT ;  /* 0xfffffeff04047812 */ /* 0x000fc800078ec0ff */
[----:B------:R-:W-:-:S04]  /*14c60*/  @P1 LOP3.LUT R4, R4, 0x100, RZ, 0xfc, !PT ;  /* 0x0000010004041812 */ /* 0x000fc800078efcff */
[----:B------:R-:W-:Y:S01]  /*14c70*/  LOP3.LUT P1, RZ, R4, 0x4, RZ, 0xc0, !PT ;  /* 0x0000000404ff7812 */ /* 0x000fe2000782c0ff */
[----:B------:R0:W-:-:S12]  /*14c80*/  STL [R1], R4 ;  /* 0x0000000401007387 */ /* 0x0001d80000100800 */
[----:B------:R-:W-:Y:S01]  /*14c90*/  @!PT LDS RZ, [RZ] ;  /* 0x00000000fffff984 */ /* 0x000fe20000000800 */
[----:B------:R-:W-:Y:S01]  /*14ca0*/  @!PT LDS RZ, [RZ] ;  /* 0x00000000fffff984 */ /* 0x000fe20000000800 */
[----:B------:R-:W-:Y:S01]  /*14cb0*/  @!PT LDS RZ, [RZ] ;  /* 0x00000000fffff984 */ /* 0x000fe20000000800 */
[----:B------:R-:W-:Y:S04]  /*14cc0*/  LDGSTS.E.BYPASS.LTC128B.128 [R6+0x15400], desc[UR36][R2.64], !P1 ;  /* 0x1540000002067fae */ /* 0x000fe8000c901d64 */
[----:B------:R-:W-:Y:S04]  /*14cd0*/  LDGSTS.E.BYPASS.LTC128B.128 [R6+0x17400], desc[UR36][R2.64+0x40], !P5 ;  /* 0x1740004002067fae */ /* 0x000fe8000e901d64 */
[----:B------:R1:W-:Y:S02]  /*14ce0*/  LDGSTS.E.BYPASS.LTC128B.128 [R6+0x19400], desc[UR36][R2.64+0x80], !P4 ;  /* 0x1940008002067fae */ /* 0x0003e4000e101d64 */
[----:B01----:R-:W-:-:S07]  /*14cf0*/  IMAD.MOV.U32 R3, RZ, RZ, R14 ;  /* 0x000000ffff037224 */ /* 0x003fce00078e000e */
[----:B------:R-:W-:Y:S05]  /*14d00*/  WARPSYNC.COLLECTIVE R15, `(.L_x_2252) ;  /* 0x000000000f087348 */ /* 0x000fea0003c00000 */
[----:B------:R0:W1:Y:S02]  /*14d10*/  SHFL.IDX P6, R14, R13, R12, R11 ;  /* 0x0000000c0d0e7389 */ /* 0x00006400000c000b */
[----:B01----:R-:W-:Y:S01]  /*14d20*/  ENDCOLLECTIVE ;  /* 0x000000000000791b */ /* 0x003fe20003800000 */
.L_x_2252:
[----:B------:R-:W-:Y:S02]  /*14d30*/  IMAD.MOV.U32 R13, RZ, RZ, R9 ;  /* 0x000000ffff0d7224 */ /* 0x000fe400078e0009 */
[----:B------:R-:W-:Y:S01]  /*14d40*/  IMAD.MOV.U32 R12, RZ, RZ, 0x2 ;  /* 0x00000002ff0c7424 */ /* 0x000fe200078e00ff */
[----:B------:R-:W-:-:S07]  /*14d50*/  MOV R2, R14 ;  /* 0x0000000e00027202 */ /* 0x000fce0000000f00 */
[----:B------:R-:W-:Y:S05]  /*14d60*/  WARPSYNC.COLLECTIVE R15, `(.L_x_2253) ;  /* 0x000000000f087348 */ /* 0x000fea0003c00000 */
[----:B------:R0:W1:Y:S02]  /*14d70*/  SHFL.IDX P6, R14, R13, R12, R11 ;  /* 0x0000000c0d0e7389 */ /* 0x00006400000c000b */
[----:B01----:R-:W-:Y:S01]  /*14d80*/  ENDCOLLECTIVE ;  /* 0x000000000000791b */ /* 0x003fe20003800000 */
.L_x_2253:
        /* <DEDUP_REMOVED lines=13> */
.L_x_2254:
[----:B------:R-:W-:-:S05]  /*14e60*/  IMAD.MOV.U32 R2, RZ, RZ, R14 ;  /* 0x000000ffff027224 */ /* 0x000fca00078e000e */
[----:B------:R-:W-:-:S05]  /*14e70*/  IADD3 R2, P0, R2, R0, RZ ;  /* 0x0000000002027210 */ /* 0x000fca0007f1e0ff */
[----:B------:R-:W-:-:S05]  /*14e80*/  IMAD.X R3, RZ, RZ, R21, P0 ;  /* 0x000000ffff037224 */ /* 0x000fca00000e0615 */
[----:B------:R-:W-:Y:S01]  /*14e90*/  @!PT LDS RZ, [RZ] ;  /* 0x00000000fffff984 */ /* 0x000fe20000000800 */
[----:B------:R-:W-:Y:S01]  /*14ea0*/  @!PT LDS RZ, [RZ] ;  /* 0x00000000fffff984 */ /* 0x000fe20000000800 */
[----:B------:R-:W-:Y:S01]  /*14eb0*/  @!PT LDS RZ, [RZ] ;  /* 0x00000000fffff984 */ /* 0x000fe20000000800 */
[----:B------:R0:W-:Y:S01]  /*14ec0*/  LDGSTS.E.BYPASS.LTC128B.128 [R6+0x16400], desc[UR36][R2.64], !P1 ;  /* 0x1640000002067fae */ /* 0x0001e2000c901d64 */
[----:B------:R-:W-:-:S03]  /*14ed0*/  LOP3.LUT P1, RZ, R4, 0x100, RZ, 0xc0, !PT ;  /* 0x0000010004ff7812 */ /* 0x000fc6000782c0ff */
[----:B------:R0:W5:Y:S01]  /*14ee0*/  LDL.LU R4, [R1+0x44] ;  /* 0x0000440001047983 */ /* 0x0001620000300800 */
[----:B------:R-:W-:Y:S02]  /*14ef0*/  IMAD.MOV.U32 R13, RZ, RZ, R9 ;  /* 0x000000ffff0d7224 */ /* 0x000fe400078e0009 */
[----:B------:R-:W-:Y:S01]  /*14f00*/  IMAD.MOV.U32 R12, RZ, RZ, 0x3 ;  /* 0x00000003ff0c7424 */ /* 0x000fe200078e00ff */
[----:B------:R0:W-:Y:S06]  /*14f10*/  LDGSTS.E.BYPASS.LTC128B.128 [R6+0x18400], desc[UR36][R2.64+0x40], !P5 ;  /* 0x1840004002067fae */ /* 0x0001ec000e901d64 */
[----:B0----5:R-:W-:Y:S05]  /*14f20*/  WARPSYNC.COLLECTIVE R15, `(.L_x_2255) ;  /* 0x000000000f087348 */ /* 0x021fea0003c00000 */
[----:B------:R1:W2:Y:S02]  /*14f30*/  SHFL.IDX P6, R14, R13, R12, R11 ;  /* 0x0000000c0d0e7389 */ /* 0x0002a400000c000b */
[----:B012--5:R-:W-:Y:S01]  /*14f40*/  ENDCOLLECTIVE ;  /* 0x000000000000791b */ /* 0x027fe20003800000 */
.L_x_2255:
[----:B------:R-:W-:Y:S01]  /*14f50*/  @!PT LDS RZ, [RZ] ;  /* 0x00000000fffff984 */ /* 0x000fe20000000800 */
[----:B------:R-:W-:Y:S01]  /*14f60*/  @!PT LDS RZ, [RZ] ;  /* 0x00000000fffff984 */ /* 0x000fe20000000800 */
[----:B------:R-:W-:Y:S01]  /*14f70*/  @!PT LDS RZ, [RZ] ;  /* 0x00000000fffff984 */ /* 0x000fe20000000800 */
[----:B------:R0:W-:Y:S01]  /*14f80*/  LDGSTS.E.BYPASS.LTC128B.128 [R6+0x1a400], desc[UR36][R2.64+0x80], !P4 ;  /* 0x1a40008002067fae */ /* 0x0001e2000e101d64 */
[----:B------:R-:W-:Y:S01]  /*14f90*/  IMAD.MOV.U32 R13, RZ, RZ, R7 ;  /* 0x000000ffff0d7224 */ /* 0x000fe200078e0007 */
[----:B------:R-:W-:-:S07]  /*14fa0*/  MOV R21, R14 ;  /* 0x0000000e00157202 */ /* 0x000fce0000000f00 */
[----:B0-----:R-:W-:Y:S05]  /*14fb0*/  WARPSYNC.COLLECTIVE R15, `(.L_x_2256) ;  /* 0x000000000f087348 */ /* 0x001fea0003c00000 */
[----:B------:R1:W2:Y:S02]  /*14fc0*/  SHFL.IDX P6, R14, R13, R12, R11 ;  /* 0x0000000c0d0e7389 */ /* 0x0002a400000c000b */
[----:B012---:R-:W-:Y:S01]  /*14fd0*/  ENDCOLLECTIVE ;  /* 0x000000000000791b */ /* 0x007fe20003800000 */
.L_x_2256:
[----:B------:R-:W-:Y:S01]  /*14fe0*/  IMAD.MOV.U32 R2, RZ, RZ, R14 ;  /* 0x000000ffff027224 */ /* 0x000fe200078e000e */
[----:B------:R-:W-:Y:S06]  /*14ff0*/  BRA `(.L_x_2257) ;  /* 0xffffffc4003c7947 */ /* 0x000fec000383ffff */
.L_x_2178:
[----:B--2---:R2:W3:Y:S02]  /*15000*/  SYNCS.PHASECHK.TRANS64.TRYWAIT P0, [R6+URZ+0x2d860], R2 ;  /* 0x02d86002060075a7 */ /* 0x0044e4000800017f */
[----:B---3--:R-:W-:Y:S05]  /*15010*/  @!P0 NANOSLEEP.SYNCS 0x989680 ;  /* 0x009896800000895d */ /* 0x008fea0003900000 */
[----:B------:R-:W3:Y:S02]  /*15020*/  @!P0 SYNCS.PHASECHK.TRANS64 P0, [R6+URZ+0x2d860], R2 ;  /* 0x02d86002060085a7 */ /* 0x000ee4000800007f */
[----:B---3--:R-:W-:Y:S05]  /*15030*/  @!P0 BRA `(.L_x_2178) ;  /* 0xfffffffc00f08947 */ /* 0x008fea000383ffff */
[----:B------:R-:W-:Y:S05]  /*15040*/  BRA `(.L_x_2258) ;  /* 0xffffffc400a47947 */ /* 0x000fea000383ffff */
.L_x_2179:
[----:B------:R-:W-:Y:S01]  /*15050*/  BSSY B1, `(.L_x_2259) ;  /* 0x0000008000017945 */ /* 0x000fe20003800000 */
[----:B------:R-:W-:Y:S02]  /*15060*/  IMAD.MOV.U32 R13, RZ, RZ, R23 ;  /* 0x000000ffff0d7224 */ /* 0x000fe400078e0017 */
[----:B------:R-:W-:Y:S02]  /*15070*/  IMAD.MOV.U32 R12, RZ, RZ, RZ ;  /* 0x000000ffff0c7224 */ /* 0x000fe400078e00ff */
[----:B------:R-:W-:Y:S02]  /*15080*/  IMAD.MOV.U32 R11, RZ, RZ, 0x1c1f ;  /* 0x00001c1fff0b7424 */ /* 0x000fe400078e00ff */
[----:B------:R-:W-:-:S07]  /*15090*/  IMAD.MOV.U32 R15, RZ, RZ, -0x1 ;  /* 0xffffffffff0f7424 */ /* 0x000fce00078e00ff */
[----:B--2---:R-:W-:Y:S05]  /*150a0*/  WARPSYNC.COLLECTIVE R15, `(.L_x_2260) ;  /* 0x000000000f087348 */ /* 0x004fea0003c00000 */
[----:B------:R0:W1:Y:S02]  /*150b0*/  SHFL.IDX P6, R14, R13, R12, R11 ;  /* 0x0000000c0d0e7389 */ /* 0x00006400000c000b */
[----:B012---:R-:W-:Y:S01]  /*150c0*/  ENDCOLLECTIVE ;  /* 0x000000000000791b */ /* 0x007fe20003800000 */
.L_x_2260:
[----:B------:R-:W-:Y:S05]  /*150d0*/  BSYNC B1 ;  /* 0x0000000000017941 */ /* 0x000fea0003800000 */
.L_x_2259:
[----:B------:R-:W-:Y:S01]  /*150e0*/  IMAD.MOV.U32 R13, RZ, RZ, R18 ;  /* 0x000000ffff0d7224 */ /* 0x000fe200078e0012 */
[----:B------:R-:W-:Y:S01]  /*150f0*/  MOV R11, 0x1c1f ;  /* 0x00001c1f000b7802 */ /* 0x000fe20000000f00 */
[----:B------:R-:W-:Y:S02]  /*15100*/  IMAD.MOV.U32 R12, RZ, RZ, RZ ;  /* 0x000000ffff0c7224 */ /* 0x000fe400078e00ff */
[----:B------:R-:W-:Y:S02]  /*15110*/  IMAD.MOV.U32 R15, RZ, RZ, -0x1 ;  /* 0xffffffffff0f7424 */ /* 0x000fe400078e00ff */
[----:B------:R-:W-:Y:S02]  /*15120*/  IMAD.MOV.U32 R3, RZ, RZ, R14 ;  /* 0x000000ffff037224 */ /* 0x000fe400078e000e */
[----:B------:R-:W-:-:S07]  /*15130*/  IMAD R5, R5, 0x2, R22 ;  /* 0x0000000205057824 */ /* 0x000fce00078e0216 */
[----:B------:R-:W-:Y:S05]  /*15140*/  WARPSYNC.COLLECTIVE R15, `(.L_x_2261) ;  /* 0x000000000f087348 */ /* 0x000fea0003c00000 */
[----:B------:R0:W1:Y:S02]  /*15150*/  SHFL.IDX P6, R14, R13, R12, R11 ;  /* 0x0000000c0d0e7389 */ /* 0x00006400000c000b */
[----:B01----:R-:W-:Y:S01]  /*15160*/  ENDCOLLECTIVE ;  /* 0x000000000000791b */ /* 0x003fe20003800000 */
.L_x_2261:
[----:B------:R-:W-:Y:S02]  /*15170*/  IMAD.MOV.U32 R13, RZ, RZ, R23 ;  /* 0x000000ffff0d7224 */ /* 0x000fe400078e0017 */
[----:B------:R-:W-:Y:S02]  /*15180*/  IMAD.MOV.U32 R12, RZ, RZ, 0x1 ;  /* 0x00000001ff0c7424 */ /* 0x000fe400078e00ff */
[----:B------:R-:W-:-:S07]  /*15190*/  IMAD.MOV.U32 R2, RZ, RZ, R14 ;  /* 0x000000ffff027224 */ /* 0x000fce00078e000e */
[----:B------:R-:W-:Y:S05]  /*151a0*/  WARPSYNC.COLLECTIVE R15, `(.L_x_2262) ;  /* 0x000000000f087348 */ /* 0x000fea0003c00000 */
[----:B------:R0:W1:Y:S02]  /*151b0*/  SHFL.IDX P6, R14, R13, R12, R11 ;  /* 0x0000000c0d0e7389 */ /* 0x00006400000c000b */
[----:B01----:R-:W-:Y:S01]  /*151c0*/  ENDCOLLECTIVE ;  /* 0x000000000000791b */ /* 0x003fe20003800000 */
.L_x_2262:
        /* <DEDUP_REMOVED lines=16> */
.L_x_2263:
[----:B------:R-:W-:Y:S02]  /*152d0*/  IMAD.MOV.U32 R13, RZ, RZ, R23 ;  /* 0x000000ffff0d7224 */ /* 0x000fe400078e0017 */
[----:B------:R-:W-:Y:S02]  /*152e0*/  IMAD.MOV.U32 R12, RZ, RZ, 0x2 ;  /* 0x00000002ff0c7424 */ /* 0x000fe400078e00ff */
[----:B------:R-:W-:-:S07]  /*152f0*/  IMAD.MOV.U32 R2, RZ, RZ, R14 ;  /* 0x000000ffff027224 */ /* 0x000fce00078e000e */
[----:B------:R-:W-:Y:S05]  /*15300*/  WARPSYNC.COLLECTIVE R15, `(.L_x_2264) ;  /* 0x000000000f087348 */ /* 0x000fea0003c00000 */
[----:B------:R0:W1:Y:S02]  /*15310*/  SHFL.IDX P6, R14, R13, R12, R11 ;  /* 0x0000000c0d0e7389 */ /* 0x00006400000c000b */
[----:B01----:R-:W-:Y:S01]  /*15320*/  ENDCOLLECTIVE ;  /* 0x000000000000791b */ /* 0x003fe20003800000 */
.L_x_2264:
[----:B------:R-:W-:-:S04]  /*15330*/  IADD3 R2, P0, R2, R0, RZ ;  /* 0x0000000002027210 */ /* 0x000fc80007f1e0ff */
        /* <DEDUP_REMOVED lines=15> */
.L_x_2265:
[----:B------:R-:W-:Y:S02]  /*15430*/  IMAD.MOV.U32 R13, RZ, RZ, R23 ;  /* 0x000000ffff0d7224 */ /* 0x000fe400078e0017 */
[----:B------:R-:W-:Y:S02]  /*15440*/  IMAD.MOV.U32 R12, RZ, RZ, 0x3 ;  /* 0x00000003ff0c7424 */ /* 0x000fe400078e00ff */
[----:B------:R-:W-:-:S07]  /*15450*/  IMAD.MOV.U32 R2, RZ, RZ, R14 ;  /* 0x000000ffff027224 */ /* 0x000fce00078e000e */
[----:B------:R-:W-:Y:S05]  /*15460*/  WARPSYNC.COLLECTIVE R15, `(.L_x_2266) ;  /* 0x000000000f087348 */ /* 0x000fea0003c00000 */
[----:B------:R0:W1:Y:S02]  /*15470*/  SHFL.IDX P6, R14, R13, R12, R11 ;  /* 0x0000000c0d0e7389 */ /* 0x00006400000c000b */
[----:B01----:R-:W-:Y:S01]  /*15480*/  ENDCOLLECTIVE ;  /* 0x000000000000791b */ /* 0x003fe20003800000 */
.L_x_2266:
[----:B------:R-:W-:-:S05]  /*15490*/  IADD3 R2, P0, R2, R0, RZ ;  /* 0x0000000002027210 */ /* 0x000fca0007f1e0ff */
        /* <DEDUP_REMOVED lines=12> */
.L_x_2267:
        /* <DEDUP_REMOVED lines=8> */
.L_x_2187:
[----:B-1----:R1:W2:Y:S02]  /*155e0*/  SYNCS.PHASECHK.TRANS64.TRYWAIT P0, [R0+URZ+0x2d860], R3 ;  /* 0x02d86003000075a7 */ /* 0x0022a4000800017f */
[----:B--2---:R-:W-:Y:S05]  /*155f0*/  @!P0 NANOSLEEP.SYNCS 0x989680 ;  /* 0x009896800000895d */ /* 0x004fea0003900000 */
[----:B------:R-:W2:Y:S02]  /*15600*/  @!P0 SYNCS.PHASECHK.TRANS64 P0, [R0+URZ+0x2d860], R3 ;  /* 0x02d86003000085a7 */ /* 0x000ea4000800007f */
[----:B--2---:R-:W-:Y:S05]  /*15610*/  @!P0 BRA `(.L_x_2187) ;  /* 0xfffffffc00f08947 */ /* 0x004fea000383ffff */
[----:B------:R-:W-:Y:S05]  /*15620*/  BRA `(.L_x_2269) ;  /* 0xffffffc8002c7947 */ /* 0x000fea000383ffff */
.L_x_2188:
        /* <DEDUP_REMOVED lines=8> */
.L_x_2271:
[----:B------:R-:W-:Y:S05]  /*156b0*/  BSYNC B0 ;  /* 0x0000000000007941 */ /* 0x000fea0003800000 */
.L_x_2270:
        /* <DEDUP_REMOVED lines=10> */
.L_x_2272:
        /* <DEDUP_REMOVED lines=17> */
.L_x_2273:
        /* <DEDUP_REMOVED lines=14> */
.L_x_2274:
[----:B------:R-:W-:Y:S01]  /*15950*/  MOV R13, R23 ;  /* 0x00000017000d7202 */ /* 0x000fe20000000f00 */
[----:B------:R-:W-:Y:S01]  /*15960*/  IMAD.MOV.U32 R12, RZ, RZ, 0x2 ;  /* 0x00000002ff0c7424 */ /* 0x000fe200078e00ff */
[----:B------:R-:W-:-:S13]  /*15970*/  IADD3 R2, P4, R14, R5, RZ ;  /* 0x000000050e027210 */ /* 0x000fda0007f9e0ff */
[----:B------:R-:W-:Y:S05]  /*15980*/  WARPSYNC.COLLECTIVE R15, `(.L_x_2275) ;  /* 0x000000000f087348 */ /* 0x000fea0003c00000 */
[----:B------:R0:W1:Y:S02]  /*15990*/  SHFL.IDX P6, R14, R13, R12, R11 ;  /* 0x0000000c0d0e7389 */ /* 0x00006400000c000b */
[----:B01----:R-:W-:Y:S01]  /*159a0*/  ENDCOLLECTIVE ;  /* 0x000000000000791b */ /* 0x003fe20003800000 */
.L_x_2275:
        /* <DEDUP_REMOVED lines=15> */
.L_x_2276:
[----:B------:R-:W-:Y:S02]  /*15aa0*/  IMAD.MOV.U32 R13, RZ, RZ, R23 ;  /* 0x000000ffff0d7224 */ /* 0x000fe400078e0017 */
[----:B------:R-:W-:Y:S01]  /*15ab0*/  IMAD.MOV.U32 R12, RZ, RZ, 0x3 ;  /* 0x00000003ff0c7424 */ /* 0x000fe200078e00ff */
[----:B------:R-:W-:-:S13]  /*15ac0*/  IADD3 R2, P4, R14, R5, RZ ;  /* 0x000000050e027210 */ /* 0x000fda0007f9e0ff */
[----:B------:R-:W-:Y:S05]  /*15ad0*/  WARPSYNC.COLLECTIVE R15, `(.L_x_2277) ;  /* 0x000000000f087348 */ /* 0x000fea0003c00000 */
[----:B------:R0:W1:Y:S02]  /*15ae0*/  SHFL.IDX P6, R14, R13, R12, R11 ;  /* 0x0000000c0d0e7389 */ /* 0x00006400000c000b */
[----:B01----:R-:W-:Y:S01]  /*15af0*/  ENDCOLLECTIVE ;  /* 0x000000000000791b */ /* 0x003fe20003800000 */
.L_x_2277:
        /* <DEDUP_REMOVED lines=14> */
.L_x_2278:
[----:B------:R-:W-:Y:S05]  /*15be0*/  BRA `(.L_x_2279) ;  /* 0xffffffc400a07947 */ /* 0x000fea000383ffff */
.L_x_2193:
        /* <DEDUP_REMOVED lines=8> */
.L_x_2281:
[----:B------:R-:W-:Y:S05]  /*15c70*/  BSYNC B0 ;  /* 0x0000000000007941 */ /* 0x000fea0003800000 */
.L_x_2280:
        /* <DEDUP_REMOVED lines=9> */
.L_x_2282:
        /* <DEDUP_REMOVED lines=15> */
[C---:B------:R-:W-:Y:S02]  /*15e00*/  ISETP.GE.U32.AND P5, PT, R8.reuse, 0x10, PT ;  /* 0x000000100800780c */ /* 0x040fe40003fa6070 */
[----:B--2---:R-:W-:Y:S01]  /*15e10*/  @!P1 MOV R17, R7 ;  /* 0x0000000700119202 */ /* 0x004fe20000000f00 */
[----:B---3--:R-:W-:Y:S01]  /*15e20*/  @!P1 IMAD.MOV.U32 R5, RZ, RZ, R4 ;  /* 0x000000ffff059224 */ /* 0x008fe200078e0004 */
[----:B------:R-:W-:-:S03]  /*15e30*/  ISETP.NE.AND P1, PT, R8, RZ, PT ;  /* 0x000000ff0800720c */ /* 0x000fc60003f25270 */
[----:B------:R-:W-:-:S10]  /*15e40*/  IMAD R13, R5, R17, RZ ;  /* 0x00000011050d7224 */ /* 0x000fd400078e02ff */
[----:B------:R-:W-:Y:S05]  /*15e50*/  WARPSYNC.COLLECTIVE R15, `(.L_x_2283) ;  /* 0x000000000f087348 */ /* 0x000fea0003c00000 */
[----:B------:R0:W1:Y:S02]  /*15e60*/  SHFL.UP P6, R14, R13, R12, R11 ;  /* 0x0400000c0d0e7389 */ /* 0x00006400000c000b */
[----:B01----:R-:W-:Y:S01]  /*15e70*/  ENDCOLLECTIVE ;  /* 0x000000000000791b */ /* 0x003fe20003800000 */
.L_x_2283:
[----:B------:R-:W-:Y:S01]  /*15e80*/  IMAD.MOV.U32 R12, RZ, RZ, 0x2 ;  /* 0x00000002ff0c7424 */ /* 0x000fe200078e00ff */
[----:B------:R-:W-:-:S05]  /*15e90*/  SEL R4, R14, RZ, P1 ;  /* 0x000000ff0e047207 */ /* 0x000fca0000800000 */
[----:B------:R-:W-:-:S04]  /*15ea0*/  IMAD.IADD R4, R13, 0x1, R4 ;  /* 0x000000010d047824 */ /* 0x000fc800078e0204 */
[----:B------:R-:W-:-:S07]  /*15eb0*/  IMAD.MOV.U32 R13, RZ, RZ, R4 ;  /* 0x000000ffff0d7224 */ /* 0x000fce00078e0004 */
[----:B------:R-:W-:Y:S05]  /*15ec0*/  WARPSYNC.COLLECTIVE R15, `(.L_x_2284) ;  /* 0x000000000f087348 */ /* 0x000fea0003c00000 */
[----:B------:R0:W1:Y:S02]  /*15ed0*/  SHFL.UP P6, R14, R13, R12, R11 ;  /* 0x0400000c0d0e7389 */ /* 0x00006400000c000b */
[----:B01----:R-:W-:Y:S01]  /*15ee0*/  ENDCOLLECTIVE ;  /* 0x000000000000791b */ /* 0x003fe20003800000 */
.L_x_2284:
[----:B------:R-:W-:Y:S01]  /*15ef0*/  IMAD.MOV.U32 R12, RZ, RZ, 0x4 ;  /* 0x00000004ff0c7424 */ /* 0x000fe200078e00ff */
[----:B------:R-:W-:-:S05]  /*15f00*/  SEL R3, R14, RZ, P2 ;  /* 0x000000ff0e037207 */ /* 0x000fca0001000000 */
[----:B------:R-:W-:-:S04]  /*15f10*/  IMAD.IADD R2, R4, 0x1, R3 ;  /* 0x0000000104027824 */ /* 0x000fc800078e0203 */
[----:B------:R-:W-:-:S07]  /*15f20*/  IMAD.MOV.U32 R13, RZ, RZ, R2 ;  /* 0x000000ffff0d7224 */ /* 0x000fce00078e0002 */
[----:B------:R-:W-:Y:S05]  /*15f30*/  WARPSYNC.COLLECTIVE R15, `(.L_x_2285) ;  /* 0x000000000f087348 */ /* 0x000fea0003c00000 */
[----:B------:R0:W1:Y:S02]  /*15f40*/  SHFL.UP P6, R14, R13, R12, R11 ;  /* 0x0400000c0d0e7389 */ /* 0x00006400000c000b */
[----:B01----:R-:W-:Y:S01]  /*15f50*/  ENDCOLLECTIVE ;  /* 0x000000000000791b */ /* 0x003fe20003800000 */
.L_x_2285:
[----:B------:R-:W-:Y:S01]  /*15f60*/  IMAD.MOV.U32 R12, RZ, RZ, 0x8 ;  /* 0x00000008ff0c7424 */ /* 0x000fe200078e00ff */
[----:B------:R-:W-:-:S04]  /*15f70*/  SEL R3, R14, RZ, P3 ;  /* 0x000000ff0e037207 */ /* 0x000fc80001800000 */
[----:B------:R-:W-:-:S05]  /*15f80*/  IADD3 R3, R2, R3, RZ ;  /* 0x0000000302037210 */ /* 0x000fca0007ffe0ff */
[----:B------:R-:W-:-:S07]  /*15f90*/  IMAD.MOV.U32 R13, RZ, RZ, R3 ;  /* 0x000000ffff0d7224 */ /* 0x000fce00078e0003 */
[----:B------:R-:W-:Y:S05]  /*15fa0*/  WARPSYNC.COLLECTIVE R15, `(.L_x_2286) ;  /* 0x000000000f087348 */ /* 0x000fea0003c00000 */
[----:B------:R0:W1:Y:S02]  /*15fb0*/  SHFL.UP P6, R14, R13, R12, R11 ;  /* 0x0400000c0d0e7389 */ /* 0x00006400000c000b */
[----:B01----:R-:W-:Y:S01]  /*15fc0*/  ENDCOLLECTIVE ;  /* 0x000000000000791b */ /* 0x003fe20003800000 */
.L_x_2286:
[----:B------:R-:W-:Y:S01]  /*15fd0*/  IMAD.MOV.U32 R12, RZ, RZ, 0x10 ;  /* 0x00000010ff0c7424 */ /* 0x000fe200078e00ff */
[----:B------:R-:W-:-:S05]  /*15fe0*/  SEL R4, R14, RZ, P4 ;  /* 0x000000ff0e047207 */ /* 0x000fca0002000000 */
[----:B------:R-:W-:-:S04]  /*15ff0*/  IMAD.IADD R4, R3, 0x1, R4 ;  /* 0x0000000103047824 */ /* 0x000fc800078e0204 */
[----:B------:R-:W-:-:S07]  /*16000*/  IMAD.MOV.U32 R13, RZ, RZ, R4 ;  /* 0x000000ffff0d7224 */ /* 0x000fce00078e0004 */
[----:B------:R-:W-:Y:S05]  /*16010*/  WARPSYNC.COLLECTIVE R15, `(.L_x_2287) ;  /* 0x000000000f087348 */ /* 0x000fea0003c00000 */
[----:B------:R0:W1:Y:S02]  /*16020*/  SHFL.UP P6, R14, R13, R12, R11 ;  /* 0x0400000c0d0e7389 */ /* 0x00006400000c000b */
[----:B01----:R-:W-:Y:S01]  /*16030*/  ENDCOLLECTIVE ;  /* 0x000000000000791b */ /* 0x003fe20003800000 */
.L_x_2287:
        /* <DEDUP_REMOVED lines=8> */
.L_x_2288:
[----:B------:R-:W-:Y:S05]  /*160c0*/  BRA `(.L_x_2289) ;  /* 0xffffffc400c07947 */ /* 0x000fea000383ffff */
.L_x_2196:
[----:B------:R-:W-:Y:S01]  /*160d0*/  BSSY B0, `(.L_x_2290) ;  /* 0x0000007000007945 */ /* 0x000fe20003800000 */
[----:B------:R-:W-:Y:S01]  /*160e0*/  MOV R12, 0x1 ;  /* 0x00000001000c7802 */ /* 0x000fe20000000f00 */
[----:B------:R-:W-:Y:S02]  /*160f0*/  IMAD.MOV.U32 R11, RZ, RZ, RZ ;  /* 0x000000ffff0b7224 */ /* 0x000fe400078e00ff */
[----:B------:R-:W-:-:S07]  /*16100*/  IMAD.MOV.U32 R15, RZ, RZ, -0x1 ;  /* 0xffffffffff0f7424 */ /* 0x000fce00078e00ff */
[----:B------:R-:W-:Y:S05]  /*16110*/  WARPSYNC.COLLECTIVE R15, `(.L_x_2291) ;  /* 0x000000000f087348 */ /* 0x000fea0003c00000 */
[----:B------:R0:W1:Y:S02]  /*16120*/  SHFL.UP P6, R14, R13, R12, R11 ;  /* 0x0400000c0d0e7389 */ /* 0x00006400000c000b */
[----:B01----:R-:W-:Y:S01]  /*16130*/  ENDCOLLECTIVE ;  /* 0x000000000000791b */ /* 0x003fe20003800000 */
.L_x_2291:
[----:B------:R-:W-:Y:S05]  /*16140*/  BSYNC B0 ;  /* 0x0000000000007941 */ /* 0x000fea0003800000 */
.L_x_2290:
        /* <DEDUP_REMOVED lines=8> */
.L_x_2292:
[----:B------:R-:W-:Y:S01]  /*161d0*/  IMAD.MOV.U32 R12, RZ, RZ, 0x4 ;  /* 0x00000004ff0c7424 */ /* 0x000fe200078e00ff */
[----:B------:R-:W-:-:S05]  /*161e0*/  SEL R14, R14, RZ, P2 ;  /* 0x000000ff0e0e7207 */ /* 0x000fca0001000000 */
[----:B------:R-:W-:-:S04]  /*161f0*/  IMAD.IADD R3, R13, 0x1, R14 ;  /* 0x000000010d037824 */ /* 0x000fc800078e020e */
[----:B------:R-:W-:-:S07]  /*16200*/  IMAD.MOV.U32 R13, RZ, RZ, R3 ;  /* 0x000000ffff0d7224 */ /* 0x000fce00078e0003 */
[----:B------:R-:W-:Y:S05]  /*16210*/  WARPSYNC.COLLECTIVE R15, `(.L_x_2293) ;  /* 0x000000000f087348 */ /* 0x000fea0003c00000 */
[----:B------:R0:W1:Y:S02]  /*16220*/  SHFL.UP P6, R14, R13, R12, R11 ;  /* 0x0400000c0d0e7389 */ /* 0x00006400000c000b */
[----:B01----:R-:W-:Y:S01]  /*16230*/  ENDCOLLECTIVE ;  /* 0x000000000000791b */ /* 0x003fe20003800000 */
.L_x_2293:
[----:B------:R-:W-:Y:S01]  /*16240*/  IMAD.MOV.U32 R12, RZ, RZ, 0x8 ;  /* 0x00000008ff0c7424 */ /* 0x000fe200078e00ff */
[----:B------:R-:W-:-:S04]  /*16250*/  SEL R4, R14, RZ, P3 ;  /* 0x000000ff0e047207 */ /* 0x000fc80001800000 */
[----:B------:R-:W-:-:S05]  /*16260*/  IADD3 R4, R3, R4, RZ ;  /* 0x0000000403047210 */ /* 0x000fca0007ffe0ff */
[----:B------:R-:W-:-:S07]  /*16270*/  IMAD.MOV.U32 R13, RZ, RZ, R4 ;  /* 0x000000ffff0d7224 */ /* 0x000fce00078e0004 */
[----:B------:R-:W-:Y:S05]  /*16280*/  WARPSYNC.COLLECTIVE R15, `(.L_x_2294) ;  /* 0x000000000f087348 */ /* 0x000fea0003c00000 */
[----:B------:R0:W1:Y:S02]  /*16290*/  SHFL.UP P6, R14, R13, R12, R11 ;  /* 0x0400000c0d0e7389 */ /* 0x00006400000c000b */
[----:B01----:R-:W-:Y:S01]  /*162a0*/  ENDCOLLECTIVE ;  /* 0x000000000000791b */ /* 0x003fe20003800000 */
.L_x_2294:
[----:B------:R-:W-:Y:S01]  /*162b0*/  IMAD.MOV.U32 R12, RZ, RZ, 0x10 ;  /* 0x00000010ff0c7424 */ /* 0x000fe200078e00ff */
[----:B------:R-:W-:-:S05]  /*162c0*/  SEL R7, R14, RZ, P4 ;  /* 0x000000ff0e077207 */ /* 0x000fca0002000000 */
[----:B------:R-:W-:-:S04]  /*162d0*/  IMAD.IADD R7, R4, 0x1, R7 ;  /* 0x0000000104077824 */ /* 0x000fc800078e0207 */
[----:B------:R-:W-:-:S07]  /*162e0*/  IMAD.MOV.U32 R13, RZ, RZ, R7 ;  /* 0x000000ffff0d7224 */ /* 0x000fce00078e0007 */
[----:B------:R-:W-:Y:S05]  /*162f0*/  WARPSYNC.COLLECTIVE R15, `(.L_x_2295) ;  /* 0x000000000f087348 */ /* 0x000fea0003c00000 */
[----:B------:R0:W1:Y:S02]  /*16300*/  SHFL.UP P6, R14, R13, R12, R11 ;  /* 0x0400000c0d0e7389 */ /* 0x00006400000c000b */
[----:B01----:R-:W-:Y:S01]  /*16310*/  ENDCOLLECTIVE ;  /* 0x000000000000791b */ /* 0x003fe20003800000 */
.L_x_2295:
        /* <DEDUP_REMOVED lines=8> */
.L_x_2296:
[----:B------:R-:W-:Y:S05]  /*163a0*/  BRA `(.L_x_2297) ;  /* 0xffffffc400ac7947 */ /* 0x000fea000383ffff */
.L_x_2198:
[----:B------:R-:W-:Y:S01]  /*163b0*/  BSSY B0, `(.L_x_2298) ;  /* 0x0000006000007945 */ /* 0x000fe20003800000 */
[----:B------:R-:W-:Y:S02]  /*163c0*/  PLOP3.LUT P6, PT, P6, PT, PT, 0x8, 0x0 ;  /* 0x000000000000781c */ /* 0x000fe400037ce170 */
[----:B------:R-:W-:-:S11]  /*163d0*/  MOV R15, 0xffffffff ;  /* 0xffffffff000f7802 */ /* 0x000fd60000000f00 */
[----:B0-----:R-:W-:Y:S05]  /*163e0*/  WARPSYNC.COLLECTIVE R15, `(.L_x_2299) ;  /* 0x000000000f087348 */ /* 0x001fea0003c00000 */
[----:B------:R-:W-:Y:S01]  /*163f0*/  VOTE.ANY R14, PT, P6 ;  /* 0x00000000000e7806 */ /* 0x000fe200030e0100 */
[----:B0-----:R-:W-:Y:S06]  /*16400*/  ENDCOLLECTIVE ;  /* 0x000000000000791b */ /* 0x001fec0003800000 */
.L_x_2299:
[----:B------:R-:W-:Y:S05]  /*16410*/  BSYNC B0 ;  /* 0x0000000000007941 */ /* 0x000fea0003800000 */
.L_x_2298:
        /* <DEDUP_REMOVED lines=10> */
.L_x_2300:
[----:B------:R-:W-:Y:S02]  /*164c0*/  IMAD.MOV.U32 R13, RZ, RZ, R5 ;  /* 0x000000ffff0d7224 */ /* 0x000fe400078e0005 */
[----:B------:R-:W-:-:S07]  /*164d0*/  IMAD.MOV.U32 R17, RZ, RZ, R14 ;  /* 0x000000ffff117224 */ /* 0x000fce00078e000e */
[----:B------:R-:W-:Y:S05]  /*164e0*/  WARPSYNC.COLLECTIVE R15, `(.L_x_2301) ;  /* 0x000000000f087348 */ /* 0x000fea0003c00000 */
[----:B------:R0:W1:Y:S02]  /*164f0*/  SHFL.IDX P6, R14, R13, R12, R11 ;  /* 0x0000000c0d0e7389 */ /* 0x00006400000c000b */
[----:B01----:R-:W-:Y:S01]  /*16500*/  ENDCOLLECTIVE ;  /* 0x000000000000791b */ /* 0x003fe20003800000 */
.L_x_2301:
[----:B------:R-:W-:Y:S01]  /*16510*/  IMAD.MOV.U32 R5, RZ, RZ, R14 ;  /* 0x000000ffff057224 */ /* 0x000fe200078e000e */
[----:B------:R-:W-:Y:S06]  /*16520*/  BRA `(.L_x_2302) ;  /* 0xffffffc4008c7947 */ /* 0x000fec000383ffff */
.L_x_2200:
[----:B------:R-:W-:Y:S01]  /*16530*/  BSSY B0, `(.L_x_2303) ;  /* 0x0000007000007945 */ /* 0x000fe20003800000 */
[----:B------:R-:W-:Y:S01]  /*16540*/  MOV R13, R2 ;  /* 0x00000002000d7202 */ /* 0x000fe20000000f00 */
[----:B------:R-:W-:Y:S02]  /*16550*/  IMAD.MOV.U32 R11, RZ, RZ, 0x1f ;  /* 0x0000001fff0b7424 */ /* 0x000fe400078e00ff */
[----:B------:R-:W-:-:S07]  /*16560*/  IMAD.MOV.U32 R15, RZ, RZ, -0x1 ;  /* 0xffffffffff0f7424 */ /* 0x000fce00078e00ff */
[----:B0123--:R-:W-:Y:S05]  /*16570*/  WARPSYNC.COLLECTIVE R15, `(.L_x_2304) ;  /* 0x000000000f087348 */ /* 0x00ffea0003c00000 */
[----:B------:R4:W0:Y:S02]  /*16580*/  SHFL.IDX P6, R14, R13, R12, R11 ;  /* 0x0000000c0d0e7389 */ /* 0x00082400000c000b */
[----:B01234-:R-:W-:Y:S01]  /*16590*/  ENDCOLLECTIVE ;  /* 0x000000000000791b */ /* 0x01ffe20003800000 */
.L_x_2304:
[----:B------:R-:W-:Y:S05]  /*165a0*/  BSYNC B0 ;  /* 0x0000000000007941 */ /* 0x000fea0003800000 */
.L_x_2303:
[----:B------:R-:W-:Y:S01]  /*165b0*/  IMAD.MOV.U32 R16, RZ, RZ, R14 ;  /* 0x000000ffff107224 */ /* 0x000fe200078e000e */
[----:B------:R-:W-:Y:S06]  /*165c0*/  BRA `(.L_x_2199) ;  /* 0xffffffc4007c7947 */ /* 0x000fec000383ffff */
.L_x_2206:
[----:B0-----:R0:W1:Y:S02]  /*165d0*/  SYNCS.PHASECHK.TRANS64.TRYWAIT P0, [R7+URZ+0x2d820], R0 ;  /* 0x02d82000070075a7 */ /* 0x001064000800017f */
[----:B-1----:R-:W-:Y:S05]  /*165e0*/  @!P0 NANOSLEEP.SYNCS 0x989680 ;  /* 0x009896800000895d */ /* 0x002fea0003900000 */
[----:B------:R-:W1:Y:S02]  /*165f0*/  @!P0 SYNCS.PHASECHK.TRANS64 P0, [R7+URZ+0x2d820], R0 ;  /* 0x02d82000070085a7 */ /* 0x000e64000800007f */
[----:B-1----:R-:W-:Y:S05]  /*16600*/  @!P0 BRA `(.L_x_2206) ;  /* 0xfffffffc00f08947 */ /* 0x002fea000383ffff */
[----:B------:R-:W-:Y:S05]  /*16610*/  BRA `(.L_x_2305) ;  /* 0xffffffcc00d87947 */ /* 0x000fea000383ffff */
.L_x_2207:
        /* <DEDUP_REMOVED lines=8> */
[----:B0-----:R-:W-:Y:S05]  /*166a0*/  WARPSYNC.COLLECTIVE R15, `(.L_x_2307) ;  /* 0x000000000f087348 */ /* 0x001fea0003c00000 */
[----:B------:R1:W2:Y:S02]  /*166b0*/  SHFL.IDX P6, R14, R13, R12, R11 ;  /* 0x0000000c0d0e7389 */ /* 0x0002a400000c000b */
[----:B012---:R-:W-:Y:S01]  /*166c0*/  ENDCOLLECTIVE ;  /* 0x000000000000791b */ /* 0x007fe20003800000 */
.L_x_2307:
[----:B------:R-:W-:Y:S05]  /*166d0*/  BSYNC B0 ;  /* 0x0000000000007941 */ /* 0x000fea0003800000 */
.L_x_2306:
[----:B------:R-:W-:Y:S05]  /*166e0*/  BRA `(.L_x_2308) ;  /* 0xffffffcc00c07947 */ /* 0x000fea000383ffff */
.L_x_2210:
[----:B------:R-:W-:Y:S01]  /*166f0*/  BSSY B1, `(.L_x_2309) ;  /* 0x0000006000017945 */ /* 0x000fe20003800000 */
[----:B------:R-:W-:-:S07]  /*16700*/  IMAD.MOV.U32 R15, RZ, RZ, -0x1 ;  /* 0xffffffffff0f7424 */ /* 0x000fce00078e00ff */
[----:B0-----:R-:W-:Y:S05]  /*16710*/  WARPSYNC.COLLECTIVE R15, `(.L_x_2310) ;  /* 0x000000000f0c7348 */ /* 0x001fea0003c00000 */
[----:B------:R-:W-:Y:S02]  /*16720*/  ELECT P6, UR62, PT ;  /* 0x00000000003e782f */ /* 0x000fe400038c0000 */
[----:B------:R-:W-:Y:S01]  /*16730*/  MOV R14, UR62 ;  /* 0x0000003e000e7c02 */ /* 0x000fe20008000f00 */
[----:B0-----:R-:W-:Y:S10]  /*16740*/  ENDCOLLECTIVE ;  /* 0x000000000000791b */ /* 0x001ff40003800000 */
.L_x_2310:
[----:B------:R-:W-:Y:S05]  /*16750*/  BSYNC B1 ;  /* 0x0000000000017941 */ /* 0x000fea0003800000 */
.L_x_2309:
[----:B------:R-:W-:Y:S05]  /*16760*/  BRA `(.L_x_2311) ;  /* 0xffffffcc00b87947 */ /* 0x000fea000383ffff */
.L_x_2212:
[----:B0-----:R0:W1:Y:S02]  /*16770*/  SYNCS.PHASECHK.TRANS64.TRYWAIT P1, [R5+URZ+0x2d840], R0 ;  /* 0x02d84000050075a7 */ /* 0x001064000802017f */
[----:B-1----:R-:W-:Y:S05]  /*16780*/  @!P1 NANOSLEEP.SYNCS 0x989680 ;  /* 0x009896800000995d */ /* 0x002fea0003900000 */
[----:B------:R-:W1:Y:S02]  /*16790*/  @!P1 SYNCS.PHASECHK.TRANS64 P1, [R5+URZ+0x2d840], R0 ;  /* 0x02d84000050095a7 */ /* 0x000e64000802007f */
[----:B-1----:R-:W-:Y:S05]  /*167a0*/  @!P1 BRA `(.L_x_2212) ;  /* 0xfffffffc00f09947 */ /* 0x002fea000383ffff */
[----:B------:R-:W-:Y:S05]  /*167b0*/  BRA `(.L_x_2312) ;  /* 0xffffffcc00d87947 */ /* 0x000fea000383ffff */
.L_x_2214:
[----:B-1----:R1:W2:Y:S02]  /*167c0*/  SYNCS.PHASECHK.TRANS64.TRYWAIT P1, [R3+URZ+0x2d840], R2 ;  /* 0x02d84002030075a7 */ /* 0x0022a4000802017f */
[----:B--2---:R-:W-:Y:S05]  /*167d0*/  @!P1 NANOSLEEP.SYNCS 0x989680 ;  /* 0x009896800000995d */ /* 0x004fea0003900000 */
[----:B------:R-:W2:Y:S02]  /*167e0*/  @!P1 SYNCS.PHASECHK.TRANS64 P1, [R3+URZ+0x2d840], R2 ;  /* 0x02d84002030095a7 */ /* 0x000ea4000802007f */
[----:B--2---:R-:W-:Y:S05]  /*167f0*/  @!P1 BRA `(.L_x_2214) ;  /* 0xfffffffc00f09947 */ /* 0x004fea000383ffff */
[----:B------:R-:W-:Y:S05]  /*16800*/  BRA `(.L_x_2313) ;  /* 0xffffffcc00e47947 */ /* 0x000fea000383ffff */
.L_x_2216:
[----:B--2---:R2:W3:Y:S02]  /*16810*/  SYNCS.PHASECHK.TRANS64.TRYWAIT P1, [R5+URZ+0x2d860], R0 ;  /* 0x02d86000050075a7 */ /* 0x0044e4000802017f */
[----:B---3--:R-:W-:Y:S05]  /*16820*/  @!P1 NANOSLEEP.SYNCS 0x989680 ;  /* 0x009896800000995d */ /* 0x008fea0003900000 */
[----:B------:R-:W3:Y:S02]  /*16830*/  @!P1 SYNCS.PHASECHK.TRANS64 P1, [R5+URZ+0x2d860], R0 ;  /* 0x02d86000050095a7 */ /* 0x000ee4000802007f */
[----:B---3--:R-:W-:Y:S05]  /*16840*/  @!P1 BRA `(.L_x_2216) ;  /* 0xfffffffc00f09947 */ /* 0x008fea000383ffff */
[----:B------:R-:W-:Y:S05]  /*16850*/  BRA `(.L_x_2314) ;  /* 0xffffffcc00e07947 */ /* 0x000fea000383ffff */
.L_x_2315:
        /* <DEDUP_REMOVED lines=10> */
.L_x_2787:


//--------------------- .text._ZN7cutlass13device_kernelIN5flash11enable_sm90INS1_16FlashAttnFwdSm90INS1_25CollectiveMainloopFwdSm90ILi2EN4cute5tupleIJNS5_1CILi1EEES8_S8_EEENS6_IJNS7_ILi192EEENS7_ILi128EEENS7_ILi96EEEEEELi96ENS_10bfloat16_tEfNS_4arch4Sm90ELb1ELb0ELb1ELb1ELb1ELb1ELb0ELb0ELb1ELb1ELb1ELb0EEENS1_21CollectiveEpilogueFwdINS6_IJSA_SC_SB_EEES9_SE_SG_Li384ELb1ELb1ELb1ELb0EEENS1_36VarlenDynamicPersistentTileSchedulerILi192ELi128ELi384ELi128ELb1ELb1ELb1ELb1ELb1ELb1EEEEEEEEEvNT_6ParamsE --------------------------
	.section	.text._ZN7cutlass13device_kernelIN5flash11enable_sm90INS1_16FlashAttnFwdSm90INS1_25CollectiveMainloopFwdSm90ILi2EN4cute5tupleIJNS5_1CILi1EEES8_S8_EEENS6_IJNS7_ILi192EEENS7_ILi128EEENS7_ILi96EEEEEELi96ENS_10bfloat16_tEfNS_4arch4Sm90ELb1ELb0ELb1ELb1ELb1ELb1ELb0ELb0ELb1ELb1ELb1ELb0EEENS1_21CollectiveEpilogueFwdINS6_IJSA_SC_SB_EEES9_SE_SG_Li384ELb1ELb1ELb1ELb0EEENS1_36VarlenDynamicPersistentTileSchedulerILi192ELi128ELi384ELi128ELb1ELb1ELb1ELb1ELb1ELb1EEEEEEEEEvNT_6ParamsE,"ax",@progbits
	.align	128
.text._ZN7cutlass13device_kernelIN5flash11enable_sm90INS1_16FlashAttnFwdSm90INS1_25CollectiveMainloopFwdSm90ILi2EN4cute5tupleIJNS5_1CILi1EEES8_S8_EEENS6_IJNS7_ILi192EEENS7_ILi128EEENS7_ILi96EEEEEELi96ENS_10bfloat16_tEfNS_4arch4Sm90ELb1ELb0ELb1ELb1ELb1ELb1ELb0ELb0ELb1ELb1ELb1ELb0EEENS1_21CollectiveEpilogueFwdINS6_IJSA_SC_SB_EEES9_SE_SG_Li384ELb1ELb1ELb1ELb0EEENS1_36VarlenDynamicPersistentTileSchedulerILi192ELi128ELi384ELi128ELb1ELb1ELb1ELb1ELb1ELb1EEEEEEEEEvNT_6ParamsE:
        .type           _ZN7cutlass13device_kernelIN5flash11enable_sm90INS1_16FlashAttnFwdSm90INS1_25CollectiveMainloopFwdSm90ILi2EN4cute5tupleIJNS5_1CILi1EEES8_S8_EEENS6_IJNS7_ILi192EEENS7_ILi128EEENS7_ILi96EEEEEELi96ENS_10bfloat16_tEfNS_4arch4Sm90ELb1ELb0ELb1ELb1ELb1ELb1ELb0ELb0ELb1ELb1ELb1ELb0EEENS1_21CollectiveEpilogueFwdINS6_IJSA_SC_SB_EEES9_SE_SG_Li384ELb1ELb1ELb1ELb0EEENS1_36VarlenDynamicPersistentTileSchedulerILi192ELi128ELi384ELi128ELb1ELb1ELb1ELb1ELb1ELb1EEEEEEEEEvNT_6ParamsE,@function
        .size           _ZN7cutlass13device_kernelIN5flash11enable_sm90INS1_16FlashAttnFwdSm90INS1_25CollectiveMainloopFwdSm90ILi2EN4cute5tupleIJNS5_1CILi1EEES8_S8_EEENS6_IJNS7_ILi192EEENS7_ILi128EEENS7_ILi96EEEEEELi96ENS_10bfloat16_tEfNS_4arch4Sm90ELb1ELb0ELb1ELb1ELb1ELb1ELb0ELb0ELb1ELb1ELb1ELb0EEENS1_21CollectiveEpilogueFwdINS6_IJSA_SC_SB_EEES9_SE_SG_Li384ELb1ELb1ELb1ELb0EEENS1_36VarlenDynamicPersistentTileSchedulerILi192ELi128ELi384ELi128ELb1ELb1ELb1ELb1ELb1ELb1EEEEEEEEEvNT_6ParamsE,(.L_x_2788 - _ZN7cutlass13device_kernelIN5flash11enable_sm90INS1_16FlashAttnFwdSm90INS1_25CollectiveMainloopFwdSm90ILi2EN4cute5tupleIJNS5_1CILi1EEES8_S8_EEENS6_IJNS7_ILi192EEENS7_ILi128EEENS7_ILi96EEEEEELi96ENS_10bfloat16_tEfNS_4arch4Sm90ELb1ELb0ELb1ELb1ELb1ELb1ELb0ELb0ELb1ELb1ELb1ELb0EEENS1_21CollectiveEpilogueFwdINS6_IJSA_SC_SB_EEES9_SE_SG_Li384ELb1ELb1ELb1ELb0EEENS1_36VarlenDynamicPersistentTileSchedulerILi192ELi128ELi384ELi128ELb1ELb1ELb1ELb1ELb1ELb1EEEEEEEEEvNT_6ParamsE)
        .other          _ZN7cutlass13device_kernelIN5flash11enable_sm90INS1_16FlashAttnFwdSm90INS1_25CollectiveMainloopFwdSm90ILi2EN4cute5tupleIJNS5_1CILi1EEES8_S8_EEENS6_IJNS7_ILi192EEENS7_ILi128EEENS7_ILi96EEEEEELi96ENS_10bfloat16_tEfNS_4arch4Sm90ELb1ELb0ELb1ELb1ELb1ELb1ELb0ELb0ELb1ELb1ELb1ELb0EEENS1_21CollectiveEpilogueFwdINS6_IJSA_SC_SB_EEES9_SE_SG_Li384ELb1ELb1ELb1ELb0EEENS1_36VarlenDynamicPersistentTileSchedulerILi192ELi128ELi384ELi128ELb1ELb1ELb1ELb1ELb1ELb1EEEEEEEEEvNT_6ParamsE,@"STO_CUDA_ENTRY STV_DEFAULT"
_ZN7cutlass13device_kernelIN5flash11enable_sm90INS1_16FlashAttnFwdSm90INS1_25CollectiveMainloopFwdSm90ILi2EN4cute5tupleIJNS5_1CILi1EEES8_S8_EEENS6_IJNS7_ILi192EEENS7_ILi128EEENS7_ILi96EEEEEELi96ENS_10bfloat16_tEfNS_4arch4Sm90ELb1ELb0ELb1ELb1ELb1ELb1ELb0ELb0ELb1ELb1ELb1ELb0EEENS1_21CollectiveEpilogueFwdINS6_IJSA_SC_SB_EEES9_SE_SG_Li384ELb1ELb1ELb1ELb0EEENS1_36VarlenDynamicPersistentTileSchedulerILi192ELi128ELi384ELi128ELb1ELb1ELb1ELb1ELb1ELb1EEEEEEEEEvNT_6ParamsE:
        /* <DEDUP_REMOVED lines=18> */
.L_x_2317:
[----:B------:R-:W-:Y:S05]  /*0120*/  BSYNC B0 ;  /* 0x0000000000007941 */ /* 0x000fea0003800000 */
.L_x_2316:
        /* <DEDUP_REMOVED lines=41> */
.L_x_2318:
        /* <DEDUP_REMOVED lines=22> */
.L_x_2319:
        /* <DEDUP_REMOVED lines=18> */
.L_x_2320:
        /* <DEDUP_REMOVED lines=22> */
.L_x_2321:
        /* <DEDUP_REMOVED lines=22> */
.L_x_2322:
        /* <DEDUP_REMOVED lines=8> */
.L_x_2325:
        /* <DEDUP_REMOVED lines=35> */
[--C-:B------:R-:W-:Y:S02]  /*0bb0*/  SHF.R.S32.HI R8, RZ, 0x2, R4.reuse ;  /* 0x00000002ff087819 */ /* 0x100fe40000011404 */
[----:B------:R-:W-:Y:S02]  /*0bc0*/  SHF.R.S32.HI R13, RZ, 0x1f, R4 ;  /* 0x0000001fff0d7819 */ /* 0x000fe40000011404 */
[----:B------:R-:W-:Y:S02]  /*0bd0*/  LOP3.LUT R15, R4, 0xfffffffc, RZ, 0xc0, !PT ;  /* 0xfffffffc040f7812 */ /* 0x000fe400078ec0ff */
[----:B------:R-:W-:Y:S02]  /*0be0*/  SHF.R.S32.HI R4, RZ, 0x7, R3 ;  /* 0x00000007ff047819 */ /* 0x000fe40000011403 */
[----:B------:R-:W-:Y:S01]  /*0bf0*/  LOP3.LUT R11, R9, 0xfffffffe, RZ, 0xc0, !PT ;  /* 0xfffffffe090b7812 */ /* 0x000fe200078ec0ff */
[----:B------:R-:W-:Y:S01]  /*0c00*/  IMAD.IADD R15, R0, 0x1, -R15 ;  /* 0x00000001000f7824 */ /* 0x000fe200078e0a0f */
[----:B------:R-:W-:Y:S01]  /*0c10*/  SHF.R.S32.HI R156, RZ, 0x1, R9 ;  /* 0x00000001ff9c7819 */ /* 0x000fe20000011409 */
[----:B------:R-:W-:Y:S01]  /*0c20*/  IMAD.HI R10, R4, 0x55555556, RZ ;  /* 0x55555556040a7827 */ /* 0x000fe200078e02ff */
[----:B------:R-:W-:-:S02]  /*0c30*/  LOP3.LUT R17, R3, 0xffffff80, RZ, 0xc0, !PT ;  /* 0xffffff8003117812 */ /* 0x000fc400078ec0ff */
[----:B------:R-:W-:Y:S01]  /*0c40*/  LEA.HI R13, R13, R8, RZ, 0x2 ;  /* 0x000000080d0d7211 */ /* 0x000fe200078f10ff */
[C---:B------:R-:W-:Y:S01]  /*0c50*/  IMAD.IADD R16, R0.reuse, 0x1, -R11 ;  /* 0x0000000100107824 */ /* 0x040fe200078e0a0b */
[----:B------:R-:W-:Y:S01]  /*0c60*/  LOP3.LUT R3, R5, 0xfffffff0, RZ, 0xc0, !PT ;  /* 0xfffffff005037812 */ /* 0x000fe200078ec0ff */
[----:B------:R-:W-:Y:S01]  /*0c70*/  IMAD.IADD R21, R0, 0x1, -R17 ;  /* 0x0000000100157824 */ /* 0x000fe200078e0a11 */
[----:B------:R-:W-:Y:S01]  /*0c80*/  LEA.HI R9, R9, R156, RZ, 0x1 ;  /* 0x0000009c09097211 */ /* 0x000fe200078f08ff */
[----:B------:R-:W-:Y:S01]  /*0c90*/  IMAD.SHL.U32 R24, R16, 0x4, RZ ;  /* 0x0000000410187824 */ /* 0x000fe200078e00ff */
[----:B------:R-:W-:Y:S01]  /*0ca0*/  SHF.R.S32.HI R6, RZ, 0x4, R5 ;  /* 0x00000004ff067819 */ /* 0x000fe20000011405 */
[----:B------:R-:W-:Y:S01]  /*0cb0*/  IMAD.IADD R3, R0, 0x1, -R3 ;  /* 0x0000000100037824 */ /* 0x000fe200078e0a03 */
[----:B------:R-:W-:Y:S01]  /*0cc0*/  LOP3.LUT R13, R13, 0xfffffffc, RZ, 0xc0, !PT ;  /* 0xfffffffc0d0d7812 */ /* 0x000fe200078ec0ff */
[----:B------:R-:W-:Y:S01]  /*0cd0*/  VIADD R12, R24, 0x10 ;  /* 0x00000010180c7836 */ /* 0x000fe20000000000 */
[----:B------:R-:W-:Y:S01]  /*0ce0*/  LEA.HI R11, R10, R10, RZ, 0x1 ;  /* 0x0000000a0a0b7211 */ /* 0x000fe200078f08ff */
[----:B------:R0:W-:Y:S01]  /*0cf0*/  STL [R1+0xdc], R16 ;  /* 0x0000dc1001007387 */ /* 0x0001e20000100800 */
[----:B------:R-:W-:Y:S01]  /*0d00*/  LEA.HI R5, R5, R6, RZ, 0x1 ;  /* 0x0000000605057211 */ /* 0x000fe200078f08ff */
[----:B------:R-:W-:Y:S01]  /*0d10*/  IMAD.IADD R13, R8, 0x1, -R13 ;  /* 0x00000001080d7824 */ /* 0x000fe200078e0a0d */
[----:B------:R-:W-:Y:S01]  /*0d20*/  LOP3.LUT R9, R9, 0x7fffffe, RZ, 0xc0, !PT ;  /* 0x07fffffe09097812 */ /* 0x000fe200078ec0ff */
[----:B------:R-:W-:Y:S01]  /*0d30*/  IMAD R11, R11, -0x3, R4 ;  /* 0xfffffffd0b0b7824 */ /* 0x000fe200078e0204 */
[----:B------:R-:W-:Y:S01]  /*0d40*/  SHF.R.S32.HI R8, RZ, 0x1f, R21 ;  /* 0x0000001fff087819 */ /* 0x000fe20000011415 */
[----:B------:R-:W-:Y:S01]  /*0d50*/  STL [R1+0xe0], R21 ;  /* 0x0000e01501007387 */ /* 0x000fe20000100800 */
[----:B------:R-:W-:Y:S01]  /*0d60*/  LEA.HI R4, R15, R15, RZ, 0x1 ;  /* 0x0000000f0f047211 */ /* 0x000fe200078f08ff */
[----:B------:R-:W-:Y:S01]  /*0d70*/  IMAD.IADD R9, R156, 0x1, -R9 ;  /* 0x000000019c097824 */ /* 0x000fe200078e0a09 */
[----:B------:R-:W-:Y:S01]  /*0d80*/  LOP3.LUT R5, R5, 0x1ffffffe, RZ, 0xc0, !PT ;  /* 0x1ffffffe05057812 */ /* 0x000fe200078ec0ff */
[----:B------:R-:W-:Y:S01]  /*0d90*/  STL [R1+0x38], R24 ;  /* 0x0000381801007387 */ /* 0x000fe20000100800 */
[----:B------:R-:W-:Y:S01]  /*0da0*/  SHF.R.S32.HI R0, RZ, 0x1f, R3 ;  /* 0x0000001fff007819 */ /* 0x000fe20000011403 */
[----:B------:R-:W-:Y:S01]  /*0db0*/  IMAD R20, R6, 0x8, R9 ;  /* 0x0000000806147824 */ /* 0x000fe200078e0209 */
[----:B------:R-:W-:Y:S01]  /*0dc0*/  LEA.HI R10, R8, R21, RZ, 0x2 ;  /* 0x00000015080a7211 */ /* 0x000fe200078f10ff */
[----:B------:R-:W-:Y:S01]  /*0dd0*/  IMAD.IADD R5, R6, 0x1, -R5 ;  /* 0x0000000106057824 */ /* 0x000fe200078e0a05 */
[----:B------:R-:W-:Y:S01]  /*0de0*/  LOP3.LUT R4, R4, 0x1ffffffe, RZ, 0xc0, !PT ;  /* 0x1ffffffe04047812 */ /* 0x000fe200078ec0ff */
[----:B------:R1:W-:Y:S01]  /*0df0*/  STL [R1+0x6c], R12 ;  /* 0x00006c0c01007387 */ /* 0x0003e20000100800 */
[----:B------:R-:W-:Y:S01]  /*0e00*/  LEA.HI R0, R0, R3, RZ, 0x3 ;  /* 0x0000000300007211 */ /* 0x000fe200078f18ff */
[----:B------:R-:W-:Y:S01]  /*0e10*/  VIADD R18, R24, 0x20 ;  /* 0x0000002018127836 */ /* 0x000fe20000000000 */
[----:B------:R-:W-:Y:S01]  /*0e20*/  SHF.R.S32.HI R6, RZ, 0x2, R10 ;  /* 0x00000002ff067819 */ /* 0x000fe2000001140a */
[----:B------:R-:W-:Y:S01]  /*0e30*/  IMAD.IADD R15, R15, 0x1, -R4 ;  /* 0x000000010f0f7824 */ /* 0x000fe200078e0a04 */
[----:B------:R-:W-:Y:S01]  /*0e40*/  SHF.R.S32.HI R9, RZ, 0x1f, R10 ;  /* 0x0000001fff097819 */ /* 0x000fe2000001140a */
[----:B0-----:R-:W-:Y:S01]  /*0e50*/  IMAD.SHL.U32 R16, R16, 0x8, RZ ;  /* 0x0000000810107824 */ /* 0x001fe200078e00ff */
[----:B------:R-:W-:Y:S01]  /*0e60*/  LOP3.LUT R4, R0, 0xfffffff8, RZ, 0xc0, !PT ;  /* 0xfffffff800047812 */ /* 0x000fe200078ec0ff */
[----:B------:R0:W-:Y:S01]  /*0e70*/  STL [R1+0x68], R18 ;  /* 0x0000681201007387 */ /* 0x0001e20000100800 */
[----:B------:R-:W-:Y:S01]  /*0e80*/  LEA.HI R9, R9, R6, RZ, 0x3 ;  /* 0x0000000609097211 */ /* 0x000fe200078f18ff */
[----:B-1----:R-:W-:Y:S01]  /*0e90*/  IMAD.IADD R12, R24, 0x1, R12 ;  /* 0x00000001180c7824 */ /* 0x002fe200078e020c */
[----:B------:R-:W-:Y:S01]  /*0ea0*/  SHF.R.S32.HI R7, RZ, 0x5, R7 ;  /* 0x00000005ff077819 */ /* 0x000fe20000011407 */
[----:B------:R-:W-:Y:S01]  /*0eb0*/  IMAD.IADD R4, R3, 0x1, -R4 ;  /* 0x0000000103047824 */ /* 0x000fe200078e0a04 */
[----:B------:R-:W-:Y:S01]  /*0ec0*/  LOP3.LUT R9, R9, 0xfffffff8, RZ, 0xc0, !PT ;  /* 0xfffffff809097812 */ /* 0x000fe200078ec0ff */
[C---:B------:R-:W-:Y:S01]  /*0ed0*/  VIADD R136, R16.reuse, 0x30 ;  /* 0x0000003010887836 */ /* 0x040fe20000000000 */
[----:B------:R-:W-:Y:S01]  /*0ee0*/  SHF.R.S32.HI R17, RZ, 0x1f, R12 ;  /* 0x0000001fff117819 */ /* 0x000fe2000001140c */
[----:B------:R-:W-:Y:S01]  /*0ef0*/  VIADD R23, R16, 0x40 ;  /* 0x0000004010177836 */ /* 0x000fe20000000000 */
[----:B------:R-:W-:Y:S01]  /*0f00*/  LEA.HI R8, R8, R21, RZ, 0x5 ;  /* 0x0000001508087211 */ /* 0x000fe200078f28ff */
[----:B------:R-:W-:Y:S01]  /*0f10*/  IMAD.IADD R9, R6, 0x1, -R9 ;  /* 0x0000000106097824 */ /* 0x000fe200078e0a09 */
[----:B------:R-:W-:Y:S01]  /*0f20*/  LEA.HI R14, R17, R12, RZ, 0x3 ;  /* 0x0000000c110e7211 */ /* 0x000fe200078f18ff */
[----:B------:R-:W-:Y:S01]  /*0f30*/  IMAD R17, R7, 0x10, R3 ;  /* 0x0000001007117824 */ /* 0x000fe200078e0203 */
[----:B------:R-:W-:Y:S01]  /*0f40*/  SHF.R.S32.HI R8, RZ, 0x5, R8 ;  /* 0x00000005ff087819 */ /* 0x000fe20000011408 */
[C---:B------:R-:W-:Y:S01]  /*0f50*/  IMAD.SHL.U32 R3, R4.reuse, 0x40, RZ ;  /* 0x0000004004037824 */ /* 0x040fe200078e00ff */
[----:B------:R-:W-:Y:S01]  /*0f60*/  R2P PR, R4, 0x6 ;  /* 0x0000000604007804 */ /* 0x000fe20000000000 */
[----:B------:R-:W-:Y:S01]  /*0f70*/  IMAD.SHL.U32 R6, R0, 0x40, RZ ;  /* 0x0000004000067824 */ /* 0x000fe200078e00ff */
[----:B------:R-:W-:Y:S01]  /*0f80*/  LOP3.LUT R10, R10, 0x7ffffffc, RZ, 0xc0, !PT ;  /* 0x7ffffffc0a0a7812 */ /* 0x000fe200078ec0ff */
[----:B------:R-:W-:Y:S01]  /*0f90*/  IMAD.SHL.U32 R0, R5, 0x8, RZ ;  /* 0x0000000805007824 */ /* 0x000fe200078e00ff */
[----:B------:R-:W-:Y:S01]  /*0fa0*/  LOP3.LUT R3, R3, 0x1c0, RZ, 0xc0, !PT ;  /* 0x000001c003037812 */ /* 0x000fe200078ec0ff */
[----:B------:R-:W-:Y:S01]  /*0fb0*/  IMAD.IADD R12, R24, 0x1, R18 ;  /* 0x00000001180c7824 */ /* 0x000fe200078e0212 */
[----:B------:R-:W-:Y:S01]  /*0fc0*/  LOP3.LUT R6, R6, 0x7ffffe00, RZ, 0xc0, !PT ;  /* 0x7ffffe0006067812 */ /* 0x000fe200078ec0ff */
[--C-:B0-----:R-:W-:Y:S01]  /*0fd0*/  IMAD.U32 R18, R17, 0x20, R0.reuse ;  /* 0x0000002011127824 */ /* 0x101fe200078e0000 */
[----:B------:R-:W-:Y:S01]  /*0fe0*/  LOP3.LUT R0, R3, 0x8, R0, 0xf8, !PT ;  /* 0x0000000803007812 */ /* 0x000fe200078ef800 */
[----:B------:R-:W-:Y:S01]  /*0ff0*/  IMAD R8, R8, 0x10, R9 ;  /* 0x0000001008087824 */ /* 0x000fe200078e0209 */
[----:B------:R-:W-:Y:S01]  /*1000*/  SHF.R.U32.HI R3, RZ, 0x3, R3 ;  /* 0x00000003ff037819 */ /* 0x000fe20000011603 */
[----:B------:R-:W-:Y:S01]  /*1010*/  IMAD R6, R7, 0x400, R6 ;  /* 0x0000040007067824 */ /* 0x000fe200078e0206 */
[----:B------:R0:W-:Y:S01]  /*1020*/  STL [R1+0x110], R18 ;  /* 0x0001101201007387 */ /* 0x0001e20000100800 */
[----:B------:R-:W-:Y:S01]  /*1030*/  IMAD R11, R11, 0x40, R8 ;  /* 0x000000400b0b7824 */ /* 0x000fe200078e0208 */
[----:B------:R-:W-:Y:S01]  /*1040*/  LOP3.LUT R3, R0, R3, RZ, 0x3c, !PT ;  /* 0x0000000300037212 */ /* 0x000fe200078e3cff */
[C---:B------:R-:W-:Y:S01]  /*1050*/  VIADD R7, R24.reuse, 0x8 ;  /* 0x0000000818077836 */ /* 0x040fe20000000000 */
[----:B------:R-:W-:Y:S01]  /*1060*/  SHF.R.S32.HI R5, RZ, 0x1f, R12 ;  /* 0x0000001fff057819 */ /* 0x000fe2000001140c */
[C---:B------:R-:W-:Y:S01]  /*1070*/  VIADD R4, R24.reuse, 0x18 ;  /* 0x0000001818047836 */ /* 0x040fe20000000000 */
[----:B------:R-:W-:Y:S01]  /*1080*/  STL [R1+0x10c], R11 ;  /* 0x00010c0b01007387 */ /* 0x000fe20000100800 */
[----:B------:R-:W-:Y:S01]  /*1090*/  VIADD R0, R24, 0x28 ;  /* 0x0000002818007836 */ /* 0x000fe20000000000 */
[----:B------:R-:W-:Y:S01]  /*10a0*/  SHF.R.S32.HI R8, RZ, 0x3, R14 ;  /* 0x00000003ff087819 */ /* 0x000fe2000001140e */
[----:B------:R-:W-:Y:S01]  /*10b0*/  VIADD R137, R16, 0x50 ;  /* 0x0000005010897836 */ /* 0x000fe20000000000 */
[----:B------:R-:W-:Y:S01]  /*10c0*/  STL [R1+0x78], R7 ;  /* 0x0000780701007387 */ /* 0x000fe20000100800 */
[----:B------:R-:W-:Y:S01]  /*10d0*/  IMAD.SHL.U32 R13, R13, 0x40, RZ ;  /* 0x000000400d0d7824 */ /* 0x000fe200078e00ff */
[----:B------:R-:W-:Y:S01]  /*10e0*/  LEA.HI R5, R5, R12, RZ, 0x3 ;  /* 0x0000000c05057211 */ /* 0x000fe200078f18ff */
[----:B------:R-:W-:Y:S01]  /*10f0*/  IMAD.IADD R10, R21, 0x1, -R10 ;  /* 0x00000001150a7824 */ /* 0x000fe200078e0a0a */
[----:B------:R1:W-:Y:S01]  /*1100*/  STL [R1+0x74], R4 ;  /* 0x0000740401007387 */ /* 0x0003e20000100800 */
[----:B------:R-:W-:Y:S01]  /*1110*/  IMAD.SHL.U32 R21, R20, 0x20, RZ ;  /* 0x0000002014157824 */ /* 0x000fe200078e00ff */
[----:B0-----:R-:W-:Y:S01]  /*1120*/  CS2R R18, SRZ ;  /* 0x0000000000127805 */ /* 0x001fe2000001ff00 */
[----:B------:R-:W-:Y:S01]  /*1130*/  IMAD.SHL.U32 R24, R10, 0x2, RZ ;  /* 0x000000020a187824 */ /* 0x000fe200078e00ff */
[----:B------:R0:W-:Y:S01]  /*1140*/  STL [R1+0x7c], R0 ;  /* 0x00007c0001007387 */ /* 0x0001e20000100800 */
[----:B------:R-:W-:Y:S01]  /*1150*/  IMAD.IADD R3, R6, 0x1, R3 ;  /* 0x0000000106037824 */ /* 0x000fe200078e0203 */
[----:B------:R-:W-:Y:S01]  /*1160*/  SHF.R.S32.HI R17, RZ, 0x1f, R16 ;  /* 0x0000001fff117819 */ /* 0x000fe20000011410 */
[----:B------:R-:W-:-:S02]  /*1170*/  IMAD.MOV.U32 R6, RZ, RZ, 0x40 ;  /* 0x00000040ff067424 */ /* 0x000fc400078e00ff */
[C---:B------:R-:W-:Y:S01]  /*1180*/  VIADD R20, R24.reuse, 0x8 ;  /* 0x0000000818147836 */ /* 0x040fe20000000000 */
[----:B-1----:R-:W-:Y:S01]  /*1190*/  SHF.R.S32.HI R4, RZ, 0x1f, R136 ;  /* 0x0000001fff047819 */ /* 0x002fe20000011488 */
[C---:B------:R-:W-:Y:S02]  /*11a0*/  VIADD R14, R24.reuse, 0x10 ;  /* 0x00000010180e7836 */ /* 0x040fe40000000000 */
[C---:B------:R-:W-:Y:S01]  /*11b0*/  VIADD R12, R24.reuse, 0x20 ;  /* 0x00000020180c7836 */ /* 0x040fe20000000000 */
[----:B0-----:R-:W-:Y:S01]  /*11c0*/  SHF.R.S32.HI R0, RZ, 0x1f, R23 ;  /* 0x0000001fff007819 */ /* 0x001fe20000011417 */
[----:B------:R0:W-:Y:S01]  /*11d0*/  STL [R1+0x5c], R4 ;  /* 0x00005c0401007387 */ /* 0x0001e20000100800 */
[C---:B------:R-:W-:Y:S02]  /*11e0*/  VIADD R10, R24.reuse, 0x28 ;  /* 0x00000028180a7836 */ /* 0x040fe40000000000 */
[----:B------:R-:W-:Y:S01]  /*11f0*/  VIADD R9, R24, 0x30 ;  /* 0x0000003018097836 */ /* 0x000fe20000000000 */
[----:B------:R1:W-:Y:S01]  /*1200*/  STL [R1+0x58], R0 ;  /* 0x0000580001007387 */ /* 0x0003e20000100800 */
[----:B------:R-:W-:Y:S01]  /*1210*/  IMAD R157, R3, 0x2, R2 ;  /* 0x00000002039d7824 */ /* 0x000fe200078e0202 */
[----:B------:R-:W-:-:S02]  /*1220*/  SHF.R.S32.HI R3, RZ, 0x1f, R10 ;  /* 0x0000001fff037819 */ /* 0x000fc4000001140a */
[----:B0-----:R-:W-:Y:S01]  /*1230*/  LOP3.LUT R4, R13, 0xc0, RZ, 0xc0, !PT ;  /* 0x000000c00d047812 */ /* 0x001fe200078ec0ff */
[----:B------:R-:W-:Y:S01]  /*1240*/  VIADD R13, R24, 0x18 ;  /* 0x00000018180d7836 */ /* 0x000fe20000000000 */
[----:B-1----:R-:W-:Y:S02]  /*1250*/  SHF.R.S32.HI R0, RZ, 0x1f, R137 ;  /* 0x0000001fff007819 */ /* 0x002fe40000011489 */
[----:B------:R-:W-:-:S03]  /*1260*/  SHF.R.U32.HI R7, RZ, 0x3, R4 ;  /* 0x00000003ff077819 */ /* 0x000fc60000011604 */
[----:B------:R0:W-:Y:S04]  /*1270*/  STL [R1+0x54], R0 ;  /* 0x0000540001007387 */ /* 0x0001e80000100800 */
[----:B------:R1:W-:Y:S04]  /*1280*/  STL [R1+0x40], R4 ;  /* 0x0000400401007387 */ /* 0x0003e80000100800 */
[----:B------:R-:W-:Y:S01]  /*1290*/  STL [R1+0x48], R21 ;  /* 0x0000481501007387 */ /* 0x000fe20000100800 */
[----:B0-----:R-:W-:-:S03]  /*12a0*/  LOP3.LUT R0, R4, 0x8, R16, 0xf8, !PT ;  /* 0x0000000804007812 */ /* 0x001fc600078ef810 */
[----:B------:R-:W-:Y:S01]  /*12b0*/  STL [R1+0x90], R24 ;  /* 0x0000901801007387 */ /* 0x000fe20000100800 */
[----:B-1----:R-:W-:-:S03]  /*12c0*/  LOP3.LUT R4, R4, 0x18, R16, 0xf8, !PT ;  /* 0x0000001804047812 */ /* 0x002fc600078ef810 */
[----:B------:R0:W-:Y:S01]  /*12d0*/  STL [R1+0x44], R7 ;  /* 0x0000440701007387 */ /* 0x0001e20000100800 */
[-C--:B------:R-:W-:Y:S02]  /*12e0*/  LOP3.LUT R0, R0, R7.reuse, RZ, 0x3c, !PT ;  /* 0x0000000700007212 */ /* 0x080fe400078e3cff */
[----:B------:R-:W-:Y:S01]  /*12f0*/  LOP3.LUT R4, R4, R7, RZ, 0x3c, !PT ;  /* 0x0000000704047212 */ /* 0x000fe200078e3cff */
[----:B------:R1:W-:Y:S02]  /*1300*/  STL [R1+0x4c], R8 ;  /* 0x00004c0801007387 */ /* 0x0003e40000100800 */
[C---:B------:R-:W-:Y:S02]  /*1310*/  IMAD.IADD R0, R21.reuse, 0x1, R0 ;  /* 0x0000000115007824 */ /* 0x040fe400078e0200 */
[----:B------:R-:W-:Y:S02]  /*1320*/  IMAD.IADD R4, R21, 0x1, R4 ;  /* 0x0000000115047824 */ /* 0x000fe400078e0204 */
[----:B0-----:R-:W-:Y:S01]  /*1330*/  VIADD R7, R24, 0x40 ;  /* 0x0000004018077836 */ /* 0x001fe20000000000 */
[----:B-1----:R-:W-:-:S02]  /*1340*/  SHF.R.S32.HI R8, RZ, 0x3, R5 ;  /* 0x00000003ff087819 */ /* 0x002fc40000011405 */
[----:B------:R-:W-:Y:S01]  /*1350*/  SEL R5, R6, 0xffffffc0, !P2 ;  /* 0xffffffc006057807 */ /* 0x000fe20005000000 */
[C---:B------:R-:W-:Y:S02]  /*1360*/  VIADD R6, R24.reuse, 0x48 ;  /* 0x0000004818067836 */ /* 0x040fe40000000000 */
[----:B------:R0:W-:Y:S04]  /*1370*/  STL [R1+0x50], R8 ;  /* 0x0000500801007387 */ /* 0x0001e80000100800 */
[----:B------:R1:W-:Y:S04]  /*1380*/  STL [R1+0xd4], R20 ;  /* 0x0000d41401007387 */ /* 0x0003e80000100800 */
[----:B------:R-:W-:Y:S01]  /*1390*/  STL [R1+0xd0], R14 ;  /* 0x0000d00e01007387 */ /* 0x000fe20000100800 */
[----:B0-----:R-:W-:-:S03]  /*13a0*/  VIADD R8, R24, 0x38 ;  /* 0x0000003818087836 */ /* 0x001fc60000000000 */
[----:B------:R0:W-:Y:S01]  /*13b0*/  STL [R1+0xcc], R13 ;  /* 0x0000cc0d01007387 */ /* 0x0001e20000100800 */
[----:B------:R-:W-:Y:S01]  /*13c0*/  VIADD R24, R24, 0x50 ;  /* 0x0000005018187836 */ /* 0x000fe20000000000 */
[----:B-1----:R-:W-:Y:S02]  /*13d0*/  SHF.R.S32.HI R20, RZ, 0x1f, R20 ;  /* 0x0000001fff147819 */ /* 0x002fe40000011414 */
[----:B------:R-:W-:Y:S04]  /*13e0*/  STL [R1+0xc8], R12 ;  /* 0x0000c80c01007387 */ /* 0x000fe80000100800 */
[----:B------:R-:W-:Y:S01]  /*13f0*/  STL [R1+0xc4], R10 ;  /* 0x0000c40a01007387 */ /* 0x000fe20000100800 */
[----:B0-----:R-:W-:-:S03]  /*1400*/  SHF.R.S32.HI R13, RZ, 0x1f, R13 ;  /* 0x0000001fff0d7819 */ /* 0x001fc6000001140d */
[----:B------:R0:W-:Y:S04]  /*1410*/  STL [R1+0xc0], R9 ;  /* 0x0000c00901007387 */ /* 0x0001e80000100800 */
[----:B------:R-:W-:Y:S04]  /*1420*/  STL [R1+0xbc], R8 ;  /* 0x0000bc0801007387 */ /* 0x000fe80000100800 */
[----:B------:R-:W-:Y:S01]  /*1430*/  STL [R1+0xac], R24 ;  /* 0x0000ac1801007387 */ /* 0x000fe20000100800 */
[----:B0-----:R-:W-:-:S03]  /*1440*/  SHF.R.S32.HI R9, RZ, 0x1f, R9 ;  /* 0x0000001fff097819 */ /* 0x001fc60000011409 */
[----:B------:R-:W-:Y:S04]  /*1450*/  STL [R1+0xb8], R7 ;  /* 0x0000b80701007387 */ /* 0x000fe80000100800 */
[----:B------:R0:W-:Y:S04]  /*1460*/  STL [R1+0x94], R0 ;  /* 0x0000940001007387 */ /* 0x0001e80000100800 */
[----:B------:R-:W-:Y:S04]  /*1470*/  STL [R1+0xb4], R6 ;  /* 0x0000b40601007387 */ /* 0x000fe80000100800 */
[----:B------:R-:W-:Y:S01]  /*1480*/  STL [R1+0x104], R20 ;  /* 0x0001041401007387 */ /* 0x000fe20000100800 */
[----:B0-----:R-:W-:-:S05]  /*1490*/  SHF.R.S32.HI R0, RZ, 0x1f, R14 ;  /* 0x0000001fff007819 */ /* 0x001fca000001140e */
[----:B------:R0:W-:Y:S04]  /*14a0*/  STL [R1+0x100], R0 ;  /* 0x0001000001007387 */ /* 0x0001e80000100800 */
[----:B------:R-:W-:Y:S01]  /*14b0*/  STL [R1+0xfc], R13 ;  /* 0x0000fc0d01007387 */ /* 0x000fe20000100800 */
[----:B0-----:R-:W-:-:S05]  /*14c0*/  SHF.R.S32.HI R0, RZ, 0x1f, R12 ;  /* 0x0000001fff007819 */ /* 0x001fca000001140c */
[----:B------:R0:W-:Y:S04]  /*14d0*/  STL [R1+0xf8], R0 ;  /* 0x0000f80001007387 */ /* 0x0001e80000100800 */
[----:B------:R1:W-:Y:S04]  /*14e0*/  STL [R1+0xf4], R3 ;  /* 0x0000f40301007387 */ /* 0x0003e80000100800 */
[----:B------:R2:W-:Y:S01]  /*14f0*/  STL [R1+0xf0], R9 ;  /* 0x0000f00901007387 */ /* 0x0005e20000100800 */
[C---:B0-----:R-:W-:Y:S02]  /*1500*/  VIADD R0, R157.reuse, 0x21800 ;  /* 0x000218009d007836 */ /* 0x041fe40000000000 */
[----:B-1----:R-:W-:-:S02]  /*1510*/  VIADD R3, R157, 0x21820 ;  /* 0x000218209d037836 */ /* 0x002fc40000000000 */
[C---:B------:R-:W-:Y:S01]  /*1520*/  @P1 VIADD R3, R0.reuse, 0xffffffe0 ;  /* 0xffffffe000031836 */ /* 0x040fe20000000000 */
[----:B--2---:R-:W-:Y:S01]  /*1530*/  SHF.R.S32.HI R9, RZ, 0x1f, R8 ;  /* 0x0000001fff097819 */ /* 0x004fe20000011408 */
[----:B------:R-:W-:Y:S01]  /*1540*/  IMAD.IADD R0, R0, 0x1, R5 ;  /* 0x0000000100007824 */ /* 0x000fe200078e0205 */
[----:B------:R-:W-:Y:S02]  /*1550*/  SHF.R.S32.HI R8, RZ, 0x1f, R7 ;  /* 0x0000001fff087819 */ /* 0x000fe40000011407 */
[----:B------:R-:W-:Y:S01]  /*1560*/  SHF.R.S32.HI R7, RZ, 0x1f, R6 ;  /* 0x0000001fff077819 */ /* 0x000fe20000011406 */
[----:B------:R-:W-:Y:S01]  /*1570*/  STL [R1+0xec], R9 ;  /* 0x0000ec0901007387 */ /* 0x000fe20000100800 */
[----:B------:R-:W-:Y:S01]  /*1580*/  LEA R6, R4, UR42, 0x1 ;  /* 0x0000002a04067c11 */ /* 0x000fe2000f8e08ff */
[----:B------:R-:W-:Y:S02]  /*1590*/  IMAD R4, R15, 0x8, R11 ;  /* 0x000000080f047824 */ /* 0x000fe400078e020b */
[----:B------:R-:W-:Y:S04]  /*15a0*/  STL [R1+0xe8], R8 ;  /* 0x0000e80801007387 */ /* 0x000fe80000100800 */
        /* <DEDUP_REMOVED lines=9> */
.L_x_2492:
[----:B0-2---:R-:W0:Y:S02]  /*1640*/  LDC.64 R4, c[0x0][0xc88] ;  /* 0x00032200ff047b82 */ /* 0x005e240000000a00 */
[----:B0-----:R-:W-:-:S05]  /*1650*/  IMAD.WIDE R4, R99, 0x4, R4 ;  /* 0x0000000463047825 */ /* 0x001fca00078e0204 */
[----:B------:R-:W2:Y:S01]  /*1660*/  LDG.E R30, desc[UR38][R4.64] ;  /* 0x00000026041e7981 */ /* 0x000ea2000c1e1900 */
        /* <DEDUP_REMOVED lines=10> */
[----:B--2---:R-:W-:Y:S01]  /*1710*/  SHF.R.S32.HI R0, RZ, 0x1f, R30 ;  /* 0x0000001fff007819 */ /* 0x004fe2000001141e */
[----:B----4-:R-:W-:-:S08]  /*1720*/  IMAD.SHL.U32 R27, R30, 0x4, RZ ;  /* 0x000000041e1b7824 */ /* 0x010fd000078e00ff */
[C---:B------:R-:W-:Y:S01]  /*1730*/  @P1 LEA R6, P2, R30.reuse, UR4, 0x2 ;  /* 0x000000041e061c11 */ /* 0x040fe2000f8410ff */
[----:B------:R0:W-:Y:S01]  /*1740*/  STL [R1+0xa0], R30 ;  /* 0x0000a01e01007387 */ /* 0x0001e20000100800 */
[C-C-:B------:R-:W-:Y:S02]  /*1750*/  SHF.L.U64.HI R31, R30.reuse, 0x2, R0.reuse ;  /* 0x000000021e1f7819 */ /* 0x140fe40000010200 */
[----:B------:R-:W-:Y:S01]  /*1760*/  @P1 LEA.HI.X R7, R30, UR5, R0, 0x2, P2 ;  /* 0x000000051e071c11 */ /* 0x000fe200090f1400 */
[----:B------:R-:W-:Y:S01]  /*1770*/  ULDC UR4, c[0x0][0x288] ;  /* 0x0000a20000047ab9 */ /* 0x000fe20000000800 */
[----:B------:R-:W-:Y:S01]  /*1780*/  ISETP.NE.U32.AND P2, PT, RZ, UR8, PT ;  /* 0x00000008ff007c0c */ /* 0x000fe2000bf45070 */
[----:B------:R0:W-:Y:S01]  /*1790*/  STL [R1+0xd8], R0 ;  /* 0x0000d80001007387 */ /* 0x0001e20000100800 */
[----:B------:R-:W-:Y:S02]  /*17a0*/  IADD3 R4, P3, R27, UR6, RZ ;  /* 0x000000061b047c10 */ /* 0x000fe4000ff7e0ff */
[----:B------:R-:W-:Y:S01]  /*17b0*/  ISETP.NE.AND.EX P2, PT, RZ, UR9, PT, P2 ;  /* 0x00000009ff007c0c */ /* 0x000fe2000bf45320 */
[----:B------:R0:W5:Y:S01]  /*17c0*/  @P1 LDG.E R11, desc[UR38][R6.64] ;  /* 0x00000026060b1981 */ /* 0x000162000c1e1900 */
[----:B------:R-:W-:Y:S01]  /*17d0*/  IMAD.U32 R147, RZ, RZ, UR4 ;  /* 0x00000004ff937e24 */ /* 0x000fe2000f8e00ff */
[----:B------:R-:W-:Y:S01]  /*17e0*/  IADD3.X R5, R31, UR7, RZ, P3, !PT ;  /* 0x000000071f057c10 */ /* 0x000fe20009ffe4ff */
[----:B------:R-:W-:Y:S01]  /*17f0*/  ULDC.64 UR4, c[0x0][0x418] ;  /* 0x0001060000047ab9 */ /* 0x000fe20000000a00 */
[----:B------:R0:W-:Y:S04]  /*1800*/  STL [R1+0xa4], R27 ;  /* 0x0000a41b01007387 */ /* 0x0001e80000100800 */
[----:B------:R0:W5:Y:S04]  /*1810*/  @P0 LDG.E R77, desc[UR38][R4.64] ;  /* 0x00000026044d0981 */ /* 0x000168000c1e1900 */
[----:B------:R-:W-:Y:S01]  /*1820*/  @P2 IADD3 R8, P1, R27, UR8, RZ ;  /* 0x000000081b082c10 */ /* 0x000fe2000ff3e0ff */
[----:B------:R-:W-:Y:S01]  /*1830*/  UISETP.NE.U32.AND UP0, UPT, UR4, URZ, UPT ;  /* 0x0000003f0400728c */ /* 0x000fe2000bf05070 */
[----:B------:R0:W-:Y:S02]  /*1840*/  STL [R1+0xa8], R31 ;  /* 0x0000a81f01007387 */ /* 0x0001e40000100800 */
[----:B------:R-:W-:Y:S01]  /*1850*/  @P2 IADD3.X R9, R31, UR9, RZ, P1, !PT ;  /* 0x000000091f092c10 */ /* 0x000fe20008ffe4ff */
[----:B------:R-:W-:-:S04]  /*1860*/  ULDC UR4, c[0x0][0x424] ;  /* 0x0001090000047ab9 */ /* 0x000fc80000000800 */
        /* <DEDUP_REMOVED lines=18> */
.L_x_2327:
[----:B------:R-:W-:Y:S01]  /*1990*/  ULDC.64 UR4, c[0x0][0xa20] ;  /* 0x0002880000047ab9 */ /* 0x000fe20000000a00 */
[C---:B------:R-:W-:Y:S02]  /*19a0*/  LOP3.LUT R3, R98.reuse, 0xff000000, RZ, 0xc0, !PT ;  /* 0xff00000062037812 */ /* 0x040fe400078ec0ff */
[----:B------:R-:W-:Y:S02]  /*19b0*/  ISETP.NE.U32.AND P1, PT, RZ, UR4, PT ;  /* 0x00000004ff007c0c */ /* 0x000fe4000bf25070 */
[C---:B------:R-:W-:Y:S02]  /*19c0*/  LOP3.LUT R0, R98.reuse, 0xff0000, RZ, 0xc0, !PT ;  /* 0x00ff000062007812 */ /* 0x040fe400078ec0ff */
[----:B------:R-:W-:Y:S02]  /*19d0*/  ISETP.NE.AND.EX P1, PT, RZ, UR5, PT, P1 ;  /* 0x00000005ff007c0c */ /* 0x000fe4000bf25310 */
[----:B------:R-:W-:Y:S02]  /*19e0*/  SHF.R.U32.HI R3, RZ, 0x8, R3 ;  /* 0x00000008ff037819 */ /* 0x000fe40000011603 */
[----:B------:R-:W-:-:S02]  /*19f0*/  LOP3.LUT R138, R98, 0xffff, RZ, 0xc0, !PT ;  /* 0x0000ffff628a7812 */ /* 0x000fc400078ec0ff */
[----:B------:R-:W-:-:S07]  /*1a00*/  LEA.HI R10, R0, R3, RZ, 0x10 ;  /* 0x00000003000a7211 */ /* 0x000fce00078f80ff */
[----:B------:R-:W-:Y:S05]  /*1a10*/  @!P1 BRA `(.L_x_2328) ;  /* 0x0000000000109947 */ /* 0x000fea0003800000 */
[----:B------:R-:W-:-:S04]  /*1a20*/  IADD3 R28, P0, R27, UR4, RZ ;  /* 0x000000041b1c7c10 */ /* 0x000fc8000ff1e0ff */
[----:B------:R-:W-:-:S05]  /*1a30*/  IADD3.X R29, R31, UR5, RZ, P0, !PT ;  /* 0x000000051f1d7c10 */ /* 0x000fca00087fe4ff */
[----:B------:R0:W5:Y:S01]  /*1a40*/  LDG.E R28, desc[UR38][R28.64] ;  /* 0x000000261c1c7981 */ /* 0x000162000c1e1900 */
[----:B------:R-:W-:Y:S05]  /*1a50*/  BRA `(.L_x_2329) ;  /* 0x0000000000107947 */ /* 0x000fea0003800000 */
.L_x_2328:
[----:B------:R-:W-:Y:S05]  /*1a60*/  @!P0 BRA `(.L_x_2329) ;  /* 0x00000000000c8947 */ /* 0x000fea0003800000 */
[----:B------:R-:W2:Y:S04]  /*1a70*/  LDG.E R3, desc[UR38][R4.64] ;  /* 0x0000002604037981 */ /* 0x000ea8000c1e1900 */
[----:B------:R-:W2:Y:S02]  /*1a80*/  LDG.E R28, desc[UR38][R4.64+0x4] ;  /* 0x00000426041c7981 */ /* 0x000ea4000c1e1900 */
[----:B--2---:R-:W-:-:S07]  /*1a90*/  IMAD.IADD R28, R28, 0x1, -R3 ;  /* 0x000000011c1c7824 */ /* 0x004fce00078e0a03 */
.L_x_2329:
[----:B------:R-:W-:Y:S01]  /*1aa0*/  ULDC.64 UR4, c[0x0][0xa10] ;  /* 0x0002840000047ab9 */ /* 0x000fe20000000a00 */
[----:B------:R-:W1:Y:S01]  /*1ab0*/  LDC R8, c[0x0][0x448] ;  /* 0x00011200ff087b82 */ /* 0x000e620000000800 */
[----:B------:R-:W-:-:S04]  /*1ac0*/  ISETP.NE.U32.AND P0, PT, RZ, UR4, PT ;  /* 0x00000004ff007c0c */ /* 0x000fc8000bf05070 */
[----:B------:R-:W-:Y:S01]  /*1ad0*/  ISETP.NE.AND.EX P0, PT, RZ, UR5, PT, P0 ;  /* 0x00000005ff007c0c */ /* 0x000fe2000bf05300 */
[----:B------:R-:W-:-:S12]  /*1ae0*/  ULDC.64 UR4, c[0x0][0xa30] ;  /* 0x00028c0000047ab9 */ /* 0x000fd80000000a00 */
[----:B------:R-:W2:Y:S02]  /*1af0*/  @P0 LDC.64 R4, c[0x0][0xa10] ;  /* 0x00028400ff040b82 */ /* 0x000ea40000000a00 */
[----:B--2---:R-:W-:-:S05]  /*1b00*/  @P0 IMAD.WIDE R4, R30, 0x4, R4 ;  /* 0x000000041e040825 */ /* 0x004fca00078e0204 */
[----:B------:R-:W2:Y:S04]  /*1b10*/  @P0 LDG.E R0, desc[UR38][R4.64] ;  /* 0x0000002604000981 */ /* 0x000ea8000c1e1900 */
[----:B------:R3:W2:Y:S01]  /*1b20*/  @P0 LDG.E R3, desc[UR38][R4.64+0x4] ;  /* 0x0000042604030981 */ /* 0x0006a2000c1e1900 */
[----:B------:R-:W-:Y:S01]  /*1b30*/  ISETP.NE.U32.AND P1, PT, RZ, UR4, PT ;  /* 0x00000004ff007c0c */ /* 0x000fe2000bf25070 */
[----:B-----5:R-:W-:-:S03]  /*1b40*/  IMAD.MOV.U32 R95, RZ, RZ, R28 ;  /* 0x000000ffff5f7224 */ /* 0x020fc600078e001c */
[----:B------:R-:W-:-:S13]  /*1b50*/  ISETP.NE.AND.EX P1, PT, RZ, UR5, PT, P1 ;  /* 0x00000005ff007c0c */ /* 0x000fda000bf25310 */
[----:B------:R-:W-:-:S04]  /*1b60*/  @P1 IADD3 R6, P2, R27, UR4, RZ ;  /* 0x000000041b061c10 */ /* 0x000fc8000ff5e0ff */
[----:B------:R-:W-:-:S05]  /*1b70*/  @P1 IADD3.X R7, R31, UR5, RZ, P2, !PT ;  /* 0x000000051f071c10 */ /* 0x000fca00097fe4ff */
[----:B------:R4:W5:Y:S01]  /*1b80*/  @P1 LDG.E R95, desc[UR38][R6.64] ;  /* 0x00000026065f1981 */ /* 0x000962000c1e1900 */
[----:B-1----:R-:W-:Y:S01]  /*1b90*/  ISETP.NE.AND P1, PT, R8, 0x1, PT ;  /* 0x000000010800780c */ /* 0x002fe20003f25270 */
[----:B------:R-:W-:Y:S01]  /*1ba0*/  IMAD R12, R97, 0xc0, RZ ;  /* 0x000000c0610c7824 */ /* 0x000fe200078e02ff */
[----:B------:R-:W-:Y:S01]  /*1bb0*/  LOP3.LUT R13, R10, 0xff, RZ, 0xc0, !PT ;  /* 0x000000ff0a0d7812 */ /* 0x000fe200078ec0ff */
[----:B------:R-:W-:Y:S01]  /*1bc0*/  IMAD.IADD R11, R28, 0x1, -R11 ;  /* 0x000000011c0b7824 */ /* 0x000fe200078e0a0b */
[----:B------:R-:W-:Y:S01]  /*1bd0*/  BSSY B0, `(.L_x_2330) ;  /* 0x0000036000007945 */ /* 0x000fe20003800000 */
[----:B---3--:R-:W-:Y:S01]  /*1be0*/  VIADD R4, R12, 0xbf ;  /* 0x000000bf0c047836 */ /* 0x008fe20000000000 */
[----:B------:R1:W-:Y:S01]  /*1bf0*/  STL [R1+0x88], R12 ;  /* 0x0000880c01007387 */ /* 0x0003e20000100800 */
[----:B----4-:R-:W-:-:S03]  /*1c00*/  SHF.R.U32.HI R6, RZ, 0x10, R10 ;  /* 0x00000010ff067819 */ /* 0x010fc6000001160a */
[----:B------:R1:W-:Y:S03]  /*1c10*/  STL [R1+0xb0], R13 ;  /* 0x0000b00d01007387 */ /* 0x0003e60000100800 */
[----:B------:R-:W3:Y:S01]  /*1c20*/  @P1 LDC R9, c[0x0][0x44c] ;  /* 0x00011300ff091b82 */ /* 0x000ee20000000800 */
[----:B------:R1:W-:Y:S07]  /*1c30*/  STL [R1+0x9c], R6 ;  /* 0x00009c0601007387 */ /* 0x0003ee0000100800 */
[----:B------:R-:W4:Y:S01]  /*1c40*/  @P1 LDC R5, c[0x0][0x450] ;  /* 0x00011400ff051b82 */ /* 0x000f220000000800 */
[----:B--2---:R-:W-:-:S02]  /*1c50*/  @P0 IMAD.IADD R24, R3, 0x1, -R0 ;  /* 0x0000000103180824 */ /* 0x004fc400078e0a00 */
[----:B---3--:R-:W-:-:S04]  /*1c60*/  @P1 IMAD.HI.U32 R0, R4, R9, RZ ;  /* 0x0000000904001227 */ /* 0x008fc800078e00ff */
[----:B------:R-:W-:Y:S01]  /*1c70*/  IMAD.IADD R148, R11, 0x1, R24 ;  /* 0x000000010b947824 */ /* 0x000fe200078e0218 */
[----:B----4-:R-:W-:-:S03]  /*1c80*/  @P1 SHF.R.U32.HI R4, RZ, R5, R0 ;  /* 0x00000005ff041219 */ /* 0x010fc60000011600 */
[C---:B------:R-:W-:Y:S01]  /*1c90*/  VIADD R0, R148.reuse, 0x7f ;  /* 0x0000007f94007836 */ /* 0x040fe20000000000 */
[----:B------:R-:W-:-:S04]  /*1ca0*/  IADD3 R100, R148, 0x80, -R147 ;  /* 0x0000008094647810 */ /* 0x000fc80007ffe893 */
[----:B------:R-:W-:Y:S01]  /*1cb0*/  SHF.R.S32.HI R3, RZ, 0x1f, R0 ;  /* 0x0000001fff037819 */ /* 0x000fe20000011400 */
[----:B------:R-:W-:-:S03]  /*1cc0*/  IMAD.IADD R4, R100, 0x1, R4 ;  /* 0x0000000164047824 */ /* 0x000fc600078e0204 */
[----:B------:R-:W-:Y:S02]  /*1cd0*/  LEA.HI R3, R3, R0, RZ, 0x7 ;  /* 0x0000000003037211 */ /* 0x000fe400078f38ff */
[----:B------:R-:W-:Y:S02]  /*1ce0*/  SHF.R.S32.HI R5, RZ, 0x1f, R4 ;  /* 0x0000001fff057819 */ /* 0x000fe40000011404 */
[----:B------:R-:W-:Y:S02]  /*1cf0*/  SHF.R.S32.HI R101, RZ, 0x7, R3 ;  /* 0x00000007ff657819 */ /* 0x000fe40000011403 */
[----:B------:R-:W-:-:S04]  /*1d00*/  LEA.HI R5, R5, R4, RZ, 0x7 ;  /* 0x0000000405057211 */ /* 0x000fc800078f38ff */
[----:B------:R-:W-:-:S04]  /*1d10*/  SHF.R.S32.HI R0, RZ, 0x7, R5 ;  /* 0x00000007ff007819 */ /* 0x000fc80000011405 */
[----:B------:R-:W-:Y:S01]  /*1d20*/  VIMNMX R9, R101, R0, PT ;  /* 0x0000000065097248 */ /* 0x000fe20003fe0100 */
[----:B------:R-:W-:-:S03]  /*1d30*/  IMAD.MOV.U32 R0, RZ, RZ, RZ ;  /* 0x000000ffff007224 */ /* 0x000fc600078e00ff */
[----:B------:R-:W-:-:S13]  /*1d40*/  ISETP.GE.AND P0, PT, R9, 0x1, PT ;  /* 0x000000010900780c */ /* 0x000fda0003f06270 */
[----:B-1----:R-:W-:Y:S05]  /*1d50*/  @!P0 BRA `(.L_x_2331) ;  /* 0x0000000000748947 */ /* 0x002fea0003800000 */
[----:B------:R-:W-:Y:S01]  /*1d60*/  ISETP.NE.AND P0, PT, R6, RZ, PT ;  /* 0x000000ff0600720c */ /* 0x000fe20003f05270 */
[----:B------:R-:W-:-:S03]  /*1d70*/  ULDC UR4, c[0x0][0x9f0] ;  /* 0x00027c0000047ab9 */ /* 0x000fc60000000800 */
[----:B------:R-:W-:-:S04]  /*1d80*/  SEL R10, R6, UR4, P0 ;  /* 0x00000004060a7c07 */ /* 0x000fc80008000000 */
[-C--:B------:R-:W-:Y:S02]  /*1d90*/  IABS R6, R10.reuse ;  /* 0x0000000a00067213 */ /* 0x080fe40000000000 */
[----:B------:R-:W-:Y:S02]  /*1da0*/  IADD3 R0, R10, -0x1, R9 ;  /* 0xffffffff0a007810 */ /* 0x000fe40007ffe009 */
[----:B------:R-:W1:Y:S01]  /*1db0*/  I2F.RP R3, R6 ;  /* 0x0000000600037306 */ /* 0x000e620000209400 */
[----:B------:R-:W-:Y:S02]  /*1dc0*/  IABS R12, R10 ;  /* 0x0000000a000c7213 */ /* 0x000fe40000000000 */
        /* <DEDUP_REMOVED lines=22> */
.L_x_2331:
[----:B------:R-:W-:Y:S05]  /*1f30*/  BSYNC B0 ;  /* 0x0000000000007941 */ /* 0x000fea0003800000 */
.L_x_2330:
        /* <DEDUP_REMOVED lines=36> */
.L_x_2334:
[----:B------:R-:W-:Y:S05]  /*2180*/  BSYNC B6 ;  /* 0x0000000000067941 */ /* 0x000fea0003800000 */
.L_x_2333:
        /* <DEDUP_REMOVED lines=20> */
.L_x_2336:
[----:B------:R-:W-:Y:S05]  /*22d0*/  BSYNC B6 ;  /* 0x0000000000067941 */ /* 0x000fea0003800000 */
.L_x_2335:
[----:B------:R-:W2:Y:S01]  /*22e0*/  LDL.64 R20, [R1+0x38] ;  /* 0x0000380001147983 */ /* 0x000ea20000100a00 */
[----:B------:R-:W-:Y:S01]  /*22f0*/  ULDC.64 UR4, c[0x0][0x9f8] ;  /* 0x00027e0000047ab9 */ /* 0x000fe20000000a00 */
[----:B------:R-:W1:Y:S02]  /*2300*/  LDC.64 R8, c[0x0][0x408] ;  /* 0x00010200ff087b82 */ /* 0x000e640000000a00 */
[----:B------:R-:W2:Y:S01]  /*2310*/  LDL.64 R32, [R1+0x38] ;  /* 0x0000380001207983 */ /* 0x000ea20000100a00 */
[----:B------:R-:W-:Y:S01]  /*2320*/  ISETP.NE.U32.AND P0, PT, RZ, UR4, PT ;  /* 0x00000004ff007c0c */ /* 0x000fe2000bf05070 */
[----:B------:R-:W-:-:S03]  /*2330*/  IMAD.MOV.U32 R0, RZ, RZ, R30 ;  /* 0x000000ffff007224 */ /* 0x000fc600078e001e */
[----:B------:R-:W-:Y:S01]  /*2340*/  ISETP.NE.AND.EX P0, PT, RZ, UR5, PT, P0 ;  /* 0x00000005ff007c0c */ /* 0x000fe2000bf05300 */
[----:B------:R-:W3:Y:S01]  /*2350*/  LDC.64 R10, c[0x0][0x3f8] ;  /* 0x0000fe00ff0a7b82 */ /* 0x000ee20000000a00 */
[----:B------:R-:W-:-:S07]  /*2360*/  SHF.R.S32.HI R15, RZ, 0x1f, R156 ;  /* 0x0000001fff0f7819 */ /* 0x000fce000001149c */
[----:B------:R-:W4:Y:S04]  /*2370*/  LDC R13, c[0x0][0x3f4] ;  /* 0x0000fd00ff0d7b82 */ /* 0x000f280000000800 */
[----:B------:R-:W-:Y:S02]  /*2380*/  @P0 IADD3 R4, P1, R27, UR4, RZ ;  /* 0x000000041b040c10 */ /* 0x000fe4000ff3e0ff */
[----:B------:R-:W0:Y:S02]  /*2390*/  S2R R27, SR_TID.X ;  /* 0x00000000001b7919 */ /* 0x000e240000002100 */
[----:B------:R-:W-:-:S05]  /*23a0*/  @P0 IADD3.X R5, R31, UR5, RZ, P1, !PT ;  /* 0x000000051f050c10 */ /* 0x000fca0008ffe4ff */
[----:B------:R4:W2:Y:S01]  /*23b0*/  @P0 LDG.E R0, desc[UR38][R4.64] ;  /* 0x0000002604000981 */ /* 0x0008a2000c1e1900 */
[----:B------:R-:W-:Y:S01]  /*23c0*/  LOP3.LUT R22, R22, 0xfffffffb, RZ, 0xc0, !PT ;  /* 0xfffffffb16167812 */ /* 0x000fe200078ec0ff */
[----:B-1----:R-:W-:-:S04]  /*23d0*/  IMAD.WIDE.U32 R64, R156, R8, R16 ;  /* 0x000000089c407225 */ /* 0x002fc800078e0010 */
[----:B---3--:R-:W-:-:S04]  /*23e0*/  IMAD.WIDE.U32 R68, R156, R10, R16 ;  /* 0x0000000a9c447225 */ /* 0x008fc800078e0010 */
[----:B------:R-:W-:Y:S02]  /*23f0*/  IMAD.IADD R77, R77, 0x1, R28 ;  /* 0x000000014d4d7824 */ /* 0x000fe400078e021c */
[----:B0-----:R-:W-:Y:S01]  /*2400*/  VIADD R3, R27, 0xffffff80 ;  /* 0xffffff801b037836 */ /* 0x001fe20000000000 */
[----:B------:R-:W-:-:S04]  /*2410*/  SHF.R.U32.HI R30, RZ, 0x7, R27 ;  /* 0x00000007ff1e7819 */ /* 0x000fc8000001161b */
[----:B------:R-:W-:Y:S02]  /*2420*/  ISETP.NE.AND P6, PT, R30, 0x1, PT ;  /* 0x000000011e00780c */ /* 0x000fe40003fc5270 */
[----:B------:R-:W-:-:S04]  /*2430*/  SHF.R.S32.HI R6, RZ, 0x1f, R3 ;  /* 0x0000001fff067819 */ /* 0x000fc80000011403 */
[----:B------:R-:W-:Y:S01]  /*2440*/  LEA.HI R6, R6, R3, RZ, 0x2 ;  /* 0x0000000306067211 */ /* 0x000fe200078f10ff */
[----:B------:R-:W-:-:S03]  /*2450*/  VIADD R3, R16, 0x10 ;  /* 0x0000001010037836 */ /* 0x000fc60000000000 */
[--C-:B------:R-:W-:Y:S02]  /*2460*/  SHF.R.S32.HI R56, RZ, 0x2, R6.reuse ;  /* 0x00000002ff387819 */ /* 0x100fe40000011406 */
[----:B------:R-:W-:Y:S01]  /*2470*/  SHF.R.S32.HI R7, RZ, 0x1f, R6 ;  /* 0x0000001fff077819 */ /* 0x000fe20000011406 */
[----:B------:R-:W-:Y:S05]  /*2480*/  @!P6 WARPSYNC.ALL ;  /* 0x000000000000e948 */ /* 0x000fea0003800000 */
[----:B------:R-:W-:Y:S01]  /*2490*/  ULDC UR4, c[0x0][0x2f4] ;  /* 0x0000bd0000047ab9 */ /* 0x000fe20000000800 */
[----:B------:R-:W-:Y:S01]  /*24a0*/  LEA.HI R7, R7, R56, RZ, 0x2 ;  /* 0x0000003807077211 */ /* 0x000fe200078f10ff */
[----:B------:R-:W-:Y:S01]  /*24b0*/  IMAD R6, R15, R8, RZ ;  /* 0x000000080f067224 */ /* 0x000fe200078e02ff */
[----:B------:R-:W-:Y:S01]  /*24c0*/  ISETP.GE.AND P1, PT, R3, UR4, PT ;  /* 0x0000000403007c0c */ /* 0x000fe2000bf26270 */
[----:B------:R-:W-:Y:S01]  /*24d0*/  IMAD R15, R15, R10, RZ ;  /* 0x0000000a0f0f7224 */ /* 0x000fe200078e02ff */
[----:B------:R-:W-:-:S02]  /*24e0*/  ISETP.GE.AND P0, PT, R16, UR4, PT ;  /* 0x0000000410007c0c */ /* 0x000fc4000bf06270 */
[----:B----4-:R-:W-:Y:S01]  /*24f0*/  SEL R5, RZ, 0xffffffff, P1 ;  /* 0xffffffffff057807 */ /* 0x010fe20000800000 */
[----:B------:R-:W-:Y:S01]  /*2500*/  IMAD R15, R156, R11, R15 ;  /* 0x0000000b9c0f7224 */ /* 0x000fe200078e020f */
[----:B------:R-:W-:Y:S02]  /*2510*/  SEL R4, RZ, 0x1, P0 ;  /* 0x00000001ff047807 */ /* 0x000fe40000000000 */
[----:B------:R-:W-:Y:S01]  /*2520*/  LOP3.LUT R7, R7, 0xfffffffc, RZ, 0xc0, !PT ;  /* 0xfffffffc07077812 */ /* 0x000fe200078ec0ff */
[----:B------:R-:W-:Y:S01]  /*2530*/  IMAD.SHL.U32 R5, R5, 0x2, RZ ;  /* 0x0000000205057824 */ /* 0x000fe200078e00ff */
[----:B------:R-:W-:Y:S02]  /*2540*/  ISETP.GE.AND P1, PT, R136, UR4, PT ;  /* 0x0000000488007c0c */ /* 0x000fe4000bf26270 */
[----:B------:R-:W-:Y:S01]  /*2550*/  ISETP.GE.AND P2, PT, R3, R13, PT ;  /* 0x0000000d0300720c */ /* 0x000fe20003f46270 */
[----:B------:R-:W-:Y:S01]  /*2560*/  IMAD.IADD R56, R56, 0x1, -R7 ;  /* 0x0000000138387824 */ /* 0x000fe200078e0a07 */
[----:B------:R-:W-:Y:S01]  /*2570*/  LOP3.LUT R5, R5, 0x2, R4, 0xe2, !PT ;  /* 0x0000000205057812 */ /* 0x000fe200078ee204 */
[----:B------:R-:W-:Y:S01]  /*2580*/  VIADD R4, R16, 0x20 ;  /* 0x0000002010047836 */ /* 0x000fe20000000000 */
[----:B------:R-:W-:-:S04]  /*2590*/  SEL R7, RZ, 0x8, P1 ;  /* 0x00000008ff077807 */ /* 0x000fc80000800000 */
[C---:B------:R-:W-:Y:S02]  /*25a0*/  ISETP.GE.AND P0, PT, R4.reuse, UR4, PT ;  /* 0x0000000404007c0c */ /* 0x040fe4000bf06270 */
[----:B------:R-:W-:Y:S01]  /*25b0*/  ISETP.GE.AND P1, PT, R4, R13, PT ;  /* 0x0000000d0400720c */ /* 0x000fe20003f26270 */
[----:B--2---:R-:W-:Y:S02]  /*25c0*/  IMAD.MOV.U32 R32, RZ, RZ, R20 ;  /* 0x000000ffff207224 */ /* 0x004fe400078e0014 */
[----:B------:R-:W-:Y:S01]  /*25d0*/  IMAD R21, R156, R9, R6 ;  /* 0x000000099c157224 */ /* 0x000fe200078e0206 */
[----:B------:R-:W-:Y:S02]  /*25e0*/  SEL R6, RZ, 0x4, P0 ;  /* 0x00000004ff067807 */ /* 0x000fe40000000000 */
[----:B------:R-:W-:Y:S01]  /*25f0*/  SHF.R.S32.HI R33, RZ, 0x1f, R32 ;  /* 0x0000001fff217819 */ /* 0x000fe20000011420 */
[----:B------:R-:W-:Y:S01]  /*2600*/  IMAD.IADD R65, R65, 0x1, R21 ;  /* 0x0000000141417824 */ /* 0x000fe200078e0215 */
[----:B------:R-:W-:-:S02]  /*2610*/  ISETP.GE.AND P0, PT, R23, UR4, PT ;  /* 0x0000000417007c0c */ /* 0x000fc4000bf06270 */
[----:B------:R-:W-:Y:S01]  /*2620*/  LOP3.LUT R5, R7, R5, R6, 0xfe, !PT ;  /* 0x0000000507057212 */ /* 0x000fe200078efe06 */
[----:B------:R0:W-:Y:S01]  /*2630*/  STL [R1+0x3c], R33 ;  /* 0x00003c2101007387 */ /* 0x0001e20000100800 */
[C-C-:B------:R-:W-:Y:S01]  /*2640*/  IMAD.WIDE.U32 R66, R156.reuse, R8, R32.reuse ;  /* 0x000000089c427225 */ /* 0x140fe200078e0020 */
[----:B------:R-:W-:Y:S02]  /*2650*/  SEL R6, RZ, 0x10, P0 ;  /* 0x00000010ff067807 */ /* 0x000fe40000000000 */
[----:B------:R-:W2:Y:S01]  /*2660*/  LDL R27, [R1+0x40] ;  /* 0x00004000011b7983 */ /* 0x000ea20000100800 */
[----:B------:R-:W-:Y:S01]  /*2670*/  IMAD.WIDE.U32 R70, R156, R10, R32 ;  /* 0x0000000a9c467225 */ /* 0x000fe200078e0020 */
[----:B------:R-:W-:Y:S02]  /*2680*/  LOP3.LUT P0, RZ, R56, 0x2, RZ, 0xc0, !PT ;  /* 0x0000000238ff7812 */ /* 0x000fe4000780c0ff */
[----:B------:R-:W3:Y:S01]  /*2690*/  LDL R34, [R1+0x44] ;  /* 0x0000440001227983 */ /* 0x000ee20000100800 */
[----:B------:R-:W-:Y:S01]  /*26a0*/  LOP3.LUT R29, R5, R6, RZ, 0xfc, !PT ;  /* 0x00000006051d7212 */ /* 0x000fe200078efcff */
[----:B------:R-:W-:-:S02]  /*26b0*/  IMAD.IADD R67, R21, 0x1, R67 ;  /* 0x0000000115437824 */ /* 0x000fc400078e0243 */
[----:B0-----:R-:W4:Y:S04]  /*26c0*/  LDL R33, [R1+0x48] ;  /* 0x0000480001217983 */ /* 0x001f280000100800 */
[----:B------:R-:W4:Y:S03]  /*26d0*/  LDL R32, [R1+0xdc] ;  /* 0x0000dc0001207983 */ /* 0x000f260000100800 */
[----:B------:R-:W-:Y:S02]  /*26e0*/  @P0 LOP3.LUT R22, R22, 0x4, RZ, 0xfc, !PT ;  /* 0x0000000416160812 */ /* 0x000fe400078efcff */
[----:B------:R-:W-:Y:S02]  /*26f0*/  ISETP.GE.AND P0, PT, R16, R13, PT ;  /* 0x0000000d1000720c */ /* 0x000fe40003f06270 */
[----:B------:R-:W-:-:S02]  /*2700*/  SEL R7, R13, RZ, P1 ;  /* 0x000000ff0d077207 */ /* 0x000fc40000800000 */
[C---:B------:R-:W-:Y:S02]  /*2710*/  SEL R5, R13.reuse, RZ, P0 ;  /* 0x000000ff0d057207 */ /* 0x040fe40000000000 */
[----:B------:R-:W-:Y:S01]  /*2720*/  SEL R12, R13, RZ, P2 ;  /* 0x000000ff0d0c7207 */ /* 0x000fe20001000000 */
[----:B------:R-:W-:Y:S02]  /*2730*/  IMAD.IADD R20, R4, 0x1, R7 ;  /* 0x0000000104147824 */ /* 0x000fe400078e0207 */
[----:B------:R-:W-:Y:S02]  /*2740*/  IMAD.IADD R6, R16, 0x1, R5 ;  /* 0x0000000110067824 */ /* 0x000fe400078e0205 */
[----:B------:R-:W-:Y:S01]  /*2750*/  IMAD.IADD R14, R3, 0x1, R12 ;  /* 0x00000001030e7824 */ /* 0x000fe200078e020c */
[----:B------:R-:W-:Y:S02]  /*2760*/  SHF.R.S32.HI R21, RZ, 0x1f, R20 ;  /* 0x0000001fff157819 */ /* 0x000fe40000011414 */
[----:B------:R-:W-:Y:S01]  /*2770*/  SHF.R.S32.HI R7, RZ, 0x1f, R6 ;  /* 0x0000001fff077819 */ /* 0x000fe20000011406 */
[----:B------:R-:W-:-:S02]  /*2780*/  IMAD.IADD R69, R69, 0x1, R15 ;  /* 0x0000000145457824 */ /* 0x000fc400078e020f */
[----:B------:R-:W-:Y:S01]  /*2790*/  IMAD.IADD R71, R15, 0x1, R71 ;  /* 0x000000010f477824 */ /* 0x000fe200078e0247 */
[----:B------:R-:W-:Y:S02]  /*27a0*/  SHF.R.S32.HI R15, RZ, 0x1f, R14 ;  /* 0x0000001fff0f7819 */ /* 0x000fe4000001140e */
[CC--:B------:R-:W-:Y:S02]  /*27b0*/  LEA.HI R5, R7.reuse, R6.reuse, RZ, 0x3 ;  /* 0x0000000607057211 */ /* 0x0c0fe400078f18ff */
[----:B------:R-:W-:Y:S02]  /*27c0*/  LEA.HI R12, R7, R6, RZ, 0x5 ;  /* 0x00000006070c7211 */ /* 0x000fe400078f28ff */
[----:B------:R-:W-:Y:S02]  /*27d0*/  LOP3.LUT R22, R22, 0xfffffffe, RZ, 0xc0, !PT ;  /* 0xfffffffe16167812 */ /* 0x000fe400078ec0ff */
[CC--:B------:R-:W-:Y:S02]  /*27e0*/  LEA.HI R7, R21.reuse, R20.reuse, RZ, 0x3 ;  /* 0x0000001415077211 */ /* 0x0c0fe400078f18ff */
[----:B------:R-:W-:-:S02]  /*27f0*/  LEA.HI R20, R21, R20, RZ, 0x5 ;  /* 0x0000001415147211 */ /* 0x000fc400078f28ff */
[CC--:B------:R-:W-:Y:S02]  /*2800*/  LEA.HI R6, R15.reuse, R14.reuse, RZ, 0x3 ;  /* 0x0000000e0f067211 */ /* 0x0c0fe400078f18ff */
[----:B------:R-:W-:Y:S02]  /*2810*/  @P2 LOP3.LUT R22, R22, 0x1, RZ, 0xfc, !PT ;  /* 0x0000000116162812 */ /* 0x000fe400078efcff */
[----:B------:R-:W-:Y:S01]  /*2820*/  LEA.HI R15, R15, R14, RZ, 0x5 ;  /* 0x0000000e0f0f7211 */ /* 0x000fe200078f28ff */
[----:B------:R-:W-:Y:S01]  /*2830*/  IMAD.SHL.U32 R14, R12, 0x80, RZ ;  /* 0x000000800c0e7824 */ /* 0x000fe200078e00ff */
[----:B-----5:R-:W-:Y:S01]  /*2840*/  SHF.R.S32.HI R31, RZ, 0x1f, R95 ;  /* 0x0000001fff1f7819 */ /* 0x020fe2000001145f */
[----:B------:R-:W-:Y:S01]  /*2850*/  IMAD.SHL.U32 R28, R20, 0x80, RZ ;  /* 0x00000080141c7824 */ /* 0x000fe200078e00ff */
[----:B------:R-:W-:Y:S01]  /*2860*/  LOP3.LUT R22, R22, 0xfffffffd, RZ, 0xc0, !PT ;  /* 0xfffffffd16167812 */ /* 0x000fe200078ec0ff */
[----:B------:R-:W-:Y:S01]  /*2870*/  IMAD.SHL.U32 R21, R15, 0x80, RZ ;  /* 0x000000800f157824 */ /* 0x000fe200078e00ff */
[----:B------:R-:W-:-:S02]  /*2880*/  LOP3.LUT R14, R14, 0xfffff000, RZ, 0xc0, !PT ;  /* 0xfffff0000e0e7812 */ /* 0x000fc400078ec0ff */
[----:B------:R-:W-:Y:S02]  /*2890*/  @P1 LOP3.LUT R22, R22, 0x2, RZ, 0xfc, !PT ;  /* 0x0000000216161812 */ /* 0x000fe400078efcff */
[----:B------:R-:W-:Y:S02]  /*28a0*/  LOP3.LUT R28, R28, 0xfffff000, RZ, 0xc0, !PT ;  /* 0xfffff0001c1c7812 */ /* 0x000fe400078ec0ff */
[----:B------:R-:W-:Y:S02]  /*28b0*/  ISETP.GE.AND P1, PT, R137, UR4, PT ;  /* 0x0000000489007c0c */ /* 0x000fe4000bf26270 */
[----:B------:R-:W-:Y:S01]  /*28c0*/  LOP3.LUT R21, R21, 0xfffff000, RZ, 0xc0, !PT ;  /* 0xfffff00015157812 */ /* 0x000fe200078ec0ff */
[----:B------:R-:W-:Y:S01]  /*28d0*/  IMAD.WIDE.U32 R68, R95, R10, R68 ;  /* 0x0000000a5f447225 */ /* 0x000fe200078e0044 */
[----:B------:R-:W-:-:S03]  /*28e0*/  SHF.L.U64.HI R79, R8, 0x7, R9 ;  /* 0x00000007084f7819 */ /* 0x000fc60000010209 */
[----:B------:R-:W-:Y:S01]  /*28f0*/  IMAD.WIDE.U32 R64, R95, R8, R64 ;  /* 0x000000085f407225 */ /* 0x000fe200078e0040 */
[----:B------:R-:W-:-:S03]  /*2900*/  SHF.L.U64.HI R86, R10, 0x7, R11 ;  /* 0x000000070a567819 */ /* 0x000fc6000001020b */
[----:B------:R-:W-:-:S04]  /*2910*/  IMAD.WIDE.U32 R66, R95, R8, R66 ;  /* 0x000000085f427225 */ /* 0x000fc800078e0042 */
[----:B------:R-:W-:Y:S01]  /*2920*/  IMAD.WIDE.U32 R70, R95, R10, R70 ;  /* 0x0000000a5f467225 */ /* 0x000fe200078e0046 */
[----:B------:R-:W-:-:S03]  /*2930*/  SHF.R.S32.HI R78, RZ, 0x1f, R0 ;  /* 0x0000001fff4e7819 */ /* 0x000fc60000011400 */
[----:B------:R-:W-:Y:S02]  /*2940*/  VIADD R99, R30, 0x8 ;  /* 0x000000081e637836 */ /* 0x000fe40000000000 */
[----:B------:R-:W-:Y:S01]  /*2950*/  IMAD.SHL.U32 R98, R13, 0x2, RZ ;  /* 0x000000020d627824 */ /* 0x000fe200078e00ff */
[----:B------:R-:W-:Y:S01]  /*2960*/  @!P6 BAR.SYNC.DEFER_BLOCKING 0x9, 0x100 ;  /* 0x024400000000eb1d */ /* 0x000fe20000010000 */
[C---:B--2---:R-:W-:Y:S02]  /*2970*/  LOP3.LUT R12, R27.reuse, 0x18, R5, 0xf8, !PT ;  /* 0x000000181b0c7812 */ /* 0x044fe400078ef805 */
[C---:B------:R-:W-:Y:S02]  /*2980*/  LOP3.LUT R20, R27.reuse, 0x18, R6, 0xf8, !PT ;  /* 0x000000181b147812 */ /* 0x040fe400078ef806 */
[----:B------:R-:W-:Y:S02]  /*2990*/  LOP3.LUT R27, R27, 0x18, R7, 0xf8, !PT ;  /* 0x000000181b1b7812 */ /* 0x000fe400078ef807 */
[----:B---3--:R-:W-:Y:S01]  /*29a0*/  LOP3.LUT R15, R12, R34, RZ, 0x3c, !PT ;  /* 0x000000220c0f7212 */ /* 0x008fe200078e3cff */
[----:B------:R-:W-:Y:S01]  /*29b0*/  IMAD R12, R31, R8, RZ ;  /* 0x000000081f0c7224 */ /* 0x000fe200078e02ff */
[----:B------:R-:W-:-:S02]  /*29c0*/  LOP3.LUT R27, R27, R34, RZ, 0x3c, !PT ;  /* 0x000000221b1b7212 */ /* 0x000fc400078e3cff */
[--C-:B----4-:R-:W-:Y:S01]  /*29d0*/  IADD3 R94, R15, R14, R33.reuse ;  /* 0x0000000e0f5e7210 */ /* 0x110fe20007ffe021 */
[----:B------:R-:W-:Y:S01]  /*29e0*/  IMAD R15, R95, R9, R12 ;  /* 0x000000095f0f7224 */ /* 0x000fe200078e020c */
[----:B------:R-:W-:Y:S01]  /*29f0*/  LOP3.LUT R20, R20, R34, RZ, 0x3c, !PT ;  /* 0x0000002214147212 */ /* 0x000fe200078e3cff */
[----:B------:R-:W-:Y:S01]  /*2a00*/  IMAD R12, R31, R10, RZ ;  /* 0x0000000a1f0c7224 */ /* 0x000fe200078e02ff */
[--C-:B------:R-:W-:Y:S02]  /*2a10*/  IADD3 R92, R27, R28, R33.reuse ;  /* 0x0000001c1b5c7210 */ /* 0x100fe40007ffe021 */
[----:B------:R-:W-:Y:S01]  /*2a20*/  SEL R28, RZ, 0x20, P1 ;  /* 0x00000020ff1c7807 */ /* 0x000fe20000800000 */
[----:B------:R-:W-:Y:S01]  /*2a30*/  IMAD R73, R95, R11, R12 ;  /* 0x0000000b5f497224 */ /* 0x000fe200078e020c */
[----:B------:R-:W-:Y:S02]  /*2a40*/  IADD3 R93, R20, R21, R33 ;  /* 0x00000015145d7210 */ /* 0x000fe40007ffe021 */
[----:B------:R-:W-:-:S02]  /*2a50*/  LOP3.LUT R20, R5, 0xfffffff8, RZ, 0xc0, !PT ;  /* 0xfffffff805147812 */ /* 0x000fc400078ec0ff */
[----:B------:R-:W-:Y:S02]  /*2a60*/  LOP3.LUT R21, R6, 0xfffffff8, RZ, 0xc0, !PT ;  /* 0xfffffff806157812 */ /* 0x000fe400078ec0ff */
[----:B------:R-:W-:Y:S02]  /*2a70*/  LOP3.LUT R27, R7, 0xfffffff8, RZ, 0xc0, !PT ;  /* 0xfffffff8071b7812 */ /* 0x000fe400078ec0ff */
[----:B------:R-:W-:Y:S01]  /*2a80*/  LOP3.LUT R28, R29, R28, RZ, 0xfc, !PT ;  /* 0x0000001c1d1c7212 */ /* 0x000fe200078efcff */
[----:B------:R-:W-:Y:S01]  /*2a90*/  IMAD.SHL.U32 R9, R10, 0x80, RZ ;  /* 0x000000800a097824 */ /* 0x000fe200078e00ff */
[----:B------:R-:W-:Y:S01]  /*2aa0*/  SHF.R.S32.HI R91, RZ, 0x1f, R20 ;  /* 0x0000001fff5b7819 */ /* 0x000fe20000011414 */
[----:B------:R-:W-:Y:S01]  /*2ab0*/  IMAD.IADD R75, R69, 0x1, R73 ;  /* 0x00000001454b7824 */ /* 0x000fe200078e0249 */
[----:B------:R-:W-:Y:S01]  /*2ac0*/  SHF.R.S32.HI R90, RZ, 0x1f, R21 ;  /* 0x0000001fff5a7819 */ /* 0x000fe20000011415 */
[----:B------:R-:W-:Y:S01]  /*2ad0*/  IMAD.SHL.U32 R8, R8, 0x80, RZ ;  /* 0x0000008008087824 */ /* 0x000fe200078e00ff */
[----:B------:R-:W-:Y:S01]  /*2ae0*/  SHF.R.S32.HI R87, RZ, 0x1f, R27 ;  /* 0x0000001fff577819 */ /* 0x000fe2000001141b */
[----:B------:R-:W-:Y:S01]  /*2af0*/  IMAD R10, R32, 0xc0, R156 ;  /* 0x000000c0200a7824 */ /* 0x000fe200078e029c */
[----:B------:R-:W-:Y:S01]  /*2b00*/  LOP3.LUT R29, R29, 0x1, RZ, 0xc0, !PT ;  /* 0x000000011d1d7812 */ /* 0x000fe200078ec0ff */
[----:B------:R-:W-:Y:S01]  /*2b10*/  IMAD.IADD R76, R65, 0x1, R15 ;  /* 0x00000001414c7824 */ /* 0x000fe200078e020f */
[C---:B------:R-:W-:Y:S01]  /*2b20*/  LOP3.LUT R30, R28.reuse, 0x2, RZ, 0xc0, !PT ;  /* 0x000000021c1e7812 */ /* 0x040fe200078ec0ff */
[----:B------:R-:W-:Y:S01]  /*2b30*/  IMAD.IADD R74, R15, 0x1, R67 ;  /* 0x000000010f4a7824 */ /* 0x000fe200078e0243 */
[----:B------:R-:W-:Y:S01]  /*2b40*/  LOP3.LUT R31, R28, 0x4, RZ, 0xc0, !PT ;  /* 0x000000041c1f7812 */ /* 0x000fe200078ec0ff */
[----:B------:R-:W-:-:S07]  /*2b50*/  IMAD.IADD R73, R73, 0x1, R71 ;  /* 0x0000000149497824 */ /* 0x000fce00078e0247 */
.L_x_2395:
[----:B--2---:R-:W2:Y:S01]  /*2b60*/  LDL R35, [R1+0x94] ;  /* 0x0000940001237983 */ /* 0x004ea20000100800 */
[----:B------:R-:W0:Y:S01]  /*2b70*/  LDC R81, c[0x0][0x430] ;  /* 0x00010c00ff517b82 */ /* 0x000e220000000800 */
[----:B------:R-:W-:Y:S02]  /*2b80*/  VIADD R11, R25, 0xffffffff ;  /* 0xffffffff190b7836 */ /* 0x000fe40000000000 */
[----:B------:R-:W-:Y:S02]  /*2b90*/  IMAD.MOV.U32 R80, RZ, RZ, RZ ;  /* 0x000000ffff507224 */ /* 0x000fe400078e00ff */
[----:B------:R-:W-:-:S03]  /*2ba0*/  IMAD R12, R11, 0x80, R10 ;  /* 0x000000800b0c7824 */ /* 0x000fc600078e020a */
[----:B-1----:R-:W1:Y:S01]  /*2bb0*/  LDC R96, c[0x0][0x3f4] ;  /* 0x0000fd00ff607b82 */ /* 0x002e620000000800 */
[----:B------:R-:W-:Y:S01]  /*2bc0*/  IMAD.IADD R36, R77, 0x1, R12 ;  /* 0x000000014d247824 */ /* 0x000fe200078e020c */
[----:B------:R-:W-:-:S03]  /*2bd0*/  ISETP.GE.AND P1, PT, R12, R24, PT ;  /* 0x000000180c00720c */ /* 0x000fc60003f26270 */
[----:B------:R-:W-:Y:S01]  /*2be0*/  IMAD.MOV.U32 R32, RZ, RZ, R36 ;  /* 0x000000ffff207224 */ /* 0x000fe200078e0024 */
[----:B------:R-:W-:Y:S02]  /*2bf0*/  ISETP.GT.OR P1, PT, R10, 0x7f, P1 ;  /* 0x0000007f0a00780c */ /* 0x000fe40000f24670 */
[----:B0-----:R-:W-:-:S11]  /*2c00*/  ISETP.NE.AND P2, PT, R81, 0x1, PT ;  /* 0x000000015100780c */ /* 0x001fd60003f45270 */
[----:B------:R-:W0:Y:S08]  /*2c10*/  @!P1 LDC.64 R14, c[0x0][0x428] ;  /* 0x00010a00ff0e9b82 */ /* 0x000e300000000a00 */
[----:B---3--:R-:W3:Y:S08]  /*2c20*/  @!P1 LDC.64 R12, c[0x0][0x418] ;  /* 0x00010600ff0c9b82 */ /* 0x008ef00000000a00 */
        /* <DEDUP_REMOVED lines=33> */
[----:B------:R-:W-:Y:S01]  /*2e40*/  ULDC.64 UR4, c[0x0][0x310] ;  /* 0x0000c40000047ab9 */ /* 0x000fe20000000a00 */
[----:B------:R-:W-:Y:S01]  /*2e50*/  SHF.R.S32.HI R14, RZ, 0x1f, R25 ;  /* 0x0000001fff0e7819 */ /* 0x000fe20000011419 */
        /* <DEDUP_REMOVED lines=84> */
.L_x_2341:
[----:B------:R-:W-:Y:S05]  /*33a0*/  BSYNC B1 ;  /* 0x0000000000017941 */ /* 0x000fea0003800000 */
.L_x_2340:
        /* <DEDUP_REMOVED lines=38> */
[----:B------:R-:W-:Y:S02]  /*3610*/  PRMT R63, R63, 0x5410, R11 ;  /* 0x000054103f3f7816 */ /* 0x000fe4000000000b */
[----:B------:R-:W-:-:S04]  /*3620*/  MOV R11, R55 ;  /* 0x00000037000b7202 */ /* 0x000fc80000000f00 */
[----:B------:R-:W-:Y:S01]  /*3630*/  PRMT R63, R11, 0x7610, R63 ;  /* 0x000076100b3f7816 */ /* 0x000fe2000000003f */
[----:B------:R-:W-:Y:S06]  /*3640*/  @!P2 BRA `(.L_x_2342) ;  /* 0x000000000004a947 */ /* 0x000fec0003800000 */
[----:B------:R-:W-:Y:S01]  /*3650*/  BPT.TRAP 0x1 ;  /* 0x000000040000795c */ /* 0x000fe20000300000 */
.L_x_2342:
[----:B------:R-:W-:Y:S01]  /*3660*/  IMAD R57, R18, 0x8, R2 ;  /* 0x0000000812397824 */ /* 0x000fe200078e0202 */
[----:B------:R-:W-:Y:S01]  /*3670*/  SHF.L.U32 R85, R149, 0x1f, RZ ;  /* 0x0000001f95557819 */ /* 0x000fe200000006ff */
[----:B------:R-:W-:Y:S03]  /*3680*/  BSSY B1, `(.L_x_2343) ;  /* 0x0000003000017945 */ /* 0x000fe60003800000 */
[----:B------:R-:W0:Y:S02]  /*3690*/  SYNCS.PHASECHK.TRANS64.TRYWAIT P4, [R57+URZ+0x2d890], R85 ;  /* 0x02d89055390075a7 */ /* 0x000e24000808017f */
[----:B0-----:R-:W-:Y:S05]  /*36a0*/  @!P4 BRA `(.L_x_2344) ;  /* 0x000001d00048c947 */ /* 0x001fea0003800000 */
.L_x_2619:
[----:B------:R-:W-:Y:S05]  /*36b0*/  BSYNC B1 ;  /* 0x0000000000017941 */ /* 0x000fea0003800000 */
.L_x_2343:
[----:B------:R-:W-:-:S03]  /*36c0*/  UMOV UR4, 0xffffffff ;  /* 0xffffffff00047882 */ /* 0x000fc60000000000 */
[----:B------:R-:W-:Y:S05]  /*36d0*/  BRA.DIV UR4, `(.L_x_2345) ;  /* 0x000001d204507947 */ /* 0x000fea000b800000 */
[----:B------:R-:W1:Y:S04]  /*36e0*/  SHFL.IDX PT, R61, R61, RZ, 0x1e1f ;  /* 0x001e1fff3d3d7589 */ /* 0x000e6800000e0000 */
[----:B------:R-:W2:Y:S02]  /*36f0*/  SHFL.IDX PT, R60, R60, RZ, 0x1e1f ;  /* 0x001e1fff3c3c7589 */ /* 0x000ea400000e0000 */
.L_x_2623:
        /* <DEDUP_REMOVED lines=28> */
[----:B------:R-:W-:Y:S02]  /*38c0*/  IMAD.U32 R63, R52, 0x10000, RZ ;  /* 0x00010000343f7824 */ /* 0x000fe400078e00ff */
        /* <DEDUP_REMOVED lines=8> */
[----:B------:R-:W-:Y:S02]  /*3950*/  LOP3.LUT R62, R52, 0xffff0000, RZ, 0xc0, !PT ;  /* 0xffff0000343e7812 */ /* 0x000fe400078ec0ff */
[C---:B------:R-:W-:Y:S01]  /*3960*/  LOP3.LUT R52, R15.reuse, 0xffff0000, RZ, 0xc0, !PT ;  /* 0xffff00000f347812 */ /* 0x040fe200078ec0ff */
[----:B------:R-:W-:Y:S01]  /*3970*/  IMAD.U32 R15, R15, 0x10000, RZ ;  /* 0x000100000f0f7824 */ /* 0x000fe200078e00ff */
[----:B------:R-:W-:-:S03]  /*3980*/  F2FP.BF16.F32.PACK_AB R14, R14, R89 ;  /* 0x000000590e0e723e */ /* 0x000fc600000010ff */
        /* <DEDUP_REMOVED lines=12> */
[----:B------:R-:W-:-:S04]  /*3a50*/  IMAD.MOV.U32 R15, RZ, RZ, R52 ;  /* 0x000000ffff0f7224 */ /* 0x000fc800078e0034 */
[----:B------:R-:W-:-:S07]  /*3a60*/  IMAD.MOV.U32 R12, RZ, RZ, R55 ;  /* 0x000000ffff0c7224 */ /* 0x000fce00078e0037 */
.L_x_2350:
[----:B------:R-:W-:Y:S05]  /*3a70*/  BSYNC B2 ;  /* 0x0000000000027941 */ /* 0x000fea0003800000 */
.L_x_2349:
[----:B--2---:R-:W-:-:S04]  /*3a80*/  LEA R52, P3, R16, R60, 0x1 ;  /* 0x0000003c10347211 */ /* 0x004fc800078608ff */
[----:B-1----:R-:W-:-:S05]  /*3a90*/  LEA.HI.X R53, R16, R61, R17, 0x1, P3 ;  /* 0x0000003d10357211 */ /* 0x002fca00018f0c11 */
[----:B------:R3:W-:Y:S04]  /*3aa0*/  ST.E.128 desc[UR38][R52.64], R12 ;  /* 0x0000000c34007985 */ /* 0x0007e8000c101d26 */
.L_x_2348:
[----:B------:R-:W-:Y:S05]  /*3ab0*/  BSYNC B1 ;  /* 0x0000000000017941 */ /* 0x000fea0003800000 */
.L_x_2347:
        /* <DEDUP_REMOVED lines=55> */
.L_x_2354:
[----:B------:R-:W-:Y:S05]  /*3e30*/  BSYNC B2 ;  /* 0x0000000000027941 */ /* 0x000fea0003800000 */
.L_x_2353:
[----:B------:R-:W3:Y:S01]  /*3e40*/  LDL R11, [R1+0x4c] ;  /* 0x00004c00010b7983 */ /* 0x000ee20000100800 */
[----:B--2---:R-:W-:Y:S02]  /*3e50*/  IMAD.MOV.U32 R48, RZ, RZ, R60 ;  /* 0x000000ffff307224 */ /* 0x004fe400078e003c */
[----:B-1----:R-:W-:Y:S02]  /*3e60*/  IMAD.MOV.U32 R49, RZ, RZ, R61 ;  /* 0x000000ffff317224 */ /* 0x002fe400078e003d */
[----:B---3--:R-:W-:-:S04]  /*3e70*/  IMAD.SHL.U32 R11, R11, 0x8, RZ ;  /* 0x000000080b0b7824 */ /* 0x008fc800078e00ff */
[----:B------:R-:W-:-:S05]  /*3e80*/  IMAD.WIDE R48, R11, 0x2, R48 ;  /* 0x000000020b307825 */ /* 0x000fca00078e0230 */
[----:B------:R4:W-:Y:S02]  /*3e90*/  ST.E.128 desc[UR38][R48.64], R12 ;  /* 0x0000000c30007985 */ /* 0x0009e4000c101d26 */
.L_x_2352:
[----:B------:R-:W-:Y:S05]  /*3ea0*/  BSYNC B1 ;  /* 0x0000000000017941 */ /* 0x000fea0003800000 */
.L_x_2351:
        /* <DEDUP_REMOVED lines=55> */
.L_x_2358:
[----:B------:R-:W-:Y:S05]  /*4220*/  BSYNC B2 ;  /* 0x0000000000027941 */ /* 0x000fea0003800000 */
.L_x_2357:
[----:B------:R-:W3:Y:S01]  /*4230*/  LDL R11, [R1+0x50] ;  /* 0x00005000010b7983 */ /* 0x000ee20000100800 */
[----:B--2---:R-:W-:Y:S02]  /*4240*/  IMAD.MOV.U32 R44, RZ, RZ, R60 ;  /* 0x000000ffff2c7224 */ /* 0x004fe400078e003c */
[----:B-1----:R-:W-:Y:S02]  /*4250*/  IMAD.MOV.U32 R45, RZ, RZ, R61 ;  /* 0x000000ffff2d7224 */ /* 0x002fe400078e003d */
[----:B---3--:R-:W-:-:S04]  /*4260*/  IMAD.SHL.U32 R11, R11, 0x8, RZ ;  /* 0x000000080b0b7824 */ /* 0x008fc800078e00ff */
[----:B------:R-:W-:-:S05]  /*4270*/  IMAD.WIDE R44, R11, 0x2, R44 ;  /* 0x000000020b2c7825 */ /* 0x000fca00078e022c */
[----:B------:R1:W-:Y:S02]  /*4280*/  ST.E.128 desc[UR38][R44.64], R12 ;  /* 0x0000000c2c007985 */ /* 0x0003e4000c101d26 */
.L_x_2356:
[----:B------:R-:W-:Y:S05]  /*4290*/  BSYNC B1 ;  /* 0x0000000000017941 */ /* 0x000fea0003800000 */
.L_x_2355:
        /* <DEDUP_REMOVED lines=52> */
.L_x_2362:
[----:B------:R-:W-:Y:S05]  /*45e0*/  BSYNC B2 ;  /* 0x0000000000027941 */ /* 0x000fea0003800000 */
.L_x_2361:
[----:B------:R-:W3:Y:S01]  /*45f0*/  LDL R11, [R1+0x5c] ;  /* 0x00005c00010b7983 */ /* 0x000ee20000100800 */
[----:B--2---:R-:W-:-:S04]  /*4600*/  LEA R40, P3, R136, R60, 0x1 ;  /* 0x0000003c88287211 */ /* 0x004fc800078608ff */
[----:B---3--:R-:W-:-:S05]  /*4610*/  LEA.HI.X R41, R136, R61, R11, 0x1, P3 ;  /* 0x0000003d88297211 */ /* 0x008fca00018f0c0b */
[----:B------:R1:W-:Y:S04]  /*4620*/  ST.E.128 desc[UR38][R40.64], R12 ;  /* 0x0000000c28007985 */ /* 0x0003e8000c101d26 */
.L_x_2360:
[----:B------:R-:W-:Y:S05]  /*4630*/  BSYNC B1 ;  /* 0x0000000000017941 */ /* 0x000fea0003800000 */
.L_x_2359:
        /* <DEDUP_REMOVED lines=13> */
[----:B------:R-:W-:Y:S02]  /*4710*/  SHF.R.U64 R36, R38, 0x10, R39 ;  /* 0x0000001026247819 */ /* 0x000fe40000001227 */
[----:B------:R-:W-:Y:S02]  /*4720*/  PRMT R11, R104, 0x5410, R11 ;  /* 0x00005410680b7816 */ /* 0x000fe4000000000b */
[----:B------:R-:W-:Y:S02]  /*4730*/  PRMT R36, R105, 0x5410, R36 ;  /* 0x0000541069247816 */ /* 0x000fe40000000024 */
[----:B------:R-:W-:Y:S02]  /*4740*/  SHF.R.U32.HI R38, RZ, 0x10, R39 ;  /* 0x00000010ff267819 */ /* 0x000fe40000011627 */
        /* <DEDUP_REMOVED lines=38> */
.L_x_2366:
[----:B------:R-:W-:Y:S05]  /*49b0*/  BSYNC B2 ;  /* 0x0000000000027941 */ /* 0x000fea0003800000 */
.L_x_2365:
[----:B--2---:R1:W-:Y:S02]  /*49c0*/  ST.E.128 desc[UR38][R40.64], R12 ;  /* 0x0000000c28007985 */ /* 0x0043e4000c101d26 */
.L_x_2364:
[----:B------:R-:W-:Y:S05]  /*49d0*/  BSYNC B1 ;  /* 0x0000000000017941 */ /* 0x000fea0003800000 */
.L_x_2363:
        /* <DEDUP_REMOVED lines=11> */
[----:B------:R-:W-:Y:S01]  /*4a90*/  SHF.R.U64 R39, R32, 0x10, R33 ;  /* 0x0000001020277819 */ /* 0x000fe20000001221 */
[C---:B--2---:R-:W-:Y:S01]  /*4aa0*/  IMAD.U32 R32, R14.reuse, 0x10000, RZ ;  /* 0x000100000e207824 */ /* 0x044fe200078e00ff */
[----:B------:R-:W-:Y:S02]  /*4ab0*/  SHF.R.U32.HI R34, RZ, 0x10, R35 ;  /* 0x00000010ff227819 */ /* 0x000fe40000011623 */
[----:B------:R-:W-:Y:S02]  /*4ac0*/  SHF.R.U32.HI R41, RZ, 0x10, R33 ;  /* 0x00000010ff297819 */ /* 0x000fe40000011621 */
[----:B------:R-:W-:Y:S01]  /*4ad0*/  PRMT R35, R103, 0x5410, R38 ;  /* 0x0000541067237816 */ /* 0x000fe20000000026 */
[----:B------:R-:W-:Y:S01]  /*4ae0*/  IMAD.U32 R38, R13, 0x10000, RZ ;  /* 0x000100000d267824 */ /* 0x000fe200078e00ff */
[----:B------:R-:W-:Y:S01]  /*4af0*/  LOP3.LUT R33, R14, 0xffff0000, RZ, 0xc0, !PT ;  /* 0xffff00000e217812 */ /* 0x000fe200078ec0ff */
[C---:B------:R-:W-:Y:S01]  /*4b00*/  IMAD.U32 R14, R15.reuse, 0x10000, RZ ;  /* 0x000100000f0e7824 */ /* 0x040fe200078e00ff */
[----:B------:R-:W-:-:S02]  /*4b10*/  LOP3.LUT R11, R15, 0xffff0000, RZ, 0xc0, !PT ;  /* 0xffff00000f0b7812 */ /* 0x000fc400078ec0ff */
[C---:B------:R-:W-:Y:S02]  /*4b20*/  PRMT R15, R102.reuse, 0x5410, R39 ;  /* 0x00005410660f7816 */ /* 0x040fe40000000027 */
[----:B------:R-:W-:Y:S02]  /*4b30*/  LOP3.LUT R39, R13, 0xffff0000, RZ, 0xc0, !PT ;  /* 0xffff00000d277812 */ /* 0x000fe400078ec0ff */
[C---:B------:R-:W-:Y:S01]  /*4b40*/  LOP3.LUT R42, R35.reuse, 0xffff0000, RZ, 0xc0, !PT ;  /* 0xffff0000232a7812 */ /* 0x040fe200078ec0ff */
[----:B------:R-:W-:Y:S01]  /*4b50*/  IMAD.U32 R35, R35, 0x10000, RZ ;  /* 0x0001000023237824 */ /* 0x000fe200078e00ff */
[----:B------:R-:W-:Y:S02]  /*4b60*/  PRMT R103, R103, 0x5432, R34 ;  /* 0x0000543267677816 */ /* 0x000fe40000000022 */
[----:B------:R-:W-:Y:S01]  /*4b70*/  PRMT R102, R102, 0x5432, R41 ;  /* 0x0000543266667816 */ /* 0x000fe20000000029 */
[----:B------:R-:W-:Y:S01]  /*4b80*/  FMUL.FTZ R13, R39, R42 ;  /* 0x0000002a270d7220 */ /* 0x000fe20000410000 */
[----:B------:R-:W-:Y:S01]  /*4b90*/  LOP3.LUT R40, R15, 0xffff0000, RZ, 0xc0, !PT ;  /* 0xffff00000f287812 */ /* 0x000fe200078ec0ff */
[C---:B------:R-:W-:Y:S01]  /*4ba0*/  IMAD.U32 R34, R103.reuse, 0x10000, RZ ;  /* 0x0001000067227824 */ /* 0x040fe200078e00ff */
[----:B------:R-:W-:Y:S01]  /*4bb0*/  LOP3.LUT R103, R103, 0xffff0000, RZ, 0xc0, !PT ;  /* 0xffff000067677812 */ /* 0x000fe200078ec0ff */
[C---:B------:R-:W-:Y:S01]  /*4bc0*/  IMAD.U32 R41, R102.reuse, 0x10000, RZ ;  /* 0x0001000066297824 */ /* 0x040fe200078e00ff */
[----:B------:R-:W-:Y:S01]  /*4bd0*/  LOP3.LUT R102, R102, 0xffff0000, RZ, 0xc0, !PT ;  /* 0xffff000066667812 */ /* 0x000fe200078ec0ff */
[-C--:B------:R-:W-:Y:S01]  /*4be0*/  FMUL.FTZ R39, R39, R40.reuse ;  /* 0x0000002827277220 */ /* 0x080fe20000410000 */
[----:B------:R-:W-:Y:S01]  /*4bf0*/  FFMA.FTZ R13, R38, R40, -R13 ;  /* 0x00000028260d7223 */ /* 0x000fe2000001080d */
[C---:B------:R-:W-:Y:S01]  /*4c00*/  FMUL.FTZ R43, R33.reuse, R34 ;  /* 0x00000022212b7220 */ /* 0x040fe20000410000 */
[----:B------:R-:W-:Y:S01]  /*4c10*/  LOP3.LUT R40, R12, 0xffff0000, RZ, 0xc0, !PT ;  /* 0xffff00000c287812 */ /* 0x000fe200078ec0ff */
[----:B------:R-:W-:Y:S01]  /*4c20*/  FMUL.FTZ R33, R33, R41 ;  /* 0x0000002921217220 */ /* 0x000fe20000410000 */
[----:B------:R-:W-:Y:S01]  /*4c30*/  FFMA.FTZ R38, R38, R42, R39 ;  /* 0x0000002a26267223 */ /* 0x000fe20000010027 */
[----:B------:R-:W-:-:S02]  /*4c40*/  IMAD.U32 R15, R15, 0x10000, RZ ;  /* 0x000100000f0f7824 */ /* 0x000fc400078e00ff */
[----:B------:R-:W-:Y:S02]  /*4c50*/  IMAD.U32 R39, R12, 0x10000, RZ ;  /* 0x000100000c277824 */ /* 0x000fe400078e00ff */
[C---:B------:R-:W-:Y:S01]  /*4c60*/  FFMA.FTZ R12, R32.reuse, R41, -R43 ;  /* 0x00000029200c7223 */ /* 0x040fe2000001082b */
        /* <DEDUP_REMOVED lines=12> */
[----:B------:R-:W-:-:S07]  /*4d30*/  F2FP.BF16.F32.PACK_AB R12, R35, R32 ;  /* 0x00000020230c723e */ /* 0x000fce00000010ff */
.L_x_2368:
[----:B------:R-:W-:Y:S05]  /*4d40*/  BSYNC B1 ;  /* 0x0000000000017941 */ /* 0x000fea0003800000 */
.L_x_2367:
[----:B--2---:R1:W-:Y:S01]  /*4d50*/  ST.E.128 desc[UR38][R36.64], R12 ;  /* 0x0000000c24007985 */ /* 0x0043e2000c101d26 */
[----:B------:R-:W-:Y:S05]  /*4d60*/  BRA `(.L_x_2346) ;  /* 0x0000002000ec7947 */ /* 0x000fea0003800000 */
.L_x_2339:
        /* <DEDUP_REMOVED lines=46> */
.L_x_2370:
[----:B------:R-:W-:Y:S05]  /*5050*/  BSYNC B1 ;  /* 0x0000000000017941 */ /* 0x000fea0003800000 */
.L_x_2369:
        /* <DEDUP_REMOVED lines=18> */
[----:B------:R-:W-:-:S03]  /*5180*/  IMAD.MOV.U32 R12, RZ, RZ, R41 ;  /* 0x000000ffff0c7224 */ /* 0x000fc600078e0029 */
[----:B------:R-:W-:Y:S01]  /*5190*/  PRMT R105, R105, 0x5410, R11 ;  /* 0x0000541069697816 */ /* 0x000fe2000000000b */
[----:B------:R-:W-:Y:S01]  /*51a0*/  IMAD.MOV.U32 R11, RZ, RZ, R47 ;  /* 0x000000ffff0b7224 */ /* 0x000fe200078e002f */
[----:B------:R-:W-:Y:S01]  /*51b0*/  PRMT R107, R107, 0x5410, R12 ;  /* 0x000054106b6b7816 */ /* 0x000fe2000000000c */
        /* <DEDUP_REMOVED lines=22> */
.L_x_2371:
[----:B------:R-:W-:Y:S01]  /*5320*/  IMAD R57, R18, 0x8, R2 ;  /* 0x0000000812397824 */ /* 0x000fe200078e0202 */
[----:B------:R-:W-:Y:S01]  /*5330*/  SHF.L.U32 R85, R149, 0x1f, RZ ;  /* 0x0000001f95557819 */ /* 0x000fe200000006ff */
[----:B------:R-:W-:Y:S03]  /*5340*/  BSSY B1, `(.L_x_2372) ;  /* 0x0000003000017945 */ /* 0x000fe60003800000 */
[----:B------:R-:W0:Y:S02]  /*5350*/  SYNCS.PHASECHK.TRANS64.TRYWAIT P4, [R57+URZ+0x2d890], R85 ;  /* 0x02d89055390075a7 */ /* 0x000e24000808017f */
[----:B0-----:R-:W-:Y:S05]  /*5360*/  @!P4 BRA `(.L_x_2373) ;  /* 0x000001b40078c947 */ /* 0x001fea0003800000 */
.L_x_2624:
[----:B------:R-:W-:Y:S05]  /*5370*/  BSYNC B1 ;  /* 0x0000000000017941 */ /* 0x000fea0003800000 */
.L_x_2372:
[----:B------:R-:W-:-:S03]  /*5380*/  UMOV UR4, 0xffffffff ;  /* 0xffffffff00047882 */ /* 0x000fc60000000000 */
[----:B------:R-:W-:Y:S05]  /*5390*/  BRA.DIV UR4, `(.L_x_2374) ;  /* 0x000001b604807947 */ /* 0x000fea000b800000 */
[----:B------:R1:W2:Y:S04]  /*53a0*/  SHFL.IDX PT, R89, R61, RZ, 0x1e1f ;  /* 0x001e1fff3d597589 */ /* 0x0002a800000e0000 */
[----:B------:R1:W3:Y:S02]  /*53b0*/  SHFL.IDX PT, R88, R60, RZ, 0x1e1f ;  /* 0x001e1fff3c587589 */ /* 0x0002e400000e0000 */
.L_x_2628:
        /* <DEDUP_REMOVED lines=33> */
[----:B------:R-:W-:Y:S02]  /*55d0*/  PRMT R40, R105, 0x5432, R40 ;  /* 0x0000543269287816 */ /* 0x000fe40000000028 */
[----:B------:R-:W-:Y:S02]  /*55e0*/  SHF.R.U32.HI R105, RZ, 0x10, R53 ;  /* 0x00000010ff697819 */ /* 0x000fe40000011635 */
[--C-:B------:R-:W-:Y:S02]  /*55f0*/  SHF.R.U64 R41, R42, 0x10, R43.reuse ;  /* 0x000000102a297819 */ /* 0x100fe4000000122b */
[----:B------:R-:W-:-:S02]  /*5600*/  SHF.R.U32.HI R42, RZ, 0x10, R43 ;  /* 0x00000010ff2a7819 */ /* 0x000fc4000001162b */
[----:B------:R-:W-:Y:S02]  /*5610*/  SHF.R.U64 R43, R52, 0x10, R53 ;  /* 0x00000010342b7819 */ /* 0x000fe40000001235 */
[--C-:B------:R-:W-:Y:S02]  /*5620*/  SHF.R.U64 R52, R54, 0x10, R55.reuse ;  /* 0x0000001036347819 */ /* 0x100fe40000001237 */
[----:B------:R-:W-:Y:S02]  /*5630*/  SHF.R.U32.HI R53, RZ, 0x10, R55 ;  /* 0x00000010ff357819 */ /* 0x000fe40000011637 */
[----:B------:R-:W-:Y:S02]  /*5640*/  PRMT R105, R117, 0x5410, R105 ;  /* 0x0000541075697816 */ /* 0x000fe40000000069 */
[----:B------:R-:W-:Y:S02]  /*5650*/  PRMT R104, R107, 0x5432, R104 ;  /* 0x000054326b687816 */ /* 0x000fe40000000068 */
[----:B------:R-:W-:-:S02]  /*5660*/  PRMT R43, R108, 0x5410, R43 ;  /* 0x000054106c2b7816 */ /* 0x000fc4000000002b */
[----:B------:R-:W-:Y:S01]  /*5670*/  PRMT R52, R108, 0x5432, R52 ;  /* 0x000054326c347816 */ /* 0x000fe20000000034 */
[----:B-1----:R-:W-:Y:S01]  /*5680*/  IMAD.U32 R108, R61, 0x10000, RZ ;  /* 0x000100003d6c7824 */ /* 0x002fe200078e00ff */
[----:B------:R-:W-:Y:S01]  /*5690*/  PRMT R53, R107, 0x5410, R53 ;  /* 0x000054106b357816 */ /* 0x000fe20000000035 */
[----:B------:R-:W-:Y:S01]  /*56a0*/  IMAD.U32 R107, R105, 0x10000, RZ ;  /* 0x00010000696b7824 */ /* 0x000fe200078e00ff */
[----:B------:R-:W-:Y:S01]  /*56b0*/  PRMT R41, R106, 0x5410, R41 ;  /* 0x000054106a297816 */ /* 0x000fe20000000029 */
[----:B------:R-:W-:Y:S01]  /*56c0*/  IMAD.U32 R55, R104, 0x10000, RZ ;  /* 0x0001000068377824 */ /* 0x000fe200078e00ff */
[----:B------:R-:W-:Y:S01]  /*56d0*/  PRMT R42, R106, 0x5432, R42 ;  /* 0x000054326a2a7816 */ /* 0x000fe2000000002a */
[----:B--2---:R-:W-:Y:S02]  /*56e0*/  IMAD.U32 R106, R13, 0x10000, RZ ;  /* 0x000100000d6a7824 */ /* 0x004fe400078e00ff */
[----:B------:R-:W-:Y:S01]  /*56f0*/  FMUL.FTZ R54, R108, R107 ;  /* 0x0000006b6c367220 */ /* 0x000fe20000410000 */
[----:B------:R-:W-:-:S02]  /*5700*/  LOP3.LUT R105, R105, 0xffff0000, RZ, 0xc0, !PT ;  /* 0xffff000069697812 */ /* 0x000fc400078ec0ff */
        /* <DEDUP_REMOVED lines=36> */
[----:B------:R-:W-:Y:S01]  /*5950*/  FMUL.FTZ R54, R54, R55 ;  /* 0x0000003736367220 */ /* 0x000fe20000410000 */
        /* <DEDUP_REMOVED lines=34> */
.L_x_2378:
[----:B------:R-:W-:Y:S05]  /*5b80*/  BSYNC B2 ;  /* 0x0000000000027941 */ /* 0x000fea0003800000 */
.L_x_2377:
[----:B---3--:R-:W-:-:S04]  /*5b90*/  LEA R40, P3, R20, R88, 0x1 ;  /* 0x0000005814287211 */ /* 0x008fc800078608ff */
[----:B------:R-:W-:Y:S02]  /*5ba0*/  LEA.HI.X R41, R20, R89, R91, 0x1, P3 ;  /* 0x0000005914297211 */ /* 0x000fe400018f0c5b */
[----:B------:R-:W-:-:S03]  /*5bb0*/  ISETP.GE.AND P3, PT, R103, R11, PT ;  /* 0x0000000b6700720c */ /* 0x000fc60003f66270 */
[----:B--2---:R2:W-:Y:S10]  /*5bc0*/  ST.E.128 desc[UR38][R40.64], R12 ;  /* 0x0000000c28007985 */ /* 0x0045f4000c101d26 */
[----:B--2---:R-:W-:-:S05]  /*5bd0*/  @!P3 IMAD.WIDE R12, R103, 0x2, R88 ;  /* 0x00000002670cb825 */ /* 0x004fca00078e0258 */
[----:B-1----:R4:W-:Y:S02]  /*5be0*/  @!P3 ST.E.128 desc[UR38][R12.64], R60 ;  /* 0x0000003c0c00b985 */ /* 0x0029e4000c101d26 */
.L_x_2376:
[----:B------:R-:W-:Y:S05]  /*5bf0*/  BSYNC B1 ;  /* 0x0000000000017941 */ /* 0x000fea0003800000 */
.L_x_2375:
        /* <DEDUP_REMOVED lines=41> */
[----:B------:R-:W-:Y:S02]  /*5e90*/  PRMT R49, R115, 0x5432, R38 ;  /* 0x0000543273317816 */ /* 0x000fe40000000026 */
        /* <DEDUP_REMOVED lines=81> */
.L_x_2382:
[----:B------:R-:W-:Y:S05]  /*63b0*/  BSYNC B2 ;  /* 0x0000000000027941 */ /* 0x000fea0003800000 */
.L_x_2381:
[----:B------:R-:W-:-:S04]  /*63c0*/  LEA R36, P3, R21, R88, 0x1 ;  /* 0x0000005815247211 */ /* 0x000fc800078608ff */
[----:B------:R-:W-:Y:S02]  /*63d0*/  LEA.HI.X R37, R21, R89, R90, 0x1, P3 ;  /* 0x0000005915257211 */ /* 0x000fe400018f0c5a */
[----:B------:R-:W-:-:S03]  /*63e0*/  ISETP.GE.AND P3, PT, R52, R11, PT ;  /* 0x0000000b3400720c */ /* 0x000fc60003f66270 */
[----:B---3--:R3:W-:Y:S10]  /*63f0*/  ST.E.128 desc[UR38][R36.64], R12 ;  /* 0x0000000c24007985 */ /* 0x0087f4000c101d26 */
[----:B---3--:R-:W-:-:S05]  /*6400*/  @!P3 IMAD.WIDE R12, R52, 0x2, R88 ;  /* 0x00000002340cb825 */ /* 0x008fca00078e0258 */
[----:B--2---:R2:W-:Y:S02]  /*6410*/  @!P3 ST.E.128 desc[UR38][R12.64], R40 ;  /* 0x000000280c00b985 */ /* 0x0045e4000c101d26 */
.L_x_2380:
[----:B------:R-:W-:Y:S05]  /*6420*/  BSYNC B1 ;  /* 0x0000000000017941 */ /* 0x000fea0003800000 */
.L_x_2379:
        /* <DEDUP_REMOVED lines=50> */
[C---:B------:R-:W-:Y:S01]  /*6750*/  FFMA.FTZ R47, R44.reuse, R47, -R50 ;  /* 0x0000002f2c2f7223 */ /* 0x040fe20000010832 */
        /* <DEDUP_REMOVED lines=26> */
[C---:B------:R-:W-:Y:S01]  /*6900*/  FMUL.FTZ R39, R48.reuse, R111 ;  /* 0x0000006f30277220 */ /* 0x040fe20000410000 */
[----:B------:R-:W-:Y:S01]  /*6910*/  FMUL.FTZ R48, R48, R43 ;  /* 0x0000002b30307220 */ /* 0x000fe20000410000 */
[----:B------:R-:W-:-:S02]  /*6920*/  F2FP.BF16.F32.PACK_AB R33, R33, R47 ;  /* 0x0000002f2121723e */ /* 0x000fc400000010ff */
[C---:B------:R-:W-:Y:S01]  /*6930*/  FFMA.FTZ R39, R15.reuse, R43, -R39 ;  /* 0x0000002b0f277223 */ /* 0x040fe20000010827 */
[----:B------:R-:W-:Y:S01]  /*6940*/  FFMA.FTZ R15, R15, R111, R48 ;  /* 0x0000006f0f0f7223 */ /* 0x000fe20000010030 */
[C---:B------:R-:W-:Y:S01]  /*6950*/  IMAD.U32 R48, R35.reuse, 0x10000, RZ ;  /* 0x0001000023307824 */ /* 0x040fe200078e00ff */
[----:B------:R-:W-:Y:S01]  /*6960*/  LOP3.LUT R35, R35, 0xffff0000, RZ, 0xc0, !PT ;  /* 0xffff000023237812 */ /* 0x000fe200078ec0ff */
[----:B------:R-:W-:Y:S01]  /*6970*/  IMAD.U32 R43, R12, 0x10000, RZ ;  /* 0x000100000c2b7824 */ /* 0x000fe200078e00ff */
[----:B------:R-:W-:Y:S01]  /*6980*/  F2FP.BF16.F32.PACK_AB R39, R39, R46 ;  /* 0x0000002e2727723e */ /* 0x000fe200000010ff */
[C---:B------:R-:W-:Y:S01]  /*6990*/  FMUL.FTZ R51, R49.reuse, R48 ;  /* 0x0000003031337220 */ /* 0x040fe20000410000 */
[----:B------:R-:W-:Y:S01]  /*69a0*/  FMUL.FTZ R49, R49, R50 ;  /* 0x0000003231317220 */ /* 0x000fe20000410000 */
[----:B------:R-:W-:Y:S01]  /*69b0*/  FMUL.FTZ R53, R36, R35 ;  /* 0x0000002324357220 */ /* 0x000fe20000410000 */
[----:B------:R-:W-:Y:S01]  /*69c0*/  F2FP.BF16.F32.PACK_AB R44, R13, R44 ;  /* 0x0000002c0d2c723e */ /* 0x000fe200000010ff */
[C---:B------:R-:W-:Y:S01]  /*69d0*/  FFMA.FTZ R51, R43.reuse, R50, -R51 ;  /* 0x000000322b337223 */ /* 0x040fe20000010833 */
[----:B------:R-:W-:Y:S01]  /*69e0*/  FFMA.FTZ R49, R43, R48, R49 ;  /* 0x000000302b317223 */ /* 0x000fe20000010031 */
[----:B------:R-:W-:Y:S01]  /*69f0*/  LOP3.LUT R43, R32, 0xffff0000, RZ, 0xc0, !PT ;  /* 0xffff0000202b7812 */ /* 0x000fe200078ec0ff */
[----:B------:R-:W-:Y:S01]  /*6a00*/  IMAD.U32 R48, R34, 0x10000, RZ ;  /* 0x0001000022307824 */ /* 0x000fe200078e00ff */
[----:B------:R-:W-:Y:S01]  /*6a10*/  LOP3.LUT R32, R12, 0xffff0000, RZ, 0xc0, !PT ;  /* 0xffff00000c207812 */ /* 0x000fe200078ec0ff */
[----:B------:R-:W-:-:S02]  /*6a20*/  IMAD.MOV.U32 R13, RZ, RZ, R33 ;  /* 0x000000ffff0d7224 */ /* 0x000fc400078e0021 */
[-C--:B------:R-:W-:Y:S02]  /*6a30*/  FMUL.FTZ R36, R36, R43.reuse ;  /* 0x0000002b24247220 */ /* 0x080fe40000410000 */
[----:B------:R-:W-:Y:S01]  /*6a40*/  FFMA.FTZ R12, R32, R43, -R53 ;  /* 0x0000002b200c7223 */ /* 0x000fe20000010835 */
[----:B------:R-:W-:Y:S02]  /*6a50*/  IMAD.U32 R43, R38, 0x10000, RZ ;  /* 0x00010000262b7824 */ /* 0x000fe400078e00ff */
[----:B------:R-:W-:Y:S01]  /*6a60*/  FFMA.FTZ R32, R32, R35, R36 ;  /* 0x0000002320207223 */ /* 0x000fe20000010024 */
[C---:B------:R-:W-:Y:S01]  /*6a70*/  SHF.L.U32 R36, R45.reuse, 0x10, RZ ;  /* 0x000000102d247819 */ /* 0x040fe200000006ff */
[----:B------:R-:W-:Y:S01]  /*6a80*/  IMAD.U32 R35, R14, 0x10000, RZ ;  /* 0x000100000e237824 */ /* 0x000fe200078e00ff */
[----:B------:R-:W-:Y:S02]  /*6a90*/  LOP3.LUT R38, R38, 0xffff0000, RZ, 0xc0, !PT ;  /* 0xffff000026267812 */ /* 0x000fe400078ec0ff */
        /* <DEDUP_REMOVED lines=21> */
.L_x_2384:
[----:B------:R-:W-:Y:S05]  /*6bf0*/  BSYNC B1 ;  /* 0x0000000000017941 */ /* 0x000fea0003800000 */
.L_x_2383:
[----:B---3--:R3:W-:Y:S01]  /*6c00*/  ST.E.128 desc[UR38][R40.64], R12 ;  /* 0x0000000c28007985 */ /* 0x0087e2000c101d26 */
[----:B------:R-:W-:-:S13]  /*6c10*/  ISETP.GE.AND P3, PT, R42, R11, PT ;  /* 0x0000000b2a00720c */ /* 0x000fda0003f66270 */
[----:B------:R-:W-:Y:S05]  /*6c20*/  @P3 BRA `(.L_x_2346) ;  /* 0x00000004003c3947 */ /* 0x000fea0003800000 */
[----:B------:R-:W-:-:S05]  /*6c30*/  IMAD.WIDE R88, R42, 0x2, R88 ;  /* 0x000000022a587825 */ /* 0x000fca00078e0258 */
[----:B--2---:R2:W-:Y:S01]  /*6c40*/  ST.E.128 desc[UR38][R88.64], R36 ;  /* 0x0000002458007985 */ /* 0x0045e2000c101d26 */
[----:B------:R-:W-:Y:S05]  /*6c50*/  BRA `(.L_x_2346) ;  /* 0x0000000400307947 */ /* 0x000fea0003800000 */
.L_x_2338:
[----:B------:R-:W-:-:S06]  /*6c60*/  UISETP.NE.AND UP0, UPT, UR41, 0x3, UPT ;  /* 0x000000032900788c */ /* 0x000fcc000bf05270 */
[----:B------:R-:W-:-:S13]  /*6c70*/  PLOP3.LUT P2, PT, PT, PT, UP0, 0x80, 0x0 ;  /* 0x000000000000781c */ /* 0x000fda0003f4f008 */
[----:B------:R-:W-:Y:S05]  /*6c80*/  @!P2 BRA `(.L_x_2385) ;  /* 0x000000000004a947 */ /* 0x000fea0003800000 */
[----:B------:R-:W-:Y:S01]  /*6c90*/  BPT.TRAP 0x1 ;  /* 0x000000040000795c */ /* 0x000fe20000300000 */
.L_x_2385:
[----:B------:R-:W-:Y:S01]  /*6ca0*/  IMAD R57, R18, 0x8, R2 ;  /* 0x0000000812397824 */ /* 0x000fe200078e0202 */
[----:B------:R-:W-:Y:S01]  /*6cb0*/  SHF.L.U32 R85, R149, 0x1f, RZ ;  /* 0x0000001f95557819 */ /* 0x000fe200000006ff */
[----:B------:R-:W-:Y:S01]  /*6cc0*/  BSSY B1, `(.L_x_2386) ;  /* 0x0000004000017945 */ /* 0x000fe20003800000 */
[----:B------:R-:W-:Y:S02]  /*6cd0*/  SHF.R.S32.HI R82, RZ, 0x1f, R81 ;  /* 0x0000001fff527819 */ /* 0x000fe40000011451 */
[----:B------:R-:W0:Y:S02]  /*6ce0*/  SYNCS.PHASECHK.TRANS64.TRYWAIT P3, [R57+URZ+0x2d890], R85 ;  /* 0x02d89055390075a7 */ /* 0x000e24000806017f */
[----:B0-----:R-:W-:Y:S05]  /*6cf0*/  @!P3 BRA `(.L_x_2387) ;  /* 0x0000019c0074b947 */ /* 0x001fea0003800000 */
.L_x_2629:
[----:B------:R-:W-:Y:S05]  /*6d00*/  BSYNC B1 ;  /* 0x0000000000017941 */ /* 0x000fea0003800000 */
.L_x_2386:
        /* <DEDUP_REMOVED lines=24> */
.L_x_2633:
[----:B------:R-:W-:Y:S05]  /*6e90*/  @!P3 BRA `(.L_x_2346) ;  /* 0x0000000000a0b947 */ /* 0x000fea0003800000 */
[----:B-1----:R-:W4:Y:S01]  /*6ea0*/  LDL R13, [R1+0x5c] ;  /* 0x00005c00010d7983 */ /* 0x002f220000100800 */
[----:B------:R-:W-:-:S03]  /*6eb0*/  ULDC UR4, c[0x0][0x2f4] ;  /* 0x0000bd0000047ab9 */ /* 0x000fc60000000800 */
[----:B------:R-:W5:Y:S04]  /*6ec0*/  LDL R12, [R1+0x58] ;  /* 0x00005800010c7983 */ /* 0x000f680000100800 */
[----:B------:R-:W5:Y:S04]  /*6ed0*/  LDL R11, [R1+0x4c] ;  /* 0x00004c00010b7983 */ /* 0x000f680000100800 */
[----:B------:R-:W5:Y:S01]  /*6ee0*/  LDL R41, [R1+0x50] ;  /* 0x0000500001297983 */ /* 0x000f620000100800 */
[----:B------:R-:W-:Y:S02]  /*6ef0*/  ISETP.GE.AND P5, PT, R16, UR4, PT ;  /* 0x0000000410007c0c */ /* 0x000fe4000bfa6270 */
        /* <DEDUP_REMOVED lines=34> */
.L_x_2346:
[----:B------:R-:W-:Y:S05]  /*7120*/  BSYNC B0 ;  /* 0x0000000000007941 */ /* 0x000fea0003800000 */
.L_x_2337:
        /* <DEDUP_REMOVED lines=16> */
.L_x_2390:
[----:B------:R-:W-:Y:S05]  /*7230*/  BSYNC B0 ;  /* 0x0000000000007941 */ /* 0x000fea0003800000 */
.L_x_2389:
[----:B------:R-:W5:Y:S01]  /*7240*/  SYNCS.PHASECHK.TRANS64.TRYWAIT P2, [R57+URZ+0x2d8b0], R85 ;  /* 0x02d8b055390075a7 */ /* 0x000f62000804017f */
[----:B------:R-:W-:Y:S04]  /*7250*/  BSSY B0, `(.L_x_2391) ;  /* 0x0000002000007945 */ /* 0x000fe80003800000 */
[----:B-----5:R-:W-:Y:S05]  /*7260*/  @!P2 BRA `(.L_x_2392) ;  /* 0x000001980074a947 */ /* 0x020fea0003800000 */
.L_x_2634:
[----:B------:R-:W-:Y:S05]  /*7270*/  BSYNC B0 ;  /* 0x0000000000007941 */ /* 0x000fea0003800000 */
.L_x_2391:
        /* <DEDUP_REMOVED lines=9> */
[C---:B------:R-:W-:Y:S02]  /*7310*/  IMAD R83, R80.reuse, UR5, R83 ;  /* 0x0000000550537c24 */ /* 0x040fe4000f8e0253 */
[----:B------:R-:W-:Y:S01]  /*7320*/  IMAD.WIDE.U32 R12, R80, UR4, R12 ;  /* 0x00000004500c7c25 */ /* 0x000fe2000f8e000c */
[----:B------:R-:W-:-:S03]  /*7330*/  ULDC.64 UR4, c[0x0][0x330] ;  /* 0x0000cc0000047ab9 */ /* 0x000fc60000000a00 */
[----:B------:R-:W-:Y:S02]  /*7340*/  IMAD.IADD R13, R13, 0x1, R83 ;  /* 0x000000010d0d7824 */ /* 0x000fe400078e0253 */
[----:B------:R-:W-:-:S04]  /*7350*/  IMAD.WIDE.U32 R12, R138, UR4, R12 ;  /* 0x000000048a0c7c25 */ /* 0x000fc8000f8e000c */
[----:B------:R-:W-:Y:S01]  /*7360*/  IMAD R13, R138, UR5, R13 ;  /* 0x000000058a0d7c24 */ /* 0x000fe2000f8e020d */
[----:B0-----:R-:W-:-:S04]  /*7370*/  LEA R11, P2, R12, UR6, 0x1 ;  /* 0x000000060c0b7c11 */ /* 0x001fc8000f8408ff */
[----:B------:R-:W-:Y:S01]  /*7380*/  LEA.HI.X R12, R12, UR7, R13, 0x1, P2 ;  /* 0x000000070c0c7c11 */ /* 0x000fe200090f0c0d */
[----:B------:R0:W1:Y:S01]  /*7390*/  SHFL.IDX PT, R36, R11, RZ, 0x1e1f ;  /* 0x001e1fff0b247589 */ /* 0x00006200000e0000 */
[----:B------:R-:W-:-:S03]  /*73a0*/  ISETP.GT.AND P2, PT, R84, R156, PT ;  /* 0x0000009c5400720c */ /* 0x000fc60003f44270 */
[----:B------:R0:W2:Y:S10]  /*73b0*/  SHFL.IDX PT, R37, R12, RZ, 0x1e1f ;  /* 0x001e1fff0c257589 */ /* 0x0000b400000e0000 */
[----:B0-----:R-:W-:Y:S05]  /*73c0*/  @!P2 BRA `(.L_x_2394) ;  /* 0x000000000098a947 */ /* 0x001fea0003800000 */
[----:B------:R-:W3:Y:S01]  /*73d0*/  LDL R15, [R1+0x5c] ;  /* 0x00005c00010f7983 */ /* 0x000ee20000100800 */
[----:B------:R-:W-:-:S03]  /*73e0*/  ULDC UR4, c[0x0][0x2f4] ;  /* 0x0000bd0000047ab9 */ /* 0x000fc60000000800 */
[----:B------:R-:W4:Y:S04]  /*73f0*/  LDL R14, [R1+0x58] ;  /* 0x00005800010e7983 */ /* 0x000f280000100800 */
[----:B------:R-:W5:Y:S04]  /*7400*/  LDL R42, [R1+0x4c] ;  /* 0x00004c00012a7983 */ /* 0x000f680000100800 */
[----:B------:R-:W5:Y:S01]  /*7410*/  LDL R41, [R1+0x50] ;  /* 0x0000500001297983 */ /* 0x000f620000100800 */
[----:B------:R-:W-:Y:S02]  /*7420*/  ISETP.GE.AND P5, PT, R16, UR4, PT ;  /* 0x0000000410007c0c */ /* 0x000fe4000bfa6270 */
        /* <DEDUP_REMOVED lines=32> */
.L_x_2394:
[----:B------:R-:W-:Y:S05]  /*7630*/  BSYNC B0 ;  /* 0x0000000000007941 */ /* 0x000fea0003800000 */
.L_x_2393:
        /* <DEDUP_REMOVED lines=11> */
[----:B0-----:R-:W-:Y:S02]  /*76f0*/  SEL R12, RZ, 0x1, P2 ;  /* 0x00000001ff0c7807 */ /* 0x001fe40001000000 */
[----:B------:R-:W-:Y:S02]  /*7700*/  SEL R18, R18, RZ, P2 ;  /* 0x000000ff12127207 */ /* 0x000fe40001000000 */
[----:B------:R-:W-:Y:S01]  /*7710*/  LOP3.LUT R149, R149, R12, RZ, 0x3c, !PT ;  /* 0x0000000c95957212 */ /* 0x000fe200078e3cff */
[----:B------:R3:W-:Y:S01]  /*7720*/  @!P3 SYNCS.ARRIVE.TRANS64.RED.A1T0 RZ, [R57+URZ], RZ ;  /* 0x000000ff39ffb9a7 */ /* 0x0007e2000810043f */
[----:B------:R-:W-:Y:S05]  /*7730*/  @P1 BRA `(.L_x_2395) ;  /* 0xffffffb400081947 */ /* 0x000fea000383ffff */
[----:B------:R-:W0:Y:S01]  /*7740*/  S2R R11, SR_TID.X ;  /* 0x00000000000b7919 */ /* 0x000e220000002100 */
[----:B------:R-:W-:Y:S02]  /*7750*/  PLOP3.LUT P0, PT, PT, PT, PT, 0x8, 0x0 ;  /* 0x000000000000781c */ /* 0x000fe40003f0e170 */
[----:B0-----:R-:W-:-:S04]  /*7760*/  SHF.R.U32.HI R11, RZ, 0x7, R11 ;  /* 0x00000007ff0b7819 */ /* 0x001fc8000001160b */
[----:B------:R-:W-:-:S13]  /*7770*/  ISETP.NE.AND P4, PT, R11, 0x1, PT ;  /* 0x000000010b00780c */ /* 0x000fda0003f85270 */
[----:B------:R-:W-:Y:S06]  /*7780*/  @!P4 BAR.ARV 0x9, 0x100 ;  /* 0x024400000000cb1d */ /* 0x000fec0000002000 */
.L_x_2332:
[----:B------:R-:W4:Y:S01]  /*7790*/  LDL R3, [R1+0x88] ;  /* 0x0000880001037983 */ /* 0x000f220000100800 */
[----:B------:R-:W0:Y:S01]  /*77a0*/  LDC R0, c[0x0][0x448] ;  /* 0x00011200ff007b82 */ /* 0x000e220000000800 */
[----:B------:R-:W-:Y:S01]  /*77b0*/  IMAD.MOV.U32 R94, RZ, RZ, RZ ;  /* 0x000000ffff5e7224 */ /* 0x000fe200078e00ff */
[----:B0-----:R-:W-:-:S13]  /*77c0*/  ISETP.NE.AND P1, PT, R0, 0x1, PT ;  /* 0x000000010000780c */ /* 0x001fda0003f25270 */
[----:B------:R-:W0:Y:S08]  /*77d0*/  @P1 LDC R0, c[0x0][0x44c] ;  /* 0x00011300ff001b82 */ /* 0x000e300000000800 */
[----:B------:R-:W1:Y:S01]  /*77e0*/  @P1 LDC R5, c[0x0][0x450] ;  /* 0x00011400ff051b82 */ /* 0x000e620000000800 */
[----:B----4-:R-:W-:-:S04]  /*77f0*/  VIADD R3, R3, 0xbf ;  /* 0x000000bf03037836 */ /* 0x010fc80000000000 */
[----:B0-----:R-:W-:-:S05]  /*7800*/  @P1 IMAD.HI.U32 R0, R3, R0, RZ ;  /* 0x0000000003001227 */ /* 0x001fca00078e00ff */
[----:B-1----:R-:W-:-:S05]  /*7810*/  @P1 SHF.R.U32.HI R3, RZ, R5, R0 ;  /* 0x00000005ff031219 */ /* 0x002fca0000011600 */
[----:B------:R-:W-:-:S05]  /*7820*/  IMAD.IADD R3, R100, 0x1, R3 ;  /* 0x0000000164037824 */ /* 0x000fca00078e0203 */
[----:B------:R-:W-:-:S04]  /*7830*/  SHF.R.S32.HI R0, RZ, 0x1f, R3 ;  /* 0x0000001fff007819 */ /* 0x000fc80000011403 */
[----:B------:R-:W-:-:S04]  /*7840*/  LEA.HI R0, R0, R3, RZ, 0x7 ;  /* 0x0000000300007211 */ /* 0x000fc800078f38ff */
[----:B------:R-:W-:-:S04]  /*7850*/  SHF.R.S32.HI R0, RZ, 0x7, R0 ;  /* 0x00000007ff007819 */ /* 0x000fc80000011400 */
[----:B------:R-:W-:-:S04]  /*7860*/  VIMNMX R101, R101, R0, PT ;  /* 0x0000000065657248 */ /* 0x000fc80003fe0100 */
[----:B------:R-:W-:Y:S01]  /*7870*/  ISETP.GE.AND P1, PT, R101, 0x1, PT ;  /* 0x000000016500780c */ /* 0x000fe20003f26270 */
[----:B------:R-:W-:-:S12]  /*7880*/  @P0 BRA `(.L_x_2396) ;  /* 0x00000000000c0947 */ /* 0x000fd80003800000 */
[----:B------:R-:W0:Y:S01]  /*7890*/  FENCE.VIEW.ASYNC.G ;  /* 0x00000000000073c6 */ /* 0x000e220000000100 */
[----:B------:R-:W-:Y:S05]  /*78a0*/  WARPSYNC.ALL ;  /* 0x0000000000007948 */ /* 0x000fea0003800000 */
[----:B0-----:R-:W-:Y:S06]  /*78b0*/  BAR.ARV 0xc, 0x200 ;  /* 0x0308000000007b1d */ /* 0x001fec0000002000 */
.L_x_2396:
[----:B------:R-:W-:Y:S04]  /*78c0*/  BSSY B0, `(.L_x_2397) ;  /* 0x0000020000007945 */ /* 0x000fe80003800000 */
[----:B------:R-:W-:Y:S05]  /*78d0*/  @!P1 BRA `(.L_x_2398) ;  /* 0x0000000000789947 */ /* 0x000fea0003800000 */
[----:B------:R-:W4:Y:S01]  /*78e0*/  LDL R0, [R1+0x9c] ;  /* 0x00009c0001007983 */ /* 0x000f220000100800 */
[----:B------:R-:W-:Y:S01]  /*78f0*/  ULDC UR4, c[0x0][0x9f0] ;  /* 0x00027c0000047ab9 */ /* 0x000fe20000000800 */
[----:B----4-:R-:W-:-:S04]  /*7900*/  ISETP.NE.AND P0, PT, R0, RZ, PT ;  /* 0x000000ff0000720c */ /* 0x010fc80003f05270 */
[----:B------:R-:W-:-:S04]  /*7910*/  SEL R9, R0, UR4, P0 ;  /* 0x0000000400097c07 */ /* 0x000fc80008000000 */
[-C--:B------:R-:W-:Y:S02]  /*7920*/  IABS R6, R9.reuse ;  /* 0x0000000900067213 */ /* 0x080fe40000000000 */
[----:B------:R-:W-:Y:S02]  /*7930*/  IADD3 R0, R9, -0x1, R101 ;  /* 0xffffffff09007810 */ /* 0x000fe40007ffe065 */
[----:B------:R-:W0:Y:S01]  /*7940*/  I2F.RP R3, R6 ;  /* 0x0000000600037306 */ /* 0x000e220000209400 */
[-C--:B------:R-:W-:Y:S02]  /*7950*/  IABS R10, R9.reuse ;  /* 0x00000009000a7213 */ /* 0x080fe40000000000 */
        /* <DEDUP_REMOVED lines=22> */
.L_x_2398:
[----:B------:R-:W-:Y:S05]  /*7ac0*/  BSYNC B0 ;  /* 0x0000000000007941 */ /* 0x000fea0003800000 */
.L_x_2397:
        /* <DEDUP_REMOVED lines=26> */
[----:B----4-:R-:W-:-:S02]  /*7c70*/  IMAD R4, R0, R94, RZ ;  /* 0x0000005e00047224 */ /* 0x010fc400078e02ff */
        /* <DEDUP_REMOVED lines=15> */
.L_x_2637:
        /* <DEDUP_REMOVED lines=8> */
[----:B------:R-:W-:Y:S02]  /*7df0*/  IMAD R3, R3, 0x2000, R4 ;  /* 0x0000200003037824 */ /* 0x000fe400078e0204 */
[----:B------:R-:W-:-:S03]  /*7e00*/  VIADD R0, R0, 0xc400 ;  /* 0x0000c40000007836 */ /* 0x000fc60000000000 */
[----:B------:R-:W-:Y:S02]  /*7e10*/  SHF.R.U32.HI R3, RZ, 0x4, R3 ;  /* 0x00000004ff037819 */ /* 0x000fe40000011603 */
[----:B------:R-:W-:Y:S02]  /*7e20*/  SHF.R.U32.HI R0, RZ, 0x4, R0 ;  /* 0x00000004ff007819 */ /* 0x000fe40000011600 */
[----:B------:R-:W-:Y:S02]  /*7e30*/  LOP3.LUT R3, R3, 0x3fff, RZ, 0xc0, !PT ;  /* 0x00003fff03037812 */ /* 0x000fe400078ec0ff */
[----:B------:R-:W-:-:S03]  /*7e40*/  LOP3.LUT R44, R0, 0x3fff, RZ, 0xc0, !PT ;  /* 0x00003fff002c7812 */ /* 0x000fc600078ec0ff */
[----:B------:R1:W-:Y:S01]  /*7e50*/  STL [R1+0x70], R3 ;  /* 0x0000700301007387 */ /* 0x0003e20000100800 */
[----:B------:R-:W-:Y:S05]  /*7e60*/  @!P0 BRA `(.L_x_2402) ;  /* 0x0000000000408947 */ /* 0x000fea0003800000 */
        /* <DEDUP_REMOVED lines=15> */
[----:B0123-5:R-:W-:Y:S05]  /*7f60*/  CALL.ABS.NOINC R14 ;  /* 0x000000000e007343 */ /* 0x02ffea0003c00000 */
.L_x_2402:
[----:B------:R-:W-:Y:S05]  /*7f70*/  BSYNC B6 ;  /* 0x0000000000067941 */ /* 0x000fea0003800000 */
.L_x_2401:
        /* <DEDUP_REMOVED lines=8> */
[----:B------:R1:W4:Y:S03]  /*8000*/  SYNCS.PHASECHK.TRANS64.TRYWAIT P0, [R2+URZ+0x2d800], R3 ;  /* 0x02d80003020075a7 */ /* 0x000326000800017f */
[----:B----4-:R-:W-:Y:S05]  /*8010*/  @!P0 NANOSLEEP.SYNCS 0x989680 ;  /* 0x009896800000895d */ /* 0x010fea0003900000 */
[----:B------:R-:W4:Y:S01]  /*8020*/  @!P0 SYNCS.PHASECHK.TRANS64 P0, [R2+URZ+0x2d800], R3 ;  /* 0x02d80003020085a7 */ /* 0x000f22000800007f */
[----:B------:R-:W-:Y:S04]  /*8030*/  BSSY B0, `(.L_x_2404) ;  /* 0x0000006000007945 */ /* 0x000fe80003800000 */
[----:B----4-:R-:W-:Y:S05]  /*8040*/  @P0 BRA `(.L_x_2405) ;  /* 0x0000000000100947 */ /* 0x010fea0003800000 */
.L_x_2406:
[----:B----4-:R4:W0:Y:S02]  /*8050*/  SYNCS.PHASECHK.TRANS64.TRYWAIT P0, [R2+URZ+0x2d800], R3 ;  /* 0x02d80003020075a7 */ /* 0x010824000800017f */
[----:B0-----:R-:W-:Y:S05]  /*8060*/  @!P0 NANOSLEEP.SYNCS 0x989680 ;  /* 0x009896800000895d */ /* 0x001fea0003900000 */
[----:B------:R-:W0:Y:S02]  /*8070*/  @!P0 SYNCS.PHASECHK.TRANS64 P0, [R2+URZ+0x2d800], R3 ;  /* 0x02d80003020085a7 */ /* 0x000e24000800007f */
[----:B0-----:R-:W-:Y:S05]  /*8080*/  @!P0 BRA `(.L_x_2406) ;  /* 0xfffffffc00f08947 */ /* 0x001fea000383ffff */
.L_x_2405:
[----:B------:R-:W-:Y:S05]  /*8090*/  BSYNC B0 ;  /* 0x0000000000007941 */ /* 0x000fea0003800000 */
.L_x_2404:
[----:B------:R-:W-:Y:S05]  /*80a0*/  BRA `(.L_x_2407) ;  /* 0x0000004000787947 */ /* 0x000fea0003800000 */
.L_x_2403:
[----:B------:R-:W-:Y:S01]  /*80b0*/  ULOP3.LUT UP0, URZ, UR42, 0x1bf, URZ, 0xc0, !UPT ;  /* 0x000001bf2a3f7892 */ /* 0x000fe2000f80c03f */
[----:B-----5:R-:W-:Y:S01]  /*80c0*/  SHF.R.S32.HI R0, RZ, 0x1f, R95 ;  /* 0x0000001fff007819 */ /* 0x020fe2000001145f */
[----:B------:R-:W-:Y:S01]  /*80d0*/  ULDC.64 UR4, c[0x0][0x3f8] ;  /* 0x0000fe0000047ab9 */ /* 0x000fe20000000a00 */
[----:B------:R-:W-:Y:S01]  /*80e0*/  ULDC.64 UR6, c[0x0][0x408] ;  /* 0x0001020000067ab9 */ /* 0x000fe20000000a00 */
[----:B------:R-:W-:Y:S02]  /*80f0*/  IMAD.WIDE.U32 R24, R95, UR4, RZ ;  /* 0x000000045f187c25 */ /* 0x000fe4000f8e00ff */
[----:B------:R-:W-:Y:S02]  /*8100*/  PLOP3.LUT P0, PT, PT, PT, UP0, 0x80, 0x0 ;  /* 0x000000000000781c */ /* 0x000fe40003f0f008 */
[C---:B------:R-:W-:Y:S02]  /*8110*/  IMAD R4, R0.reuse, UR4, RZ ;  /* 0x0000000400047c24 */ /* 0x040fe4000f8e02ff */
        /* <DEDUP_REMOVED lines=22> */
[----:B0123--:R-:W-:Y:S05]  /*8280*/  CALL.ABS.NOINC R14 ;  /* 0x000000000e007343 */ /* 0x00ffea0003c00000 */
.L_x_2408:
[----:B------:R-:W4:Y:S01]  /*8290*/  LDL R20, [R1+0x88] ;  /* 0x0000880001147983 */ /* 0x000f220000100800 */
[----:B------:R-:W-:Y:S01]  /*82a0*/  ULDC.U8 UR4, c[0x0][0x410] ;  /* 0x0001040000047ab9 */ /* 0x000fe20000000000 */
[----:B------:R-:W-:Y:S01]  /*82b0*/  BSSY B0, `(.L_x_2409) ;  /* 0x00003f5000007945 */ /* 0x000fe20003800000 */
[----:B------:R-:W-:Y:S01]  /*82c0*/  ISETP.NE.AND P0, PT, RZ, UR4, PT ;  /* 0x00000004ff007c0c */ /* 0x000fe2000bf05270 */
[----:B----4-:R-:W-:-:S12]  /*82d0*/  IMAD.IADD R9, R156, 0x1, R20 ;  /* 0x000000019c097824 */ /* 0x010fd800078e0214 */
[----:B------:R-:W-:Y:S05]  /*82e0*/  @!P0 BRA `(.L_x_2410) ;  /* 0x0000001c00e08947 */ /* 0x000fea0003800000 */
[----:B------:R-:W4:Y:S01]  /*82f0*/  LDC R6, c[0x0][0x448] ;  /* 0x00011200ff067b82 */ /* 0x000f220000000800 */
[----:B-1----:R-:W-:Y:S01]  /*8300*/  IMAD.MOV.U32 R3, RZ, RZ, R9 ;  /* 0x000000ffff037224 */ /* 0x002fe200078e0009 */
[----:B------:R-:W-:Y:S01]  /*8310*/  ULDC.64 UR4, c[0x0][0x3f8] ;  /* 0x0000fe0000047ab9 */ /* 0x000fe20000000a00 */
[----:B------:R-:W-:Y:S01]  /*8320*/  ULDC.64 UR6, c[0x0][0x408] ;  /* 0x0001020000067ab9 */ /* 0x000fe20000000a00 */
[----:B------:R-:W-:Y:S02]  /*8330*/  IMAD.MOV.U32 R25, RZ, RZ, R29 ;  /* 0x000000ffff197224 */ /* 0x000fe400078e001d */
[----:B------:R-:W-:Y:S01]  /*8340*/  IMAD.MOV.U32 R27, RZ, RZ, R31 ;  /* 0x000000ffff1b7224 */ /* 0x000fe200078e001f */
[----:B----4-:R-:W-:-:S13]  /*8350*/  ISETP.NE.AND P0, PT, R6, 0x1, PT ;  /* 0x000000010600780c */ /* 0x010fda0003f05270 */
[----:B------:R-:W1:Y:S08]  /*8360*/  @P0 LDC R0, c[0x0][0x44c] ;  /* 0x00011300ff000b82 */ /* 0x000e700000000800 */
[----:B------:R-:W4:Y:S01]  /*8370*/  @P0 LDC R5, c[0x0][0x450] ;  /* 0x00011400ff050b82 */ /* 0x000f220000000800 */
[----:B-1----:R-:W-:-:S05]  /*8380*/  @P0 IMAD.HI.U32 R0, R9, R0, RZ ;  /* 0x0000000009000227 */ /* 0x002fca00078e00ff */
[----:B----4-:R-:W-:-:S04]  /*8390*/  @P0 SHF.R.U32.HI R3, RZ, R5, R0 ;  /* 0x00000005ff030219 */ /* 0x010fc80000011600 */
        /* <DEDUP_REMOVED lines=17> */
[----:B------:R1:W4:Y:S04]  /*84b0*/  SHFL.IDX PT, R3, R13, RZ, 0x1e1f ;  /* 0x001e1fff0d037589 */ /* 0x00032800000e0000 */
[----:B------:R-:W0:Y:S04]  /*84c0*/  SHFL.IDX PT, R38, R38, RZ, 0x1e1f ;  /* 0x001e1fff26267589 */ /* 0x000e2800000e0000 */
[----:B------:R-:W0:Y:S04]  /*84d0*/  SHFL.IDX PT, R0, R0, RZ, 0x1e1f ;  /* 0x001e1fff00007589 */ /* 0x000e2800000e0000 */
[----:B-1----:R-:W0:Y:S02]  /*84e0*/  SHFL.IDX PT, R39, R39, RZ, 0x1e1f ;  /* 0x001e1fff27277589 */ /* 0x002e2400000e0000 */
.L_x_2643:
        /* <DEDUP_REMOVED lines=8> */
[----:B------:R-:W-:Y:S02]  /*8570*/  CS2R R12, SRZ ;  /* 0x00000000000c7805 */ /* 0x000fe4000001ff00 */
[----:B------:R-:W-:Y:S02]  /*8580*/  CS2R R8, SRZ ;  /* 0x0000000000087805 */ /* 0x000fe4000001ff00 */
[----:B--2---:R-:W-:Y:S02]  /*8590*/  CS2R R36, SRZ ;  /* 0x0000000000247805 */ /* 0x004fe4000001ff00 */
        /* <DEDUP_REMOVED lines=27> */
[-C--:B------:R-:W-:Y:S02]  /*8750*/  @!P3 IADD3 R26, P4, R38, R24.reuse, RZ ;  /* 0x00000018261ab210 */ /* 0x080fe40007f9e0ff */
        /* <DEDUP_REMOVED lines=56> */
.L_x_2413:
[----:B------:R-:W-:Y:S05]  /*8ae0*/  BSYNC B1 ;  /* 0x0000000000017941 */ /* 0x000fea0003800000 */
.L_x_2412:
[----:B------:R-:W-:Y:S01]  /*8af0*/  ULEA.HI UR4, UR37, UR37, URZ, 0x1 ;  /* 0x0000002525047291 */ /* 0x000fe2000f8f083f */
[----:B----45:R-:W-:Y:S01]  /*8b00*/  IMAD.MOV.U32 R3, RZ, RZ, R35 ;  /* 0x000000ffff037224 */ /* 0x030fe200078e0023 */
[----:B------:R-:W-:Y:S01]  /*8b10*/  VIMNMX R97, R97, 0xc0, PT ;  /* 0x000000c061617848 */ /* 0x000fe20003fe0100 */
[----:B------:R-:W-:Y:S01]  /*8b20*/  IMAD.MOV.U32 R0, RZ, RZ, R34 ;  /* 0x000000ffff007224 */ /* 0x000fe200078e0022 */
[----:B------:R-:W-:Y:S01]  /*8b30*/  ULOP3.LUT UR4, UR4, 0xfffffffe, URZ, 0xc0, !UPT ;  /* 0xfffffffe04047892 */ /* 0x000fe2000f8ec03f */
[----:B0-----:R-:W-:Y:S01]  /*8b40*/  IMAD.MOV.U32 R4, RZ, RZ, R30 ;  /* 0x000000ffff047224 */ /* 0x001fe200078e001e */
[----:B------:R-:W-:Y:S01]  /*8b50*/  PRMT R59, R3, 0x7610, R59 ;  /* 0x00007610033b7816 */ /* 0x000fe2000000003b */
[----:B------:R-:W-:Y:S01]  /*8b60*/  IMAD.MOV.U32 R5, RZ, RZ, R27 ;  /* 0x000000ffff057224 */ /* 0x000fe200078e001b */
[----:B------:R-:W-:Y:S01]  /*8b70*/  UIADD3 UR4, UR37, -UR4, URZ ;  /* 0x8000000425047290 */ /* 0x000fe2000fffe03f */
[----:B------:R-:W-:Y:S01]  /*8b80*/  PRMT R38, R38, 0x5410, R0 ;  /* 0x0000541026267816 */ /* 0x000fe20000000000 */
[----:B------:R-:W-:Y:S01]  /*8b90*/  IMAD.MOV.U32 R0, RZ, RZ, R31 ;  /* 0x000000ffff007224 */ /* 0x000fe200078e001f */
[----:B---3--:R-:W-:Y:S01]  /*8ba0*/  PRMT R57, R4, 0x7610, R57 ;  /* 0x0000761004397816 */ /* 0x008fe20000000039 */
        /* <DEDUP_REMOVED lines=40> */
[----:B------:R-:W-:-:S02]  /*8e30*/  PRMT R47, R5, 0x7610, R47 ;  /* 0x00007610052f7816 */ /* 0x000fc4000000002f */
[----:B------:R-:W-:Y:S01]  /*8e40*/  PRMT R48, R6, 0x7610, R48 ;  /* 0x0000761006307816 */ /* 0x000fe20000000030 */
[----:B0-----:R-:W-:Y:S08]  /*8e50*/  @!P0 BRA `(.L_x_2415) ;  /* 0x0000018000248947 */ /* 0x001ff00003800000 */
.L_x_2644:
[----:B------:R-:W-:Y:S05]  /*8e60*/  BSYNC B1 ;  /* 0x0000000000017941 */ /* 0x000fea0003800000 */
.L_x_2414:
        /* <DEDUP_REMOVED lines=74> */
.L_x_2418:
[----:B------:R-:W-:Y:S05]  /*9310*/  BSYNC B1 ;  /* 0x0000000000017941 */ /* 0x000fea0003800000 */
.L_x_2417:
        /* <DEDUP_REMOVED lines=49> */
.L_x_2420:
[----:B------:R-:W-:Y:S05]  /*9630*/  BSYNC B1 ;  /* 0x0000000000017941 */ /* 0x000fea0003800000 */
.L_x_2419:
        /* <DEDUP_REMOVED lines=48> */
.L_x_2422:
[----:B------:R-:W-:Y:S05]  /*9940*/  BSYNC B1 ;  /* 0x0000000000017941 */ /* 0x000fea0003800000 */
.L_x_2421:
        /* <DEDUP_REMOVED lines=48> */
.L_x_2424:
[----:B------:R-:W-:Y:S05]  /*9c50*/  BSYNC B1 ;  /* 0x0000000000017941 */ /* 0x000fea0003800000 */
.L_x_2423:
        /* <DEDUP_REMOVED lines=21> */
[C---:B------:R-:W-:Y:S01]  /*9db0*/  FMUL.FTZ R13, R15.reuse, R46 ;  /* 0x0000002e0f0d7220 */ /* 0x040fe20000410000 */
[----:B------:R-:W-:Y:S02]  /*9dc0*/  IMAD.U32 R6, R4, 0x10000, RZ ;  /* 0x0001000004067824 */ /* 0x000fe400078e00ff */
[C---:B------:R-:W-:Y:S01]  /*9dd0*/  FFMA.FTZ R27, R12.reuse, R21, R24 ;  /* 0x000000150c1b7223 */ /* 0x040fe20000010018 */
[----:B------:R-:W-:Y:S01]  /*9de0*/  FMUL.FTZ R21, R15, R48 ;  /* 0x000000300f157220 */ /* 0x000fe20000410000 */
[----:B------:R-:W-:Y:S02]  /*9df0*/  IMAD.U32 R7, R5, 0x10000, RZ ;  /* 0x0001000005077824 */ /* 0x000fe400078e00ff */
[----:B------:R-:W-:Y:S01]  /*9e00*/  FFMA.FTZ R26, R12, R20, -R25 ;  /* 0x000000140c1a7223 */ /* 0x000fe20000010819 */
[----:B------:R-:W-:Y:S01]  /*9e10*/  FFMA.FTZ R48, R14, R48, -R13 ;  /* 0x000000300e307223 */ /* 0x000fe2000001080d */
[----:B------:R-:W-:Y:S01]  /*9e20*/  LOP3.LUT R4, R4, 0xffff0000, RZ, 0xc0, !PT ;  /* 0xffff000004047812 */ /* 0x000fe200078ec0ff */
[----:B------:R-:W-:Y:S01]  /*9e30*/  IMAD.U32 R15, R45, 0x10000, RZ ;  /* 0x000100002d0f7824 */ /* 0x000fe200078e00ff */
[----:B------:R-:W-:Y:S01]  /*9e40*/  LOP3.LUT R5, R5, 0xffff0000, RZ, 0xc0, !PT ;  /* 0xffff000005057812 */ /* 0x000fe200078ec0ff */
[----:B------:R-:W-:Y:S01]  /*9e50*/  FFMA.FTZ R29, R14, R46, R21 ;  /* 0x0000002e0e1d7223 */ /* 0x000fe20000010015 */
[----:B------:R-:W-:Y:S01]  /*9e60*/  SHF.L.U32 R13, R47, 0x10, RZ ;  /* 0x000000102f0d7819 */ /* 0x000fe200000006ff */
[----:B------:R-:W-:Y:S01]  /*9e70*/  FMUL.FTZ R21, R4, R15 ;  /* 0x0000000f04157220 */ /* 0x000fe20000410000 */
[----:B------:R-:W-:-:S02]  /*9e80*/  LOP3.LUT R20, R45, 0xffff0000, RZ, 0xc0, !PT ;  /* 0xffff00002d147812 */ /* 0x000fc400078ec0ff */
[----:B------:R-:W-:Y:S01]  /*9e90*/  LOP3.LUT R12, R47, 0xffff0000, RZ, 0xc0, !PT ;  /* 0xffff00002f0c7812 */ /* 0x000fe200078ec0ff */
[-C--:B------:R-:W-:Y:S01]  /*9ea0*/  FMUL.FTZ R14, R4, R13.reuse ;  /* 0x0000000d040e7220 */ /* 0x080fe20000410000 */
[C---:B------:R-:W-:Y:S01]  /*9eb0*/  FFMA.FTZ R4, R6.reuse, R13, -R21 ;  /* 0x0000000d06047223 */ /* 0x040fe20000010815 */
[C---:B------:R-:W-:Y:S02]  /*9ec0*/  FMUL.FTZ R24, R5.reuse, R20 ;  /* 0x0000001405187220 */ /* 0x040fe40000410000 */
[-C--:B------:R-:W-:Y:S01]  /*9ed0*/  FMUL.FTZ R25, R5, R12.reuse ;  /* 0x0000000c05197220 */ /* 0x080fe20000410000 */
[----:B------:R-:W-:Y:S01]  /*9ee0*/  FFMA.FTZ R15, R6, R15, R14 ;  /* 0x0000000f060f7223 */ /* 0x000fe2000001000e */
[----:B------:R-:W-:Y:S01]  /*9ef0*/  FFMA.FTZ R5, R7, R12, -R24 ;  /* 0x0000000c07057223 */ /* 0x000fe20000010818 */
[----:B------:R-:W-:Y:S01]  /*9f00*/  F2FP.BF16.F32.PACK_AB R6, R27, R26 ;  /* 0x0000001a1b06723e */ /* 0x000fe200000010ff */
[----:B------:R-:W-:Y:S01]  /*9f10*/  FFMA.FTZ R20, R7, R20, R25 ;  /* 0x0000001407147223 */ /* 0x000fe20000010019 */
[----:B------:R-:W-:-:S02]  /*9f20*/  F2FP.BF16.F32.PACK_AB R7, R29, R48 ;  /* 0x000000301d07723e */ /* 0x000fc400000010ff */
[----:B------:R-:W-:Y:S02]  /*9f30*/  F2FP.BF16.F32.PACK_AB R4, R15, R4 ;  /* 0x000000040f04723e */ /* 0x000fe400000010ff */
[----:B------:R-:W-:-:S05]  /*9f40*/  F2FP.BF16.F32.PACK_AB R5, R20, R5 ;  /* 0x000000051405723e */ /* 0x000fca00000010ff */
[----:B------:R4:W-:Y:S02]  /*9f50*/  STS.128 [R3+0x12400], R4 ;  /* 0x0124000403007388 */ /* 0x0009e40000000c00 */
.L_x_2426:
[----:B------:R-:W-:Y:S05]  /*9f60*/  BSYNC B1 ;  /* 0x0000000000017941 */ /* 0x000fea0003800000 */
.L_x_2425:
        /* <DEDUP_REMOVED lines=48> */
.L_x_2410:
[----:B------:R-:W4:Y:S01]  /*a270*/  LDC R10, c[0x0][0x448] ;  /* 0x00011200ff0a7b82 */ /* 0x000f220000000800 */
[----:B-1----:R-:W-:Y:S01]  /*a280*/  IMAD.MOV.U32 R3, RZ, RZ, R9 ;  /* 0x000000ffff037224 */ /* 0x002fe200078e0009 */
[----:B------:R-:W-:Y:S01]  /*a290*/  ULDC.64 UR4, c[0x0][0x3f8] ;  /* 0x0000fe0000047ab9 */ /* 0x000fe20000000a00 */
[----:B------:R-:W-:Y:S01]  /*a2a0*/  ULDC.64 UR6, c[0x0][0x408] ;  /* 0x0001020000067ab9 */ /* 0x000fe20000000a00 */
[----:B------:R-:W-:Y:S02]  /*a2b0*/  IMAD.MOV.U32 R4, RZ, RZ, R24 ;  /* 0x000000ffff047224 */ /* 0x000fe400078e0018 */
[----:B------:R-:W-:Y:S02]  /*a2c0*/  IMAD.MOV.U32 R6, RZ, RZ, R26 ;  /* 0x000000ffff067224 */ /* 0x000fe400078e001a */
[----:B------:R-:W-:Y:S01]  /*a2d0*/  IMAD.MOV.U32 R7, RZ, RZ, R31 ;  /* 0x000000ffff077224 */ /* 0x000fe200078e001f */
[----:B----4-:R-:W-:-:S13]  /*a2e0*/  ISETP.NE.AND P0, PT, R10, 0x1, PT ;  /* 0x000000010a00780c */ /* 0x010fda0003f05270 */
[----:B------:R-:W1:Y:S08]  /*a2f0*/  @P0 LDC R0, c[0x0][0x44c] ;  /* 0x00011300ff000b82 */ /* 0x000e700000000800 */
[----:B------:R-:W4:Y:S01]  /*a300*/  @P0 LDC R5, c[0x0][0x450] ;  /* 0x00011400ff050b82 */ /* 0x000f220000000800 */
[----:B-1----:R-:W-:-:S05]  /*a310*/  @P0 IMAD.HI.U32 R0, R9, R0, RZ ;  /* 0x0000000009000227 */ /* 0x002fca00078e00ff */
[----:B----4-:R-:W-:Y:S01]  /*a320*/  @P0 SHF.R.U32.HI R3, RZ, R5, R0 ;  /* 0x00000005ff030219 */ /* 0x010fe20000011600 */
[----:B------:R-:W-:-:S03]  /*a330*/  IMAD.MOV.U32 R5, RZ, RZ, R29 ;  /* 0x000000ffff057224 */ /* 0x000fc600078e001d */
[----:B------:R-:W-:Y:S01]  /*a340*/  SHF.R.S32.HI R0, RZ, 0x1f, R3 ;  /* 0x0000001fff007819 */ /* 0x000fe20000011403 */
[----:B------:R-:W-:-:S04]  /*a350*/  IMAD.WIDE.U32 R4, R3, UR4, R4 ;  /* 0x0000000403047c25 */ /* 0x000fc8000f8e0004 */
[C---:B------:R-:W-:Y:S02]  /*a360*/  IMAD R8, R0.reuse, UR4, RZ ;  /* 0x0000000400087c24 */ /* 0x040fe4000f8e02ff */
[----:B------:R-:W-:Y:S02]  /*a370*/  IMAD R0, R0, UR6, RZ ;  /* 0x0000000600007c24 */ /* 0x000fe4000f8e02ff */
[C---:B------:R-:W-:Y:S01]  /*a380*/  IMAD R13, R3.reuse, UR5, R8 ;  /* 0x00000005030d7c24 */ /* 0x040fe2000f8e0208 */
[----:B------:R-:W-:Y:S01]  /*a390*/  ULDC.64 UR4, c[0x0][0x3e8] ;  /* 0x0000fa0000047ab9 */ /* 0x000fe20000000a00 */
[----:B------:R-:W-:-:S04]  /*a3a0*/  IMAD.WIDE.U32 R6, R3, UR6, R6 ;  /* 0x0000000603067c25 */ /* 0x000fc8000f8e0006 */
[----:B--2---:R-:W-:Y:S01]  /*a3b0*/  IMAD R37, R3, UR7, R0 ;  /* 0x0000000703257c24 */ /* 0x004fe2000f8e0200 */
        /* <DEDUP_REMOVED lines=10> */
[----:B------:R-:W4:Y:S04]  /*a460*/  SHFL.IDX PT, R3, R3, RZ, 0x1e1f ;  /* 0x001e1fff03037589 */ /* 0x000f2800000e0000 */
[----:B------:R-:W0:Y:S04]  /*a470*/  SHFL.IDX PT, R37, R37, RZ, 0x1e1f ;  /* 0x001e1fff25257589 */ /* 0x000e2800000e0000 */
[----:B-1----:R-:W0:Y:S02]  /*a480*/  SHFL.IDX PT, R38, R38, RZ, 0x1e1f ;  /* 0x001e1fff26267589 */ /* 0x002e2400000e0000 */
.L_x_2650:
        /* <DEDUP_REMOVED lines=17> */
[----:B------:R-:W3:Y:S04]  /*a5a0*/  LDL R21, [R1+0x4c] ;  /* 0x00004c0001157983 */ /* 0x000ee80000100800 */
[----:B------:R-:W3:Y:S01]  /*a5b0*/  LDL R20, [R1+0x50] ;  /* 0x0000500001147983 */ /* 0x000ee20000100800 */
[C---:B------:R-:W-:Y:S01]  /*a5c0*/  VIADD R4, R16.reuse, 0x10 ;  /* 0x0000001010047836 */ /* 0x040fe20000000000 */
[----:B------:R-:W-:Y:S01]  /*a5d0*/  ULDC UR4, c[0x0][0x3f4] ;  /* 0x0000fd0000047ab9 */ /* 0x000fe20000000800 */
[C---:B------:R-:W-:Y:S01]  /*a5e0*/  VIADD R5, R16.reuse, 0x20 ;  /* 0x0000002010057836 */ /* 0x040fe20000000000 */
[----:B------:R-:W-:Y:S01]  /*a5f0*/  ISETP.GE.AND P2, PT, R16, UR4, PT ;  /* 0x0000000410007c0c */ /* 0x000fe2000bf46270 */
[----:B----4-:R-:W-:Y:S01]  /*a600*/  IMAD.MOV.U32 R6, RZ, RZ, R3 ;  /* 0x000000ffff067224 */ /* 0x010fe200078e0003 */
[----:B------:R-:W-:Y:S01]  /*a610*/  ISETP.GE.AND P3, PT, R4, UR4, PT ;  /* 0x0000000404007c0c */ /* 0x000fe2000bf66270 */
[----:B--2---:R-:W-:Y:S01]  /*a620*/  IMAD.MOV.U32 R7, RZ, RZ, R0 ;  /* 0x000000ffff077224 */ /* 0x004fe200078e0000 */
[----:B------:R-:W-:Y:S01]  /*a630*/  ISETP.GE.AND P4, PT, R5, UR4, PT ;  /* 0x0000000405007c0c */ /* 0x000fe2000bf86270 */
[----:B------:R-:W-:Y:S01]  /*a640*/  IMAD.MOV.U32 R8, RZ, RZ, R38 ;  /* 0x000000ffff087224 */ /* 0x000fe200078e0026 */
[----:B------:R-:W-:Y:S01]  /*a650*/  CS2R R28, SRZ ;  /* 0x00000000001c7805 */ /* 0x000fe2000001ff00 */
[----:B------:R-:W-:Y:S01]  /*a660*/  IMAD.MOV.U32 R9, RZ, RZ, R37 ;  /* 0x000000ffff097224 */ /* 0x000fe200078e0025 */
        /* <DEDUP_REMOVED lines=8> */
[----:B---3--:R-:W-:-:S02]  /*a6f0*/  @!P3 IMAD.SHL.U32 R13, R21, 0x8, RZ ;  /* 0x00000008150db824 */ /* 0x008fc400078e00ff */
        /* <DEDUP_REMOVED lines=20> */
.L_x_2429:
[----:B------:R-:W-:Y:S05]  /*a840*/  BSYNC B1 ;  /* 0x0000000000017941 */ /* 0x000fea0003800000 */
.L_x_2428:
[----:B------:R-:W-:Y:S01]  /*a850*/  ULEA.HI UR4, UR37, UR37, URZ, 0x1 ;  /* 0x0000002525047291 */ /* 0x000fe2000f8f083f */
[----:B----45:R-:W-:Y:S01]  /*a860*/  IMAD.MOV.U32 R3, RZ, RZ, R5 ;  /* 0x000000ffff037224 */ /* 0x030fe200078e0005 */
[----:B------:R-:W-:Y:S01]  /*a870*/  VIMNMX R97, R97, 0xc0, PT ;  /* 0x000000c061617848 */ /* 0x000fe20003fe0100 */
[----:B--2---:R-:W-:Y:S01]  /*a880*/  IMAD.MOV.U32 R0, RZ, RZ, R4 ;  /* 0x000000ffff007224 */ /* 0x004fe200078e0004 */
[----:B------:R-:W-:Y:S01]  /*a890*/  ULOP3.LUT UR4, UR4, 0xfffffffe, URZ, 0xc0, !UPT ;  /* 0xfffffffe04047892 */ /* 0x000fe2000f8ec03f */
[----:B-1----:R-:W-:Y:S01]  /*a8a0*/  IMAD.MOV.U32 R20, RZ, RZ, R6 ;  /* 0x000000ffff147224 */ /* 0x002fe200078e0006 */
[----:B------:R-:W-:Y:S01]  /*a8b0*/  PRMT R53, R3, 0x7610, R53 ;  /* 0x0000761003357816 */ /* 0x000fe20000000035 */
[----:B------:R-:W-:Y:S01]  /*a8c0*/  IMAD.MOV.U32 R36, RZ, RZ, R8 ;  /* 0x000000ffff247224 */ /* 0x000fe200078e0008 */
[----:B------:R-:W-:Y:S01]  /*a8d0*/  UIADD3 UR4, UR37, -UR4, URZ ;  /* 0x8000000425047290 */ /* 0x000fe2000fffe03f */
[----:B------:R-:W-:Y:S01]  /*a8e0*/  IMAD.MOV.U32 R37, RZ, RZ, R9 ;  /* 0x000000ffff257224 */ /* 0x000fe200078e0009 */
[----:B------:R-:W-:Y:S01]  /*a8f0*/  PRMT R20, R20, 0x5410, R0 ;  /* 0x0000541014147816 */ /* 0x000fe20000000000 */
[----:B------:R-:W-:Y:S01]  /*a900*/  IMAD.MOV.U32 R0, RZ, RZ, R7 ;  /* 0x000000ffff007224 */ /* 0x000fe200078e0007 */
[----:B------:R-:W-:Y:S01]  /*a910*/  PRMT R56, R36, 0x7610, R56 ;  /* 0x0000761024387816 */ /* 0x000fe20000000038 */
[----:B------:R-:W-:Y:S01]  /*a920*/  IMAD.MOV.U32 R36, RZ, RZ, R11 ;  /* 0x000000ffff247224 */ /* 0x000fe200078e000b */
[----:B---3--:R-:W-:Y:S01]  /*a930*/  PRMT R57, R37, 0x7610, R57 ;  /* 0x0000761025397816 */ /* 0x008fe20000000039 */
        /* <DEDUP_REMOVED lines=40> */
.L_x_2651:
[----:B------:R-:W-:Y:S05]  /*abc0*/  BSYNC B1 ;  /* 0x0000000000017941 */ /* 0x000fea0003800000 */
.L_x_2430:
        /* <DEDUP_REMOVED lines=20> */
[----:B------:R-:W-:Y:S02]  /*ad10*/  SHF.R.U64 R24, R6, 0x10, R7 ;  /* 0x0000001006187819 */ /* 0x000fe40000001207 */
[----:B------:R-:W-:Y:S02]  /*ad20*/  SHF.R.U32.HI R51, RZ, 0x10, R5 ;  /* 0x00000010ff337819 */ /* 0x000fe40000011605 */
[----:B------:R-:W-:Y:S02]  /*ad30*/  PRMT R60, R20, 0x5432, R60 ;  /* 0x00005432143c7816 */ /* 0x000fe4000000003c */
[----:B------:R-:W-:Y:S02]  /*ad40*/  SHF.R.U32.HI R4, RZ, 0x10, R7 ;  /* 0x00000010ff047819 */ /* 0x000fe40000011607 */
[----:B------:R-:W-:Y:S01]  /*ad50*/  SHF.R.U32.HI R26, RZ, 0x10, R27 ;  /* 0x00000010ff1a7819 */ /* 0x000fe2000001161b */
[----:B------:R-:W-:Y:S01]  /*ad60*/  IMAD.U32 R69, R60, 0x10000, RZ ;  /* 0x000100003c457824 */ /* 0x000fe200078e00ff */
[----:B------:R-:W-:-:S02]  /*ad70*/  PRMT R54, R46, 0x5432, R54 ;  /* 0x000054322e367816 */ /* 0x000fc40000000036 */
[----:B------:R-:W-:Y:S02]  /*ad80*/  PRMT R6, R63, 0x5410, R25 ;  /* 0x000054103f067816 */ /* 0x000fe40000000019 */
[----:B------:R-:W-:Y:S02]  /*ad90*/  PRMT R7, R21, 0x5432, R24 ;  /* 0x0000543215077816 */ /* 0x000fe40000000018 */
[----:B------:R-:W-:Y:S02]  /*ada0*/  PRMT R51, R53, 0x5410, R51 ;  /* 0x0000541035337816 */ /* 0x000fe40000000033 */
[----:B------:R-:W-:Y:S02]  /*adb0*/  PRMT R5, R48, 0x5432, R26 ;  /* 0x0000543230057816 */ /* 0x000fe4000000001a */
[----:B------:R-:W-:Y:S01]  /*adc0*/  PRMT R52, R47, 0x5432, R52 ;  /* 0x000054322f347816 */ /* 0x000fe20000000034 */
[----:B------:R-:W-:Y:S01]  /*add0*/  IMAD.U32 R72, R51, 0x10000, RZ ;  /* 0x0001000033487824 */ /* 0x000fe200078e00ff */
[----:B------:R-:W-:-:S02]  /*ade0*/  PRMT R4, R45, 0x5432, R4 ;  /* 0x000054322d047816 */ /* 0x000fc40000000004 */
[----:B------:R-:W-:Y:S01]  /*adf0*/  LOP3.LUT R51, R51, 0xffff0000, RZ, 0xc0, !PT ;  /* 0xffff000033337812 */ /* 0x000fe200078ec0ff */
[----:B------:R-:W-:Y:S01]  /*ae00*/  IMAD.U32 R70, R52, 0x10000, RZ ;  /* 0x0001000034467824 */ /* 0x000fe200078e00ff */
        /* <DEDUP_REMOVED lines=24> */
[----:B------:R-:W-:Y:S01]  /*af90*/  IMAD.U32 R41, R54, 0x10000, RZ ;  /* 0x0001000036297824 */ /* 0x000fe200078e00ff */
[C---:B------:R-:W-:Y:S01]  /*afa0*/  LOP3.LUT R27, R42.reuse, 0xffff0000, RZ, 0xc0, !PT ;  /* 0xffff00002a1b7812 */ /* 0x040fe200078ec0ff */
[----:B------:R-:W-:-:S02]  /*afb0*/  IMAD.U32 R37, R42, 0x10000, RZ ;  /* 0x000100002a257824 */ /* 0x000fc400078e00ff */
[----:B------:R-:W-:Y:S01]  /*afc0*/  FMUL.FTZ R71, R39, R69 ;  /* 0x0000004527477220 */ /* 0x000fe20000410000 */
[C---:B------:R-:W-:Y:S01]  /*afd0*/  IMAD.U32 R68, R43.reuse, 0x10000, RZ ;  /* 0x000100002b447824 */ /* 0x040fe200078e00ff */
[----:B------:R-:W-:Y:S01]  /*afe0*/  LOP3.LUT R42, R43, 0xffff0000, RZ, 0xc0, !PT ;  /* 0xffff00002b2a7812 */ /* 0x000fe200078ec0ff */
[-C--:B------:R-:W-:Y:S01]  /*aff0*/  FMUL.FTZ R43, R39, R41.reuse ;  /* 0x00000029272b7220 */ /* 0x080fe20000410000 */
[----:B------:R-:W-:Y:S01]  /*b000*/  FFMA.FTZ R39, R66, R41, -R71 ;  /* 0x0000002942277223 */ /* 0x000fe20000010847 */
[----:B------:R-:W-:Y:S01]  /*b010*/  FMUL.FTZ R74, R67, R72 ;  /* 0x00000048434a7220 */ /* 0x000fe20000410000 */
[----:B------:R-:W-:Y:S02]  /*b020*/  IMAD.U32 R71, R4, 0x10000, RZ ;  /* 0x0001000004477824 */ /* 0x000fe400078e00ff */
[----:B------:R-:W-:Y:S01]  /*b030*/  FFMA.FTZ R41, R66, R69, R43 ;  /* 0x0000004542297223 */ /* 0x000fe2000001002b */
[----:B------:R-:W-:Y:S02]  /*b040*/  IMAD.U32 R66, R5, 0x10000, RZ ;  /* 0x0001000005427824 */ /* 0x000fe400078e00ff */
[-C--:B------:R-:W-:Y:S01]  /*b050*/  FMUL.FTZ R76, R67, R70.reuse ;  /* 0x00000046434c7220 */ /* 0x080fe20000410000 */
[C---:B------:R-:W-:Y:S01]  /*b060*/  FFMA.FTZ R43, R63.reuse, R70, -R74 ;  /* 0x000000463f2b7223 */ /* 0x040fe2000001084a */
[-C--:B------:R-:W-:Y:S01]  /*b070*/  FMUL.FTZ R70, R68, R71.reuse ;  /* 0x0000004744467220 */ /* 0x080fe20000410000 */
[----:B------:R-:W-:Y:S01]  /*b080*/  LOP3.LUT R67, R60, 0xffff0000, RZ, 0xc0, !PT ;  /* 0xffff00003c437812 */ /* 0x000fe200078ec0ff */
[----:B------:R-:W-:Y:S01]  /*b090*/  FMUL.FTZ R68, R68, R66 ;  /* 0x0000004244447220 */ /* 0x000fe20000410000 */
[----:B------:R-:W-:Y:S01]  /*b0a0*/  FFMA.FTZ R63, R63, R72, R76 ;  /* 0x000000483f3f7223 */ /* 0x000fe2000001004c */
[C---:B------:R-:W-:Y:S01]  /*b0b0*/  FFMA.FTZ R60, R65.reuse, R66, -R70 ;  /* 0x00000042413c7223 */ /* 0x040fe20000010846 */
[----:B------:R-:W-:Y:S01]  /*b0c0*/  LOP3.LUT R66, R54, 0xffff0000, RZ, 0xc0, !PT ;  /* 0xffff000036427812 */ /* 0x000fe200078ec0ff */
[----:B------:R-:W-:Y:S01]  /*b0d0*/  FFMA.FTZ R54, R65, R71, R68 ;  /* 0x0000004741367223 */ /* 0x000fe20000010044 */
[----:B------:R-:W-:Y:S01]  /*b0e0*/  FMUL.FTZ R69, R53, R67 ;  /* 0x0000004335457220 */ /* 0x000fe20000410000 */
[----:B------:R-:W-:Y:S01]  /*b0f0*/  LOP3.LUT R65, R52, 0xffff0000, RZ, 0xc0, !PT ;  /* 0xffff000034417812 */ /* 0x000fe200078ec0ff */
[----:B------:R-:W-:-:S02]  /*b100*/  IMAD.U32 R52, R6, 0x10000, RZ ;  /* 0x0001000006347824 */ /* 0x000fc400078e00ff */
[-C--:B------:R-:W-:Y:S01]  /*b110*/  FMUL.FTZ R53, R53, R66.reuse ;  /* 0x0000004235357220 */ /* 0x080fe20000410000 */
        /* <DEDUP_REMOVED lines=33> */
.L_x_2433:
[----:B------:R-:W-:Y:S05]  /*b330*/  BSYNC B1 ;  /* 0x0000000000017941 */ /* 0x000fea0003800000 */
.L_x_2432:
[----:B------:R-:W-:Y:S04]  /*b340*/  BSSY B1, `(.L_x_2434) ;  /* 0x0000075000017945 */ /* 0x000fe80003800000 */
[----:B------:R-:W-:Y:S05]  /*b350*/  @P1 BRA `(.L_x_2435) ;  /* 0x0000000400cc1947 */ /* 0x000fea0003800000 */
[----:B0-----:R-:W2:Y:S04]  /*b360*/  LDL R6, [R1+0x6c] ;  /* 0x00006c0001067983 */ /* 0x001ea80000100800 */
[----:B------:R-:W2:Y:S04]  /*b370*/  LDL.64 R4, [R1+0x38] ;  /* 0x0000380001047983 */ /* 0x000ea80000100a00 */
[----:B------:R-:W3:Y:S01]  /*b380*/  LDL R0, [R1+0x4c] ;  /* 0x00004c0001007983 */ /* 0x000ee20000100800 */
[--C-:B------:R-:W-:Y:S02]  /*b390*/  SHF.R.U64 R39, R28, 0x10, R29.reuse ;  /* 0x000000101c277819 */ /* 0x100fe4000000121d */
[----:B------:R-:W-:-:S02]  /*b3a0*/  SHF.R.U32.HI R37, RZ, 0x10, R29 ;  /* 0x00000010ff257819 */ /* 0x000fc4000001161d */
[--C-:B------:R-:W-:Y:S02]  /*b3b0*/  SHF.R.U64 R29, R8, 0x10, R9.reuse ;  /* 0x00000010081d7819 */ /* 0x100fe40000001209 */
[----:B------:R-:W-:Y:S02]  /*b3c0*/  SHF.R.U32.HI R8, RZ, 0x10, R9 ;  /* 0x00000010ff087819 */ /* 0x000fe40000011609 */
[----:B------:R-:W-:Y:S02]  /*b3d0*/  PRMT R56, R56, 0x5410, R29 ;  /* 0x0000541038387816 */ /* 0x000fe4000000001d */
[----:B------:R-:W-:Y:S02]  /*b3e0*/  SHF.R.U64 R28, R30, 0x10, R31 ;  /* 0x000000101e1c7819 */ /* 0x000fe4000000121f */
[----:B------:R-:W-:Y:S02]  /*b3f0*/  SHF.R.U64 R9, R10, 0x10, R11 ;  /* 0x000000100a097819 */ /* 0x000fe4000000120b */
[----:B------:R-:W-:Y:S01]  /*b400*/  PRMT R64, R64, 0x5410, R39 ;  /* 0x0000541040407816 */ /* 0x000fe20000000027 */
[----:B------:R-:W-:Y:S01]  /*b410*/  IMAD.U32 R39, R56, 0x10000, RZ ;  /* 0x0001000038277824 */ /* 0x000fe200078e00ff */
[----:B------:R-:W-:-:S02]  /*b420*/  SHF.R.U32.HI R30, RZ, 0x10, R31 ;  /* 0x00000010ff1e7819 */ /* 0x000fc4000001161f */
[----:B------:R-:W-:Y:S01]  /*b430*/  SHF.R.U32.HI R10, RZ, 0x10, R11 ;  /* 0x00000010ff0a7819 */ /* 0x000fe2000001160b */
[----:B------:R-:W-:Y:S01]  /*b440*/  IMAD.U32 R38, R64, 0x10000, RZ ;  /* 0x0001000040267824 */ /* 0x000fe200078e00ff */
[----:B------:R-:W-:Y:S02]  /*b450*/  PRMT R57, R57, 0x5410, R8 ;  /* 0x0000541039397816 */ /* 0x000fe40000000008 */
[----:B------:R-:W-:Y:S02]  /*b460*/  PRMT R61, R61, 0x5410, R28 ;  /* 0x000054103d3d7816 */ /* 0x000fe4000000001c */
[----:B------:R-:W-:Y:S01]  /*b470*/  PRMT R58, R58, 0x5410, R9 ;  /* 0x000054103a3a7816 */ /* 0x000fe20000000009 */
[----:B------:R-:W-:Y:S01]  /*b480*/  IMAD.U32 R41, R57, 0x10000, RZ ;  /* 0x0001000039297824 */ /* 0x000fe200078e00ff */
[----:B------:R-:W-:Y:S02]  /*b490*/  PRMT R62, R62, 0x5410, R37 ;  /* 0x000054103e3e7816 */ /* 0x000fe40000000025 */
        /* <DEDUP_REMOVED lines=32> */
[C---:B------:R-:W-:Y:S01]  /*b6a0*/  IMAD.U32 R30, R7.reuse, 0x10000, RZ ;  /* 0x00010000071e7824 */ /* 0x040fe200078e00ff */
[----:B------:R-:W-:Y:S01]  /*b6b0*/  LOP3.LUT R6, R7, 0xffff0000, RZ, 0xc0, !PT ;  /* 0xffff000007067812 */ /* 0x000fe200078ec0ff */
[----:B-1----:R-:W-:Y:S01]  /*b6c0*/  IMAD.U32 R8, R24, 0x10000, RZ ;  /* 0x0001000018087824 */ /* 0x002fe200078e00ff */
[----:B------:R-:W-:Y:S01]  /*b6d0*/  LOP3.LUT R7, R26, 0xffff0000, RZ, 0xc0, !PT ;  /* 0xffff00001a077812 */ /* 0x000fe200078ec0ff */
[----:B------:R-:W-:Y:S01]  /*b6e0*/  IMAD.U32 R10, R25, 0x10000, RZ ;  /* 0x00010000190a7824 */ /* 0x000fe200078e00ff */
[----:B------:R-:W-:Y:S01]  /*b6f0*/  LOP3.LUT R24, R24, 0xffff0000, RZ, 0xc0, !PT ;  /* 0xffff000018187812 */ /* 0x000fe200078ec0ff */
[----:B------:R-:W-:Y:S01]  /*b700*/  FMUL.FTZ R40, R8, R39 ;  /* 0x0000002708287220 */ /* 0x000fe20000410000 */
[----:B------:R-:W-:Y:S01]  /*b710*/  IMAD.U32 R31, R26, 0x10000, RZ ;  /* 0x000100001a1f7824 */ /* 0x000fe200078e00ff */
[C---:B------:R-:W-:Y:S01]  /*b720*/  LOP3.LUT R26, R27.reuse, 0xffff0000, RZ, 0xc0, !PT ;  /* 0xffff00001b1a7812 */ /* 0x040fe200078ec0ff */
[----:B------:R-:W-:-:S02]  /*b730*/  IMAD.U32 R37, R27, 0x10000, RZ ;  /* 0x000100001b257824 */ /* 0x000fc400078e00ff */
[-C--:B------:R-:W-:Y:S01]  /*b740*/  FMUL.FTZ R42, R8, R38.reuse ;  /* 0x00000026082a7220 */ /* 0x080fe20000410000 */
[----:B------:R-:W-:Y:S02]  /*b750*/  IMAD.U32 R27, R62, 0x10000, RZ ;  /* 0x000100003e1b7824 */ /* 0x000fe400078e00ff */
        /* <DEDUP_REMOVED lines=13> */
[----:B------:R-:W-:Y:S01]  /*b830*/  LOP3.LUT R28, R57, 0xffff0000, RZ, 0xc0, !PT ;  /* 0xffff0000391c7812 */ /* 0x000fe200078ec0ff */
[----:B------:R-:W-:Y:S01]  /*b840*/  FMUL.FTZ R30, R24, R56 ;  /* 0x00000038181e7220 */ /* 0x000fe20000410000 */
[----:B------:R-:W-:Y:S01]  /*b850*/  LOP3.LUT R62, R62, 0xffff0000, RZ, 0xc0, !PT ;  /* 0xffff00003e3e7812 */ /* 0x000fe200078ec0ff */
[----:B------:R-:W-:Y:S01]  /*b860*/  FMUL.FTZ R38, R24, R64 ;  /* 0x0000004018267220 */ /* 0x000fe20000410000 */
[----:B------:R-:W-:-:S02]  /*b870*/  IMAD.U32 R24, R61, 0x10000, RZ ;  /* 0x000100003d187824 */ /* 0x000fc400078e00ff */
[----:B------:R-:W-:Y:S01]  /*b880*/  FFMA.FTZ R27, R11, R64, -R30 ;  /* 0x000000400b1b7223 */ /* 0x000fe2000001081e */
[----:B------:R-:W-:Y:S01]  /*b890*/  FMUL.FTZ R40, R25, R28 ;  /* 0x0000001c19287220 */ /* 0x000fe20000410000 */
[C---:B------:R-:W-:Y:S02]  /*b8a0*/  IMAD.U32 R30, R58.reuse, 0x10000, RZ ;  /* 0x000100003a1e7824 */ /* 0x040fe400078e00ff */
[----:B------:R-:W-:Y:S01]  /*b8b0*/  FFMA.FTZ R38, R11, R56, R38 ;  /* 0x000000380b267223 */ /* 0x000fe20000010026 */
[----:B------:R-:W-:Y:S01]  /*b8c0*/  LOP3.LUT R58, R58, 0xffff0000, RZ, 0xc0, !PT ;  /* 0xffff00003a3a7812 */ /* 0x000fe200078ec0ff */
[----:B------:R-:W-:Y:S01]  /*b8d0*/  FFMA.FTZ R11, R29, R62, -R40 ;  /* 0x0000003e1d0b7223 */ /* 0x000fe20000010828 */
[C---:B------:R-:W-:Y:S01]  /*b8e0*/  FMUL.FTZ R42, R31.reuse, R30 ;  /* 0x0000001e1f2a7220 */ /* 0x040fe20000410000 */
[----:B------:R-:W-:Y:S01]  /*b8f0*/  FMUL.FTZ R40, R31, R24 ;  /* 0x000000181f287220 */ /* 0x000fe20000410000 */
[----:B------:R-:W-:Y:S01]  /*b900*/  LOP3.LUT R61, R61, 0xffff0000, RZ, 0xc0, !PT ;  /* 0xffff00003d3d7812 */ /* 0x000fe200078ec0ff */
[----:B------:R-:W-:Y:S01]  /*b910*/  FMUL.FTZ R25, R25, R62 ;  /* 0x0000003e19197220 */ /* 0x000fe20000410000 */
[----:B------:R-:W-:Y:S01]  /*b920*/  LOP3.LUT R55, R55, 0xffff0000, RZ, 0xc0, !PT ;  /* 0xffff000037377812 */ /* 0x000fe200078ec0ff */
[----:B------:R-:W-:Y:S01]  /*b930*/  FFMA.FTZ R42, R5, R24, -R42 ;  /* 0x00000018052a7223 */ /* 0x000fe2000001082a */
[----:B------:R-:W-:Y:S01]  /*b940*/  LOP3.LUT R59, R59, 0xffff0000, RZ, 0xc0, !PT ;  /* 0xffff00003b3b7812 */ /* 0x000fe200078ec0ff */
[----:B------:R-:W-:Y:S01]  /*b950*/  FFMA.FTZ R40, R5, R30, R40 ;  /* 0x0000001e05287223 */ /* 0x000fe20000010028 */
[----:B------:R-:W-:Y:S01]  /*b960*/  FMUL.FTZ R5, R7, R58 ;  /* 0x0000003a07057220 */ /* 0x000fe20000410000 */
        /* <DEDUP_REMOVED lines=18> */
.L_x_2435:
[----:B------:R-:W-:Y:S05]  /*ba90*/  BSYNC B1 ;  /* 0x0000000000017941 */ /* 0x000fea0003800000 */
.L_x_2434:
        /* <DEDUP_REMOVED lines=18> */
[----:B------:R-:W-:Y:S02]  /*bbc0*/  PRMT R47, R47, 0x5410, R26 ;  /* 0x000054102f2f7816 */ /* 0x000fe4000000001a */
[----:B------:R-:W-:Y:S02]  /*bbd0*/  PRMT R26, R20, 0x5410, R25 ;  /* 0x00005410141a7816 */ /* 0x000fe40000000019 */
[----:B------:R-:W-:-:S02]  /*bbe0*/  SHF.R.U32.HI R33, RZ, 0x10, R33 ;  /* 0x00000010ff217819 */ /* 0x000fc40000011621 */
[----:B------:R-:W-:Y:S02]  /*bbf0*/  SHF.R.U64 R12, R14, 0x10, R15 ;  /* 0x000000100e0c7819 */ /* 0x000fe4000000120f */
[----:B------:R-:W-:Y:S01]  /*bc00*/  PRMT R28, R21, 0x5410, R28 ;  /* 0x00005410151c7816 */ /* 0x000fe2000000001c */
[----:B------:R-:W-:Y:S01]  /*bc10*/  IMAD.U32 R29, R26, 0x10000, RZ ;  /* 0x000100001a1d7824 */ /* 0x000fe200078e00ff */
[----:B------:R-:W-:Y:S01]  /*bc20*/  SHF.R.U64 R24, R34, 0x10, R35 ;  /* 0x0000001022187819 */ /* 0x000fe20000001223 */
[----:B------:R-:W-:Y:S01]  /*bc30*/  IMAD.U32 R27, R47, 0x10000, RZ ;  /* 0x000100002f1b7824 */ /* 0x000fe200078e00ff */
[----:B------:R-:W-:Y:S02]  /*bc40*/  SHF.R.U32.HI R15, RZ, 0x10, R15 ;  /* 0x00000010ff0f7819 */ /* 0x000fe4000001160f */
[----:B------:R-:W-:Y:S02]  /*bc50*/  SHF.R.U32.HI R35, RZ, 0x10, R35 ;  /* 0x00000010ff237819 */ /* 0x000fe40000011623 */
[----:B------:R-:W-:Y:S01]  /*bc60*/  PRMT R48, R48, 0x5410, R33 ;  /* 0x0000541030307816 */ /* 0x000fe20000000021 */
[----:B------:R-:W-:Y:S01]  /*bc70*/  IMAD.U32 R30, R28, 0x10000, RZ ;  /* 0x000100001c1e7824 */ /* 0x000fe200078e00ff */
[----:B------:R-:W-:-:S02]  /*bc80*/  PRMT R45, R45, 0x5410, R12 ;  /* 0x000054102d2d7816 */ /* 0x000fc4000000000c */
[----:B------:R-:W-:Y:S02]  /*bc90*/  PRMT R46, R46, 0x5410, R15 ;  /* 0x000054102e2e7816 */ /* 0x000fe4000000000f */
[----:B------:R-:W-:-:S03]  /*bca0*/  PRMT R50, R50, 0x5410, R35 ;  /* 0x0000541032327816 */ /* 0x000fc60000000023 */
[----:B------:R-:W-:Y:S01]  /*bcb0*/  IMAD.U32 R32, R46, 0x10000, RZ ;  /* 0x000100002e207824 */ /* 0x000fe200078e00ff */
[----:B------:R-:W-:Y:S02]  /*bcc0*/  LOP3.LUT R47, R47, 0xffff0000, RZ, 0xc0, !PT ;  /* 0xffff00002f2f7812 */ /* 0x000fe400078ec0ff */
[----:B------:R-:W-:Y:S02]  /*bcd0*/  LOP3.LUT R28, R28, 0xffff0000, RZ, 0xc0, !PT ;  /* 0xffff00001c1c7812 */ /* 0x000fe400078ec0ff */
[----:B------:R-:W-:Y:S02]  /*bce0*/  PRMT R49, R49, 0x5410, R24 ;  /* 0x0000541031317816 */ /* 0x000fe40000000018 */
        /* <DEDUP_REMOVED lines=27> */
[----:B------:R-:W-:Y:S01]  /*bea0*/  LOP3.LUT R8, R8, 0xffff0000, RZ, 0xc0, !PT ;  /* 0xffff000008087812 */ /* 0x000fe200078ec0ff */
[----:B------:R-:W-:Y:S01]  /*beb0*/  FFMA.FTZ R34, R13, R20, -R34 ;  /* 0x000000140d227223 */ /* 0x000fe20000010822 */
[----:B------:R-:W-:Y:S01]  /*bec0*/  LOP3.LUT R21, R26, 0xffff0000, RZ, 0xc0, !PT ;  /* 0xffff00001a157812 */ /* 0x000fe200078ec0ff */
[----:B------:R-:W-:Y:S01]  /*bed0*/  FMUL.FTZ R20, R25, R32 ;  /* 0x0000002019147220 */ /* 0x000fe20000410000 */
[----:B------:R-:W-:-:S02]  /*bee0*/  IMAD.U32 R15, R7, 0x10000, RZ ;  /* 0x00010000070f7824 */ /* 0x000fc400078e00ff */
[----:B------:R-:W-:Y:S01]  /*bef0*/  FMUL.FTZ R25, R25, R12 ;  /* 0x0000000c19197220 */ /* 0x000fe20000410000 */
[----:B------:R-:W-:Y:S01]  /*bf00*/  LOP3.LUT R4, R4, 0xffff0000, RZ, 0xc0, !PT ;  /* 0xffff000004047812 */ /* 0x000fe200078ec0ff */
[----:B------:R-:W-:Y:S01]  /*bf10*/  FFMA.FTZ R36, R13, R30, R36 ;  /* 0x0000001e0d247223 */ /* 0x000fe20000010024 */
[----:B------:R-:W-:Y:S01]  /*bf20*/  LOP3.LUT R9, R9, 0xffff0000, RZ, 0xc0, !PT ;  /* 0xffff000009097812 */ /* 0x000fe200078ec0ff */
[----:B------:R-:W-:Y:S01]  /*bf30*/  FMUL.FTZ R13, R8, R21 ;  /* 0x00000015080d7220 */ /* 0x000fe20000410000 */
[----:B------:R-:W-:Y:S01]  /*bf40*/  LOP3.LUT R48, R48, 0xffff0000, RZ, 0xc0, !PT ;  /* 0xffff000030307812 */ /* 0x000fe200078ec0ff */
[----:B------:R-:W-:Y:S01]  /*bf50*/  FFMA.FTZ R32, R15, R32, R25 ;  /* 0x000000200f207223 */ /* 0x000fe20000010019 */
[----:B------:R-:W-:Y:S01]  /*bf60*/  LOP3.LUT R5, R5, 0xffff0000, RZ, 0xc0, !PT ;  /* 0xffff000005057812 */ /* 0x000fe200078ec0ff */
[----:B------:R-:W-:Y:S01]  /*bf70*/  FFMA.FTZ R26, R15, R12, -R20 ;  /* 0x0000000c0f1a7223 */ /* 0x000fe20000010814 */
[----:B------:R-:W-:Y:S01]  /*bf80*/  FMUL.FTZ R25, R8, R47 ;  /* 0x0000002f08197220 */ /* 0x000fe20000410000 */
[----:B------:R-:W-:-:S02]  /*bf90*/  IMAD.U32 R24, R10, 0x10000, RZ ;  /* 0x000100000a187824 */ /* 0x000fc400078e00ff */
[C---:B------:R-:W-:Y:S01]  /*bfa0*/  FFMA.FTZ R8, R4.reuse, R47, -R13 ;  /* 0x0000002f04087223 */ /* 0x040fe2000001080d */
[----:B------:R-:W-:Y:S02]  /*bfb0*/  IMAD.U32 R15, R45, 0x10000, RZ ;  /* 0x000100002d0f7824 */ /* 0x000fe400078e00ff */
        /* <DEDUP_REMOVED lines=9> */
[----:B------:R-:W-:Y:S01]  /*c050*/  FMUL.FTZ R5, R24, R13 ;  /* 0x0000000d18057220 */ /* 0x000fe20000410000 */
[----:B------:R-:W-:-:S02]  /*c060*/  LOP3.LUT R11, R11, 0xffff0000, RZ, 0xc0, !PT ;  /* 0xffff00000b0b7812 */ /* 0x000fc400078ec0ff */
[----:B------:R-:W-:Y:S02]  /*c070*/  LOP3.LUT R45, R45, 0xffff0000, RZ, 0xc0, !PT ;  /* 0xffff00002d2d7812 */ /* 0x000fe400078ec0ff */
        /* <DEDUP_REMOVED lines=24> */
.L_x_2416:
[----:B------:R-:W-:Y:S05]  /*c200*/  BSYNC B0 ;  /* 0x0000000000007941 */ /* 0x000fea0003800000 */
.L_x_2409:
        /* <DEDUP_REMOVED lines=8> */
.L_x_2407:
[----:B0--3--:R-:W-:-:S05]  /*c290*/  IMAD.U32 R0, RZ, RZ, UR41 ;  /* 0x00000029ff007e24 */ /* 0x009fca000f8e00ff */
[----:B------:R-:W-:-:S13]  /*c2a0*/  ISETP.NE.AND P0, PT, R0, 0x3, PT ;  /* 0x000000030000780c */ /* 0x000fda0003f05270 */
[----:B------:R-:W-:Y:S05]  /*c2b0*/  @!P0 BRA `(.L_x_2436) ;  /* 0x0000000000048947 */ /* 0x000fea0003800000 */
[----:B------:R-:W-:Y:S01]  /*c2c0*/  BPT.TRAP 0x1 ;  /* 0x000000040000795c */ /* 0x000fe20000300000 */
.L_x_2436:
[----:B------:R-:W-:Y:S01]  /*c2d0*/  IMAD R0, R19, 0x8, R2 ;  /* 0x0000000813007824 */ /* 0x000fe200078e0202 */
[----:B--2-4-:R-:W-:-:S04]  /*c2e0*/  SHF.L.U32 R5, R139, 0x1f, RZ ;  /* 0x0000001f8b057819 */ /* 0x014fc800000006ff */
[----:B------:R0:W2:Y:S01]  /*c2f0*/  SYNCS.PHASECHK.TRANS64.TRYWAIT P1, [R0+URZ+0x2d830], R5 ;  /* 0x02d83005000075a7 */ /* 0x0000a2000802017f */
[----:B------:R-:W-:Y:S05]  /*c300*/  @!P0 BRA `(.L_x_2437) ;  /* 0x0000000000048947 */ /* 0x000fea0003800000 */
[----:B------:R-:W-:Y:S01]  /*c310*/  BPT.TRAP 0x1 ;  /* 0x000000040000795c */ /* 0x000fe20000300000 */
.L_x_2437:
[----:B-1----:R-:W-:Y:S01]  /*c320*/  VIADD R3, R2, 0x15400 ;  /* 0x0001540002037836 */ /* 0x002fe20000000000 */
[----:B------:R-:W-:Y:S01]  /*c330*/  LOP3.LUT R6, R44, 0x10000, RZ, 0xfc, !PT ;  /* 0x000100002c067812 */ /* 0x000fe200078efcff */
[----:B------:R-:W-:-:S03]  /*c340*/  IMAD.MOV.U32 R7, RZ, RZ, -0x7fffffe0 ;  /* 0x80000020ff077424 */ /* 0x000fc600078e00ff */
[----:B------:R-:W-:Y:S02]  /*c350*/  SHF.R.U32.HI R3, RZ, 0x4, R3 ;  /* 0x00000004ff037819 */ /* 0x000fe40000011603 */
[----:B------:R1:W-:Y:S02]  /*c360*/  STL.64 [R1], R6 ;  /* 0x0000000601007387 */ /* 0x0003e40000100a00 */
[----:B------:R-:W-:-:S04]  /*c370*/  LOP3.LUT R3, R3, 0x3fff, RZ, 0xc0, !PT ;  /* 0x00003fff03037812 */ /* 0x000fc800078ec0ff */
[----:B------:R-:W-:-:S05]  /*c380*/  LOP3.LUT R3, R3, 0x10000, RZ, 0xfc, !PT ;  /* 0x0001000003037812 */ /* 0x000fca00078efcff */
[----:B------:R1:W-:Y:S01]  /*c390*/  STL [R1+0x64], R3 ;  /* 0x0000640301007387 */ /* 0x0003e20000100800 */
[----:B--2---:R-:W-:Y:S05]  /*c3a0*/  @P1 BRA `(.L_x_2438) ;  /* 0x0000000000081947 */ /* 0x004fea0003800000 */
[----:B------:R-:W2:Y:S02]  /*c3b0*/  SYNCS.PHASECHK.TRANS64.TRYWAIT P1, [R0+URZ+0x2d830], R5 ;  /* 0x02d83005000075a7 */ /* 0x000ea4000802017f */
[----:B--2---:R-:W-:Y:S05]  /*c3c0*/  @!P1 BRA `(.L_x_2439) ;  /* 0x0000014c00609947 */ /* 0x004fea0003800000 */
.L_x_2438:
[----:B-1----:R-:W3:Y:S04]  /*c3d0*/  LDL R3, [R1+0x64] ;  /* 0x0000640001037983 */ /* 0x002ee80000100800 */
[----:B------:R-:W4:Y:S01]  /*c3e0*/  LDL.64 R8, [R1] ;  /* 0x0000000001087983 */ /* 0x000f220000100a00 */
        /* <DEDUP_REMOVED lines=72> */
.L_x_2440:
[----:B------:R-:W2:Y:S01]  /*c870*/  LDL R5, [R1+0x98] ;  /* 0x0000980001057983 */ /* 0x000ea20000100800 */
[----:B------:R-:W0:Y:S01]  /*c880*/  LDC R150, c[0x0][0x448] ;  /* 0x00011200ff967b82 */ /* 0x000e220000000800 */
[----:B------:R-:W-:Y:S01]  /*c890*/  ULDC UR4, c[0x0][0x9d8] ;  /* 0x0002760000047ab9 */ /* 0x000fe20000000800 */
[----:B------:R-:W-:Y:S01]  /*c8a0*/  ULDC UR47, c[0x0][0x988] ;  /* 0x00026200002f7ab9 */ /* 0x000fe20000000800 */
[----:B------:R-:W2:Y:S04]  /*c8b0*/  LDL R90, [R1+0x88] ;  /* 0x00008800015a7983 */ /* 0x000ea80000100800 */
[----:B------:R-:W3:Y:S01]  /*c8c0*/  LDL R8, [R1+0x90] ;  /* 0x0000900001087983 */ /* 0x000ee20000100800 */
[----:B------:R-:W-:Y:S01]  /*c8d0*/  LOP3.LUT R22, R22, 0xfffffffe, RZ, 0xc0, !PT ;  /* 0xfffffffe16167812 */ /* 0x000fe200078ec0ff */
[----:B------:R-:W-:Y:S01]  /*c8e0*/  ULDC UR45, c[0x0][0x9d8] ;  /* 0x00027600002d7ab9 */ /* 0x000fe20000000800 */
[----:B------:R-:W-:Y:S01]  /*c8f0*/  ULDC UR46, c[0x0][0x9d8] ;  /* 0x00027600002e7ab9 */ /* 0x000fe20000000800 */
[----:B------:R-:W4:Y:S01]  /*c900*/  LDL R91, [R1+0x80] ;  /* 0x00008000015b7983 */ /* 0x000f220000100800 */
[----:B------:R-:W-:Y:S01]  /*c910*/  ULDC UR43, c[0x0][0x988] ;  /* 0x00026200002b7ab9 */ /* 0x000fe20000000800 */
[----:B------:R-:W-:-:S02]  /*c920*/  ULDC UR44, c[0x0][0x988] ;  /* 0x00026200002c7ab9 */ /* 0x000fc40000000800 */
[----:B------:R-:W5:Y:S04]  /*c930*/  LDL R89, [R1+0xc] ;  /* 0x00000c0001597983 */ /* 0x000f680000100800 */
[----:B------:R-:W5:Y:S01]  /*c940*/  LDL R88, [R1+0x8] ;  /* 0x0000080001587983 */ /* 0x000f620000100800 */
[----:B0-----:R-:W-:-:S13]  /*c950*/  ISETP.NE.AND P5, PT, R150, 0x1, PT ;  /* 0x000000019600780c */ /* 0x001fda0003fa5270 */
[----:B------:R-:W0:Y:S08]  /*c960*/  @P5 LDC R4, c[0x0][0x44c] ;  /* 0x00011300ff045b82 */ /* 0x000e300000000800 */
[----:B------:R-:W1:Y:S01]  /*c970*/  @P5 LDC R3, c[0x0][0x450] ;  /* 0x00011400ff035b82 */ /* 0x000e620000000800 */
[----:B------:R-:W-:Y:S01]  /*c980*/  FMUL.FTZ R9, R28, UR4 ;  /* 0x000000041c097c20 */ /* 0x000fe20008410000 */
[----:B------:R-:W-:Y:S01]  /*c990*/  FMUL.FTZ R10, R29, UR4 ;  /* 0x000000041d0a7c20 */ /* 0x000fe20008410000 */
[----:B------:R-:W-:Y:S01]  /*c9a0*/  FMUL.FTZ R13, R32, UR4 ;  /* 0x00000004200d7c20 */ /* 0x000fe20008410000 */
[----:B------:R-:W-:Y:S01]  /*c9b0*/  FMUL.FTZ R14, R33, UR4 ;  /* 0x00000004210e7c20 */ /* 0x000fe20008410000 */
[----:B------:R-:W-:-:S02]  /*c9c0*/  FMUL.FTZ R21, R36, UR4 ;  /* 0x0000000424157c20 */ /* 0x000fc40008410000 */
[----:B------:R-:W-:Y:S01]  /*c9d0*/  MUFU.TANH R9, R9 ;  /* 0x0000000900097308 */ /* 0x000fe20000002400 */
[----:B------:R-:W-:Y:S01]  /*c9e0*/  FMUL.FTZ R12, R31, UR4 ;  /* 0x000000041f0c7c20 */ /* 0x000fe20008410000 */
[----:B------:R-:W-:Y:S01]  /*c9f0*/  FMUL.FTZ R28, R41, UR4 ;  /* 0x00000004291c7c20 */ /* 0x000fe20008410000 */
[----:B------:R-:W-:Y:S01]  /*ca00*/  FMUL.FTZ R31, R44, UR4 ;  /* 0x000000042c1f7c20 */ /* 0x000fe20008410000 */
[----:B------:R-:W-:-:S04]  /*ca10*/  FMUL.FTZ R32, R45, UR4 ;  /* 0x000000042d207c20 */ /* 0x000fc80008410000 */
[----:B------:R-:W-:Y:S01]  /*ca20*/  MUFU.TANH R10, R10 ;  /* 0x0000000a000a7308 */ /* 0x000fe20000002400 */
[----:B------:R-:W-:Y:S01]  /*ca30*/  FMUL.FTZ R20, R35, UR4 ;  /* 0x0000000423147c20 */ /* 0x000fe20008410000 */
[----:B------:R-:W-:Y:S01]  /*ca40*/  FMUL.FTZ R35, R48, UR4 ;  /* 0x0000000430237c20 */ /* 0x000fe20008410000 */
[----:B------:R-:W-:-:S05]  /*ca50*/  FMUL.FTZ R36, R49, UR4 ;  /* 0x0000000431247c20 */ /* 0x000fca0008410000 */
[----:B------:R-:W-:Y:S01]  /*ca60*/  MUFU.TANH R13, R13 ;  /* 0x0000000d000d7308 */ /* 0x000fe20000002400 */
[----:B------:R-:W-:-:S07]  /*ca70*/  FMUL.FTZ R11, R30, UR4 ;  /* 0x000000041e0b7c20 */ /* 0x000fce0008410000 */
[----:B------:R-:W-:Y:S01]  /*ca80*/  MUFU.TANH R14, R14 ;  /* 0x0000000e000e7308 */ /* 0x000fe20000002400 */
[----:B------:R-:W-:-:S07]  /*ca90*/  FMUL.FTZ R15, R34, UR4 ;  /* 0x00000004220f7c20 */ /* 0x000fce0008410000 */
        /* <DEDUP_REMOVED lines=10> */
[----:B------:R-:W-:Y:S01]  /*cb40*/  FMUL.FTZ R57, R70, UR4 ;  /* 0x0000000446397c20 */ /* 0x000fe20008410000 */
[----:B------:R-:W-:-:S06]  /*cb50*/  FMUL.FTZ R58, R71, UR4 ;  /* 0x00000004473a7c20 */ /* 0x000fcc0008410000 */
[----:B------:R-:W-:Y:S01]  /*cb60*/  MUFU.TANH R32, R32 ;  /* 0x0000002000207308 */ /* 0x000fe20000002400 */
[----:B------:R-:W-:Y:S01]  /*cb70*/  FMUL.FTZ R29, R42, UR4 ;  /* 0x000000042a1d7c20 */ /* 0x000fe20008410000 */
[----:B------:R-:W-:Y:S01]  /*cb80*/  FMUL.FTZ R42, R55, UR4 ;  /* 0x00000004372a7c20 */ /* 0x000fe20008410000 */
[----:B------:R-:W-:Y:S01]  /*cb90*/  FMUL.FTZ R55, R68, UR4 ;  /* 0x0000000444377c20 */ /* 0x000fe20008410000 */
[----:B------:R-:W-:-:S04]  /*cba0*/  FMUL.FTZ R56, R69, UR4 ;  /* 0x0000000445387c20 */ /* 0x000fc80008410000 */
[----:B------:R-:W-:Y:S01]  /*cbb0*/  MUFU.TANH R35, R35 ;  /* 0x0000002300237308 */ /* 0x000fe20000002400 */
[----:B------:R-:W-:-:S07]  /*cbc0*/  FMUL.FTZ R33, R46, UR4 ;  /* 0x000000042e217c20 */ /* 0x000fce0008410000 */
[----:B------:R-:W-:Y:S01]  /*cbd0*/  MUFU.TANH R36, R36 ;  /* 0x0000002400247308 */ /* 0x000fe20000002400 */
[----:B------:R-:W-:Y:S01]  /*cbe0*/  FMUL.FTZ R46, R59, UR4 ;  /* 0x000000043b2e7c20 */ /* 0x000fe20008410000 */
[----:B------:R-:W-:Y:S01]  /*cbf0*/  FMUL.FTZ R59, R72, UR4 ;  /* 0x00000004483b7c20 */ /* 0x000fe20008410000 */
[----:B------:R-:W-:-:S05]  /*cc00*/  FMUL.FTZ R60, R73, UR4 ;  /* 0x00000004493c7c20 */ /* 0x000fca0008410000 */
[----:B------:R-:W-:Y:S08]  /*cc10*/  MUFU.TANH R43, R43 ;  /* 0x0000002b002b7308 */ /* 0x000ff00000002400 */
        /* <DEDUP_REMOVED lines=8> */
[----:B------:R-:W-:Y:S01]  /*cca0*/  MUFU.TANH R12, R12 ;  /* 0x0000000c000c7308 */ /* 0x000fe20000002400 */
[----:B------:R-:W-:-:S07]  /*ccb0*/  FMUL.FTZ R41, R54, UR4 ;  /* 0x0000000436297c20 */ /* 0x000fce0008410000 */
[----:B------:R-:W-:Y:S01]  /*ccc0*/  MUFU.TANH R15, R15 ;  /* 0x0000000f000f7308 */ /* 0x000fe20000002400 */
[----:B--2---:R-:W-:-:S04]  /*ccd0*/  IMAD.IADD R7, R5, 0x1, R90 ;  /* 0x0000000105077824 */ /* 0x004fc800078e025a */
[----:B0-----:R-:W-:-:S05]  /*cce0*/  @P5 IMAD.HI.U32 R4, R7, R4, RZ ;  /* 0x0000000407045227 */ /* 0x001fca00078e00ff */
[----:B-1----:R-:W-:-:S05]  /*ccf0*/  @P5 SHF.R.U32.HI R7, RZ, R3, R4 ;  /* 0x00000003ff075219 */ /* 0x002fca0000011604 */
[----:B------:R-:W0:Y:S04]  /*cd00*/  SHFL.IDX PT, R3, R7, RZ, 0x1c1f ;  /* 0x001c1fff07037589 */ /* 0x000e2800000e0000 */
[----:B------:R-:W1:Y:S01]  /*cd10*/  SHFL.IDX PT, R4, R7, 0x1, 0x1c1f ;  /* 0x003c1f0007047f89 */ /* 0x000e6200000e0000 */
[----:B------:R-:W-:-:S04]  /*cd20*/  IMAD.MOV.U32 R5, RZ, RZ, -0x80 ;  /* 0xffffff80ff057424 */ /* 0x000fc800078e00ff */
[----:B------:R-:W-:-:S05]  /*cd30*/  IMAD R5, R94, R5, 0x80 ;  /* 0x000000805e057424 */ /* 0x000fca00078e0205 */
[C-C-:B---3--:R-:W-:Y:S02]  /*cd40*/  IADD3 R6, -R8.reuse, 0x1, R5.reuse ;  /* 0x0000000108067810 */ /* 0x148fe40007ffe105 */
[----:B------:R-:W-:Y:S02]  /*cd50*/  IADD3 R5, -R8, R148, R5 ;  /* 0x0000009408057210 */ /* 0x000fe40007ffe105 */
[----:B------:R-:W-:-:S04]  /*cd60*/  IADD3 R6, -R147, R6, R148 ;  /* 0x0000000693067210 */ /* 0x000fc80007ffe194 */
[-CC-:B0-----:R-:W-:Y:S02]  /*cd70*/  VIADDMNMX R3, R3, R6.reuse, R5.reuse, PT ;  /* 0x0000000603037246 */ /* 0x181fe40003800105 */
[----:B-1----:R-:W-:Y:S01]  /*cd80*/  VIADDMNMX R4, R4, R6, R5, PT ;  /* 0x0000000604047246 */ /* 0x002fe20003800105 */
[----:B------:R-:W-:Y:S01]  /*cd90*/  FMUL.FTZ R5, R24, UR4 ;  /* 0x0000000418057c20 */ /* 0x000fe20008410000 */
[----:B------:R-:W-:Y:S01]  /*cda0*/  FMUL.FTZ R6, R25, UR4 ;  /* 0x0000000419067c20 */ /* 0x000fe20008410000 */
[----:B------:R-:W-:Y:S01]  /*cdb0*/  FMUL.FTZ R24, R37, UR4 ;  /* 0x0000000425187c20 */ /* 0x000fe20008410000 */
[----:B------:R-:W-:-:S03]  /*cdc0*/  FMUL.FTZ R8, R27, UR4 ;  /* 0x000000041b087c20 */ /* 0x000fc60008410000 */
[----:B------:R-:W0:Y:S01]  /*cdd0*/  MUFU.TANH R5, R5 ;  /* 0x0000000500057308 */ /* 0x000e220000002400 */
[----:B------:R-:W-:-:S07]  /*cde0*/  FMUL.FTZ R27, R40, UR4 ;  /* 0x00000004281b7c20 */ /* 0x000fce0008410000 */
[----:B------:R-:W1:Y:S01]  /*cdf0*/  MUFU.TANH R6, R6 ;  /* 0x0000000600067308 */ /* 0x000e620000002400 */
[----:B------:R-:W-:Y:S01]  /*ce00*/  FMUL.FTZ R7, R26, UR4 ;  /* 0x000000041a077c20 */ /* 0x000fe20008410000 */
[----:B------:R-:W-:Y:S01]  /*ce10*/  FMUL.FTZ R26, R39, UR4 ;  /* 0x00000004271a7c20 */ /* 0x000fe20008410000 */
[----:B------:R-:W-:Y:S01]  /*ce20*/  FMUL.FTZ R39, R52, UR4 ;  /* 0x0000000434277c20 */ /* 0x000fe20008410000 */
[----:B------:R-:W-:-:S04]  /*ce30*/  FMUL.FTZ R40, R53, UR4 ;  /* 0x0000000435287c20 */ /* 0x000fc80008410000 */
[----:B------:R-:W2:Y:S01]  /*ce40*/  MUFU.TANH R24, R24 ;  /* 0x0000001800187308 */ /* 0x000ea20000002400 */
[C---:B------:R-:W-:Y:S02]  /*ce50*/  ISETP.GT.AND P3, PT, R3.reuse, RZ, PT ;  /* 0x000000ff0300720c */ /* 0x040fe40003f64270 */
[C---:B------:R-:W-:Y:S02]  /*ce60*/  ISETP.GT.AND P4, PT, R3.reuse, 0x1, PT ;  /* 0x000000010300780c */ /* 0x040fe40003f84270 */
[----:B------:R-:W-:-:S03]  /*ce70*/  ISETP.GT.AND P1, PT, R3, 0x8, PT ;  /* 0x000000080300780c */ /* 0x000fc60003f24270 */
[----:B------:R-:W3:Y:S01]  /*ce80*/  MUFU.TANH R27, R27 ;  /* 0x0000001b001b7308 */ /* 0x000ee20000002400 */
[----:B------:R-:W-:Y:S01]  /*ce90*/  ISETP.GT.AND P2, PT, R3, 0x9, PT ;  /* 0x000000090300780c */ /* 0x000fe20003f44270 */
[----:B------:R-:W-:Y:S01]  /*cea0*/  FMUL.FTZ R25, R38, UR4 ;  /* 0x0000000426197c20 */ /* 0x000fe20008410000 */
[----:B0-----:R-:W-:Y:S01]  /*ceb0*/  FSEL R70, R5, -INF , P3 ;  /* 0xff80000005467808 */ /* 0x001fe20001800000 */
[----:B------:R-:W-:Y:S01]  /*cec0*/  FMUL.FTZ R38, R51, UR4 ;  /* 0x0000000433267c20 */ /* 0x000fe20008410000 */
[----:B-1----:R-:W-:-:S03]  /*ced0*/  FSEL R71, R6, -INF , P4 ;  /* 0xff80000006477808 */ /* 0x002fc60002000000 */
[----:B------:R-:W0:Y:S01]  /*cee0*/  MUFU.TANH R39, R39 ;  /* 0x0000002700277308 */ /* 0x000e220000002400 */
[----:B------:R-:W-:Y:S02]  /*cef0*/  FSEL R9, R9, -INF , P1 ;  /* 0xff80000009097808 */ /* 0x000fe40000800000 */
[----:B------:R-:W-:Y:S01]  /*cf00*/  FSEL R10, R10, -INF , P2 ;  /* 0xff8000000a0a7808 */ /* 0x000fe20001000000 */
[----:B------:R-:W-:Y:S01]  /*cf10*/  FMUL.FTZ R51, R64, UR4 ;  /* 0x0000000440337c20 */ /* 0x000fe20008410000 */
[----:B------:R-:W-:-:S03]  /*cf20*/  ISETP.GT.AND P3, PT, R3, 0x10, PT ;  /* 0x000000100300780c */ /* 0x000fc60003f64270 */
[----:B------:R-:W1:Y:S01]  /*cf30*/  MUFU.TANH R40, R40 ;  /* 0x0000002800287308 */ /* 0x000e620000002400 */
[----:B------:R-:W-:Y:S01]  /*cf40*/  ISETP.GT.AND P4, PT, R3, 0x11, PT ;  /* 0x000000110300780c */ /* 0x000fe20003f84270 */
[----:B------:R-:W-:Y:S01]  /*cf50*/  FMUL.FTZ R52, R65, UR4 ;  /* 0x0000000441347c20 */ /* 0x000fe20008410000 */
[C---:B------:R-:W-:Y:S02]  /*cf60*/  ISETP.GT.AND P1, PT, R3.reuse, 0x18, PT ;  /* 0x000000180300780c */ /* 0x040fe40003f24270 */
[----:B------:R-:W-:Y:S01]  /*cf70*/  ISETP.GT.AND P2, PT, R3, 0x19, PT ;  /* 0x000000190300780c */ /* 0x000fe20003f44270 */
[----:B------:R-:W-:Y:S01]  /*cf80*/  FMUL.FTZ R37, R50, UR4 ;  /* 0x0000000432257c20 */ /* 0x000fe20008410000 */
[----:B------:R-:W-:Y:S01]  /*cf90*/  FSEL R5, R13, -INF , P3 ;  /* 0xff8000000d057808 */ /* 0x000fe20001800000 */
[----:B------:R-:W-:Y:S01]  /*cfa0*/  FMUL.FTZ R50, R63, UR4 ;  /* 0x000000043f327c20 */ /* 0x000fe20008410000 */
[----:B------:R-:W-:Y:S02]  /*cfb0*/  FSEL R6, R14, -INF , P4 ;  /* 0xff8000000e067808 */ /* 0x000fe40002000000 */
[----:B------:R-:W-:-:S02]  /*cfc0*/  FSEL R21, R21, -INF , P1 ;  /* 0xff80000015157808 */ /* 0x000fc40000800000 */
[----:B--2---:R-:W-:Y:S01]  /*cfd0*/  FSEL R24, R24, -INF , P2 ;  /* 0xff80000018187808 */ /* 0x004fe20001000000 */
[----:B------:R-:W-:Y:S01]  /*cfe0*/  FMUL.FTZ R63, R76, UR4 ;  /* 0x000000044c3f7c20 */ /* 0x000fe20008410000 */
[----:B------:R-:W-:Y:S01]  /*cff0*/  ISETP.GT.AND P3, PT, R3, 0x20, PT ;  /* 0x000000200300780c */ /* 0x000fe20003f64270 */
[----:B------:R-:W-:Y:S01]  /*d000*/  FMUL.FTZ R64, R77, UR4 ;  /* 0x000000044d407c20 */ /* 0x000fe20008410000 */
[C---:B------:R-:W-:Y:S02]  /*d010*/  ISETP.GT.AND P4, PT, R3.reuse, 0x21, PT ;  /* 0x000000210300780c */ /* 0x040fe40003f84270 */
[C---:B------:R-:W-:Y:S02]  /*d020*/  ISETP.GT.AND P1, PT, R3.reuse, 0x28, PT ;  /* 0x000000280300780c */ /* 0x040fe40003f24270 */
[----:B------:R-:W-:Y:S01]  /*d030*/  ISETP.GT.AND P2, PT, R3, 0x29, PT ;  /* 0x000000290300780c */ /* 0x000fe20003f44270 */
[----:B------:R-:W2:Y:S01]  /*d040*/  MUFU.TANH R51, R51 ;  /* 0x0000003300337308 */ /* 0x000ea20000002400 */
[----:B---3--:R-:W-:-:S02]  /*d050*/  FSEL R27, R27, -INF , P3 ;  /* 0xff8000001b1b7808 */ /* 0x008fc40001800000 */
[----:B------:R-:W-:Y:S02]  /*d060*/  FSEL R28, R28, -INF , P4 ;  /* 0xff8000001c1c7808 */ /* 0x000fe40002000000 */
[----:B------:R-:W-:-:S03]  /*d070*/  FSEL R31, R31, -INF , P1 ;  /* 0xff8000001f1f7808 */ /* 0x000fc60000800000 */
[----:B------:R-:W3:Y:S01]  /*d080*/  MUFU.TANH R52, R52 ;  /* 0x0000003400347308 */ /* 0x000ee20000002400 */
[----:B------:R-:W-:Y:S02]  /*d090*/  FSEL R32, R32, -INF , P2 ;  /* 0xff80000020207808 */ /* 0x000fe40001000000 */
[C---:B------:R-:W-:Y:S02]  /*d0a0*/  ISETP.GT.AND P3, PT, R3.reuse, 0x30, PT ;  /* 0x000000300300780c */ /* 0x040fe40003f64270 */
[C---:B------:R-:W-:Y:S02]  /*d0b0*/  ISETP.GT.AND P4, PT, R3.reuse, 0x31, PT ;  /* 0x000000310300780c */ /* 0x040fe40003f84270 */
[C---:B------:R-:W-:Y:S02]  /*d0c0*/  ISETP.GT.AND P1, PT, R3.reuse, 0x38, PT ;  /* 0x000000380300780c */ /* 0x040fe40003f24270 */
[----:B------:R-:W-:Y:S01]  /*d0d0*/  ISETP.GT.AND P2, PT, R3, 0x39, PT ;  /* 0x000000390300780c */ /* 0x000fe20003f44270 */
[----:B------:R-:W4:Y:S01]  /*d0e0*/  MUFU.TANH R63, R63 ;  /* 0x0000003f003f7308 */ /* 0x000f220000002400 */
[----:B------:R-:W-:-:S02]  /*d0f0*/  FSEL R35, R35, -INF , P3 ;  /* 0xff80000023237808 */ /* 0x000fc40001800000 */
[----:B------:R-:W-:Y:S02]  /*d100*/  FSEL R36, R36, -INF , P4 ;  /* 0xff80000024247808 */ /* 0x000fe40002000000 */
[----:B0-----:R-:W-:-:S03]  /*d110*/  FSEL R39, R39, -INF , P1 ;  /* 0xff80000027277808 */ /* 0x001fc60000800000 */
[----:B------:R-:W0:Y:S01]  /*d120*/  MUFU.TANH R64, R64 ;  /* 0x0000004000407308 */ /* 0x000e220000002400 */
[----:B-1----:R-:W-:Y:S02]  /*d130*/  FSEL R40, R40, -INF , P2 ;  /* 0xff80000028287808 */ /* 0x002fe40001000000 */
[C---:B------:R-:W-:Y:S02]  /*d140*/  ISETP.GT.AND P3, PT, R3.reuse, 0x40, PT ;  /* 0x000000400300780c */ /* 0x040fe40003f64270 */
[C---:B------:R-:W-:Y:S02]  /*d150*/  ISETP.GT.AND P4, PT, R3.reuse, 0x41, PT ;  /* 0x000000410300780c */ /* 0x040fe40003f84270 */
[C---:B------:R-:W-:Y:S02]  /*d160*/  ISETP.GT.AND P1, PT, R3.reuse, 0x48, PT ;  /* 0x000000480300780c */ /* 0x040fe40003f24270 */
[----:B------:R-:W-:Y:S01]  /*d170*/  ISETP.GT.AND P2, PT, R3, 0x49, PT ;  /* 0x000000490300780c */ /* 0x000fe20003f44270 */
[----:B------:R-:W1:Y:S01]  /*d180*/  MUFU.TANH R7, R7 ;  /* 0x0000000700077308 */ /* 0x000e620000002400 */
[----:B------:R-:W-:-:S02]  /*d190*/  FSEL R43, R43, -INF , P3 ;  /* 0xff8000002b2b7808 */ /* 0x000fc40001800000 */
[----:B------:R-:W-:Y:S02]  /*d1a0*/  FSEL R44, R44, -INF , P4 ;  /* 0xff8000002c2c7808 */ /* 0x000fe40002000000 */
[----:B------:R-:W-:-:S03]  /*d1b0*/  FSEL R47, R47, -INF , P1 ;  /* 0xff8000002f2f7808 */ /* 0x000fc60000800000 */
[----:B------:R-:W5:Y:S01]  /*d1c0*/  MUFU.TANH R8, R8 ;  /* 0x0000000800087308 */ /* 0x000f620000002400 */
[----:B------:R-:W-:Y:S02]  /*d1d0*/  FSEL R48, R48, -INF , P2 ;  /* 0xff80000030307808 */ /* 0x000fe40001000000 */
[C---:B------:R-:W-:Y:S02]  /*d1e0*/  ISETP.GT.AND P3, PT, R3.reuse, 0x50, PT ;  /* 0x000000500300780c */ /* 0x040fe40003f64270 */
[C---:B------:R-:W-:Y:S02]  /*d1f0*/  ISETP.GT.AND P4, PT, R3.reuse, 0x51, PT ;  /* 0x000000510300780c */ /* 0x040fe40003f84270 */
[C---:B------:R-:W-:Y:S02]  /*d200*/  ISETP.GT.AND P1, PT, R3.reuse, 0x58, PT ;  /* 0x000000580300780c */ /* 0x040fe40003f24270 */
[----:B------:R-:W-:Y:S01]  /*d210*/  ISETP.GT.AND P2, PT, R3, 0x59, PT ;  /* 0x000000590300780c */ /* 0x000fe20003f44270 */
[----:B------:R-:W5:Y:S01]  /*d220*/  MUFU.TANH R20, R20 ;  /* 0x0000001400147308 */ /* 0x000f620000002400 */
[----:B--2---:R-:W-:-:S02]  /*d230*/  FSEL R51, R51, -INF , P3 ;  /* 0xff80000033337808 */ /* 0x004fc40001800000 */
[----:B---3--:R-:W-:Y:S02]  /*d240*/  FSEL R52, R52, -INF , P4 ;  /* 0xff80000034347808 */ /* 0x008fe40002000000 */
[----:B------:R-:W-:-:S03]  /*d250*/  FSEL R55, R55, -INF , P1 ;  /* 0xff80000037377808 */ /* 0x000fc60000800000 */
[----:B------:R-:W2:Y:S01]  /*d260*/  MUFU.TANH R25, R25 ;  /* 0x0000001900197308 */ /* 0x000ea20000002400 */
[----:B------:R-:W-:Y:S02]  /*d270*/  FSEL R56, R56, -INF , P2 ;  /* 0xff80000038387808 */ /* 0x000fe40001000000 */
[C---:B------:R-:W-:Y:S02]  /*d280*/  ISETP.GT.AND P3, PT, R3.reuse, 0x60, PT ;  /* 0x000000600300780c */ /* 0x040fe40003f64270 */
[----:B------:R-:W-:-:S03]  /*d290*/  ISETP.GT.AND P4, PT, R3, 0x61, PT ;  /* 0x000000610300780c */ /* 0x000fc60003f84270 */
[----:B------:R-:W3:Y:S01]  /*d2a0*/  MUFU.TANH R26, R26 ;  /* 0x0000001a001a7308 */ /* 0x000ee20000002400 */
[C---:B------:R-:W-:Y:S02]  /*d2b0*/  ISETP.GT.AND P1, PT, R3.reuse, 0x68, PT ;  /* 0x000000680300780c */ /* 0x040fe40003f24270 */
[----:B------:R-:W-:Y:S02]  /*d2c0*/  ISETP.GT.AND P2, PT, R3, 0x69, PT ;  /* 0x000000690300780c */ /* 0x000fe40003f44270 */
[----:B------:R-:W-:-:S03]  /*d2d0*/  FSEL R59, R59, -INF , P3 ;  /* 0xff8000003b3b7808 */ /* 0x000fc60001800000 */
[----:B------:R-:W3:Y:S01]  /*d2e0*/  MUFU.TANH R29, R29 ;  /* 0x0000001d001d7308 */ /* 0x000ee20000002400 */
[----:B------:R-:W-:Y:S02]  /*d2f0*/  FSEL R60, R60, -INF , P4 ;  /* 0xff8000003c3c7808 */ /* 0x000fe40002000000 */
[----:B----4-:R-:W-:Y:S02]  /*d300*/  FSEL R63, R63, -INF , P1 ;  /* 0xff8000003f3f7808 */ /* 0x010fe40000800000 */
[----:B0-----:R-:W-:-:S03]  /*d310*/  FSEL R64, R64, -INF , P2 ;  /* 0xff80000040407808 */ /* 0x001fc60001000000 */
[----:B------:R-:W0:Y:S01]  /*d320*/  MUFU.TANH R30, R30 ;  /* 0x0000001e001e7308 */ /* 0x000e220000002400 */
[----:B------:R-:W-:Y:S01]  /*d330*/  ISETP.GT.AND P3, PT, R4, RZ, PT ;  /* 0x000000ff0400720c */ /* 0x000fe20003f64270 */
[----:B------:R-:W-:Y:S01]  /*d340*/  FMUL.FTZ R49, R62, UR4 ;  /* 0x000000043e317c20 */ /* 0x000fe20008410000 */
[C---:B------:R-:W-:Y:S02]  /*d350*/  ISETP.GT.AND P4, PT, R4.reuse, 0x1, PT ;  /* 0x000000010400780c */ /* 0x040fe40003f84270 */
[----:B------:R-:W-:-:S03]  /*d360*/  ISETP.GT.AND P1, PT, R4, 0x8, PT ;  /* 0x000000080400780c */ /* 0x000fc60003f24270 */
[----:B------:R-:W4:Y:S01]  /*d370*/  MUFU.TANH R33, R33 ;  /* 0x0000002100217308 */ /* 0x000f220000002400 */
[----:B------:R-:W-:-:S07]  /*d380*/  ISETP.GT.AND P2, PT, R4, 0x9, PT ;  /* 0x000000090400780c */ /* 0x000fce0003f44270 */
[----:B------:R-:W4:Y:S01]  /*d390*/  MUFU.TANH R34, R34 ;  /* 0x0000002200227308 */ /* 0x000f220000002400 */
[----:B-1----:R-:W-:Y:S02]  /*d3a0*/  FSEL R7, R7, -INF , P3 ;  /* 0xff80000007077808 */ /* 0x002fe40001800000 */
[----:B-----5:R-:W-:Y:S02]  /*d3b0*/  FSEL R13, R8, -INF , P4 ;  /* 0xff800000080d7808 */ /* 0x020fe40002000000 */
[----:B------:R-:W-:-:S03]  /*d3c0*/  FSEL R11, R11, -INF , P1 ;  /* 0xff8000000b0b7808 */ /* 0x000fc60000800000 */
[----:B------:R-:W1:Y:S01]  /*d3d0*/  MUFU.TANH R37, R37 ;  /* 0x0000002500257308 */ /* 0x000e620000002400 */
[----:B------:R-:W-:Y:S01]  /*d3e0*/  FSEL R12, R12, -INF , P2 ;  /* 0xff8000000c0c7808 */ /* 0x000fe20001000000 */
[----:B------:R-:W-:Y:S01]  /*d3f0*/  FMUL.FTZ R53, R66, UR4 ;  /* 0x0000000442357c20 */ /* 0x000fe20008410000 */
[C---:B------:R-:W-:Y:S01]  /*d400*/  ISETP.GT.AND P3, PT, R4.reuse, 0x10, PT ;  /* 0x000000100400780c */ /* 0x040fe20003f64270 */
[----:B------:R-:W-:Y:S01]  /*d410*/  FMUL.FTZ R54, R67, UR4 ;  /* 0x0000000443367c20 */ /* 0x000fe20008410000 */
[----:B------:R-:W-:-:S03]  /*d420*/  ISETP.GT.AND P4, PT, R4, 0x11, PT ;  /* 0x000000110400780c */ /* 0x000fc60003f84270 */
[----:B------:R-:W5:Y:S01]  /*d430*/  MUFU.TANH R38, R38 ;  /* 0x0000002600267308 */ /* 0x000f620000002400 */
[C---:B------:R-:W-:Y:S02]  /*d440*/  ISETP.GT.AND P1, PT, R4.reuse, 0x18, PT ;  /* 0x000000180400780c */ /* 0x040fe40003f24270 */
[----:B------:R-:W-:-:S05]  /*d450*/  ISETP.GT.AND P2, PT, R4, 0x19, PT ;  /* 0x000000190400780c */ /* 0x000fca0003f44270 */
[----:B------:R-:W5:Y:S01]  /*d460*/  MUFU.TANH R41, R41 ;  /* 0x0000002900297308 */ /* 0x000f620000002400 */
[----:B------:R-:W-:-:S07]  /*d470*/  FSEL R15, R15, -INF , P3 ;  /* 0xff8000000f0f7808 */ /* 0x000fce0001800000 */
[----:B------:R-:W5:Y:S01]  /*d480*/  MUFU.TANH R42, R42 ;  /* 0x0000002a002a7308 */ /* 0x000f620000002400 */
[----:B------:R-:W-:Y:S02]  /*d490*/  FSEL R20, R20, -INF , P4 ;  /* 0xff80000014147808 */ /* 0x000fe40002000000 */
[----:B--2---:R-:W-:Y:S02]  /*d4a0*/  FSEL R25, R25, -INF , P1 ;  /* 0xff80000019197808 */ /* 0x004fe40000800000 */
[----:B---3--:R-:W-:-:S03]  /*d4b0*/  FSEL R26, R26, -INF , P2 ;  /* 0xff8000001a1a7808 */ /* 0x008fc60001000000 */
[----:B------:R-:W2:Y:S01]  /*d4c0*/  MUFU.TANH R45, R45 ;  /* 0x0000002d002d7308 */ /* 0x000ea20000002400 */
[----:B------:R-:W-:Y:S01]  /*d4d0*/  ISETP.GT.AND P3, PT, R4, 0x20, PT ;  /* 0x000000200400780c */ /* 0x000fe20003f64270 */
[----:B------:R-:W-:Y:S01]  /*d4e0*/  FMUL.FTZ R61, R74, UR4 ;  /* 0x000000044a3d7c20 */ /* 0x000fe20008410000 */
[C---:B------:R-:W-:Y:S01]  /*d4f0*/  ISETP.GT.AND P4, PT, R4.reuse, 0x21, PT ;  /* 0x000000210400780c */ /* 0x040fe20003f84270 */
[----:B------:R-:W-:Y:S01]  /*d500*/  FMUL.FTZ R62, R75, UR4 ;  /* 0x000000044b3e7c20 */ /* 0x000fe20008410000 */
[----:B------:R-:W-:-:S03]  /*d510*/  ISETP.GT.AND P1, PT, R4, 0x28, PT ;  /* 0x000000280400780c */ /* 0x000fc60003f24270 */
[----:B------:R-:W3:Y:S01]  /*d520*/  MUFU.TANH R46, R46 ;  /* 0x0000002e002e7308 */ /* 0x000ee20000002400 */
[----:B------:R-:W-:Y:S01]  /*d530*/  ISETP.GT.AND P2, PT, R4, 0x29, PT ;  /* 0x000000290400780c */ /* 0x000fe20003f44270 */
[----:B------:R-:W-:Y:S01]  /*d540*/  FMUL.FTZ R65, R78, UR4 ;  /* 0x000000044e417c20 */ /* 0x000fe20008410000 */
[----:B------:R-:W-:-:S05]  /*d550*/  FMUL.FTZ R66, R79, UR4 ;  /* 0x000000044f427c20 */ /* 0x000fca0008410000 */
[----:B------:R-:W3:Y:S01]  /*d560*/  MUFU.TANH R49, R49 ;  /* 0x0000003100317308 */ /* 0x000ee20000002400 */
[----:B------:R-:W-:-:S07]  /*d570*/  FSEL R29, R29, -INF , P3 ;  /* 0xff8000001d1d7808 */ /* 0x000fce0001800000 */
[----:B------:R-:W3:Y:S01]  /*d580*/  MUFU.TANH R50, R50 ;  /* 0x0000003200327308 */ /* 0x000ee20000002400 */
[----:B0-----:R-:W-:Y:S02]  /*d590*/  FSEL R30, R30, -INF , P4 ;  /* 0xff8000001e1e7808 */ /* 0x001fe40002000000 */
[----:B----4-:R-:W-:Y:S02]  /*d5a0*/  FSEL R33, R33, -INF , P1 ;  /* 0xff80000021217808 */ /* 0x010fe40000800000 */
[----:B------:R-:W-:-:S03]  /*d5b0*/  FSEL R34, R34, -INF , P2 ;  /* 0xff80000022227808 */ /* 0x000fc60001000000 */
[----:B------:R-:W0:Y:S01]  /*d5c0*/  MUFU.TANH R53, R53 ;  /* 0x0000003500357308 */ /* 0x000e220000002400 */
[----:B------:R-:W-:Y:S01]  /*d5d0*/  ISETP.GT.AND P3, PT, R4, 0x30, PT ;  /* 0x000000300400780c */ /* 0x000fe20003f64270 */
[----:B------:R-:W-:Y:S01]  /*d5e0*/  FMUL.FTZ R69, R86, UR4 ;  /* 0x0000000456457c20 */ /* 0x000fe20008410000 */
[C---:B------:R-:W-:Y:S02]  /*d5f0*/  ISETP.GT.AND P4, PT, R4.reuse, 0x31, PT ;  /* 0x000000310400780c */ /* 0x040fe40003f84270 */
[----:B------:R-:W-:-:S03]  /*d600*/  ISETP.GT.AND P1, PT, R4, 0x38, PT ;  /* 0x000000380400780c */ /* 0x000fc60003f24270 */
[----:B------:R-:W4:Y:S01]  /*d610*/  MUFU.TANH R54, R54 ;  /* 0x0000003600367308 */ /* 0x000f220000002400 */
[----:B------:R-:W-:-:S07]  /*d620*/  ISETP.GT.AND P2, PT, R4, 0x39, PT ;  /* 0x000000390400780c */ /* 0x000fce0003f44270 */
[----:B------:R-:W4:Y:S01]  /*d630*/  MUFU.TANH R57, R57 ;  /* 0x0000003900397308 */ /* 0x000f220000002400 */
[----:B-1----:R-:W-:-:S07]  /*d640*/  FSEL R37, R37, -INF , P3 ;  /* 0xff80000025257808 */ /* 0x002fce0001800000 */
[----:B------:R-:W1:Y:S01]  /*d650*/  MUFU.TANH R58, R58 ;  /* 0x0000003a003a7308 */ /* 0x000e620000002400 */
[----:B-----5:R-:W-:Y:S02]  /*d660*/  FSEL R38, R38, -INF , P4 ;  /* 0xff80000026267808 */ /* 0x020fe40002000000 */
[----:B------:R-:W-:Y:S02]  /*d670*/  FSEL R41, R41, -INF , P1 ;  /* 0xff80000029297808 */ /* 0x000fe40000800000 */
[----:B------:R-:W-:-:S03]  /*d680*/  FSEL R42, R42, -INF , P2 ;  /* 0xff8000002a2a7808 */ /* 0x000fc60001000000 */
[----:B------:R-:W5:Y:S01]  /*d690*/  MUFU.TANH R61, R61 ;  /* 0x0000003d003d7308 */ /* 0x000f620000002400 */
[C---:B------:R-:W-:Y:S02]  /*d6a0*/  ISETP.GT.AND P3, PT, R4.reuse, 0x40, PT ;  /* 0x000000400400780c */ /* 0x040fe40003f64270 */
[C---:B------:R-:W-:Y:S02]  /*d6b0*/  ISETP.GT.AND P4, PT, R4.reuse, 0x41, PT ;  /* 0x000000410400780c */ /* 0x040fe40003f84270 */
[----:B------:R-:W-:-:S03]  /*d6c0*/  ISETP.GT.AND P1, PT, R4, 0x48, PT ;  /* 0x000000480400780c */ /* 0x000fc60003f24270 */
[----:B------:R-:W5:Y:S01]  /*d6d0*/  MUFU.TANH R62, R62 ;  /* 0x0000003e003e7308 */ /* 0x000f620000002400 */
[----:B------:R-:W-:Y:S02]  /*d6e0*/  ISETP.GT.AND P2, PT, R4, 0x49, PT ;  /* 0x000000490400780c */ /* 0x000fe40003f44270 */
[----:B------:R-:W-:-:S05]  /*d6f0*/  FMNMX.FTZ R8, R7, R13, !PT ;  /* 0x0000000d07087209 */ /* 0x000fca0007810000 */
[----:B------:R-:W5:Y:S01]  /*d700*/  MUFU.TANH R65, R65 ;  /* 0x0000004100417308 */ /* 0x000f620000002400 */
[----:B------:R-:W-:Y:S01]  /*d710*/  FMUL.FTZ R67, R82, UR4 ;  /* 0x0000000452437c20 */ /* 0x000fe20008410000 */
[----:B------:R-:W-:Y:S01]  /*d720*/  FMUL.FTZ R68, R83, UR4 ;  /* 0x0000000453447c20 */ /* 0x000fe20008410000 */
[----:B------:R-:W-:-:S05]  /*d730*/  FMUL.FTZ R72, R87, UR4 ;  /* 0x0000000457487c20 */ /* 0x000fca0008410000 */
[----:B------:R-:W5:Y:S01]  /*d740*/  MUFU.TANH R66, R66 ;  /* 0x0000004200427308 */ /* 0x000f620000002400 */
[----:B--2---:R-:W-:Y:S02]  /*d750*/  FSEL R45, R45, -INF , P3 ;  /* 0xff8000002d2d7808 */ /* 0x004fe40001800000 */
[----:B---3--:R-:W-:Y:S02]  /*d760*/  FSEL R46, R46, -INF , P4 ;  /* 0xff8000002e2e7808 */ /* 0x008fe40002000000 */
[----:B------:R-:W-:-:S03]  /*d770*/  FSEL R49, R49, -INF , P1 ;  /* 0xff80000031317808 */ /* 0x000fc60000800000 */
[----:B------:R-:W2:Y:S01]  /*d780*/  MUFU.TANH R69, R69 ;  /* 0x0000004500457308 */ /* 0x000ea20000002400 */
[----:B------:R-:W-:Y:S02]  /*d790*/  FSEL R50, R50, -INF , P2 ;  /* 0xff80000032327808 */ /* 0x000fe40001000000 */
[----:B------:R-:W-:Y:S02]  /*d7a0*/  FMNMX.FTZ R8, R11, R8, !PT ;  /* 0x000000080b087209 */ /* 0x000fe40007810000 */
[C---:B------:R-:W-:Y:S02]  /*d7b0*/  ISETP.GT.AND P3, PT, R4.reuse, 0x50, PT ;  /* 0x000000500400780c */ /* 0x040fe40003f64270 */
[C---:B------:R-:W-:Y:S02]  /*d7c0*/  ISETP.GT.AND P4, PT, R4.reuse, 0x51, PT ;  /* 0x000000510400780c */ /* 0x040fe40003f84270 */
[C---:B------:R-:W-:Y:S02]  /*d7d0*/  ISETP.GT.AND P1, PT, R4.reuse, 0x58, PT ;  /* 0x000000580400780c */ /* 0x040fe40003f24270 */
[----:B------:R-:W-:Y:S01]  /*d7e0*/  ISETP.GT.AND P2, PT, R4, 0x59, PT ;  /* 0x000000590400780c */ /* 0x000fe20003f44270 */
[----:B------:R-:W3:Y:S01]  /*d7f0*/  MUFU.TANH R67, R67 ;  /* 0x0000004300437308 */ /* 0x000ee20000002400 */
[----:B------:R-:W-:-:S02]  /*d800*/  FMNMX.FTZ R8, R12, R8, !PT ;  /* 0x000000080c087209 */ /* 0x000fc40007810000 */
[----:B0-----:R-:W-:Y:S02]  /*d810*/  FSEL R53, R53, -INF , P3 ;  /* 0xff80000035357808 */ /* 0x001fe40001800000 */
[----:B----4-:R-:W-:Y:S02]  /*d820*/  FSEL R54, R54, -INF , P4 ;  /* 0xff80000036367808 */ /* 0x010fe40002000000 */
[----:B------:R-:W-:Y:S01]  /*d830*/  FSEL R57, R57, -INF , P1 ;  /* 0xff80000039397808 */ /* 0x000fe20000800000 */
[----:B------:R-:W0:Y:S01]  /*d840*/  MUFU.TANH R68, R68 ;  /* 0x0000004400447308 */ /* 0x000e220000002400 */
[----:B-1----:R-:W-:Y:S02]  /*d850*/  FSEL R58, R58, -INF , P2 ;  /* 0xff8000003a3a7808 */ /* 0x002fe40001000000 */
[C---:B------:R-:W-:Y:S02]  /*d860*/  ISETP.GT.AND P3, PT, R4.reuse, 0x60, PT ;  /* 0x000000600400780c */ /* 0x040fe40003f64270 */
[----:B------:R-:W-:-:S03]  /*d870*/  ISETP.GT.AND P4, PT, R4, 0x61, PT ;  /* 0x000000610400780c */ /* 0x000fc60003f84270 */
[----:B------:R-:W1:Y:S01]  /*d880*/  MUFU.TANH R72, R72 ;  /* 0x0000004800487308 */ /* 0x000e620000002400 */
[C---:B------:R-:W-:Y:S02]  /*d890*/  ISETP.GT.AND P1, PT, R4.reuse, 0x68, PT ;  /* 0x000000680400780c */ /* 0x040fe40003f24270 */
[----:B------:R-:W-:Y:S02]  /*d8a0*/  ISETP.GT.AND P2, PT, R4, 0x69, PT ;  /* 0x000000690400780c */ /* 0x000fe40003f44270 */
[----:B------:R-:W-:Y:S02]  /*d8b0*/  FMNMX.FTZ R73, R15, R8, !PT ;  /* 0x000000080f497209 */ /* 0x000fe40007810000 */
[----:B-----5:R-:W-:Y:S02]  /*d8c0*/  FSEL R61, R61, -INF , P3 ;  /* 0xff8000003d3d7808 */ /* 0x020fe40001800000 */
[----:B------:R-:W-:Y:S02]  /*d8d0*/  FSEL R62, R62, -INF , P4 ;  /* 0xff8000003e3e7808 */ /* 0x000fe40002000000 */
[----:B------:R-:W-:-:S02]  /*d8e0*/  FSEL R65, R65, -INF , P1 ;  /* 0xff80000041417808 */ /* 0x000fc40000800000 */
[----:B------:R-:W-:Y:S02]  /*d8f0*/  FSEL R66, R66, -INF , P2 ;  /* 0xff80000042427808 */ /* 0x000fe40001000000 */
[C---:B------:R-:W-:Y:S02]  /*d900*/  ISETP.GT.AND P3, PT, R4.reuse, 0x70, PT ;  /* 0x000000700400780c */ /* 0x040fe40003f64270 */
[C---:B------:R-:W-:Y:S02]  /*d910*/  ISETP.GT.AND P4, PT, R4.reuse, 0x71, PT ;  /* 0x000000710400780c */ /* 0x040fe40003f84270 */
[C---:B------:R-:W-:Y:S02]  /*d920*/  ISETP.GT.AND P1, PT, R4.reuse, 0x78, PT ;  /* 0x000000780400780c */ /* 0x040fe40003f24270 */
[----:B------:R-:W-:Y:S02]  /*d930*/  ISETP.GT.AND P2, PT, R4, 0x79, PT ;  /* 0x000000790400780c */ /* 0x000fe40003f44270 */
[----:B------:R-:W-:-:S02]  /*d940*/  FMNMX.FTZ R4, R20, R73, !PT ;  /* 0x0000004914047209 */ /* 0x000fc40007810000 */
[----:B--2---:R-:W-:Y:S02]  /*d950*/  FSEL R73, R69, -INF , P1 ;  /* 0xff80000045497808 */ /* 0x004fe40000800000 */
[----:B------:R-:W-:Y:S02]  /*d960*/  FMNMX.FTZ R69, R25, R4, !PT ;  /* 0x0000000419457209 */ /* 0x000fe40007810000 */
[----:B------:R-:W-:Y:S02]  /*d970*/  FMNMX.FTZ R4, R70, R71, !PT ;  /* 0x0000004746047209 */ /* 0x000fe40007810000 */
[----:B------:R-:W-:Y:S02]  /*d980*/  FMNMX.FTZ R8, R26, R69, !PT ;  /* 0x000000451a087209 */ /* 0x000fe40007810000 */
[----:B---3--:R-:W-:Y:S02]  /*d990*/  FSEL R67, R67, -INF , P3 ;  /* 0xff80000043437808 */ /* 0x008fe40001800000 */
[----:B0-----:R-:W-:-:S02]  /*d9a0*/  FSEL R14, R68, -INF , P4 ;  /* 0xff800000440e7808 */ /* 0x001fc40002000000 */
[----:B-1----:R-:W-:Y:S02]  /*d9b0*/  FSEL R72, R72, -INF , P2 ;  /* 0xff80000048487808 */ /* 0x002fe40001000000 */
[C---:B------:R-:W-:Y:S02]  /*d9c0*/  ISETP.GT.AND P3, PT, R3.reuse, 0x70, PT ;  /* 0x000000700300780c */ /* 0x040fe40003f64270 */
[C---:B------:R-:W-:Y:S02]  /*d9d0*/  ISETP.GT.AND P4, PT, R3.reuse, 0x71, PT ;  /* 0x000000710300780c */ /* 0x040fe40003f84270 */
[C---:B------:R-:W-:Y:S02]  /*d9e0*/  ISETP.GT.AND P1, PT, R3.reuse, 0x78, PT ;  /* 0x000000780300780c */ /* 0x040fe40003f24270 */
[----:B------:R-:W-:Y:S02]  /*d9f0*/  ISETP.GT.AND P2, PT, R3, 0x79, PT ;  /* 0x000000790300780c */ /* 0x000fe40003f44270 */
        /* <DEDUP_REMOVED lines=37> */
[----:B------:R-:W-:Y:S01]  /*dc50*/  FMNMX.FTZ R3, R65, R8, !PT ;  /* 0x0000000841037209 */ /* 0x000fe20007810000 */
[----:B------:R-:W-:Y:S01]  /*dc60*/  FMUL.FTZ R68, R80, UR4 ;  /* 0x0000000450447c20 */ /* 0x000fe20008410000 */
[----:B------:R-:W-:Y:S02]  /*dc70*/  FMNMX.FTZ R8, R52, R69, !PT ;  /* 0x0000004534087209 */ /* 0x000fe40007810000 */
[----:B------:R-:W-:Y:S01]  /*dc80*/  FMNMX.FTZ R74, R66, R3, !PT ;  /* 0x00000003424a7209 */ /* 0x000fe20007810000 */
[----:B------:R-:W-:Y:S01]  /*dc90*/  FMUL.FTZ R4, R81, UR4 ;  /* 0x0000000451047c20 */ /* 0x000fe20008410000 */
[----:B------:R-:W-:Y:S02]  /*dca0*/  FMNMX.FTZ R69, R55, R8, !PT ;  /* 0x0000000837457209 */ /* 0x000fe40007810000 */
[----:B------:R-:W-:Y:S01]  /*dcb0*/  FMNMX.FTZ R3, R67, R74, !PT ;  /* 0x0000004a43037209 */ /* 0x000fe20007810000 */
[----:B------:R-:W0:Y:S01]  /*dcc0*/  MUFU.TANH R68, R68 ;  /* 0x0000004400447308 */ /* 0x000e220000002400 */
[----:B------:R-:W-:-:S02]  /*dcd0*/  FMNMX.FTZ R8, R56, R69, !PT ;  /* 0x0000004538087209 */ /* 0x000fc40007810000 */
[----:B------:R-:W-:Y:S01]  /*dce0*/  FMNMX.FTZ R74, R14, R3, !PT ;  /* 0x000000030e4a7209 */ /* 0x000fe20007810000 */
[----:B------:R-:W-:Y:S01]  /*dcf0*/  FMUL.FTZ R84, R84, UR4 ;  /* 0x0000000454547c20 */ /* 0x000fe20008410000 */
[----:B------:R-:W-:-:S03]  /*dd00*/  FMNMX.FTZ R75, R59, R8, !PT ;  /* 0x000000083b4b7209 */ /* 0x000fc60007810000 */
[----:B------:R-:W1:Y:S01]  /*dd10*/  MUFU.TANH R4, R4 ;  /* 0x0000000400047308 */ /* 0x000e620000002400 */
[----:B------:R-:W-:Y:S01]  /*dd20*/  FMNMX.FTZ R69, R73, R74, !PT ;  /* 0x0000004a49457209 */ /* 0x000fe20007810000 */
[----:B------:R-:W-:Y:S01]  /*dd30*/  FMUL.FTZ R85, R85, UR4 ;  /* 0x0000000455557c20 */ /* 0x000fe20008410000 */
[----:B------:R-:W-:Y:S02]  /*dd40*/  FMNMX.FTZ R74, R60, R75, !PT ;  /* 0x0000004b3c4a7209 */ /* 0x000fe40007810000 */
[----:B------:R-:W-:-:S03]  /*dd50*/  FMNMX.FTZ R8, R72, R69, !PT ;  /* 0x0000004548087209 */ /* 0x000fc60007810000 */
[----:B------:R-:W2:Y:S01]  /*dd60*/  MUFU.TANH R3, R84 ;  /* 0x0000005400037308 */ /* 0x000ea20000002400 */
[----:B------:R-:W-:Y:S02]  /*dd70*/  FMNMX.FTZ R75, R63, R74, !PT ;  /* 0x0000004a3f4b7209 */ /* 0x000fe40007810000 */
[----:B0-----:R-:W-:-:S05]  /*dd80*/  FSEL R68, R68, -INF , P3 ;  /* 0xff80000044447808 */ /* 0x001fca0001800000 */
[----:B------:R-:W0:Y:S01]  /*dd90*/  MUFU.TANH R69, R85 ;  /* 0x0000005500457308 */ /* 0x000e220000002400 */
[----:B------:R-:W-:Y:S01]  /*dda0*/  FMNMX.FTZ R75, R64, R75, !PT ;  /* 0x0000004b404b7209 */ /* 0x000fe20007810000 */
[----:B------:R-:W3:Y:S01]  /*ddb0*/  SHFL.BFLY PT, R74, R8, 0x2, 0x1f ;  /* 0x0c401f00084a7f89 */ /* 0x000ee200000e0000 */
[----:B-1----:R-:W-:Y:S02]  /*ddc0*/  FSEL R4, R4, -INF , P4 ;  /* 0xff80000004047808 */ /* 0x002fe40002000000 */
[----:B------:R-:W-:Y:S02]  /*ddd0*/  FMNMX.FTZ R75, R68, R75, !PT ;  /* 0x0000004b444b7209 */ /* 0x000fe40007810000 */
[----:B--2---:R-:W-:Y:S02]  /*dde0*/  FSEL R3, R3, -INF , P1 ;  /* 0xff80000003037808 */ /* 0x004fe40000800000 */
[----:B------:R-:W-:-:S04]  /*ddf0*/  FMNMX.FTZ R75, R4, R75, !PT ;  /* 0x0000004b044b7209 */ /* 0x000fc80007810000 */
[----:B------:R-:W-:Y:S02]  /*de00*/  FMNMX.FTZ R76, R3, R75, !PT ;  /* 0x0000004b034c7209 */ /* 0x000fe40007810000 */
[----:B0-----:R-:W-:-:S04]  /*de10*/  FSEL R69, R69, -INF , P2 ;  /* 0xff80000045457808 */ /* 0x001fc80001000000 */
[----:B------:R-:W-:-:S05]  /*de20*/  FMNMX.FTZ R77, R69, R76, !PT ;  /* 0x0000004c454d7209 */ /* 0x000fca0007810000 */
[----:B------:R-:W0:Y:S01]  /*de30*/  SHFL.BFLY PT, R75, R77, 0x2, 0x1f ;  /* 0x0c401f004d4b7f89 */ /* 0x000e2200000e0000 */
[----:B---3--:R-:W-:-:S05]  /*de40*/  FMNMX.FTZ R8, R8, R74, !PT ;  /* 0x0000004a08087209 */ /* 0x008fca0007810000 */
[----:B------:R-:W1:Y:S01]  /*de50*/  SHFL.BFLY PT, R74, R8, 0x1, 0x1f ;  /* 0x0c201f00084a7f89 */ /* 0x000e6200000e0000 */
[----:B0-----:R-:W-:-:S05]  /*de60*/  FMNMX.FTZ R77, R77, R75, !PT ;  /* 0x0000004b4d4d7209 */ /* 0x001fca0007810000 */
[----:B------:R-:W0:Y:S01]  /*de70*/  SHFL.BFLY PT, R78, R77, 0x1, 0x1f ;  /* 0x0c201f004d4e7f89 */ /* 0x000e2200000e0000 */
[----:B-1----:R-:W-:-:S04]  /*de80*/  FMNMX.FTZ R8, R8, R74, !PT ;  /* 0x0000004a08087209 */ /* 0x002fc80007810000 */
[C---:B------:R-:W-:Y:S01]  /*de90*/  FSETP.NEU.FTZ.AND P1, PT, R8.reuse, -INF , PT ;  /* 0xff8000000800780b */ /* 0x040fe20003f3d000 */
[----:B------:R-:W-:-:S05]  /*dea0*/  FMUL.FTZ R76, R8, UR47 ;  /* 0x0000002f084c7c20 */ /* 0x000fca0008410000 */
[----:B------:R-:W-:-:S05]  /*deb0*/  FSEL R76, R76, RZ, P1 ;  /* 0x000000ff4c4c7208 */ /* 0x000fca0000800000 */
[--C-:B------:R-:W-:Y:S01]  /*dec0*/  FFMA.FTZ R74, R7, UR47, -R76.reuse ;  /* 0x0000002f074a7c23 */ /* 0x100fe2000801084c */
[--C-:B------:R-:W-:Y:S01]  /*ded0*/  FFMA.FTZ R75, R13, UR47, -R76.reuse ;  /* 0x0000002f0d4b7c23 */ /* 0x100fe2000801084c */
[----:B0-----:R-:W-:Y:S01]  /*dee0*/  FMNMX.FTZ R7, R77, R78, !PT ;  /* 0x0000004e4d077209 */ /* 0x001fe20007810000 */
[----:B------:R-:W-:-:S03]  /*def0*/  FFMA.FTZ R77, R12, UR47, -R76 ;  /* 0x0000002f0c4d7c23 */ /* 0x000fc6000801084c */
[C---:B------:R-:W-:Y:S01]  /*df00*/  FSETP.NEU.FTZ.AND P1, PT, R7.reuse, -INF , PT ;  /* 0xff8000000700780b */ /* 0x040fe20003f3d000 */
[----:B------:R-:W-:Y:S01]  /*df10*/  FMUL.FTZ R13, R7, UR47 ;  /* 0x0000002f070d7c20 */ /* 0x000fe20008410000 */
[----:B------:R-:W-:-:S04]  /*df20*/  VIADD R12, R0, 0x2d840 ;  /* 0x0002d840000c7836 */ /* 0x000fc80000000000 */
[----:B------:R-:W-:Y:S01]  /*df30*/  FSEL R0, R13, RZ, P1 ;  /* 0x000000ff0d007208 */ /* 0x000fe20000800000 */
[----:B------:R-:W-:-:S04]  /*df40*/  FFMA.FTZ R11, R11, UR47, -R76 ;  /* 0x0000002f0b0b7c23 */ /* 0x000fc8000801084c */
[--C-:B------:R-:W-:Y:S01]  /*df50*/  FFMA.FTZ R70, R70, UR47, -R0.reuse ;  /* 0x0000002f46467c23 */ /* 0x100fe20008010800 */
[--C-:B------:R-:W-:Y:S01]  /*df60*/  FFMA.FTZ R78, R71, UR47, -R0.reuse ;  /* 0x0000002f474e7c23 */ /* 0x100fe20008010800 */
[--C-:B------:R-:W-:Y:S01]  /*df70*/  FFMA.FTZ R9, R9, UR47, -R0.reuse ;  /* 0x0000002f09097c23 */ /* 0x100fe20008010800 */
[----:B------:R-:W-:Y:S01]  /*df80*/  FFMA.FTZ R10, R10, UR47, -R0 ;  /* 0x0000002f0a0a7c23 */ /* 0x000fe20008010800 */
[----:B------:R-:W-:Y:S01]  /*df90*/  MUFU.EX2 R74, R74 ;  /* 0x0000004a004a7308 */ /* 0x000fe20000000800 */
[----:B------:R-:W-:-:S07]  /*dfa0*/  IMAD.U32 R13, RZ, RZ, UR40 ;  /* 0x00000028ff0d7e24 */ /* 0x000fce000f8e00ff */
[----:B------:R-:W0:Y:S08]  /*dfb0*/  MUFU.EX2 R75, R75 ;  /* 0x0000004b004b7308 */ /* 0x000e300000000800 */
[----:B------:R-:W-:Y:S08]  /*dfc0*/  MUFU.EX2 R11, R11 ;  /* 0x0000000b000b7308 */ /* 0x000ff00000000800 */
[----:B------:R-:W1:Y:S08]  /*dfd0*/  MUFU.EX2 R77, R77 ;  /* 0x0000004d004d7308 */ /* 0x000e700000000800 */
[----:B------:R-:W-:Y:S08]  /*dfe0*/  MUFU.EX2 R70, R70 ;  /* 0x0000004600467308 */ /* 0x000ff00000000800 */
[----:B------:R-:W2:Y:S08]  /*dff0*/  MUFU.EX2 R78, R78 ;  /* 0x0000004e004e7308 */ /* 0x000eb00000000800 */
[----:B------:R-:W-:Y:S08]  /*e000*/  MUFU.EX2 R9, R9 ;  /* 0x0000000900097308 */ /* 0x000ff00000000800 */
[----:B------:R-:W3:Y:S01]  /*e010*/  MUFU.EX2 R10, R10 ;  /* 0x0000000a000a7308 */ /* 0x000ee20000000800 */
[----:B------:R-:W-:Y:S01]  /*e020*/  FFMA.FTZ R71, R15, UR47, -R76 ;  /* 0x0000002f0f477c23 */ /* 0x000fe2000801084c */
[----:B------:R-:W-:Y:S01]  /*e030*/  PRMT R12, R13, 0x654, R12 ;  /* 0x000006540d0c7816 */ /* 0x000fe2000000000c */
[--C-:B------:R-:W-:Y:S01]  /*e040*/  FFMA.FTZ R20, R20, UR47, -R76.reuse ;  /* 0x0000002f14147c23 */ /* 0x100fe2000801084c */
[--C-:B------:R-:W-:Y:S01]  /*e050*/  FFMA.FTZ R79, R14, UR47, -R76.reuse ;  /* 0x0000002f0e4f7c23 */ /* 0x100fe2000801084c */
[----:B0-----:R-:W-:Y:S01]  /*e060*/  F2FP.BF16.F32.PACK_AB R13, R75, R74 ;  /* 0x0000004a4b0d723e */ /* 0x001fe200000010ff */
[----:B------:R2:W-:Y:S01]  /*e070*/  SYNCS.ARRIVE.TRANS64.RED.A1T0 RZ, [R12+URZ], RZ ;  /* 0x000000ff0cff79a7 */ /* 0x0005e2000810043f */
[----:B-1----:R-:W-:Y:S01]  /*e080*/  F2FP.BF16.F32.PACK_AB R15, R77, R11 ;  /* 0x0000000b4d0f723e */ /* 0x002fe200000010ff */
[----:B------:R-:W0:Y:S01]  /*e090*/  MUFU.EX2 R71, R71 ;  /* 0x0000004700477308 */ /* 0x000e220000000800 */
[--C-:B------:R-:W-:Y:S01]  /*e0a0*/  FFMA.FTZ R25, R25, UR47, -R76.reuse ;  /* 0x0000002f19197c23 */ /* 0x100fe2000801084c */
[----:B------:R-:W-:Y:S01]  /*e0b0*/  FFMA.FTZ R30, R30, UR47, -R76 ;  /* 0x0000002f1e1e7c23 */ /* 0x000fe2000801084c */
[----:B--2---:R-:W-:-:S02]  /*e0c0*/  F2FP.BF16.F32.PACK_AB R12, R78, R70 ;  /* 0x000000464e0c723e */ /* 0x004fc400000010ff */
[----:B---3--:R-:W-:-:S03]  /*e0d0*/  F2FP.BF16.F32.PACK_AB R14, R10, R9 ;  /* 0x000000090a0e723e */ /* 0x008fc600000010ff */
[----:B------:R-:W1:Y:S01]  /*e0e0*/  MUFU.EX2 R20, R20 ;  /* 0x0000001400147308 */ /* 0x000e620000000800 */
[----:B------:R-:W-:Y:S01]  /*e0f0*/  FADD.FTZ R74, R74, R75 ;  /* 0x0000004b4a4a7221 */ /* 0x000fe20000010000 */
[--C-:B------:R-:W-:Y:S01]  /*e100*/  FFMA.FTZ R26, R26, UR47, -R76.reuse ;  /* 0x0000002f1a1a7c23 */ /* 0x100fe2000801084c */
[----:B------:R-:W-:Y:S01]  /*e110*/  FFMA.FTZ R33, R33, UR47, -R76 ;  /* 0x0000002f21217c23 */ /* 0x000fe2000801084c */
[----:B------:R2:W-:Y:S01]  /*e120*/  STSM.16.M88.4 [R157+0x21800], R12 ;  /* 0x0218000c9d007844 */ /* 0x0005e20000000200 */
[----:B------:R-:W-:-:S03]  /*e130*/  FADD.FTZ R74, R11, R74 ;  /* 0x0000004a0b4a7221 */ /* 0x000fc60000010000 */
[----:B------:R-:W3:Y:S01]  /*e140*/  MUFU.EX2 R25, R25 ;  /* 0x0000001900197308 */ /* 0x000ee20000000800 */
[----:B------:R-:W-:Y:S01]  /*e150*/  FFMA.FTZ R29, R29, UR47, -R76 ;  /* 0x0000002f1d1d7c23 */ /* 0x000fe2000801084c */
[----:B------:R-:W-:Y:S01]  /*e160*/  FADD.FTZ R74, R77, R74 ;  /* 0x0000004a4d4a7221 */ /* 0x000fe20000010000 */
[--C-:B------:R-:W-:Y:S01]  /*e170*/  FFMA.FTZ R34, R34, UR47, -R76.reuse ;  /* 0x0000002f22227c23 */ /* 0x100fe2000801084c */
[----:B------:R-:W-:-:S04]  /*e180*/  FFMA.FTZ R37, R37, UR47, -R76 ;  /* 0x0000002f25257c23 */ /* 0x000fc8000801084c */
[----:B--2---:R2:W-:Y:S01]  /*e190*/  MUFU.EX2 R12, R30 ;  /* 0x0000001e000c7308 */ /* 0x0045e20000000800 */
[--C-:B------:R-:W-:Y:S01]  /*e1a0*/  FFMA.FTZ R38, R38, UR47, -R76.reuse ;  /* 0x0000002f26267c23 */ /* 0x100fe2000801084c */
[----:B------:R-:W-:Y:S01]  /*e1b0*/  FFMA.FTZ R41, R41, UR47, -R76 ;  /* 0x0000002f29297c23 */ /* 0x000fe2000801084c */
[----:B--2---:R-:W-:-:S05]  /*e1c0*/  FFMA.FTZ R30, R5, UR47, -R0 ;  /* 0x0000002f051e7c23 */ /* 0x004fca0008010800 */
[----:B------:R2:W-:Y:S01]  /*e1d0*/  MUFU.EX2 R15, R33 ;  /* 0x00000021000f7308 */ /* 0x0005e20000000800 */
[--C-:B------:R-:W-:Y:S01]  /*e1e0*/  FFMA.FTZ R42, R42, UR47, -R76.reuse ;  /* 0x0000002f2a2a7c23 */ /* 0x100fe2000801084c */
[--C-:B------:R-:W-:Y:S01]  /*e1f0*/  FFMA.FTZ R45, R45, UR47, -R76.reuse ;  /* 0x0000002f2d2d7c23 */ /* 0x100fe2000801084c */
[--C-:B------:R-:W-:Y:S01]  /*e200*/  FFMA.FTZ R46, R46, UR47, -R76.reuse ;  /* 0x0000002f2e2e7c23 */ /* 0x100fe2000801084c */
[--C-:B------:R-:W-:Y:S01]  /*e210*/  FFMA.FTZ R49, R49, UR47, -R76.reuse ;  /* 0x0000002f31317c23 */ /* 0x100fe2000801084c */
[----:B------:R-:W-:-:S03]  /*e220*/  FFMA.FTZ R50, R50, UR47, -R76 ;  /* 0x0000002f32327c23 */ /* 0x000fc6000801084c */
[----:B------:R-:W4:Y:S01]  /*e230*/  MUFU.EX2 R26, R26 ;  /* 0x0000001a001a7308 */ /* 0x000f220000000800 */
[----:B--2---:R-:W-:Y:S01]  /*e240*/  FFMA.FTZ R33, R6, UR47, -R0 ;  /* 0x0000002f06217c23 */ /* 0x004fe20008010800 */
[--C-:B------:R-:W-:Y:S01]  /*e250*/  FFMA.FTZ R53, R53, UR47, -R76.reuse ;  /* 0x0000002f35357c23 */ /* 0x100fe2000801084c */
[--C-:B------:R-:W-:Y:S01]  /*e260*/  FFMA.FTZ R54, R54, UR47, -R76.reuse ;  /* 0x0000002f36367c23 */ /* 0x100fe2000801084c */
[--C-:B------:R-:W-:Y:S01]  /*e270*/  FFMA.FTZ R57, R57, UR47, -R76.reuse ;  /* 0x0000002f39397c23 */ /* 0x100fe2000801084c */
[--C-:B------:R-:W-:Y:S01]  /*e280*/  FFMA.FTZ R58, R58, UR47, -R76.reuse ;  /* 0x0000002f3a3a7c23 */ /* 0x100fe2000801084c */
[--C-:B------:R-:W-:Y:S01]  /*e290*/  FFMA.FTZ R61, R61, UR47, -R76.reuse ;  /* 0x0000002f3d3d7c23 */ /* 0x100fe2000801084c */
[--C-:B------:R-:W-:Y:S01]  /*e2a0*/  FFMA.FTZ R62, R62, UR47, -R76.reuse ;  /* 0x0000002f3e3e7c23 */ /* 0x100fe2000801084c */
[----:B------:R-:W2:Y:S01]  /*e2b0*/  MUFU.EX2 R30, R30 ;  /* 0x0000001e001e7308 */ /* 0x000ea20000000800 */
[--C-:B------:R-:W-:Y:S01]  /*e2c0*/  FFMA.FTZ R65, R65, UR47, -R76.reuse ;  /* 0x0000002f41417c23 */ /* 0x100fe2000801084c */
[--C-:B------:R-:W-:Y:S01]  /*e2d0*/  FFMA.FTZ R66, R66, UR47, -R76.reuse ;  /* 0x0000002f42427c23 */ /* 0x100fe2000801084c */
[--C-:B------:R-:W-:Y:S01]  /*e2e0*/  FFMA.FTZ R67, R67, UR47, -R76.reuse ;  /* 0x0000002f43437c23 */ /* 0x100fe2000801084c */
[--C-:B------:R-:W-:Y:S01]  /*e2f0*/  FFMA.FTZ R73, R73, UR47, -R76.reuse ;  /* 0x0000002f49497c23 */ /* 0x100fe2000801084c */
[----:B------:R-:W-:Y:S01]  /*e300*/  FFMA.FTZ R72, R72, UR47, -R76 ;  /* 0x0000002f48487c23 */ /* 0x000fe2000801084c */
[----:B------:R-:W-:-:S02]  /*e310*/  FFMA.FTZ R76, R21, UR47, -R0 ;  /* 0x0000002f154c7c23 */ /* 0x000fc40008010800 */
[----:B------:R0:W-:Y:S01]  /*e320*/  MUFU.EX2 R13, R29 ;  /* 0x0000001d000d7308 */ /* 0x0001e20000000800 */
[----:B------:R-:W-:Y:S01]  /*e330*/  FADD.FTZ R70, R70, R78 ;  /* 0x0000004e46467221 */ /* 0x000fe20000010000 */
[--C-:B------:R-:W-:Y:S01]  /*e340*/  FFMA.FTZ R80, R24, UR47, -R0.reuse ;  /* 0x0000002f18507c23 */ /* 0x100fe20008010800 */
[--C-:B------:R-:W-:Y:S01]  /*e350*/  FFMA.FTZ R6, R28, UR47, -R0.reuse ;  /* 0x0000002f1c067c23 */ /* 0x100fe20008010800 */
[----:B------:R-:W-:-:S04]  /*e360*/  FFMA.FTZ R21, R32, UR47, -R0 ;  /* 0x0000002f20157c23 */ /* 0x000fc80008010800 */
[----:B------:R-:W5:Y:S01]  /*e370*/  MUFU.EX2 R33, R33 ;  /* 0x0000002100217308 */ /* 0x000f620000000800 */
[----:B0-----:R-:W-:Y:S01]  /*e380*/  FADD.FTZ R29, R71, R74 ;  /* 0x0000004a471d7221 */ /* 0x001fe20000010000 */
[----:B------:R-:W-:Y:S01]  /*e390*/  FFMA.FTZ R32, R39, UR47, -R0 ;  /* 0x0000002f27207c23 */ /* 0x000fe20008010800 */
[----:B------:R-:W-:Y:S02]  /*e3a0*/  FADD.FTZ R39, R9, R70 ;  /* 0x0000004609277221 */ /* 0x000fe40000010000 */
[----:B-1----:R-:W-:Y:S01]  /*e3b0*/  FADD.FTZ R28, R20, R29 ;  /* 0x0000001d141c7221 */ /* 0x002fe20000010000 */
[--C-:B------:R-:W-:Y:S02]  /*e3c0*/  FFMA.FTZ R5, R27, UR47, -R0.reuse ;  /* 0x0000002f1b057c23 */ /* 0x100fe40008010800 */
[----:B------:R-:W0:Y:S01]  /*e3d0*/  MUFU.EX2 R76, R76 ;  /* 0x0000004c004c7308 */ /* 0x000e220000000800 */
[----:B------:R-:W-:Y:S01]  /*e3e0*/  FFMA.FTZ R14, R31, UR47, -R0 ;  /* 0x0000002f1f0e7c23 */ /* 0x000fe20008010800 */
[----:B---3--:R-:W-:Y:S01]  /*e3f0*/  FADD.FTZ R31, R25, R28 ;  /* 0x0000001c191f7221 */ /* 0x008fe20000010000 */
[--C-:B------:R-:W-:Y:S01]  /*e400*/  FFMA.FTZ R24, R35, UR47, -R0.reuse ;  /* 0x0000002f23187c23 */ /* 0x100fe20008010800 */
[----:B------:R-:W-:Y:S01]  /*e410*/  FADD.FTZ R39, R10, R39 ;  /* 0x000000270a277221 */ /* 0x000fe20000010000 */
[----:B------:R-:W-:-:S03]  /*e420*/  FFMA.FTZ R35, R40, UR47, -R0 ;  /* 0x0000002f28237c23 */ /* 0x000fc60008010800 */
[----:B------:R-:W1:Y:S01]  /*e430*/  MUFU.EX2 R80, R80 ;  /* 0x0000005000507308 */ /* 0x000e620000000800 */
[C---:B----4-:R-:W-:Y:S01]  /*e440*/  FADD.FTZ R40, R26.reuse, R31 ;  /* 0x0000001f1a287221 */ /* 0x050fe20000010000 */
[----:B------:R-:W-:Y:S01]  /*e450*/  F2FP.BF16.F32.PACK_AB R31, R26, R25 ;  /* 0x000000191a1f723e */ /* 0x000fe200000010ff */
[----:B--2---:R-:W-:-:S05]  /*e460*/  FADD.FTZ R26, R30, R39 ;  /* 0x000000271e1a7221 */ /* 0x004fca0000010000 */
[----:B------:R-:W2:Y:S01]  /*e470*/  MUFU.EX2 R5, R5 ;  /* 0x0000000500057308 */ /* 0x000ea20000000800 */
[----:B-----5:R-:W-:-:S07]  /*e480*/  FADD.FTZ R25, R33, R26 ;  /* 0x0000001a21197221 */ /* 0x020fce0000010000 */
[----:B------:R-:W3:Y:S01]  /*e490*/  MUFU.EX2 R6, R6 ;  /* 0x0000000600067308 */ /* 0x000ee20000000800 */
[----:B0-----:R-:W-:Y:S01]  /*e4a0*/  FADD.FTZ R25, R76, R25 ;  /* 0x000000194c197221 */ /* 0x001fe20000010000 */
[----:B------:R-:W-:-:S06]  /*e4b0*/  FFMA.FTZ R27, R36, UR47, -R0 ;  /* 0x0000002f241b7c23 */ /* 0x000fcc0008010800 */
[----:B------:R-:W0:Y:S01]  /*e4c0*/  MUFU.EX2 R14, R14 ;  /* 0x0000000e000e7308 */ /* 0x000e220000000800 */
[----:B-1----:R-:W-:Y:S01]  /*e4d0*/  FADD.FTZ R26, R80, R25 ;  /* 0x00000019501a7221 */ /* 0x002fe20000010000 */
[----:B------:R-:W-:Y:S01]  /*e4e0*/  FFMA.FTZ R36, R43, UR47, -R0 ;  /* 0x0000002f2b247c23 */ /* 0x000fe20008010800 */
[----:B------:R-:W-:-:S05]  /*e4f0*/  FADD.FTZ R43, R13, R40 ;  /* 0x000000280d2b7221 */ /* 0x000fca0000010000 */
[----:B------:R-:W1:Y:S01]  /*e500*/  MUFU.EX2 R34, R34 ;  /* 0x0000002200227308 */ /* 0x000e620000000800 */
[----:B--2---:R-:W-:-:S07]  /*e510*/  FADD.FTZ R25, R5, R26 ;  /* 0x0000001a05197221 */ /* 0x004fce0000010000 */
[----:B------:R-:W2:Y:S01]  /*e520*/  MUFU.EX2 R21, R21 ;  /* 0x0000001500157308 */ /* 0x000ea20000000800 */
[----:B------:R-:W-:Y:S01]  /*e530*/  FFMA.FTZ R47, R47, UR47, -R0 ;  /* 0x0000002f2f2f7c23 */ /* 0x000fe20008010800 */
[----:B------:R-:W-:-:S06]  /*e540*/  FADD.FTZ R26, R12, R43 ;  /* 0x0000002b0c1a7221 */ /* 0x000fcc0000010000 */
[----:B------:R-:W4:Y:S01]  /*e550*/  MUFU.EX2 R37, R37 ;  /* 0x0000002500257308 */ /* 0x000f220000000800 */
[----:B---3--:R-:W-:-:S07]  /*e560*/  FADD.FTZ R25, R6, R25 ;  /* 0x0000001906197221 */ /* 0x008fce0000010000 */
[----:B------:R-:W3:Y:S08]  /*e570*/  MUFU.EX2 R24, R24 ;  /* 0x0000001800187308 */ /* 0x000ef00000000800 */
[----:B------:R-:W5:Y:S01]  /*e580*/  MUFU.EX2 R38, R38 ;  /* 0x0000002600267308 */ /* 0x000f620000000800 */
[----:B------:R-:W-:-:S07]  /*e590*/  FFMA.FTZ R11, R48, UR47, -R0 ;  /* 0x0000002f300b7c23 */ /* 0x000fce0008010800 */
[----:B------:R-:W5:Y:S08]  /*e5a0*/  MUFU.EX2 R27, R27 ;  /* 0x0000001b001b7308 */ /* 0x000f700000000800 */
[----:B------:R0:W-:Y:S08]  /*e5b0*/  MUFU.EX2 R10, R47 ;  /* 0x0000002f000a7308 */ /* 0x0001f00000000800 */
[----:B------:R-:W5:Y:S01]  /*e5c0*/  MUFU.EX2 R32, R32 ;  /* 0x0000002000207308 */ /* 0x000f620000000800 */
[----:B0-----:R-:W-:Y:S01]  /*e5d0*/  FADD.FTZ R47, R15, R26 ;  /* 0x0000001a0f2f7221 */ /* 0x001fe20000010000 */
[----:B------:R-:W-:-:S03]  /*e5e0*/  FADD.FTZ R26, R14, R25 ;  /* 0x000000190e1a7221 */ /* 0x000fc60000010000 */
[----:B-1----:R-:W-:-:S03]  /*e5f0*/  FADD.FTZ R48, R34, R47 ;  /* 0x0000002f22307221 */ /* 0x002fc60000010000 */
[----:B------:R-:W0:Y:S01]  /*e600*/  MUFU.EX2 R41, R41 ;  /* 0x0000002900297308 */ /* 0x000e220000000800 */
[----:B--2---:R-:W-:Y:S01]  /*e610*/  FADD.FTZ R25, R21, R26 ;  /* 0x0000001a15197221 */ /* 0x004fe20000010000 */
[----:B------:R-:W-:Y:S01]  /*e620*/  F2FP.BF16.F32.PACK_AB R13, R12, R13 ;  /* 0x0000000d0c0d723e */ /* 0x000fe200000010ff */
[----:B----4-:R-:W-:-:S05]  /*e630*/  FADD.FTZ R47, R37, R48 ;  /* 0x00000030252f7221 */ /* 0x010fca0000010000 */
[----:B------:R-:W1:Y:S01]  /*e640*/  MUFU.EX2 R35, R35 ;  /* 0x0000002300237308 */ /* 0x000e620000000800 */
[----:B---3--:R-:W-:-:S07]  /*e650*/  FADD.FTZ R12, R24, R25 ;  /* 0x00000019180c7221 */ /* 0x008fce0000010000 */
[----:B------:R-:W2:Y:S01]  /*e660*/  MUFU.EX2 R42, R42 ;  /* 0x0000002a002a7308 */ /* 0x000ea20000000800 */
[----:B------:R-:W-:Y:S01]  /*e670*/  FFMA.FTZ R44, R44, UR47, -R0 ;  /* 0x0000002f2c2c7c23 */ /* 0x000fe20008010800 */
[----:B-----5:R-:W-:Y:S01]  /*e680*/  FADD.FTZ R26, R38, R47 ;  /* 0x0000002f261a7221 */ /* 0x020fe20000010000 */
[----:B------:R-:W-:-:S05]  /*e690*/  FADD.FTZ R47, R27, R12 ;  /* 0x0000000c1b2f7221 */ /* 0x000fca0000010000 */
[----:B------:R-:W3:Y:S01]  /*e6a0*/  MUFU.EX2 R45, R45 ;  /* 0x0000002d002d7308 */ /* 0x000ee20000000800 */
[----:B------:R-:W-:Y:S01]  /*e6b0*/  F2FP.BF16.F32.PACK_AB R12, R6, R5 ;  /* 0x00000005060c723e */ /* 0x000fe200000010ff */
[----:B------:R-:W-:-:S06]  /*e6c0*/  FADD.FTZ R6, R32, R47 ;  /* 0x0000002f20067221 */ /* 0x000fcc0000010000 */
[----:B------:R-:W-:Y:S01]  /*e6d0*/  MUFU.EX2 R36, R36 ;  /* 0x0000002400247308 */ /* 0x000fe20000000800 */
[----:B0-----:R-:W-:-:S07]  /*e6e0*/  FADD.FTZ R5, R41, R26 ;  /* 0x0000001a29057221 */ /* 0x001fce0000010000 */
[----:B------:R-:W0:Y:S01]  /*e6f0*/  MUFU.EX2 R46, R46 ;  /* 0x0000002e002e7308 */ /* 0x000e220000000800 */
[----:B------:R-:W-:Y:S01]  /*e700*/  F2FP.BF16.F32.PACK_AB R14, R21, R14 ;  /* 0x0000000e150e723e */ /* 0x000fe200000010ff */
[----:B-1----:R-:W-:Y:S01]  /*e710*/  FADD.FTZ R21, R35, R6 ;  /* 0x0000000623157221 */ /* 0x002fe20000010000 */
[----:B------:R-:W-:-:S05]  /*e720*/  F2FP.BF16.F32.PACK_AB R29, R20, R71 ;  /* 0x00000047141d723e */ /* 0x000fca00000010ff */
[----:B------:R-:W1:Y:S01]  /*e730*/  MUFU.EX2 R9, R44 ;  /* 0x0000002c00097308 */ /* 0x000e620000000800 */
[----:B------:R-:W-:Y:S01]  /*e740*/  FFMA.FTZ R20, R51, UR47, -R0 ;  /* 0x0000002f33147c23 */ /* 0x000fe20008010800 */
[----:B------:R-:W-:Y:S01]  /*e750*/  F2FP.BF16.F32.PACK_AB R28, R33, R30 ;  /* 0x0000001e211c723e */ /* 0x000fe200000010ff */
[----:B--2---:R-:W-:-:S05]  /*e760*/  FADD.FTZ R6, R42, R5 ;  /* 0x000000052a067221 */ /* 0x004fca0000010000 */
[----:B------:R-:W2:Y:S01]  /*e770*/  MUFU.EX2 R49, R49 ;  /* 0x0000003100317308 */ /* 0x000ea20000000800 */
[----:B------:R-:W-:Y:S01]  /*e780*/  F2FP.BF16.F32.PACK_AB R30, R80, R76 ;  /* 0x0000004c501e723e */ /* 0x000fe200000010ff */
[----:B---3--:R-:W-:-:S06]  /*e790*/  FADD.FTZ R5, R45, R6 ;  /* 0x000000062d057221 */ /* 0x008fcc0000010000 */
[----:B------:R-:W3:Y:S01]  /*e7a0*/  MUFU.EX2 R50, R50 ;  /* 0x0000003200327308 */ /* 0x000ee20000000800 */
[--C-:B------:R-:W-:Y:S01]  /*e7b0*/  FFMA.FTZ R52, R52, UR47, -R0.reuse ;  /* 0x0000002f34347c23 */ /* 0x100fe20008010800 */
[----:B------:R4:W-:Y:S06]  /*e7c0*/  STSM.16.M88.4 [R91], R28 ;  /* 0x0000001c5b007844 */ /* 0x0009ec0000000200 */
[----:B------:R-:W-:Y:S01]  /*e7d0*/  MUFU.EX2 R11, R11 ;  /* 0x0000000b000b7308 */ /* 0x000fe20000000800 */
[----:B------:R-:W-:Y:S01]  /*e7e0*/  FFMA.FTZ R39, R55, UR47, -R0 ;  /* 0x0000002f37277c23 */ /* 0x000fe20008010800 */
[----:B0-----:R-:W-:-:S06]  /*e7f0*/  FADD.FTZ R6, R46, R5 ;  /* 0x000000052e067221 */ /* 0x001fcc0000010000 */
[----:B------:R-:W0:Y:S01]  /*e800*/  MUFU.EX2 R53, R53 ;  /* 0x0000003500357308 */ /* 0x000e220000000800 */
[----:B------:R-:W-:Y:S01]  /*e810*/  F2FP.BF16.F32.PACK_AB R15, R34, R15 ;  /* 0x0000000f220f723e */ /* 0x000fe200000010ff */
[----:B----4-:R-:W-:Y:S01]  /*e820*/  FADD.FTZ R28, R36, R21 ;  /* 0x00000015241c7221 */ /* 0x010fe20000010000 */
[----:B------:R-:W4:Y:S05]  /*e830*/  LDL R51, [R1+0x84] ;  /* 0x0000840001337983 */ /* 0x000f2a0000100800 */
[----:B------:R-:W5:Y:S01]  /*e840*/  MUFU.EX2 R20, R20 ;  /* 0x0000001400147308 */ /* 0x000f620000000800 */
[----:B-1----:R-:W-:Y:S01]  /*e850*/  FADD.FTZ R21, R9, R28 ;  /* 0x0000001c09157221 */ /* 0x002fe20000010000 */
[----:B--2---:R-:W-:-:S06]  /*e860*/  FADD.FTZ R5, R49, R6 ;  /* 0x0000000631057221 */ /* 0x004fcc0000010000 */
[----:B------:R-:W1:Y:S01]  /*e870*/  MUFU.EX2 R54, R54 ;  /* 0x0000003600367308 */ /* 0x000e620000000800 */
[----:B------:R-:W-:Y:S01]  /*e880*/  FADD.FTZ R28, R10, R21 ;  /* 0x000000150a1c7221 */ /* 0x000fe20000010000 */
[----:B---3--:R-:W-:-:S06]  /*e890*/  FADD.FTZ R6, R50, R5 ;  /* 0x0000000532067221 */ /* 0x008fcc0000010000 */
[----:B------:R-:W2:Y:S01]  /*e8a0*/  MUFU.EX2 R33, R52 ;  /* 0x0000003400217308 */ /* 0x000ea20000000800 */
[----:B------:R3:W-:Y:S07]  /*e8b0*/  STSM.16.M88.4 [R89], R12 ;  /* 0x0000000c59007844 */ /* 0x0007ee0000000200 */
[----:B------:R-:W2:Y:S01]  /*e8c0*/  MUFU.EX2 R57, R57 ;  /* 0x0000003900397308 */ /* 0x000ea20000000800 */
[----:B0-----:R-:W-:-:S07]  /*e8d0*/  FADD.FTZ R5, R53, R6 ;  /* 0x0000000635057221 */ /* 0x001fce0000010000 */
[----:B------:R-:W-:Y:S01]  /*e8e0*/  MUFU.EX2 R58, R58 ;  /* 0x0000003a003a7308 */ /* 0x000fe20000000800 */
[----:B---3--:R-:W-:Y:S01]  /*e8f0*/  F2FP.BF16.F32.PACK_AB R12, R9, R36 ;  /* 0x00000024090c723e */ /* 0x008fe200000010ff */
[----:B------:R-:W-:-:S06]  /*e900*/  FADD.FTZ R9, R11, R28 ;  /* 0x0000001c0b097221 */ /* 0x000fcc0000010000 */
[----:B------:R-:W0:Y:S01]  /*e910*/  MUFU.EX2 R39, R39 ;  /* 0x0000002700277308 */ /* 0x000e220000000800 */
[----:B------:R-:W-:Y:S01]  /*e920*/  F2FP.BF16.F32.PACK_AB R14, R11, R10 ;  /* 0x0000000a0b0e723e */ /* 0x000fe200000010ff */
[----:B-----5:R-:W-:Y:S01]  /*e930*/  FADD.FTZ R10, R20, R9 ;  /* 0x00000009140a7221 */ /* 0x020fe20000010000 */
[----:B-1----:R-:W-:-:S05]  /*e940*/  FADD.FTZ R6, R54, R5 ;  /* 0x0000000536067221 */ /* 0x002fca0000010000 */
[----:B------:R-:W1:Y:S01]  /*e950*/  MUFU.EX2 R61, R61 ;  /* 0x0000003d003d7308 */ /* 0x000e620000000800 */
[----:B--2---:R-:W-:Y:S01]  /*e960*/  FADD.FTZ R10, R33, R10 ;  /* 0x0000000a210a7221 */ /* 0x004fe20000010000 */
[----:B------:R-:W-:-:S06]  /*e970*/  FADD.FTZ R9, R57, R6 ;  /* 0x0000000639097221 */ /* 0x000fcc0000010000 */
[----:B------:R-:W2:Y:S01]  /*e980*/  MUFU.EX2 R62, R62 ;  /* 0x0000003e003e7308 */ /* 0x000ea20000000800 */
[----:B0-----:R-:W-:Y:S01]  /*e990*/  FADD.FTZ R5, R39, R10 ;  /* 0x0000000a27057221 */ /* 0x001fe20000010000 */
[----:B------:R-:W-:-:S06]  /*e9a0*/  FADD.FTZ R10, R58, R9 ;  /* 0x000000093a0a7221 */ /* 0x000fcc0000010000 */
[----:B------:R-:W0:Y:S01]  /*e9b0*/  MUFU.EX2 R65, R65 ;  /* 0x0000004100417308 */ /* 0x000e220000000800 */
[----:B-1----:R-:W-:Y:S01]  /*e9c0*/  FADD.FTZ R11, R61, R10 ;  /* 0x0000000a3d0b7221 */ /* 0x002fe20000010000 */
[--C-:B------:R-:W-:Y:S01]  /*e9d0*/  FFMA.FTZ R56, R56, UR47, -R0.reuse ;  /* 0x0000002f38387c23 */ /* 0x100fe20008010800 */
[--C-:B------:R-:W-:Y:S01]  /*e9e0*/  FFMA.FTZ R59, R59, UR47, -R0.reuse ;  /* 0x0000002f3b3b7c23 */ /* 0x100fe20008010800 */
[--C-:B------:R-:W-:Y:S01]  /*e9f0*/  FFMA.FTZ R44, R60, UR47, -R0.reuse ;  /* 0x0000002f3c2c7c23 */ /* 0x100fe20008010800 */
[--C-:B------:R-:W-:Y:S01]  /*ea00*/  FFMA.FTZ R43, R4, UR47, -R0.reuse ;  /* 0x0000002f042b7c23 */ /* 0x100fe20008010800 */
[--C-:B------:R-:W-:Y:S01]  /*ea10*/  FFMA.FTZ R63, R63, UR47, -R0.reuse ;  /* 0x0000002f3f3f7c23 */ /* 0x100fe20008010800 */
[----:B------:R-:W1:Y:S01]  /*ea20*/  @P5 LDC R21, c[0x0][0x44c] ;  /* 0x00011300ff155b82 */ /* 0x000e620000000800 */
[----:B--2---:R-:W-:Y:S01]  /*ea30*/  FADD.FTZ R10, R62, R11 ;  /* 0x0000000b3e0a7221 */ /* 0x004fe20000010000 */
[--C-:B------:R-:W-:Y:S01]  /*ea40*/  FFMA.FTZ R64, R64, UR47, -R0.reuse ;  /* 0x0000002f40407c23 */ /* 0x100fe20008010800 */
[----:B------:R-:W-:-:S05]  /*ea50*/  FFMA.FTZ R68, R68, UR47, -R0 ;  /* 0x0000002f44447c23 */ /* 0x000fca0008010800 */
[----:B------:R-:W2:Y:S01]  /*ea60*/  @P5 LDC R28, c[0x0][0x450] ;  /* 0x00011400ff1c5b82 */ /* 0x000ea20000000800 */
[----:B0-----:R-:W-:Y:S02]  /*ea70*/  FADD.FTZ R11, R65, R10 ;  /* 0x0000000a410b7221 */ /* 0x001fe40000010000 */
[----:B------:R-:W3:Y:S01]  /*ea80*/  LDL R10, [R1+0x8c] ;  /* 0x00008c00010a7983 */ /* 0x000ee20000100800 */
[----:B------:R-:W0:Y:S01]  /*ea90*/  MUFU.EX2 R40, R56 ;  /* 0x0000003800287308 */ /* 0x000e220000000800 */
[----:B------:R-:W-:-:S07]  /*eaa0*/  FFMA.FTZ R4, R3, UR47, -R0 ;  /* 0x0000002f03047c23 */ /* 0x000fce0008010800 */
[----:B------:R-:W5:Y:S08]  /*eab0*/  MUFU.EX2 R3, R59 ;  /* 0x0000003b00037308 */ /* 0x000f700000000800 */
[----:B------:R-:W1:Y:S01]  /*eac0*/  MUFU.EX2 R44, R44 ;  /* 0x0000002c002c7308 */ /* 0x000e620000000800 */
[----:B0-----:R-:W-:-:S07]  /*ead0*/  FADD.FTZ R6, R40, R5 ;  /* 0x0000000528067221 */ /* 0x001fce0000010000 */
[----:B------:R-:W0:Y:S01]  /*eae0*/  MUFU.EX2 R63, R63 ;  /* 0x0000003f003f7308 */ /* 0x000e220000000800 */
[----:B-----5:R-:W-:-:S07]  /*eaf0*/  FADD.FTZ R9, R3, R6 ;  /* 0x0000000603097221 */ /* 0x020fce0000010000 */
[----:B------:R-:W5:Y:S01]  /*eb00*/  MUFU.EX2 R64, R64 ;  /* 0x0000004000407308 */ /* 0x000f620000000800 */
[----:B------:R-:W-:Y:S01]  /*eb10*/  FFMA.FTZ R0, R69, UR47, -R0 ;  /* 0x0000002f45007c23 */ /* 0x000fe20008010800 */
[----:B-1----:R-:W-:-:S06]  /*eb20*/  FADD.FTZ R6, R44, R9 ;  /* 0x000000092c067221 */ /* 0x002fcc0000010000 */
[----:B------:R-:W1:Y:S01]  /*eb30*/  MUFU.EX2 R68, R68 ;  /* 0x0000004400447308 */ /* 0x000e620000000800 */
[----:B------:R-:W-:Y:S01]  /*eb40*/  F2FP.BF16.F32.PACK_AB R24, R27, R24 ;  /* 0x000000181b18723e */ /* 0x000fe200000010ff */
[----:B0-----:R-:W-:-:S06]  /*eb50*/  FADD.FTZ R9, R63, R6 ;  /* 0x000000063f097221 */ /* 0x001fcc0000010000 */
[----:B------:R-:W0:Y:S01]  /*eb60*/  MUFU.EX2 R43, R43 ;  /* 0x0000002b002b7308 */ /* 0x000e220000000800 */
[----:B------:R-:W-:Y:S02]  /*eb70*/  F2FP.BF16.F32.PACK_AB R25, R38, R37 ;  /* 0x000000252619723e */ /* 0x000fe400000010ff */
[----:B------:R-:W-:-:S05]  /*eb80*/  F2FP.BF16.F32.PACK_AB R26, R35, R32 ;  /* 0x00000020231a723e */ /* 0x000fca00000010ff */
[----:B------:R-:W0:Y:S01]  /*eb90*/  MUFU.EX2 R66, R66 ;  /* 0x0000004200427308 */ /* 0x000e220000000800 */
[----:B------:R-:W-:Y:S01]  /*eba0*/  F2FP.BF16.F32.PACK_AB R27, R42, R41 ;  /* 0x000000292a1b723e */ /* 0x000fe200000010ff */
[----:B------:R-:W-:-:S06]  /*ebb0*/  @P5 IMAD.HI.U32 R21, R90, R21, RZ ;  /* 0x000000155a155227 */ /* 0x000fcc00078e00ff */
[----:B------:R-:W0:Y:S01]  /*ebc0*/  MUFU.EX2 R67, R67 ;  /* 0x0000004300437308 */ /* 0x000e220000000800 */
[----:B-----5:R-:W-:-:S07]  /*ebd0*/  FADD.FTZ R9, R64, R9 ;  /* 0x0000000940097221 */ /* 0x020fce0000010000 */
[----:B------:R-:W5:Y:S01]  /*ebe0*/  MUFU.EX2 R79, R79 ;  /* 0x0000004f004f7308 */ /* 0x000f620000000800 */
[----:B------:R-:W-:-:S07]  /*ebf0*/  F2FP.BF16.F32.PACK_AB R13, R46, R45 ;  /* 0x0000002d2e0d723e */ /* 0x000fce00000010ff */
[----:B------:R-:W-:Y:S01]  /*ec00*/  MUFU.EX2 R73, R73 ;  /* 0x0000004900497308 */ /* 0x000fe20000000800 */
[----:B------:R-:W-:-:S07]  /*ec10*/  F2FP.BF16.F32.PACK_AB R15, R50, R49 ;  /* 0x00000031320f723e */ /* 0x000fce00000010ff */
[----:B------:R-:W-:Y:S08]  /*ec20*/  MUFU.EX2 R4, R4 ;  /* 0x0000000400047308 */ /* 0x000ff00000000800 */
[----:B------:R5:W4:Y:S08]  /*ec30*/  MUFU.EX2 R5, R0 ;  /* 0x0000000000057308 */ /* 0x000b300000000800 */
[----:B------:R-:W4:Y:S01]  /*ec40*/  MUFU.EX2 R72, R72 ;  /* 0x0000004800487308 */ /* 0x000f220000000800 */
[----:B------:R2:W-:Y:S01]  /*ec50*/  STSM.16.M88.4 [R88], R24 ;  /* 0x0000001858007844 */ /* 0x0005e20000000200 */
[----:B-1----:R-:W-:-:S03]  /*ec60*/  FADD.FTZ R6, R68, R9 ;  /* 0x0000000944067221 */ /* 0x002fc60000010000 */
[----:B------:R1:W-:Y:S01]  /*ec70*/  STSM.16.M88.4 [R157+0x27800], R12 ;  /* 0x0278000c9d007844 */ /* 0x0003e20000000200 */
[----:B--2---:R-:W-:Y:S01]  /*ec80*/  F2FP.BF16.F32.PACK_AB R24, R33, R20 ;  /* 0x000000142118723e */ /* 0x004fe200000010ff */
[----:B------:R-:W-:Y:S01]  /*ec90*/  IMAD.MOV.U32 R20, RZ, RZ, R90 ;  /* 0x000000ffff147224 */ /* 0x000fe200078e005a */
[----:B------:R-:W-:Y:S02]  /*eca0*/  F2FP.BF16.F32.PACK_AB R25, R54, R53 ;  /* 0x000000353619723e */ /* 0x000fe400000010ff */
[----:B------:R-:W-:Y:S02]  /*ecb0*/  F2FP.BF16.F32.PACK_AB R26, R40, R39 ;  /* 0x00000027281a723e */ /* 0x000fe400000010ff */
[----:B------:R-:W-:Y:S02]  /*ecc0*/  F2FP.BF16.F32.PACK_AB R27, R58, R57 ;  /* 0x000000393a1b723e */ /* 0x000fe400000010ff */
[----:B------:R-:W-:Y:S02]  /*ecd0*/  @P5 SHF.R.U32.HI R20, RZ, R28, R21 ;  /* 0x0000001cff145219 */ /* 0x000fe40000011615 */
[----:B-1----:R-:W-:Y:S01]  /*ece0*/  F2FP.BF16.F32.PACK_AB R12, R44, R3 ;  /* 0x000000032c0c723e */ /* 0x002fe200000010ff */
[----:B0-----:R-:W-:Y:S01]  /*ecf0*/  FADD.FTZ R3, R43, R6 ;  /* 0x000000062b037221 */ /* 0x001fe20000010000 */
[----:B------:R-:W-:-:S02]  /*ed00*/  IADD3 R6, R20, R148, -R147 ;  /* 0x0000009414067210 */ /* 0x000fc40007ffe893 */
[----:B------:R-:W-:Y:S02]  /*ed10*/  F2FP.BF16.F32.PACK_AB R13, R62, R61 ;  /* 0x0000003d3e0d723e */ /* 0x000fe400000010ff */
[----:B------:R-:W-:Y:S02]  /*ed20*/  F2FP.BF16.F32.PACK_AB R14, R64, R63 ;  /* 0x0000003f400e723e */ /* 0x000fe400000010ff */
[----:B------:R-:W-:Y:S02]  /*ed30*/  F2FP.BF16.F32.PACK_AB R15, R66, R65 ;  /* 0x00000041420f723e */ /* 0x000fe400000010ff */
[----:B------:R-:W-:-:S04]  /*ed40*/  SHF.R.S32.HI R9, RZ, 0x1f, R6 ;  /* 0x0000001fff097819 */ /* 0x000fc80000011406 */
[----:B------:R-:W-:-:S04]  /*ed50*/  LEA.HI R9, R9, R6, RZ, 0x7 ;  /* 0x0000000609097211 */ /* 0x000fc800078f38ff */
[----:B------:R-:W-:Y:S01]  /*ed60*/  SHF.R.S32.HI R9, RZ, 0x7, R9 ;  /* 0x00000007ff097819 */ /* 0x000fe20000011409 */
[----:B-----5:R-:W-:-:S04]  /*ed70*/  FADD.FTZ R0, R66, R11 ;  /* 0x0000000b42007221 */ /* 0x020fc80000010000 */
[----:B------:R-:W-:-:S04]  /*ed80*/  FADD.FTZ R0, R67, R0 ;  /* 0x0000000043007221 */ /* 0x000fc80000010000 */
[----:B------:R-:W-:Y:S01]  /*ed90*/  FADD.FTZ R0, R79, R0 ;  /* 0x000000004f007221 */ /* 0x000fe20000010000 */
[----:B------:R-:W-:Y:S02]  /*eda0*/  @P5 LOP3.LUT R22, R22, 0x1, RZ, 0xfc, !PT ;  /* 0x0000000116165812 */ /* 0x000fe400078efcff */
        /* <DEDUP_REMOVED lines=18> */
[----:B----4-:R0:W-:Y:S04]  /*eed0*/  STSM.16.M88.4 [R51], R24 ;  /* 0x0000001833007844 */ /* 0x0101e80000000200 */
[----:B------:R-:W-:Y:S01]  /*eee0*/  STSM.16.M88.4 [R89+0x6000], R12 ;  /* 0x0060000c59007844 */ /* 0x000fe20000000200 */
[----:B0-----:R-:W-:Y:S02]  /*eef0*/  F2FP.BF16.F32.PACK_AB R24, R43, R68 ;  /* 0x000000442b18723e */ /* 0x001fe400000010ff */
[----:B------:R-:W-:Y:S02]  /*ef00*/  F2FP.BF16.F32.PACK_AB R25, R79, R67 ;  /* 0x000000434f19723e */ /* 0x000fe400000010ff */
[----:B------:R-:W-:-:S02]  /*ef10*/  F2FP.BF16.F32.PACK_AB R26, R5, R4 ;  /* 0x00000004051a723e */ /* 0x000fc400000010ff */
[----:B------:R-:W-:Y:S01]  /*ef20*/  F2FP.BF16.F32.PACK_AB R27, R72, R73 ;  /* 0x00000049481b723e */ /* 0x000fe200000010ff */
[----:B------:R-:W-:-:S04]  /*ef30*/  FADD.FTZ R4, R4, R3 ;  /* 0x0000000304047221 */ /* 0x000fc80000010000 */
[----:B------:R0:W-:Y:S01]  /*ef40*/  STSM.16.M88.4 [R88+0x6000], R24 ;  /* 0x0060001858007844 */ /* 0x0001e20000000200 */
[----:B------:R1:W-:Y:S06]  /*ef50*/  MEMBAR.ALL.CTA ;  /* 0x0000000000007992 */ /* 0x0003ec0000008000 */
[----:B-1----:R-:W1:Y:S01]  /*ef60*/  FENCE.VIEW.ASYNC.S ;  /* 0x00000000000073c6 */ /* 0x002e620000000000 */
[----:B------:R-:W-:Y:S01]  /*ef70*/  FADD.FTZ R3, R5, R4 ;  /* 0x0000000405037221 */ /* 0x000fe20000010000 */
[----:B------:R-:W-:Y:S02]  /*ef80*/  VIADD R4, R94, 0xfffffffe ;  /* 0xfffffffe5e047836 */ /* 0x000fe40000000000 */
[----:B------:R-:W-:Y:S01]  /*ef90*/  FADD.FTZ R73, R73, R0 ;  /* 0x0000000049497221 */ /* 0x000fe20000010000 */
[----:B------:R-:W-:-:S02]  /*efa0*/  CS2R R98, SRZ ;  /* 0x0000000000627805 */ /* 0x000fc4000001ff00 */
[----:B------:R-:W-:Y:S02]  /*efb0*/  CS2R R96, SRZ ;  /* 0x0000000000607805 */ /* 0x000fe4000001ff00 */
[----:B------:R-:W-:Y:S01]  /*efc0*/  CS2R R94, SRZ ;  /* 0x00000000005e7805 */ /* 0x000fe2000001ff00 */
[----:B------:R-:W-:Y:S01]  /*efd0*/  FADD.FTZ R0, R72, R73 ;  /* 0x0000004948007221 */ /* 0x000fe20000010000 */
[----:B------:R-:W-:Y:S02]  /*efe0*/  CS2R R92, SRZ ;  /* 0x00000000005c7805 */ /* 0x000fe4000001ff00 */
[----:B------:R-:W-:Y:S02]  /*eff0*/  CS2R R90, SRZ ;  /* 0x00000000005a7805 */ /* 0x000fe4000001ff00 */
[----:B0-----:R-:W-:Y:S02]  /*f000*/  CS2R R88, SRZ ;  /* 0x0000000000587805 */ /* 0x001fe4000001ff00 */
[----:B---3--:R-:W-:-:S04]  /*f010*/  VIMNMX R146, R10, R9, !PT ;  /* 0x000000090a927248 */ /* 0x008fc80007fe0100 */
[----:B------:R-:W-:Y:S01]  /*f020*/  ISETP.GE.AND P1, PT, R4, R146, PT ;  /* 0x000000920400720c */ /* 0x000fe20003f26270 */
[----:B-1----:R-:W-:-:S12]  /*f030*/  NOP ;  /* 0x0000000000007918 */ /* 0x002fd80000000000 */
[----:B------:R-:W-:Y:S05]  /*f040*/  @!P1 BRA `(.L_x_2441) ;  /* 0x00000034009c9947 */ /* 0x000fea0003800000 */
[----:B------:R-:W-:Y:S02]  /*f050*/  IMAD.MOV.U32 R6, RZ, RZ, R8 ;  /* 0x000000ffff067224 */ /* 0x000fe400078e0008 */
[----:B------:R-:W-:Y:S02]  /*f060*/  IMAD.MOV.U32 R9, RZ, RZ, R7 ;  /* 0x000000ffff097224 */ /* 0x000fe400078e0007 */
[----:B------:R-:W-:Y:S02]  /*f070*/  IMAD.MOV.U32 R10, RZ, RZ, R139 ;  /* 0x000000ffff0a7224 */ /* 0x000fe400078e008b */
[----:B------:R-:W-:Y:S02]  /*f080*/  IMAD.MOV.U32 R5, RZ, RZ, R19 ;  /* 0x000000ffff057224 */ /* 0x000fe400078e0013 */
[----:B------:R-:W-:-:S07]  /*f090*/  IMAD.MOV.U32 R135, RZ, RZ, RZ ;  /* 0x000000ffff877224 */ /* 0x000fce00078e00ff */
.L_x_2453:
[----:B--2---:R-:W2:Y:S01]  /*f0a0*/  LDL R7, [R1+0x60] ;  /* 0x0000600001077983 */ /* 0x004ea20000100800 */
        /* <DEDUP_REMOVED lines=8> */
.L_x_2443:
[----:B------:R-:W-:Y:S01]  /*f130*/  VIADD R7, R5, 0x1 ;  /* 0x0000000105077836 */ /* 0x000fe20000000000 */
[----:B------:R-:W-:-:S04]  /*f140*/  SHF.L.U32 R8, R139, 0x1f, RZ ;  /* 0x0000001f8b087819 */ /* 0x000fc800000006ff */
[----:B------:R-:W-:-:S04]  /*f150*/  ISETP.NE.AND P2, PT, R7, 0x2, PT ;  /* 0x000000020700780c */ /* 0x000fc80003f45270 */
[----:B------:R-:W-:-:S05]  /*f160*/  SEL R7, R7, RZ, P2 ;  /* 0x000000ff07077207 */ /* 0x000fca0001000000 */
[----:B------:R-:W-:-:S04]  /*f170*/  IMAD R7, R7, 0x8, R2 ;  /* 0x0000000807077824 */ /* 0x000fc800078e0202 */
[----:B------:R0:W1:Y:S01]  /*f180*/  SYNCS.PHASECHK.TRANS64.TRYWAIT P2, [R7+URZ+0x2d830], R8 ;  /* 0x02d83008070075a7 */ /* 0x000062000804017f */
[----:B------:R-:W-:Y:S05]  /*f190*/  @!P0 BRA `(.L_x_2444) ;  /* 0x0000000000048947 */ /* 0x000fea0003800000 */
[----:B------:R-:W-:Y:S01]  /*f1a0*/  BPT.TRAP 0x1 ;  /* 0x000000040000795c */ /* 0x000fe20000300000 */
.L_x_2444:
[----:B------:R-:W-:Y:S04]  /*f1b0*/  BSSY B0, `(.L_x_2442) ;  /* 0x0000004000007945 */ /* 0x000fe80003800000 */
[----:B-1----:R-:W-:Y:S05]  /*f1c0*/  @P2 BRA `(.L_x_2445) ;  /* 0x0000000000082947 */ /* 0x002fea0003800000 */
[----:B------:R-:W1:Y:S02]  /*f1d0*/  SYNCS.PHASECHK.TRANS64.TRYWAIT P2, [R7+URZ+0x2d830], R8 ;  /* 0x02d83008070075a7 */ /* 0x000e64000804017f */
[----:B-1----:R-:W-:Y:S05]  /*f1e0*/  @!P2 BRA `(.L_x_2446) ;  /* 0x0000011c00eca947 */ /* 0x002fea0003800000 */
.L_x_2445:
[----:B------:R-:W-:Y:S05]  /*f1f0*/  BSYNC B0 ;  /* 0x0000000000007941 */ /* 0x000fea0003800000 */
.L_x_2442:
[----:B01----:R-:W2:Y:S04]  /*f200*/  LDL R8, [R1+0x64] ;  /* 0x0000640001087983 */ /* 0x003ea80000100800 */
[----:B------:R-:W3:Y:S04]  /*f210*/  LDL.64 R26, [R1] ;  /* 0x00000000011a7983 */ /* 0x000ee80000100a00 */
[----:B------:R-:W4:Y:S04]  /*f220*/  LDL.64 R154, [R1+0x30] ;  /* 0x00003000019a7983 */ /* 0x000f280000100a00 */
[----:B------:R-:W5:Y:S01]  /*f230*/  LDL.64 R152, [R1+0x28] ;  /* 0x0000280001987983 */ /* 0x000f620000100a00 */
[----:B------:R-:W0:Y:S01]  /*f240*/  S2R R7, SR_TID.X ;  /* 0x0000000000077919 */ /* 0x000e220000002100 */
[----:B------:R-:W-:Y:S01]  /*f250*/  VIADD R19, R5, 0x1 ;  /* 0x0000000105137836 */ /* 0x000fe20000000000 */
[----:B------:R-:W-:Y:S05]  /*f260*/  WARPSYNC.ALL ;  /* 0x0000000000007948 */ /* 0x000fea0003800000 */
[C---:B------:R-:W-:Y:S01]  /*f270*/  ISETP.NE.AND P2, PT, R19.reuse, 0x2, PT ;  /* 0x000000021300780c */ /* 0x040fe20003f45270 */
[----:B------:R-:W-:Y:S01]  /*f280*/  IMAD.MOV.U32 R13, RZ, RZ, -0x7fffffe0 ;  /* 0x80000020ff0d7424 */ /* 0x000fe200078e00ff */
[----:B------:R-:W5:Y:S02]  /*f290*/  LDL.64 R144, [R1+0x20] ;  /* 0x0000200001907983 */ /* 0x000f640000100a00 */
[----:B------:R-:W-:-:S02]  /*f2a0*/  SEL R19, R19, RZ, P2 ;  /* 0x000000ff13137207 */ /* 0x000fc40001000000 */
[----:B------:R-:W5:Y:S04]  /*f2b0*/  LDL.64 R142, [R1+0x18] ;  /* 0x00001800018e7983 */ /* 0x000f680000100a00 */
[----:B------:R-:W5:Y:S01]  /*f2c0*/  LDL.64 R140, [R1+0x10] ;  /* 0x00001000018c7983 */ /* 0x000f620000100a00 */
[----:B0-----:R-:W-:-:S05]  /*f2d0*/  SHF.R.U32.HI R7, RZ, 0x7, R7 ;  /* 0x00000007ff077819 */ /* 0x001fca0000011607 */
[----:B------:R-:W-:Y:S01]  /*f2e0*/  VIADD R7, R7, 0x8 ;  /* 0x0000000807077836 */ /* 0x000fe20000000000 */
[----:B------:R-:W-:Y:S01]  /*f2f0*/  R2UR UR7, R13 ;  /* 0x000000000d0772ca */ /* 0x000fe200000e0000 */
[----:B------:R-:W-:-:S05]  /*f300*/  IMAD.MOV.U32 R25, RZ, RZ, -0x7fffffe0 ;  /* 0x80000020ff197424 */ /* 0x000fca00078e00ff */
        /* <DEDUP_REMOVED lines=16> */
[----:B------:R-:W-:Y:S02]  /*f410*/  R2UR UR10, R20 ;  /* 0x00000000140a72ca */ /* 0x000fe400000e0000 */
[----:B------:R-:W-:Y:S02]  /*f420*/  IADD3 R14, R12, 0x200, RZ ;  /* 0x000002000c0e7810 */ /* 0x000fe40007ffe0ff */
[----:B------:R-:W-:-:S02]  /*f430*/  R2UR UR15, R15 ;  /* 0x000000000f0f72ca */ /* 0x000fc400000e0000 */
[----:B------:R-:W-:Y:S02]  /*f440*/  R2UR UR14, R14 ;  /* 0x000000000e0e72ca */ /* 0x000fe400000e0000 */
[----:B-----5:R-:W-:Y:S02]  /*f450*/  R2UR UR12, R152 ;  /* 0x00000000980c72ca */ /* 0x020fe400000e0000 */
        /* <DEDUP_REMOVED lines=32> */
.L_x_2448:
[----:B------:R-:W-:Y:S01]  /*f660*/  SHF.L.U32 R7, R10, 0x1f, RZ ;  /* 0x0000001f0a077819 */ /* 0x000fe200000006ff */
[----:B------:R-:W-:-:S04]  /*f670*/  IMAD R8, R5, 0x8, R2 ;  /* 0x0000000805087824 */ /* 0x000fc800078e0202 */
[----:B------:R0:W1:Y:S01]  /*f680*/  SYNCS.PHASECHK.TRANS64.TRYWAIT P1, [R8+URZ+0x2d850], R7 ;  /* 0x02d85007080075a7 */ /* 0x000062000802017f */
[----:B------:R-:W-:Y:S05]  /*f690*/  @!P0 BRA `(.L_x_2449) ;  /* 0x0000000000048947 */ /* 0x000fea0003800000 */
[----:B------:R-:W-:Y:S01]  /*f6a0*/  BPT.TRAP 0x1 ;  /* 0x000000040000795c */ /* 0x000fe20000300000 */
.L_x_2449:
[----:B-1----:R-:W-:Y:S05]  /*f6b0*/  @P1 BRA `(.L_x_2447) ;  /* 0x0000000000081947 */ /* 0x002fea0003800000 */
[----:B------:R-:W1:Y:S02]  /*f6c0*/  SYNCS.PHASECHK.TRANS64.TRYWAIT P1, [R8+URZ+0x2d850], R7 ;  /* 0x02d85007080075a7 */ /* 0x000e64000802017f */
[----:B-1----:R-:W-:Y:S05]  /*f6d0*/  @!P1 BRA `(.L_x_2450) ;  /* 0x0000011800c49947 */ /* 0x002fea0003800000 */
.L_x_2447:
        /* <DEDUP_REMOVED lines=96> */
.L_x_2451:
[----:B------:R-:W2:Y:S04]  /*fce0*/  LDL R11, [R1+0x88] ;  /* 0x00008800010b7983 */ /* 0x000ea80000100800 */
[----:B------:R-:W2:Y:S01]  /*fcf0*/  LDL R10, [R1+0x98] ;  /* 0x00009800010a7983 */ /* 0x000ea20000100800 */
[----:B------:R-:W-:-:S03]  /*fd00*/  ISETP.NE.AND P1, PT, R150, 0x1, PT ;  /* 0x000000019600780c */ /* 0x000fc60003f25270 */
[----:B------:R-:W3:Y:S10]  /*fd10*/  LDL R141, [R1+0x90] ;  /* 0x00009000018d7983 */ /* 0x000ef40000100800 */
[----:B------:R-:W1:Y:S08]  /*fd20*/  @P1 LDC R8, c[0x0][0x44c] ;  /* 0x00011300ff081b82 */ /* 0x000e700000000800 */
[----:B0-----:R-:W0:Y:S01]  /*fd30*/  @P1 LDC R7, c[0x0][0x450] ;  /* 0x00011400ff071b82 */ /* 0x001e220000000800 */
[----:B------:R-:W-:Y:S01]  /*fd40*/  FMUL.FTZ R142, R30, UR46 ;  /* 0x0000002e1e8e7c20 */ /* 0x000fe20008410000 */
[----:B------:R-:W-:Y:S01]  /*fd50*/  FMUL.FTZ R30, R33, UR46 ;  /* 0x0000002e211e7c20 */ /* 0x000fe20008410000 */
[----:B------:R-:W-:Y:S01]  /*fd60*/  FMUL.FTZ R33, R36, UR46 ;  /* 0x0000002e24217c20 */ /* 0x000fe20008410000 */
[----:B------:R-:W-:Y:S01]  /*fd70*/  FMUL.FTZ R14, R38, UR46 ;  /* 0x0000002e260e7c20 */ /* 0x000fe20008410000 */
[----:B------:R-:W-:-:S02]  /*fd80*/  IMAD.MOV.U32 R38, RZ, RZ, -0x80 ;  /* 0xffffff80ff267424 */ /* 0x000fc400078e00ff */
[----:B------:R-:W-:Y:S02]  /*fd90*/  FMUL.FTZ R13, R29, UR46 ;  /* 0x0000002e1d0d7c20 */ /* 0x000fe40008410000 */
[----:B------:R-:W-:-:S04]  /*fda0*/  IMAD R38, R4, R38, 0x1 ;  /* 0x0000000104267424 */ /* 0x000fc800078e0226 */
        /* <DEDUP_REMOVED lines=12> */
[----:B------:R-:W-:Y:S01]  /*fe70*/  FMUL.FTZ R20, R46, UR46 ;  /* 0x0000002e2e147c20 */ /* 0x000fe20008410000 */
[----:B------:R-:W-:Y:S01]  /*fe80*/  FMUL.FTZ R59, R61, UR46 ;  /* 0x0000002e3d3b7c20 */ /* 0x000fe20008410000 */
[----:B------:R-:W-:Y:S01]  /*fe90*/  FMUL.FTZ R46, R74, UR46 ;  /* 0x0000002e4a2e7c20 */ /* 0x000fe20008410000 */
[----:B------:R-:W-:Y:S01]  /*fea0*/  FMUL.FTZ R74, R77, UR46 ;  /* 0x0000002e4d4a7c20 */ /* 0x000fe20008410000 */
[----:B------:R-:W-:-:S03]  /*feb0*/  FMUL.FTZ R144, R27, UR46 ;  /* 0x0000002e1b907c20 */ /* 0x000fc60008410000 */
        /* <DEDUP_REMOVED lines=11> */
[----:B------:R-:W-:Y:S08]  /*ff70*/  MUFU.TANH R59, R59 ;  /* 0x0000003b003b7308 */ /* 0x000ff00000002400 */
[----:B------:R-:W-:Y:S08]  /*ff80*/  MUFU.TANH R66, R66 ;  /* 0x0000004200427308 */ /* 0x000ff00000002400 */
[----:B------:R-:W-:Y:S01]  /*ff90*/  MUFU.TANH R78, R85 ;  /* 0x00000055004e7308 */ /* 0x000fe20000002400 */
[----:B------:R-:W-:Y:S01]  /*ffa0*/  FMUL.FTZ R32, R58, UR46 ;  /* 0x0000002e3a207c20 */ /* 0x000fe20008410000 */
[----:B------:R-:W-:-:S06]  /*ffb0*/  FMUL.FTZ R58, R60, UR46 ;  /* 0x0000002e3c3a7c20 */ /* 0x000fcc0008410000 */
[----:B------:R-:W-:Y:S01]  /*ffc0*/  MUFU.TANH R74, R74 ;  /* 0x0000004a004a7308 */ /* 0x000fe20000002400 */
[----:B------:R-:W-:Y:S01]  /*ffd0*/  FMUL.FTZ R60, R64, UR46 ;  /* 0x0000002e403c7c20 */ /* 0x000fe20008410000 */
[----:B------:R-:W-:Y:S01]  /*ffe0*/  FMUL.FTZ R64, R68, UR46 ;  /* 0x0000002e44407c20 */ /* 0x000fe20008410000 */
[----:B------:R-:W-:Y:S01]  /*fff0*/  FMUL.FTZ R68, R72, UR46 ;  /* 0x0000002e48447c20 */ /* 0x000fe20008410000 */
[----:B------:R-:W-:Y:S01]  /*10000*/  FMUL.FTZ R72, R76, UR46 ;  /* 0x0000002e4c487c20 */ /* 0x000fe20008410000 */
[----:B------:R-:W-:-:S03]  /*10010*/  FMUL.FTZ R76, R80, UR46 ;  /* 0x0000002e504c7c20 */ /* 0x000fc60008410000 */
[----:B------:R-:W-:Y:S08]  /*10020*/  MUFU.TANH R26, R26 ;  /* 0x0000001a001a7308 */ /* 0x000ff00000002400 */
[----:B------:R-:W-:Y:S08]  /*10030*/  MUFU.TANH R33, R33 ;  /* 0x0000002100217308 */ /* 0x000ff00000002400 */
        /* <DEDUP_REMOVED lines=9> */
[----:B------:R-:W-:-:S07]  /*100d0*/  FMUL.FTZ R61, R65, UR46 ;  /* 0x0000002e413d7c20 */ /* 0x000fce0008410000 */
[----:B------:R-:W-:Y:S01]  /*100e0*/  MUFU.TANH R58, R58 ;  /* 0x0000003a003a7308 */ /* 0x000fe20000002400 */
[----:B--2---:R-:W-:-:S04]  /*100f0*/  IMAD.IADD R10, R10, 0x1, R11 ;  /* 0x000000010a0a7824 */ /* 0x004fc800078e020b */
[----:B-1----:R-:W-:-:S05]  /*10100*/  @P1 IMAD.HI.U32 R8, R10, R8, RZ ;  /* 0x000000080a081227 */ /* 0x002fca00078e00ff */
[----:B0-----:R-:W-:-:S05]  /*10110*/  @P1 SHF.R.U32.HI R10, RZ, R7, R8 ;  /* 0x00000007ff0a1219 */ /* 0x001fca0000011608 */
[----:B------:R-:W0:Y:S01]  /*10120*/  SHFL.IDX PT, R36, R10, RZ, 0x1c1f ;  /* 0x001c1fff0a247589 */ /* 0x000e2200000e0000 */
[----:B------:R-:W-:Y:S01]  /*10130*/  FMUL.FTZ R8, R35, UR46 ;  /* 0x0000002e23087c20 */ /* 0x000fe20008410000 */
[----:B------:R-:W-:Y:S01]  /*10140*/  FMUL.FTZ R35, R37, UR46 ;  /* 0x0000002e25237c20 */ /* 0x000fe20008410000 */
[----:B---3--:R-:W-:Y:S01]  /*10150*/  IADD3 R38, R148, R38, -R141 ;  /* 0x0000002694267210 */ /* 0x008fe20007ffe88d */
[----:B------:R-:W-:Y:S01]  /*10160*/  FMUL.FTZ R11, R25, UR46 ;  /* 0x0000002e190b7c20 */ /* 0x000fe20008410000 */
[----:B------:R-:W-:Y:S01]  /*10170*/  FMUL.FTZ R25, R43, UR46 ;  /* 0x0000002e2b197c20 */ /* 0x000fe20008410000 */
[----:B------:R-:W-:Y:S02]  /*10180*/  FMUL.FTZ R43, R45, UR46 ;  /* 0x0000002e2d2b7c20 */ /* 0x000fe40008410000 */
[----:B------:R-:W-:Y:S01]  /*10190*/  IMAD.IADD R38, R38, 0x1, -R147 ;  /* 0x0000000126267824 */ /* 0x000fe200078e0a93 */
[----:B------:R-:W1:Y:S01]  /*101a0*/  MUFU.TANH R35, R35 ;  /* 0x0000002300237308 */ /* 0x000e620000002400 */
[----:B------:R2:W3:Y:S02]  /*101b0*/  SHFL.IDX PT, R44, R10, 0x1, 0x1c1f ;  /* 0x003c1f000a2c7f89 */ /* 0x0004e400000e0000 */
[----:B--2---:R-:W-:-:S05]  /*101c0*/  FMUL.FTZ R10, R81, UR46 ;  /* 0x0000002e510a7c20 */ /* 0x004fca0008410000 */
[----:B------:R-:W2:Y:S01]  /*101d0*/  MUFU.TANH R11, R11 ;  /* 0x0000000b000b7308 */ /* 0x000ea20000002400 */
[----:B0-----:R-:W-:-:S07]  /*101e0*/  IMAD.IADD R81, R38, 0x1, R36 ;  /* 0x0000000126517824 */ /* 0x001fce00078e0224 */
[----:B------:R-:W0:Y:S01]  /*101f0*/  MUFU.TANH R43, R43 ;  /* 0x0000002b002b7308 */ /* 0x000e220000002400 */
[----:B------:R-:W-:Y:S01]  /*10200*/  ISETP.GT.AND P1, PT, R81, 0x9, PT ;  /* 0x000000095100780c */ /* 0x000fe20003f24270 */
[----:B------:R-:W-:-:S03]  /*10210*/  FMUL.FTZ R37, R40, UR46 ;  /* 0x0000002e28257c20 */ /* 0x000fc60008410000 */
[----:B----4-:R-:W-:Y:S02]  /*10220*/  FSEL R77, R13, -INF , P1 ;  /* 0xff8000000d4d7808 */ /* 0x010fe40000800000 */
[C---:B------:R-:W-:Y:S01]  /*10230*/  ISETP.GT.AND P1, PT, R81.reuse, 0x19, PT ;  /* 0x000000195100780c */ /* 0x040fe20003f24270 */
[----:B------:R-:W-:Y:S01]  /*10240*/  FMUL.FTZ R45, R48, UR46 ;  /* 0x0000002e302d7c20 */ /* 0x000fe20008410000 */
[----:B------:R-:W-:Y:S02]  /*10250*/  ISETP.GT.AND P3, PT, R81, 0x1, PT ;  /* 0x000000015100780c */ /* 0x000fe40003f64270 */
[----:B-1----:R-:W-:Y:S01]  /*10260*/  FSEL R73, R35, -INF , P1 ;  /* 0xff80000023497808 */ /* 0x002fe20000800000 */
[----:B------:R-:W1:Y:S01]  /*10270*/  MUFU.TANH R37, R37 ;  /* 0x0000002500257308 */ /* 0x000e620000002400 */
[----:B------:R-:W-:Y:S02]  /*10280*/  ISETP.GT.AND P1, PT, R81, 0x29, PT ;  /* 0x000000295100780c */ /* 0x000fe40003f24270 */
[----:B--2---:R-:W-:-:S02]  /*10290*/  FSEL R85, R11, -INF , P3 ;  /* 0xff8000000b557808 */ /* 0x004fc40001800000 */
[C---:B------:R-:W-:Y:S02]  /*102a0*/  ISETP.GT.AND P2, PT, R81.reuse, RZ, PT ;  /* 0x000000ff5100720c */ /* 0x040fe40003f44270 */
[----:B------:R-:W-:Y:S02]  /*102b0*/  ISETP.GT.AND P3, PT, R81, 0x11, PT ;  /* 0x000000115100780c */ /* 0x000fe40003f64270 */
[----:B0-----:R-:W-:Y:S01]  /*102c0*/  FSEL R69, R43, -INF , P1 ;  /* 0xff8000002b457808 */ /* 0x001fe20000800000 */
[----:B------:R-:W-:Y:S01]  /*102d0*/  FMUL.FTZ R40, R41, UR46 ;  /* 0x0000002e29287c20 */ /* 0x000fe20008410000 */
[----:B------:R-:W-:Y:S01]  /*102e0*/  ISETP.GT.AND P1, PT, R81, 0x39, PT ;  /* 0x000000395100780c */ /* 0x000fe20003f24270 */
[----:B------:R-:W0:Y:S01]  /*102f0*/  MUFU.TANH R45, R45 ;  /* 0x0000002d002d7308 */ /* 0x000e220000002400 */
[----:B------:R-:W-:Y:S01]  /*10300*/  FMUL.FTZ R41, R75, UR46 ;  /* 0x0000002e4b297c20 */ /* 0x000fe20008410000 */
[----:B------:R-:W-:Y:S02]  /*10310*/  FSEL R140, R140, -INF , P2 ;  /* 0xff8000008c8c7808 */ /* 0x000fe40001000000 */
[----:B------:R-:W-:-:S02]  /*10320*/  FSEL R75, R30, -INF , P3 ;  /* 0xff8000001e4b7808 */ /* 0x000fc40001800000 */
[----:B------:R-:W-:Y:S02]  /*10330*/  ISETP.GT.AND P2, PT, R81, 0x10, PT ;  /* 0x000000105100780c */ /* 0x000fe40003f44270 */
[----:B------:R-:W-:Y:S01]  /*10340*/  FSEL R30, R51, -INF , P1 ;  /* 0xff800000331e7808 */ /* 0x000fe20000800000 */
[----:B------:R-:W-:Y:S01]  /*10350*/  FMUL.FTZ R7, R31, UR46 ;  /* 0x0000002e1f077c20 */ /* 0x000fe20008410000 */
[C---:B------:R-:W-:Y:S02]  /*10360*/  ISETP.GT.AND P1, PT, R81.reuse, 0x49, PT ;  /* 0x000000495100780c */ /* 0x040fe40003f24270 */
[----:B------:R-:W-:Y:S02]  /*10370*/  FSEL R36, R28, -INF , P2 ;  /* 0xff8000001c247808 */ /* 0x000fe40001000000 */
[----:B------:R-:W-:Y:S02]  /*10380*/  ISETP.GT.AND P2, PT, R81, 0x20, PT ;  /* 0x000000205100780c */ /* 0x000fe40003f44270 */
[----:B------:R-:W-:-:S02]  /*10390*/  FSEL R59, R59, -INF , P1 ;  /* 0xff8000003b3b7808 */ /* 0x000fc40000800000 */
[----:B------:R-:W-:Y:S01]  /*103a0*/  ISETP.GT.AND P1, PT, R81, 0x59, PT ;  /* 0x000000595100780c */ /* 0x000fe20003f24270 */
[----:B------:R-:W2:Y:S01]  /*103b0*/  MUFU.TANH R7, R7 ;  /* 0x0000000700077308 */ /* 0x000ea20000002400 */
[----:B-1----:R-:W-:Y:S02]  /*103c0*/  FSEL R80, R37, -INF , P2 ;  /* 0xff80000025507808 */ /* 0x002fe40001000000 */
[C---:B------:R-:W-:Y:S02]  /*103d0*/  ISETP.GT.AND P2, PT, R81.reuse, 0x30, PT ;  /* 0x000000305100780c */ /* 0x040fe40003f44270 */
[----:B------:R-:W-:Y:S02]  /*103e0*/  FSEL R51, R66, -INF , P1 ;  /* 0xff80000042337808 */ /* 0x000fe40000800000 */
[----:B------:R-:W-:Y:S02]  /*103f0*/  ISETP.GT.AND P1, PT, R81, 0x69, PT ;  /* 0x000000695100780c */ /* 0x000fe40003f24270 */
[----:B0-----:R-:W-:Y:S01]  /*10400*/  FSEL R28, R45, -INF , P2 ;  /* 0xff8000002d1c7808 */ /* 0x001fe20001000000 */
[----:B---3--:R-:W-:Y:S01]  /*10410*/  IMAD.IADD R44, R38, 0x1, R44 ;  /* 0x00000001262c7824 */ /* 0x008fe200078e022c */
[----:B------:R-:W-:-:S02]  /*10420*/  FSEL R45, R74, -INF , P1 ;  /* 0xff8000004a2d7808 */ /* 0x000fc40000800000 */
[----:B------:R-:W-:-:S04]  /*10430*/  ISETP.GT.AND P1, PT, R81, 0x79, PT ;  /* 0x000000795100780c */ /* 0x000fc80003f24270 */
[----:B------:R-:W-:Y:S02]  /*10440*/  FSEL R11, R78, -INF , P1 ;  /* 0xff8000004e0b7808 */ /* 0x000fe40000800000 */
[----:B------:R-:W-:Y:S02]  /*10450*/  ISETP.GT.AND P1, PT, R44, 0x9, PT ;  /* 0x000000092c00780c */ /* 0x000fe40003f24270 */
[----:B------:R-:W-:Y:S02]  /*10460*/  ISETP.GT.AND P4, PT, R81, 0x8, PT ;  /* 0x000000085100780c */ /* 0x000fe40003f84270 */
[----:B--2---:R-:W-:Y:S02]  /*10470*/  FSEL R35, R7, -INF , P1 ;  /* 0xff80000007237808 */ /* 0x004fe40000800000 */
[----:B------:R-:W-:Y:S01]  /*10480*/  FMNMX.FTZ R7, R140, R9, !PT ;  /* 0x000000098c077209 */ /* 0x000fe20007810000 */
[----:B------:R-:W-:Y:S01]  /*10490*/  FMUL.FTZ R141, R84, UR46 ;  /* 0x0000002e548d7c20 */ /* 0x000fe20008410000 */
[----:B------:R-:W-:-:S02]  /*104a0*/  FSEL R84, R26, -INF , P4 ;  /* 0xff8000001a547808 */ /* 0x000fc40002000000 */
[----:B------:R-:W-:-:S04]  /*104b0*/  FMNMX.FTZ R7, R85, R7, !PT ;  /* 0x0000000755077209 */ /* 0x000fc80007810000 */
[----:B------:R-:W-:Y:S01]  /*104c0*/  FMNMX.FTZ R7, R84, R7, !PT ;  /* 0x0000000754077209 */ /* 0x000fe20007810000 */
[----:B------:R-:W0:Y:S03]  /*104d0*/  MUFU.TANH R40, R40 ;  /* 0x0000002800287308 */ /* 0x000e260000002400 */
[----:B------:R-:W-:Y:S02]  /*104e0*/  FMNMX.FTZ R7, R77, R7, !PT ;  /* 0x000000074d077209 */ /* 0x000fe40007810000 */
[----:B------:R-:W-:Y:S02]  /*104f0*/  ISETP.GT.AND P4, PT, R81, 0x18, PT ;  /* 0x000000185100780c */ /* 0x000fe40003f84270 */
[----:B------:R-:W-:Y:S02]  /*10500*/  FMNMX.FTZ R7, R36, R7, !PT ;  /* 0x0000000724077209 */ /* 0x000fe40007810000 */
[----:B------:R-:W-:-:S02]  /*10510*/  FSEL R38, R33, -INF , P4 ;  /* 0xff80000021267808 */ /* 0x000fc40002000000 */
[----:B------:R-:W-:-:S04]  /*10520*/  FMNMX.FTZ R7, R75, R7, !PT ;  /* 0x000000074b077209 */ /* 0x000fc80007810000 */
[----:B------:R-:W-:Y:S02]  /*10530*/  FMNMX.FTZ R7, R38, R7, !PT ;  /* 0x0000000726077209 */ /* 0x000fe40007810000 */
[----:B------:R-:W-:Y:S02]  /*10540*/  ISETP.GT.AND P3, PT, R81, 0x21, PT ;  /* 0x000000215100780c */ /* 0x000fe40003f64270 */
[----:B------:R-:W-:Y:S01]  /*10550*/  FMNMX.FTZ R7, R73, R7, !PT ;  /* 0x0000000749077209 */ /* 0x000fe20007810000 */
[----:B------:R-:W-:Y:S01]  /*10560*/  FMUL.FTZ R48, R71, UR46 ;  /* 0x0000002e47307c20 */ /* 0x000fe20008410000 */
[----:B------:R-:W-:Y:S02]  /*10570*/  ISETP.GT.AND P4, PT, R81, 0x28, PT ;  /* 0x000000285100780c */ /* 0x000fe40003f84270 */
[----:B0-----:R-:W-:Y:S02]  /*10580*/  FSEL R71, R40, -INF , P3 ;  /* 0xff80000028477808 */ /* 0x001fe40001800000 */
[----:B------:R-:W-:-:S02]  /*10590*/  FMNMX.FTZ R7, R80, R7, !PT ;  /* 0x0000000750077209 */ /* 0x000fc40007810000 */
[----:B------:R-:W-:Y:S02]  /*105a0*/  FSEL R26, R42, -INF , P4 ;  /* 0xff8000002a1a7808 */ /* 0x000fe40002000000 */
[----:B------:R-:W-:Y:S01]  /*105b0*/  FMNMX.FTZ R7, R71, R7, !PT ;  /* 0x0000000747077209 */ /* 0x000fe20007810000 */
[----:B------:R-:W-:Y:S01]  /*105c0*/  FMUL.FTZ R31, R55, UR46 ;  /* 0x0000002e371f7c20 */ /* 0x000fe20008410000 */
[----:B------:R-:W-:Y:S02]  /*105d0*/  FMUL.FTZ R55, R57, UR46 ;  /* 0x0000002e39377c20 */ /* 0x000fe40008410000 */
[----:B------:R-:W-:Y:S02]  /*105e0*/  FMNMX.FTZ R7, R26, R7, !PT ;  /* 0x000000071a077209 */ /* 0x000fe40007810000 */
[----:B------:R-:W-:Y:S02]  /*105f0*/  ISETP.GT.AND P3, PT, R81, 0x31, PT ;  /* 0x000000315100780c */ /* 0x000fe40003f64270 */
[----:B------:R-:W-:Y:S01]  /*10600*/  FMNMX.FTZ R7, R69, R7, !PT ;  /* 0x0000000745077209 */ /* 0x000fe20007810000 */
[----:B------:R-:W0:Y:S01]  /*10610*/  MUFU.TANH R55, R55 ;  /* 0x0000003700377308 */ /* 0x000e220000002400 */
[----:B------:R-:W-:-:S02]  /*10620*/  ISETP.GT.AND P4, PT, R81, 0x38, PT ;  /* 0x000000385100780c */ /* 0x000fc40003f84270 */
[----:B------:R-:W-:Y:S02]  /*10630*/  FSEL R67, R47, -INF , P3 ;  /* 0xff8000002f437808 */ /* 0x000fe40001800000 */
[----:B------:R-:W-:Y:S02]  /*10640*/  FMNMX.FTZ R7, R28, R7, !PT ;  /* 0x000000071c077209 */ /* 0x000fe40007810000 */
[----:B------:R-:W-:Y:S02]  /*10650*/  FSEL R65, R50, -INF , P4 ;  /* 0xff80000032417808 */ /* 0x000fe40002000000 */
[----:B------:R-:W-:Y:S02]  /*10660*/  FMNMX.FTZ R7, R67, R7, !PT ;  /* 0x0000000743077209 */ /* 0x000fe40007810000 */
[----:B------:R-:W-:Y:S02]  /*10670*/  ISETP.GT.AND P2, PT, R81, 0x40, PT ;  /* 0x000000405100780c */ /* 0x000fe40003f44270 */
[----:B------:R-:W-:Y:S01]  /*10680*/  FMNMX.FTZ R7, R65, R7, !PT ;  /* 0x0000000741077209 */ /* 0x000fe20007810000 */
[----:B------:R-:W-:Y:S01]  /*10690*/  FMUL.FTZ R57, R62, UR46 ;  /* 0x0000002e3e397c20 */ /* 0x000fe20008410000 */
[----:B------:R-:W1:Y:S01]  /*106a0*/  MUFU.TANH R60, R60 ;  /* 0x0000003c003c7308 */ /* 0x000e620000002400 */
[----:B------:R-:W-:-:S02]  /*106b0*/  ISETP.GT.AND P3, PT, R81, 0x41, PT ;  /* 0x000000415100780c */ /* 0x000fc40003f64270 */
[----:B------:R-:W-:Y:S02]  /*106c0*/  FSEL R62, R54, -INF , P2 ;  /* 0xff800000363e7808 */ /* 0x000fe40001000000 */
[----:B------:R-:W-:Y:S01]  /*106d0*/  FMNMX.FTZ R7, R30, R7, !PT ;  /* 0x000000071e077209 */ /* 0x000fe20007810000 */
[----:B------:R-:W-:Y:S01]  /*106e0*/  FMUL.FTZ R56, R63, UR46 ;  /* 0x0000002e3f387c20 */ /* 0x000fe20008410000 */
[----:B------:R-:W-:Y:S01]  /*106f0*/  ISETP.GT.AND P4, PT, R81, 0x48, PT ;  /* 0x000000485100780c */ /* 0x000fe20003f84270 */
[----:B------:R-:W2:Y:S01]  /*10700*/  MUFU.TANH R61, R61 ;  /* 0x0000003d003d7308 */ /* 0x000ea20000002400 */
[----:B0-----:R-:W-:Y:S02]  /*10710*/  FSEL R63, R55, -INF , P3 ;  /* 0xff800000373f7808 */ /* 0x001fe40001800000 */
[----:B------:R-:W-:Y:S02]  /*10720*/  FMNMX.FTZ R7, R62, R7, !PT ;  /* 0x000000073e077209 */ /* 0x000fe40007810000 */
[----:B------:R-:W-:-:S02]  /*10730*/  FSEL R58, R58, -INF , P4 ;  /* 0xff8000003a3a7808 */ /* 0x000fc40002000000 */
[----:B------:R-:W-:Y:S01]  /*10740*/  FMNMX.FTZ R7, R63, R7, !PT ;  /* 0x000000073f077209 */ /* 0x000fe20007810000 */
[----:B------:R-:W0:Y:S01]  /*10750*/  MUFU.TANH R64, R64 ;  /* 0x0000004000407308 */ /* 0x000e220000002400 */
[C---:B------:R-:W-:Y:S02]  /*10760*/  ISETP.GT.AND P2, PT, R81.reuse, 0x50, PT ;  /* 0x000000505100780c */ /* 0x040fe40003f44270 */
[----:B------:R-:W-:Y:S02]  /*10770*/  FMNMX.FTZ R7, R58, R7, !PT ;  /* 0x000000073a077209 */ /* 0x000fe40007810000 */
[----:B------:R-:W-:Y:S02]  /*10780*/  ISETP.GT.AND P3, PT, R81, 0x51, PT ;  /* 0x000000515100780c */ /* 0x000fe40003f64270 */
[----:B-1----:R-:W-:Y:S01]  /*10790*/  FSEL R54, R60, -INF , P2 ;  /* 0xff8000003c367808 */ /* 0x002fe20001000000 */
[----:B------:R-:W1:Y:S01]  /*107a0*/  MUFU.TANH R68, R68 ;  /* 0x0000004400447308 */ /* 0x000e620000002400 */
[----:B------:R-:W-:-:S02]  /*107b0*/  FMNMX.FTZ R7, R59, R7, !PT ;  /* 0x000000073b077209 */ /* 0x000fc40007810000 */
[----:B------:R-:W-:Y:S02]  /*107c0*/  ISETP.GT.AND P4, PT, R81, 0x58, PT ;  /* 0x000000585100780c */ /* 0x000fe40003f84270 */
[----:B--2---:R-:W-:Y:S02]  /*107d0*/  FSEL R55, R61, -INF , P3 ;  /* 0xff8000003d377808 */ /* 0x004fe40001800000 */
[----:B------:R-:W-:Y:S01]  /*107e0*/  FMNMX.FTZ R7, R54, R7, !PT ;  /* 0x0000000736077209 */ /* 0x000fe20007810000 */
[----:B------:R-:W2:Y:S01]  /*107f0*/  MUFU.TANH R70, R70 ;  /* 0x0000004600467308 */ /* 0x000ea20000002400 */
[----:B0-----:R-:W-:Y:S02]  /*10800*/  FSEL R50, R64, -INF , P4 ;  /* 0xff80000040327808 */ /* 0x001fe40002000000 */
[----:B------:R-:W-:-:S05]  /*10810*/  FMNMX.FTZ R7, R55, R7, !PT ;  /* 0x0000000737077209 */ /* 0x000fca0007810000 */
[----:B------:R-:W0:Y:S01]  /*10820*/  MUFU.TANH R72, R72 ;  /* 0x0000004800487308 */ /* 0x000e220000002400 */
[C---:B------:R-:W-:Y:S02]  /*10830*/  ISETP.GT.AND P2, PT, R81.reuse, 0x60, PT ;  /* 0x000000605100780c */ /* 0x040fe40003f44270 */
[----:B------:R-:W-:Y:S02]  /*10840*/  FMNMX.FTZ R7, R50, R7, !PT ;  /* 0x0000000732077209 */ /* 0x000fe40007810000 */
[----:B------:R-:W-:Y:S02]  /*10850*/  ISETP.GT.AND P3, PT, R81, 0x61, PT ;  /* 0x000000615100780c */ /* 0x000fe40003f64270 */
[----:B-1----:R-:W-:Y:S01]  /*10860*/  FSEL R40, R68, -INF , P2 ;  /* 0xff80000044287808 */ /* 0x002fe20001000000 */
[----:B------:R-:W1:Y:S01]  /*10870*/  MUFU.TANH R76, R76 ;  /* 0x0000004c004c7308 */ /* 0x000e620000002400 */
[----:B------:R-:W-:Y:S02]  /*10880*/  FMNMX.FTZ R7, R51, R7, !PT ;  /* 0x0000000733077209 */ /* 0x000fe40007810000 */
[----:B------:R-:W-:-:S02]  /*10890*/  ISETP.GT.AND P4, PT, R81, 0x68, PT ;  /* 0x000000685100780c */ /* 0x000fc40003f84270 */
        /* <DEDUP_REMOVED lines=8> */
[C---:B------:R-:W-:Y:S02]  /*10920*/  ISETP.GT.AND P3, PT, R81.reuse, 0x71, PT ;  /* 0x000000715100780c */ /* 0x040fe40003f64270 */
[----:B------:R-:W-:Y:S01]  /*10930*/  ISETP.GT.AND P4, PT, R81, 0x78, PT ;  /* 0x000000785100780c */ /* 0x000fe20003f84270 */
[----:B------:R-:W3:Y:S01]  /*10940*/  MUFU.TANH R144, R144 ;  /* 0x0000009000907308 */ /* 0x000ee20000002400 */
[----:B-1----:R-:W-:Y:S02]  /*10950*/  FSEL R81, R76, -INF , P2 ;  /* 0xff8000004c517808 */ /* 0x002fe40001000000 */
[----:B------:R-:W-:-:S02]  /*10960*/  FMNMX.FTZ R7, R45, R7, !PT ;  /* 0x000000072d077209 */ /* 0x000fc40007810000 */
[----:B--2---:R-:W-:Y:S02]  /*10970*/  FSEL R13, R10, -INF , P3 ;  /* 0xff8000000a0d7808 */ /* 0x004fe40001800000 */
[----:B------:R-:W-:Y:S01]  /*10980*/  FMNMX.FTZ R7, R81, R7, !PT ;  /* 0x0000000751077209 */ /* 0x000fe20007810000 */
[----:B------:R-:W1:Y:S01]  /*10990*/  MUFU.TANH R8, R8 ;  /* 0x0000000800087308 */ /* 0x000e620000002400 */
[----:B0-----:R-:W-:Y:S02]  /*109a0*/  FSEL R10, R141, -INF , P4 ;  /* 0xff8000008d0a7808 */ /* 0x001fe40002000000 */
[----:B------:R-:W-:Y:S02]  /*109b0*/  FMNMX.FTZ R7, R13, R7, !PT ;  /* 0x000000070d077209 */ /* 0x000fe40007810000 */
[----:B------:R-:W-:Y:S02]  /*109c0*/  ISETP.GT.AND P3, PT, R44, 0x1, PT ;  /* 0x000000012c00780c */ /* 0x000fe40003f64270 */
[----:B------:R-:W-:-:S02]  /*109d0*/  FMNMX.FTZ R7, R10, R7, !PT ;  /* 0x000000070a077209 */ /* 0x000fc40007810000 */
[----:B---3--:R-:W-:Y:S02]  /*109e0*/  FSEL R33, R144, -INF , P3 ;  /* 0xff80000090217808 */ /* 0x008fe40001800000 */
[----:B------:R-:W-:Y:S02]  /*109f0*/  ISETP.GT.AND P3, PT, R44, 0x11, PT ;  /* 0x000000112c00780c */ /* 0x000fe40003f64270 */
[----:B------:R-:W-:Y:S02]  /*10a00*/  FMNMX.FTZ R7, R11, R7, !PT ;  /* 0x000000070b077209 */ /* 0x000fe40007810000 */
[----:B-1----:R-:W-:-:S03]  /*10a10*/  FSEL R37, R8, -INF , P3 ;  /* 0xff80000008257808 */ /* 0x002fc60001800000 */
[----:B------:R-:W0:Y:S01]  /*10a20*/  SHFL.BFLY PT, R8, R7, 0x2, 0x1f ;  /* 0x0c401f0007087f89 */ /* 0x000e2200000e0000 */
[----:B------:R-:W1:Y:S01]  /*10a30*/  MUFU.TANH R145, R145 ;  /* 0x0000009100917308 */ /* 0x000e620000002400 */
[----:B------:R-:W-:-:S07]  /*10a40*/  FMUL.FTZ R39, R39, UR46 ;  /* 0x0000002e27277c20 */ /* 0x000fce0008410000 */
[----:B------:R-:W2:Y:S08]  /*10a50*/  MUFU.TANH R142, R142 ;  /* 0x0000008e008e7308 */ /* 0x000eb00000002400 */
[----:B------:R-:W3:Y:S01]  /*10a60*/  MUFU.TANH R12, R12 ;  /* 0x0000000c000c7308 */ /* 0x000ee20000002400 */
[----:B0-----:R-:W-:-:S07]  /*10a70*/  FMNMX.FTZ R7, R7, R8, !PT ;  /* 0x0000000807077209 */ /* 0x001fce0007810000 */
[----:B------:R-:W0:Y:S01]  /*10a80*/  MUFU.TANH R14, R14 ;  /* 0x0000000e000e7308 */ /* 0x000e220000002400 */
[C---:B------:R-:W-:Y:S01]  /*10a90*/  ISETP.GT.AND P2, PT, R44.reuse, RZ, PT ;  /* 0x000000ff2c00720c */ /* 0x040fe20003f44270 */
[----:B------:R-:W4:Y:S01]  /*10aa0*/  SHFL.BFLY PT, R8, R7, 0x1, 0x1f ;  /* 0x0c201f0007087f89 */ /* 0x000f2200000e0000 */
[----:B------:R-:W-:-:S05]  /*10ab0*/  ISETP.GT.AND P4, PT, R44, 0x8, PT ;  /* 0x000000082c00780c */ /* 0x000fca0003f84270 */
[----:B------:R-:W5:Y:S01]  /*10ac0*/  MUFU.TANH R39, R39 ;  /* 0x0000002700277308 */ /* 0x000f620000002400 */
[----:B-1----:R-:W-:-:S07]  /*10ad0*/  FSEL R78, R145, -INF , P2 ;  /* 0xff800000914e7808 */ /* 0x002fce0001000000 */
[----:B------:R-:W1:Y:S01]  /*10ae0*/  MUFU.TANH R15, R15 ;  /* 0x0000000f000f7308 */ /* 0x000e620000002400 */
[----:B--2---:R-:W-:-:S07]  /*10af0*/  FSEL R76, R142, -INF , P4 ;  /* 0xff8000008e4c7808 */ /* 0x004fce0002000000 */
[----:B------:R-:W2:Y:S08]  /*10b00*/  MUFU.TANH R25, R25 ;  /* 0x0000001900197308 */ /* 0x000eb00000002400 */
[----:B------:R-:W4:Y:S01]  /*10b10*/  MUFU.TANH R20, R20 ;  /* 0x0000001400147308 */ /* 0x000f220000002400 */
[C---:B------:R-:W-:Y:S02]  /*10b20*/  ISETP.GT.AND P2, PT, R44.reuse, 0x10, PT ;  /* 0x000000102c00780c */ /* 0x040fe40003f44270 */
[----:B------:R-:W-:-:S05]  /*10b30*/  ISETP.GT.AND P4, PT, R44, 0x18, PT ;  /* 0x000000182c00780c */ /* 0x000fca0003f84270 */
[----:B------:R-:W4:Y:S01]  /*10b40*/  MUFU.TANH R27, R27 ;  /* 0x0000001b001b7308 */ /* 0x000f220000002400 */
[----:B---3--:R-:W-:-:S07]  /*10b50*/  FSEL R74, R12, -INF , P2 ;  /* 0xff8000000c4a7808 */ /* 0x008fce0001000000 */
[----:B------:R-:W3:Y:S01]  /*10b60*/  MUFU.TANH R21, R21 ;  /* 0x0000001500157308 */ /* 0x000ee20000002400 */
[----:B0-----:R-:W-:-:S07]  /*10b70*/  FSEL R72, R14, -INF , P4 ;  /* 0xff8000000e487808 */ /* 0x001fce0002000000 */
[----:B------:R-:W0:Y:S08]  /*10b80*/  MUFU.TANH R29, R29 ;  /* 0x0000001d001d7308 */ /* 0x000e300000002400 */
[----:B------:R-:W0:Y:S01]  /*10b90*/  MUFU.TANH R24, R24 ;  /* 0x0000001800187308 */ /* 0x000e220000002400 */
[C---:B------:R-:W-:Y:S02]  /*10ba0*/  ISETP.GT.AND P1, PT, R44.reuse, 0x19, PT ;  /* 0x000000192c00780c */ /* 0x040fe40003f24270 */
[----:B------:R-:W-:-:S02]  /*10bb0*/  ISETP.GT.AND P2, PT, R44, 0x20, PT ;  /* 0x000000202c00780c */ /* 0x000fc40003f44270 */
[----:B------:R-:W-:-:S03]  /*10bc0*/  ISETP.GT.AND P3, PT, R44, 0x21, PT ;  /* 0x000000212c00780c */ /* 0x000fc60003f64270 */
[----:B------:R-:W0:Y:S01]  /*10bd0*/  MUFU.TANH R31, R31 ;  /* 0x0000001f001f7308 */ /* 0x000e220000002400 */
[----:B------:R-:W-:-:S07]  /*10be0*/  ISETP.GT.AND P4, PT, R44, 0x28, PT ;  /* 0x000000282c00780c */ /* 0x000fce0003f84270 */
[----:B------:R-:W0:Y:S01]  /*10bf0*/  MUFU.TANH R32, R32 ;  /* 0x0000002000207308 */ /* 0x000e220000002400 */
[----:B-----5:R-:W-:-:S07]  /*10c00*/  FSEL R39, R39, -INF , P1 ;  /* 0xff80000027277808 */ /* 0x020fce0000800000 */
[----:B------:R-:W5:Y:S01]  /*10c10*/  MUFU.TANH R34, R34 ;  /* 0x0000002200227308 */ /* 0x000f620000002400 */
[----:B-1----:R-:W-:-:S07]  /*10c20*/  FSEL R70, R15, -INF , P2 ;  /* 0xff8000000f467808 */ /* 0x002fce0001000000 */
[----:B------:R-:W1:Y:S01]  /*10c30*/  MUFU.TANH R57, R57 ;  /* 0x0000003900397308 */ /* 0x000e620000002400 */
[----:B--2---:R-:W-:Y:S02]  /*10c40*/  FSEL R25, R25, -INF , P3 ;  /* 0xff80000019197808 */ /* 0x004fe40001800000 */
[----:B----4-:R-:W-:Y:S02]  /*10c50*/  FSEL R68, R20, -INF , P4 ;  /* 0xff80000014447808 */ /* 0x010fe40002000000 */
[----:B------:R-:W-:-:S03]  /*10c60*/  ISETP.GT.AND P1, PT, R44, 0x29, PT ;  /* 0x000000292c00780c */ /* 0x000fc60003f24270 */
[----:B------:R-:W2:Y:S01]  /*10c70*/  MUFU.TANH R56, R56 ;  /* 0x0000003800387308 */ /* 0x000ea20000002400 */
[C---:B------:R-:W-:Y:S02]  /*10c80*/  ISETP.GT.AND P2, PT, R44.reuse, 0x30, PT ;  /* 0x000000302c00780c */ /* 0x040fe40003f44270 */
[C---:B------:R-:W-:Y:S02]  /*10c90*/  ISETP.GT.AND P3, PT, R44.reuse, 0x31, PT ;  /* 0x000000312c00780c */ /* 0x040fe40003f64270 */
[----:B------:R-:W-:-:S03]  /*10ca0*/  ISETP.GT.AND P4, PT, R44, 0x38, PT ;  /* 0x000000382c00780c */ /* 0x000fc60003f84270 */
[----:B------:R-:W4:Y:S01]  /*10cb0*/  MUFU.TANH R53, R53 ;  /* 0x0000003500357308 */ /* 0x000f220000002400 */
[----:B------:R-:W-:-:S07]  /*10cc0*/  FSEL R27, R27, -INF , P1 ;  /* 0xff8000001b1b7808 */ /* 0x000fce0000800000 */
[----:B------:R-:W4:Y:S01]  /*10cd0*/  MUFU.TANH R52, R52 ;  /* 0x0000003400347308 */ /* 0x000f220000002400 */
[----:B---3--:R-:W-:-:S07]  /*10ce0*/  FSEL R66, R21, -INF , P2 ;  /* 0xff80000015427808 */ /* 0x008fce0001000000 */
[----:B------:R-:W3:Y:S01]  /*10cf0*/  MUFU.TANH R49, R49 ;  /* 0x0000003100317308 */ /* 0x000ee20000002400 */
[----:B0-----:R-:W-:Y:S02]  /*10d00*/  FSEL R29, R29, -INF , P3 ;  /* 0xff8000001d1d7808 */ /* 0x001fe40001800000 */
[----:B------:R-:W-:Y:S02]  /*10d10*/  FSEL R64, R24, -INF , P4 ;  /* 0xff80000018407808 */ /* 0x000fe40002000000 */
[----:B------:R-:W-:-:S03]  /*10d20*/  ISETP.GT.AND P1, PT, R44, 0x39, PT ;  /* 0x000000392c00780c */ /* 0x000fc60003f24270 */
[----:B------:R-:W0:Y:S01]  /*10d30*/  MUFU.TANH R48, R48 ;  /* 0x0000003000307308 */ /* 0x000e220000002400 */
[C---:B------:R-:W-:Y:S02]  /*10d40*/  ISETP.GT.AND P2, PT, R44.reuse, 0x40, PT ;  /* 0x000000402c00780c */ /* 0x040fe40003f44270 */
[C---:B------:R-:W-:Y:S02]  /*10d50*/  ISETP.GT.AND P3, PT, R44.reuse, 0x41, PT ;  /* 0x000000412c00780c */ /* 0x040fe40003f64270 */
[----:B------:R-:W-:-:S03]  /*10d60*/  ISETP.GT.AND P4, PT, R44, 0x48, PT ;  /* 0x000000482c00780c */ /* 0x000fc60003f84270 */
[----:B------:R-:W0:Y:S01]  /*10d70*/  MUFU.TANH R46, R46 ;  /* 0x0000002e002e7308 */ /* 0x000e220000002400 */
[----:B------:R-:W-:-:S07]  /*10d80*/  FMNMX.FTZ R7, R7, R8, !PT ;  /* 0x0000000807077209 */ /* 0x000fce0007810000 */
[----:B------:R-:W0:Y:S01]  /*10d90*/  MUFU.TANH R41, R41 ;  /* 0x0000002900297308 */ /* 0x000e220000002400 */
[----:B------:R-:W-:-:S07]  /*10da0*/  FSEL R31, R31, -INF , P1 ;  /* 0xff8000001f1f7808 */ /* 0x000fce0000800000 */
[----:B------:R-:W0:Y:S01]  /*10db0*/  MUFU.TANH R43, R143 ;  /* 0x0000008f002b7308 */ /* 0x000e220000002400 */
[----:B------:R-:W-:Y:S01]  /*10dc0*/  FSEL R61, R32, -INF , P2 ;  /* 0xff800000203d7808 */ /* 0x000fe20001000000 */
[----:B------:R-:W-:Y:S01]  /*10dd0*/  UMOV UR47, UR44 ;  /* 0x0000002c002f7c82 */ /* 0x000fe20008000000 */
[----:B-----5:R-:W-:Y:S02]  /*10de0*/  FSEL R60, R34, -INF , P3 ;  /* 0xff800000223c7808 */ /* 0x020fe40001800000 */
[----:B-1----:R-:W-:Y:S02]  /*10df0*/  FSEL R57, R57, -INF , P4 ;  /* 0xff80000039397808 */ /* 0x002fe40002000000 */
[C---:B------:R-:W-:Y:S02]  /*10e00*/  ISETP.GT.AND P1, PT, R44.reuse, 0x49, PT ;  /* 0x000000492c00780c */ /* 0x040fe40003f24270 */
[C---:B------:R-:W-:Y:S02]  /*10e10*/  ISETP.GT.AND P2, PT, R44.reuse, 0x50, PT ;  /* 0x000000502c00780c */ /* 0x040fe40003f44270 */
[----:B------:R-:W-:-:S02]  /*10e20*/  ISETP.GT.AND P3, PT, R44, 0x51, PT ;  /* 0x000000512c00780c */ /* 0x000fc40003f64270 */
[----:B------:R-:W-:Y:S01]  /*10e30*/  ISETP.GT.AND P4, PT, R44, 0x58, PT ;  /* 0x000000582c00780c */ /* 0x000fe20003f84270 */
[C---:B------:R-:W-:Y:S01]  /*10e40*/  FMUL.FTZ R8, R7.reuse, UR47 ;  /* 0x0000002f07087c20 */ /* 0x040fe20008410000 */
[----:B------:R-:W-:Y:S02]  /*10e50*/  FSETP.NEU.FTZ.AND P6, PT, R7, -INF , PT ;  /* 0xff8000000700780b */ /* 0x000fe40003fdd000 */
[----:B--2---:R-:W-:Y:S02]  /*10e60*/  FSEL R56, R56, -INF , P1 ;  /* 0xff80000038387808 */ /* 0x004fe40000800000 */
[----:B----4-:R-:W-:Y:S02]  /*10e70*/  FSEL R53, R53, -INF , P2 ;  /* 0xff80000035357808 */ /* 0x010fe40001000000 */
[----:B------:R-:W-:Y:S02]  /*10e80*/  FSEL R52, R52, -INF , P3 ;  /* 0xff80000034347808 */ /* 0x000fe40001800000 */
[----:B---3--:R-:W-:-:S02]  /*10e90*/  FSEL R49, R49, -INF , P4 ;  /* 0xff80000031317808 */ /* 0x008fc40002000000 */
[C---:B------:R-:W-:Y:S02]  /*10ea0*/  ISETP.GT.AND P1, PT, R44.reuse, 0x59, PT ;  /* 0x000000592c00780c */ /* 0x040fe40003f24270 */
[C---:B------:R-:W-:Y:S02]  /*10eb0*/  ISETP.GT.AND P2, PT, R44.reuse, 0x60, PT ;  /* 0x000000602c00780c */ /* 0x040fe40003f44270 */
[C---:B------:R-:W-:Y:S02]  /*10ec0*/  ISETP.GT.AND P3, PT, R44.reuse, 0x61, PT ;  /* 0x000000612c00780c */ /* 0x040fe40003f64270 */
[----:B------:R-:W-:Y:S01]  /*10ed0*/  ISETP.GT.AND P4, PT, R44, 0x68, PT ;  /* 0x000000682c00780c */ /* 0x000fe20003f84270 */
[----:B------:R-:W-:Y:S01]  /*10ee0*/  FMUL.FTZ R79, R79, UR46 ;  /* 0x0000002e4f4f7c20 */ /* 0x000fe20008410000 */
[----:B------:R-:W-:Y:S02]  /*10ef0*/  FSEL R12, R7, RZ, P6 ;  /* 0x000000ff070c7208 */ /* 0x000fe40003000000 */
[----:B------:R-:W-:-:S02]  /*10f00*/  FSEL R8, R8, RZ, P6 ;  /* 0x000000ff08087208 */ /* 0x000fc40003000000 */
[----:B0-----:R-:W-:Y:S02]  /*10f10*/  FSEL R48, R48, -INF , P1 ;  /* 0xff80000030307808 */ /* 0x001fe40000800000 */
[----:B------:R-:W-:Y:S02]  /*10f20*/  FSEL R46, R46, -INF , P2 ;  /* 0xff8000002e2e7808 */ /* 0x000fe40001000000 */
[----:B------:R-:W-:Y:S02]  /*10f30*/  FSEL R41, R41, -INF , P3 ;  /* 0xff80000029297808 */ /* 0x000fe40001800000 */
[----:B------:R-:W-:Y:S01]  /*10f40*/  FSEL R43, R43, -INF , P4 ;  /* 0xff8000002b2b7808 */ /* 0x000fe20002000000 */
[----:B------:R-:W-:Y:S01]  /*10f50*/  FADD.FTZ R12, -R12, R9 ;  /* 0x000000090c0c7221 */ /* 0x000fe20000010100 */
[C---:B------:R-:W-:Y:S02]  /*10f60*/  ISETP.GT.AND P1, PT, R44.reuse, 0x69, PT ;  /* 0x000000692c00780c */ /* 0x040fe40003f24270 */
[----:B------:R-:W-:-:S02]  /*10f70*/  ISETP.GT.AND P2, PT, R44, 0x70, PT ;  /* 0x000000702c00780c */ /* 0x000fc40003f44270 */
[C---:B------:R-:W-:Y:S02]  /*10f80*/  ISETP.GT.AND P3, PT, R44.reuse, 0x71, PT ;  /* 0x000000712c00780c */ /* 0x040fe40003f64270 */
[C---:B------:R-:W-:Y:S02]  /*10f90*/  ISETP.GT.AND P4, PT, R44.reuse, 0x78, PT ;  /* 0x000000782c00780c */ /* 0x040fe40003f84270 */
[----:B------:R-:W-:Y:S01]  /*10fa0*/  ISETP.GT.AND P5, PT, R44, 0x79, PT ;  /* 0x000000792c00780c */ /* 0x000fe20003fa4270 */
[--C-:B------:R-:W-:Y:S01]  /*10fb0*/  FFMA.FTZ R32, R140, UR47, -R8.reuse ;  /* 0x0000002f8c207c23 */ /* 0x100fe20008010808 */
[----:B------:R0:W1:Y:S01]  /*10fc0*/  MUFU.TANH R44, R79 ;  /* 0x0000004f002c7308 */ /* 0x0000620000002400 */
        /* <DEDUP_REMOVED lines=51> */
[----:B------:R-:W-:Y:S01]  /*11300*/  FMNMX.FTZ R8, R53, R8, !PT ;  /* 0x0000000835087209 */ /* 0x000fe20007810000 */
[----:B------:R-:W-:-:S03]  /*11310*/  FMUL.FTZ R14, R82, UR46 ;  /* 0x0000002e520e7c20 */ /* 0x000fc60008410000 */
[----:B------:R-:W-:Y:S01]  /*11320*/  FMNMX.FTZ R8, R52, R8, !PT ;  /* 0x0000000834087209 */ /* 0x000fe20007810000 */
[----:B------:R-:W-:-:S03]  /*11330*/  FMUL.FTZ R15, R83, UR46 ;  /* 0x0000002e530f7c20 */ /* 0x000fc60008410000 */
[----:B------:R-:W-:Y:S01]  /*11340*/  FMNMX.FTZ R8, R49, R8, !PT ;  /* 0x0000000831087209 */ /* 0x000fe20007810000 */
[----:B------:R-:W0:Y:S01]  /*11350*/  MUFU.TANH R14, R14 ;  /* 0x0000000e000e7308 */ /* 0x000e220000002400 */
[----:B------:R-:W-:Y:S02]  /*11360*/  FMUL.FTZ R20, R86, UR46 ;  /* 0x0000002e56147c20 */ /* 0x000fe40008410000 */
[----:B------:R-:W-:Y:S01]  /*11370*/  FMNMX.FTZ R8, R48, R8, !PT ;  /* 0x0000000830087209 */ /* 0x000fe20007810000 */
[----:B------:R-:W-:-:S03]  /*11380*/  FMUL.FTZ R21, R87, UR46 ;  /* 0x0000002e57157c20 */ /* 0x000fc60008410000 */
[----:B------:R-:W-:Y:S01]  /*11390*/  FMNMX.FTZ R8, R46, R8, !PT ;  /* 0x000000082e087209 */ /* 0x000fe20007810000 */
[----:B------:R-:W2:Y:S03]  /*113a0*/  MUFU.TANH R15, R15 ;  /* 0x0000000f000f7308 */ /* 0x000ea60000002400 */
[----:B------:R-:W-:-:S05]  /*113b0*/  FMNMX.FTZ R8, R41, R8, !PT ;  /* 0x0000000829087209 */ /* 0x000fca0007810000 */
[----:B------:R-:W3:Y:S01]  /*113c0*/  MUFU.TANH R20, R20 ;  /* 0x0000001400147308 */ /* 0x000ee20000002400 */
[----:B-1----:R-:W-:Y:S02]  /*113d0*/  FSEL R44, R44, -INF , P1 ;  /* 0xff8000002c2c7808 */ /* 0x002fe40000800000 */
[----:B------:R-:W-:-:S05]  /*113e0*/  FMNMX.FTZ R8, R43, R8, !PT ;  /* 0x000000082b087209 */ /* 0x000fca0007810000 */
[----:B------:R-:W1:Y:S01]  /*113f0*/  MUFU.TANH R21, R21 ;  /* 0x0000001500157308 */ /* 0x000e620000002400 */
[----:B0-----:R-:W-:Y:S02]  /*11400*/  FSEL R14, R14, -INF , P2 ;  /* 0xff8000000e0e7808 */ /* 0x001fe40001000000 */
[----:B------:R-:W-:Y:S02]  /*11410*/  FMNMX.FTZ R8, R44, R8, !PT ;  /* 0x000000082c087209 */ /* 0x000fe40007810000 */
[----:B--2---:R-:W-:Y:S02]  /*11420*/  FSEL R15, R15, -INF , P3 ;  /* 0xff8000000f0f7808 */ /* 0x004fe40001800000 */
[----:B------:R-:W-:Y:S02]  /*11430*/  FMNMX.FTZ R8, R14, R8, !PT ;  /* 0x000000080e087209 */ /* 0x000fe40007810000 */
[----:B---3--:R-:W-:Y:S02]  /*11440*/  FSEL R20, R20, -INF , P4 ;  /* 0xff80000014147808 */ /* 0x008fe40002000000 */
[----:B------:R-:W-:-:S04]  /*11450*/  FMNMX.FTZ R8, R15, R8, !PT ;  /* 0x000000080f087209 */ /* 0x000fc80007810000 */
[----:B------:R-:W-:Y:S02]  /*11460*/  FMNMX.FTZ R8, R20, R8, !PT ;  /* 0x0000000814087209 */ /* 0x000fe40007810000 */
[----:B-1----:R-:W-:-:S04]  /*11470*/  FSEL R21, R21, -INF , P5 ;  /* 0xff80000015157808 */ /* 0x002fc80002800000 */
[----:B------:R-:W-:-:S05]  /*11480*/  FMNMX.FTZ R8, R21, R8, !PT ;  /* 0x0000000815087209 */ /* 0x000fca0007810000 */
[----:B------:R-:W0:Y:S02]  /*11490*/  SHFL.BFLY PT, R13, R8, 0x2, 0x1f ;  /* 0x0c401f00080d7f89 */ /* 0x000e2400000e0000 */
[----:B0-----:R-:W-:-:S05]  /*114a0*/  FMNMX.FTZ R8, R8, R13, !PT ;  /* 0x0000000d08087209 */ /* 0x001fca0007810000 */
[----:B------:R-:W0:Y:S01]  /*114b0*/  SHFL.BFLY PT, R13, R8, 0x1, 0x1f ;  /* 0x0c201f00080d7f89 */ /* 0x000e2200000e0000 */
[----:B------:R-:W-:Y:S01]  /*114c0*/  FMUL.FTZ R12, R12, UR47 ;  /* 0x0000002f0c0c7c20 */ /* 0x000fe20008410000 */
[----:B------:R-:W-:Y:S01]  /*114d0*/  MUFU.EX2 R32, R32 ;  /* 0x0000002000207308 */ /* 0x000fe20000000800 */
[----:B0-----:R-:W-:-:S04]  /*114e0*/  FMNMX.FTZ R8, R8, R13, !PT ;  /* 0x0000000d08087209 */ /* 0x001fc80007810000 */
[C---:B------:R-:W-:Y:S01]  /*114f0*/  FSETP.NEU.FTZ.AND P1, PT, R8.reuse, -INF , PT ;  /* 0xff8000000800780b */ /* 0x040fe20003f3d000 */
[----:B------:R-:W-:-:S03]  /*11500*/  FMUL.FTZ R80, R8, UR47 ;  /* 0x0000002f08507c20 */ /* 0x000fc60008410000 */
[----:B------:R-:W-:Y:S02]  /*11510*/  FSEL R13, R8, RZ, P1 ;  /* 0x000000ff080d7208 */ /* 0x000fe40000800000 */
[----:B------:R-:W-:-:S03]  /*11520*/  FSEL R80, R80, RZ, P1 ;  /* 0x000000ff50507208 */ /* 0x000fc60000800000 */
[----:B------:R-:W-:Y:S02]  /*11530*/  FADD.FTZ R13, -R13, R6 ;  /* 0x000000060d0d7221 */ /* 0x000fe40000010100 */
[--C-:B------:R-:W-:Y:S02]  /*11540*/  FFMA.FTZ R78, R78, UR47, -R80.reuse ;  /* 0x0000002f4e4e7c23 */ /* 0x100fe40008010850 */
[----:B------:R-:W-:Y:S01]  /*11550*/  FMUL.FTZ R13, R13, UR47 ;  /* 0x0000002f0d0d7c20 */ /* 0x000fe20008410000 */
[--C-:B------:R-:W-:Y:S01]  /*11560*/  FFMA.FTZ R33, R33, UR47, -R80.reuse ;  /* 0x0000002f21217c23 */ /* 0x100fe20008010850 */
[----:B------:R-:W0:Y:S01]  /*11570*/  MUFU.EX2 R12, R12 ;  /* 0x0000000c000c7308 */ /* 0x000e220000000800 */
[--C-:B------:R-:W-:Y:S01]  /*11580*/  FFMA.FTZ R76, R76, UR47, -R80.reuse ;  /* 0x0000002f4c4c7c23 */ /* 0x100fe20008010850 */
[----:B------:R-:W-:-:S06]  /*11590*/  FFMA.FTZ R35, R35, UR47, -R80 ;  /* 0x0000002f23237c23 */ /* 0x000fcc0008010850 */
[----:B------:R-:W-:Y:S01]  /*115a0*/  MUFU.EX2 R78, R78 ;  /* 0x0000004e004e7308 */ /* 0x000fe20000000800 */
[--C-:B------:R-:W-:Y:S01]  /*115b0*/  FFMA.FTZ R74, R74, UR47, -R80.reuse ;  /* 0x0000002f4a4a7c23 */ /* 0x100fe20008010850 */
[----:B------:R-:W-:-:S06]  /*115c0*/  FFMA.FTZ R37, R37, UR47, -R80 ;  /* 0x0000002f25257c23 */ /* 0x000fcc0008010850 */
[----:B------:R-:W1:Y:S01]  /*115d0*/  MUFU.EX2 R13, R13 ;  /* 0x0000000d000d7308 */ /* 0x000e620000000800 */
[--C-:B------:R-:W-:Y:S01]  /*115e0*/  FFMA.FTZ R72, R72, UR47, -R80.reuse ;  /* 0x0000002f48487c23 */ /* 0x100fe20008010850 */
[--C-:B------:R-:W-:Y:S01]  /*115f0*/  FFMA.FTZ R39, R39, UR47, -R80.reuse ;  /* 0x0000002f27277c23 */ /* 0x100fe20008010850 */
[--C-:B------:R-:W-:Y:S01]  /*11600*/  FFMA.FTZ R70, R70, UR47, -R80.reuse ;  /* 0x0000002f46467c23 */ /* 0x100fe20008010850 */
[--C-:B------:R-:W-:Y:S01]  /*11610*/  FFMA.FTZ R25, R25, UR47, -R80.reuse ;  /* 0x0000002f19197c23 */ /* 0x100fe20008010850 */
[----:B------:R-:W-:-:S03]  /*11620*/  FFMA.FTZ R68, R68, UR47, -R80 ;  /* 0x0000002f44447c23 */ /* 0x000fc60008010850 */
[----:B------:R-:W2:Y:S01]  /*11630*/  MUFU.EX2 R79, R79 ;  /* 0x0000004f004f7308 */ /* 0x000ea20000000800 */
[--C-:B------:R-:W-:Y:S01]  /*11640*/  FFMA.FTZ R27, R27, UR47, -R80.reuse ;  /* 0x0000002f1b1b7c23 */ /* 0x100fe20008010850 */
[--C-:B------:R-:W-:Y:S01]  /*11650*/  FFMA.FTZ R66, R66, UR47, -R80.reuse ;  /* 0x0000002f42427c23 */ /* 0x100fe20008010850 */
[--C-:B------:R-:W-:Y:S01]  /*11660*/  FFMA.FTZ R29, R29, UR47, -R80.reuse ;  /* 0x0000002f1d1d7c23 */ /* 0x100fe20008010850 */
[--C-:B------:R-:W-:Y:S01]  /*11670*/  FFMA.FTZ R64, R64, UR47, -R80.reuse ;  /* 0x0000002f40407c23 */ /* 0x100fe20008010850 */
[--C-:B------:R-:W-:Y:S01]  /*11680*/  FFMA.FTZ R31, R31, UR47, -R80.reuse ;  /* 0x0000002f1f1f7c23 */ /* 0x100fe20008010850 */
[--C-:B------:R-:W-:Y:S02]  /*11690*/  FFMA.FTZ R61, R61, UR47, -R80.reuse ;  /* 0x0000002f3d3d7c23 */ /* 0x100fe40008010850 */
[----:B------:R-:W3:Y:S01]  /*116a0*/  MUFU.EX2 R33, R33 ;  /* 0x0000002100217308 */ /* 0x000ee20000000800 */
        /* <DEDUP_REMOVED lines=15> */
[----:B------:R-:W4:Y:S01]  /*117a0*/  MUFU.EX2 R34, R34 ;  /* 0x0000002200227308 */ /* 0x000f220000000800 */
[----:B------:R-:W-:-:S04]  /*117b0*/  IMAD R80, R19, 0x8, R2 ;  /* 0x0000000813507824 */ /* 0x000fc800078e0202 */
[----:B------:R-:W-:-:S03]  /*117c0*/  VIADD R80, R80, 0x2d840 ;  /* 0x0002d84050507836 */ /* 0x000fc60000000000 */
[----:B------:R-:W5:Y:S01]  /*117d0*/  MUFU.EX2 R76, R76 ;  /* 0x0000004c004c7308 */ /* 0x000f620000000800 */
[----:B0-----:R-:W-:-:S07]  /*117e0*/  FFMA.FTZ R3, R12, R3, R32 ;  /* 0x000000030c037223 */ /* 0x001fce0000010020 */
[----:B------:R0:W-:Y:S01]  /*117f0*/  MUFU.EX2 R6, R81 ;  /* 0x0000005100067308 */ /* 0x0001e20000000800 */
[----:B-1----:R-:W-:-:S07]  /*11800*/  FFMA.FTZ R0, R13, R0, R78 ;  /* 0x000000000d007223 */ /* 0x002fce000001004e */
[----:B------:R-:W1:Y:S01]  /*11810*/  MUFU.EX2 R77, R77 ;  /* 0x0000004d004d7308 */ /* 0x000e620000000800 */
[----:B0-----:R-:W-:-:S07]  /*11820*/  IMAD.U32 R81, RZ, RZ, UR40 ;  /* 0x00000028ff517e24 */ /* 0x001fce000f8e00ff */
[----:B------:R-:W0:Y:S01]  /*11830*/  MUFU.EX2 R35, R35 ;  /* 0x0000002300237308 */ /* 0x000e220000000800 */
[----:B------:R-:W-:Y:S01]  /*11840*/  PRMT R80, R81, 0x654, R80 ;  /* 0x0000065451507816 */ /* 0x000fe20000000050 */
[----:B--2---:R-:W-:-:S03]  /*11850*/  FADD.FTZ R3, R79, R3 ;  /* 0x000000034f037221 */ /* 0x004fc60000010000 */
[----:B------:R3:W-:Y:S03]  /*11860*/  SYNCS.ARRIVE.TRANS64.RED.A1T0 RZ, [R80+URZ], RZ ;  /* 0x000000ff50ff79a7 */ /* 0x0007e6000810043f */
[----:B------:R-:W2:Y:S08]  /*11870*/  MUFU.EX2 R36, R36 ;  /* 0x0000002400247308 */ /* 0x000eb00000000800 */
[----:B------:R-:W2:Y:S01]  /*11880*/  MUFU.EX2 R74, R74 ;  /* 0x0000004a004a7308 */ /* 0x000ea20000000800 */
[----:B---3--:R-:W-:Y:S01]  /*11890*/  FADD.FTZ R80, R33, R0 ;  /* 0x0000000021507221 */ /* 0x008fe20000010000 */
[----:B----4-:R-:W-:-:S06]  /*118a0*/  FADD.FTZ R0, R34, R3 ;  /* 0x0000000322007221 */ /* 0x010fcc0000010000 */
[----:B------:R-:W3:Y:S01]  /*118b0*/  MUFU.EX2 R75, R75 ;  /* 0x0000004b004b7308 */ /* 0x000ee20000000800 */
[----:B-----5:R-:W-:-:S07]  /*118c0*/  FADD.FTZ R3, R76, R80 ;  /* 0x000000504c037221 */ /* 0x020fce0000010000 */
[----:B------:R-:W4:Y:S01]  /*118d0*/  MUFU.EX2 R37, R37 ;  /* 0x0000002500257308 */ /* 0x000f220000000800 */
[----:B-1----:R-:W-:Y:S01]  /*118e0*/  FADD.FTZ R0, R77, R0 ;  /* 0x000000004d007221 */ /* 0x002fe20000010000 */
[----:B0-----:R-:W-:-:S06]  /*118f0*/  FADD.FTZ R3, R35, R3 ;  /* 0x0000000323037221 */ /* 0x001fcc0000010000 */
[----:B------:R-:W0:Y:S08]  /*11900*/  MUFU.EX2 R38, R38 ;  /* 0x0000002600267308 */ /* 0x000e300000000800 */
[----:B------:R-:W1:Y:S01]  /*11910*/  MUFU.EX2 R72, R72 ;  /* 0x0000004800487308 */ /* 0x000e620000000800 */
[----:B--2---:R-:W-:Y:S01]  /*11920*/  FADD.FTZ R0, R36, R0 ;  /* 0x0000000024007221 */ /* 0x004fe20000010000 */
[----:B------:R-:W-:-:S06]  /*11930*/  FADD.FTZ R3, R74, R3 ;  /* 0x000000034a037221 */ /* 0x000fcc0000010000 */
[----:B------:R-:W2:Y:S08]  /*11940*/  MUFU.EX2 R73, R73 ;  /* 0x0000004900497308 */ /* 0x000eb00000000800 */
[----:B------:R-:W5:Y:S01]  /*11950*/  MUFU.EX2 R39, R39 ;  /* 0x0000002700277308 */ /* 0x000f620000000800 */
[----:B---3--:R-:W-:Y:S01]  /*11960*/  FADD.FTZ R0, R75, R0 ;  /* 0x000000004b007221 */ /* 0x008fe20000010000 */
[----:B----4-:R-:W-:-:S06]  /*11970*/  FADD.FTZ R3, R37, R3 ;  /* 0x0000000325037221 */ /* 0x010fcc0000010000 */
[----:B------:R-:W3:Y:S08]  /*11980*/  MUFU.EX2 R24, R24 ;  /* 0x0000001800187308 */ /* 0x000ef00000000800 */
[----:B------:R-:W4:Y:S01]  /*11990*/  MUFU.EX2 R70, R70 ;  /* 0x0000004600467308 */ /* 0x000f220000000800 */
[----:B0-----:R-:W-:Y:S01]  /*119a0*/  FADD.FTZ R0, R38, R0 ;  /* 0x0000000026007221 */ /* 0x001fe20000010000 */
[----:B-1----:R-:W-:-:S06]  /*119b0*/  FADD.FTZ R3, R72, R3 ;  /* 0x0000000348037221 */ /* 0x002fcc0000010000 */
[----:B------:R-:W0:Y:S08]  /*119c0*/  MUFU.EX2 R71, R71 ;  /* 0x0000004700477308 */ /* 0x000e300000000800 */
[----:B------:R-:W1:Y:S01]  /*119d0*/  MUFU.EX2 R25, R25 ;  /* 0x0000001900197308 */ /* 0x000e620000000800 */
[----:B--2---:R-:W-:Y:S01]  /*119e0*/  FADD.FTZ R0, R73, R0 ;  /* 0x0000000049007221 */ /* 0x004fe20000010000 */
[----:B-----5:R-:W-:-:S06]  /*119f0*/  FADD.FTZ R3, R39, R3 ;  /* 0x0000000327037221 */ /* 0x020fcc0000010000 */
        /* <DEDUP_REMOVED lines=72> */
[----:B------:R-:W2:Y:S01]  /*11e80*/  MUFU.EX2 R14, R14 ;  /* 0x0000000e000e7308 */ /* 0x000ea20000000800 */
        /* <DEDUP_REMOVED lines=8> */
[----:B------:R-:W-:Y:S01]  /*11f10*/  FADD.FTZ R0, R6, R0 ;  /* 0x0000000006007221 */ /* 0x000fe20000010000 */
[----:B--2---:R-:W-:-:S06]  /*11f20*/  FADD.FTZ R3, R14, R3 ;  /* 0x000000030e037221 */ /* 0x004fcc0000010000 */
[----:B------:R-:W2:Y:S08]  /*11f30*/  MUFU.EX2 R11, R11 ;  /* 0x0000000b000b7308 */ /* 0x000eb00000000800 */
[----:B------:R-:W5:Y:S01]  /*11f40*/  MUFU.EX2 R21, R21 ;  /* 0x0000001500157308 */ /* 0x000f620000000800 */
[----:B---3--:R-:W-:Y:S01]  /*11f50*/  FADD.FTZ R0, R9, R0 ;  /* 0x0000000009007221 */ /* 0x008fe20000010000 */
[----:B----4-:R-:W-:-:S03]  /*11f60*/  FADD.FTZ R3, R15, R3 ;  /* 0x000000030f037221 */ /* 0x010fc60000010000 */
[----:B0-----:R-:W-:Y:S01]  /*11f70*/  FADD.FTZ R0, R10, R0 ;  /* 0x000000000a007221 */ /* 0x001fe20000010000 */
[----:B-1----:R-:W-:-:S03]  /*11f80*/  FADD.FTZ R80, R20, R3 ;  /* 0x0000000314507221 */ /* 0x002fc60000010000 */
[----:B--2---:R-:W-:Y:S01]  /*11f90*/  FADD.FTZ R3, R11, R0 ;  /* 0x000000000b037221 */ /* 0x004fe20000010000 */
[----:B-----5:R-:W-:Y:S01]  /*11fa0*/  FADD.FTZ R0, R21, R80 ;  /* 0x0000005015007221 */ /* 0x020fe20000010000 */
[----:B------:R-:W-:Y:S06]  /*11fb0*/  @!P0 BRA `(.L_x_2452) ;  /* 0x0000000000048947 */ /* 0x000fec0003800000 */
[----:B------:R-:W-:Y:S01]  /*11fc0*/  BPT.TRAP 0x1 ;  /* 0x000000040000795c */ /* 0x000fe20000300000 */
.L_x_2452:
[----:B------:R-:W2:Y:S04]  /*11fd0*/  LDL R84, [R1+0x80] ;  /* 0x0000800001547983 */ /* 0x000ea80000100800 */
[----:B------:R-:W3:Y:S04]  /*11fe0*/  LDL R82, [R1+0xc] ;  /* 0x00000c0001527983 */ /* 0x000ee80000100800 */
[----:B------:R-:W4:Y:S04]  /*11ff0*/  LDL R81, [R1+0x8] ;  /* 0x0000080001517983 */ /* 0x000f280000100800 */
        /* <DEDUP_REMOVED lines=18> */
[----:B------:R1:W-:Y:S01]  /*12120*/  STSM.16.M88.4 [R157+0x21800], R32 ;  /* 0x021800209d007844 */ /* 0x0003e20000000200 */
[----:B------:R-:W-:Y:S02]  /*12130*/  F2FP.BF16.F32.PACK_AB R28, R67, R28 ;  /* 0x0000001c431c723e */ /* 0x000fe400000010ff */
[----:B------:R-:W-:Y:S02]  /*12140*/  F2FP.BF16.F32.PACK_AB R29, R29, R66 ;  /* 0x000000421d1d723e */ /* 0x000fe400000010ff */
[----:B------:R-:W-:Y:S02]  /*12150*/  F2FP.BF16.F32.PACK_AB R30, R30, R65 ;  /* 0x000000411e1e723e */ /* 0x000fe400000010ff */
[----:B------:R-:W-:Y:S02]  /*12160*/  F2FP.BF16.F32.PACK_AB R31, R31, R64 ;  /* 0x000000401f1f723e */ /* 0x000fe400000010ff */
[----:B------:R-:W-:-:S02]  /*12170*/  F2FP.BF16.F32.PACK_AB R40, R47, R40 ;  /* 0x000000282f28723e */ /* 0x000fc400000010ff */
[----:B------:R-:W-:Y:S02]  /*12180*/  F2FP.BF16.F32.PACK_AB R41, R41, R46 ;  /* 0x0000002e2929723e */ /* 0x000fe400000010ff */
[----:B------:R-:W-:Y:S02]  /*12190*/  F2FP.BF16.F32.PACK_AB R42, R45, R42 ;  /* 0x0000002a2d2a723e */ /* 0x000fe400000010ff */
[----:B-1----:R-:W-:Y:S02]  /*121a0*/  F2FP.BF16.F32.PACK_AB R32, R63, R62 ;  /* 0x0000003e3f20723e */ /* 0x002fe400000010ff */
[----:B------:R-:W-:Y:S02]  /*121b0*/  F2FP.BF16.F32.PACK_AB R33, R60, R61 ;  /* 0x0000003d3c21723e */ /* 0x000fe400000010ff */
[----:B------:R-:W-:Y:S02]  /*121c0*/  F2FP.BF16.F32.PACK_AB R34, R59, R58 ;  /* 0x0000003a3b22723e */ /* 0x000fe400000010ff */
[----:B------:R-:W-:-:S02]  /*121d0*/  F2FP.BF16.F32.PACK_AB R35, R56, R57 ;  /* 0x000000393823723e */ /* 0x000fc400000010ff */
        /* <DEDUP_REMOVED lines=51> */
[----:B0-----:R-:W-:Y:S01]  /*12510*/  IMAD.MOV.U32 R5, RZ, RZ, R19 ;  /* 0x000000ffff057224 */ /* 0x001fe200078e0013 */
[----:B--2---:R0:W-:Y:S04]  /*12520*/  STSM.16.M88.4 [R84], R36 ;  /* 0x0000002454007844 */ /* 0x0041e80000000200 */
[----:B---3--:R1:W-:Y:S04]  /*12530*/  STSM.16.M88.4 [R82], R24 ;  /* 0x0000001852007844 */ /* 0x0083e80000000200 */
[----:B----4-:R2:W-:Y:S04]  /*12540*/  STSM.16.M88.4 [R81], R28 ;  /* 0x0000001c51007844 */ /* 0x0105e80000000200 */
[----:B------:R2:W-:Y:S01]  /*12550*/  STSM.16.M88.4 [R157+0x27800], R32 ;  /* 0x027800209d007844 */ /* 0x0005e20000000200 */
[----:B0-----:R-:W-:-:S02]  /*12560*/  F2FP.BF16.F32.PACK_AB R36, R55, R54 ;  /* 0x000000363724723e */ /* 0x001fc400000010ff */
[----:B------:R-:W-:Y:S02]  /*12570*/  F2FP.BF16.F32.PACK_AB R37, R52, R53 ;  /* 0x000000353425723e */ /* 0x000fe400000010ff */
[----:B------:R-:W-:Y:S02]  /*12580*/  F2FP.BF16.F32.PACK_AB R38, R51, R50 ;  /* 0x000000323326723e */ /* 0x000fe400000010ff */
[----:B------:R-:W-:Y:S02]  /*12590*/  F2FP.BF16.F32.PACK_AB R39, R48, R49 ;  /* 0x000000313027723e */ /* 0x000fe400000010ff */
[----:B-1----:R-:W-:Y:S02]  /*125a0*/  F2FP.BF16.F32.PACK_AB R24, R9, R6 ;  /* 0x000000060918723e */ /* 0x002fe400000010ff */
[----:B------:R-:W-:Y:S02]  /*125b0*/  F2FP.BF16.F32.PACK_AB R25, R15, R14 ;  /* 0x0000000e0f19723e */ /* 0x000fe400000010ff */
[----:B------:R-:W-:-:S02]  /*125c0*/  F2FP.BF16.F32.PACK_AB R26, R11, R10 ;  /* 0x0000000a0b1a723e */ /* 0x000fc400000010ff */
[----:B------:R-:W-:Y:S01]  /*125d0*/  F2FP.BF16.F32.PACK_AB R27, R21, R20 ;  /* 0x00000014151b723e */ /* 0x000fe200000010ff */
[----:B-----5:R2:W-:Y:S04]  /*125e0*/  STSM.16.M88.4 [R83], R36 ;  /* 0x0000002453007844 */ /* 0x0205e80000000200 */
        /* <DEDUP_REMOVED lines=8> */
[----:B------:R-:W-:-:S02]  /*12670*/  IMAD.MOV.U32 R6, RZ, RZ, R8 ;  /* 0x000000ffff067224 */ /* 0x000fc400078e0008 */
[----:B------:R-:W-:Y:S02]  /*12680*/  IMAD.MOV.U32 R9, RZ, RZ, R7 ;  /* 0x000000ffff097224 */ /* 0x000fe400078e0007 */
[----:B------:R-:W-:Y:S01]  /*12690*/  IMAD.MOV.U32 R10, RZ, RZ, R139 ;  /* 0x000000ffff0a7224 */ /* 0x000fe200078e008b */
[----:B0-----:R-:W-:Y:S01]  /*126a0*/  NOP ;  /* 0x0000000000007918 */ /* 0x001fe20000000000 */
[----:B------:R-:W-:Y:S05]  /*126b0*/  @P1 BRA `(.L_x_2453) ;  /* 0xffffffc800781947 */ /* 0x000fea000383ffff */
.L_x_2441:
[----:B------:R-:W3:Y:S02]  /*126c0*/  LDL R5, [R1+0x8c] ;  /* 0x00008c0001057983 */ /* 0x000ee40000100800 */
[----:B---3--:R-:W-:-:S13]  /*126d0*/  ISETP.GE.AND P1, PT, R4, R5, PT ;  /* 0x000000050400720c */ /* 0x008fda0003f26270 */
[----:B------:R-:W-:Y:S05]  /*126e0*/  @!P1 BRA `(.L_x_2454) ;  /* 0x0000002c00409947 */ /* 0x000fea0003800000 */
[----:B------:R-:W-:Y:S02]  /*126f0*/  IMAD.MOV.U32 R9, RZ, RZ, R8 ;  /* 0x000000ffff097224 */ /* 0x000fe400078e0008 */
[----:B------:R-:W-:Y:S02]  /*12700*/  IMAD.MOV.U32 R6, RZ, RZ, R7 ;  /* 0x000000ffff067224 */ /* 0x000fe400078e0007 */
[----:B------:R-:W-:Y:S02]  /*12710*/  IMAD.MOV.U32 R10, RZ, RZ, R139 ;  /* 0x000000ffff0a7224 */ /* 0x000fe400078e008b */
[----:B------:R-:W-:-:S07]  /*12720*/  IMAD.MOV.U32 R5, RZ, RZ, R19 ;  /* 0x000000ffff057224 */ /* 0x000fce00078e0013 */
.L_x_2466:
[----:B------:R-:W3:Y:S01]  /*12730*/  LDL R7, [R1+0x60] ;  /* 0x0000600001077983 */ /* 0x000ee20000100800 */
[----:B------:R-:W-:Y:S01]  /*12740*/  ISETP.NE.AND P1, PT, R5, 0x1, PT ;  /* 0x000000010500780c */ /* 0x000fe20003f25270 */
[----:B------:R-:W-:Y:S05]  /*12750*/  YIELD ;  /* 0x0000000000007946 */ /* 0x000fea0003800000 */
[----:B------:R-:W-:-:S04]  /*12760*/  SEL R139, RZ, 0x1, P1 ;  /* 0x00000001ff8b7807 */ /* 0x000fc80000800000 */
[----:B------:R-:W-:Y:S02]  /*12770*/  LOP3.LUT R139, R10, R139, RZ, 0x3c, !PT ;  /* 0x0000008b0a8b7212 */ /* 0x000fe400078e3cff */
[----:B---3--:R-:W-:-:S13]  /*12780*/  ISETP.NE.AND P1, PT, R7, RZ, PT ;  /* 0x000000ff0700720c */ /* 0x008fda0003f25270 */
[----:B------:R-:W-:Y:S05]  /*12790*/  @P1 BRA `(.L_x_2455) ;  /* 0x00000000003c1947 */ /* 0x000fea0003800000 */
[----:B------:R-:W-:Y:S05]  /*127a0*/  @!P0 BRA `(.L_x_2456) ;  /* 0x0000000000048947 */ /* 0x000fea0003800000 */
[----:B------:R-:W-:Y:S01]  /*127b0*/  BPT.TRAP 0x1 ;  /* 0x000000040000795c */ /* 0x000fe20000300000 */
.L_x_2456:
        /* <DEDUP_REMOVED lines=8> */
.L_x_2457:
[----:B------:R-:W-:Y:S04]  /*12840*/  BSSY B0, `(.L_x_2455) ;  /* 0x0000004000007945 */ /* 0x000fe80003800000 */
[----:B-1----:R-:W-:Y:S05]  /*12850*/  @P2 BRA `(.L_x_2458) ;  /* 0x0000000000082947 */ /* 0x002fea0003800000 */
[----:B------:R-:W1:Y:S02]  /*12860*/  SYNCS.PHASECHK.TRANS64.TRYWAIT P2, [R7+URZ+0x2d830], R8 ;  /* 0x02d83008070075a7 */ /* 0x000e64000804017f */
[----:B-1----:R-:W-:Y:S05]  /*12870*/  @!P2 BRA `(.L_x_2459) ;  /* 0x000000e80070a947 */ /* 0x002fea0003800000 */
.L_x_2458:
[----:B------:R-:W-:Y:S05]  /*12880*/  BSYNC B0 ;  /* 0x0000000000007941 */ /* 0x000fea0003800000 */
.L_x_2455:
[----:B01----:R-:W3:Y:S04]  /*12890*/  LDL R8, [R1+0x64] ;  /* 0x0000640001087983 */ /* 0x003ee80000100800 */
[----:B--2---:R-:W2:Y:S04]  /*128a0*/  LDL.64 R26, [R1] ;  /* 0x00000000011a7983 */ /* 0x004ea80000100a00 */
[----:B------:R-:W4:Y:S04]  /*128b0*/  LDL.64 R150, [R1+0x30] ;  /* 0x0000300001967983 */ /* 0x000f280000100a00 */
[----:B------:R-:W5:Y:S01]  /*128c0*/  LDL.64 R146, [R1+0x28] ;  /* 0x0000280001927983 */ /* 0x000f620000100a00 */
[----:B------:R-:W0:Y:S01]  /*128d0*/  S2R R7, SR_TID.X ;  /* 0x0000000000077919 */ /* 0x000e220000002100 */
[----:B------:R-:W-:Y:S01]  /*128e0*/  VIADD R19, R5, 0x1 ;  /* 0x0000000105137836 */ /* 0x000fe20000000000 */
[----:B------:R-:W-:Y:S05]  /*128f0*/  WARPSYNC.ALL ;  /* 0x0000000000007948 */ /* 0x000fea0003800000 */
[C---:B------:R-:W-:Y:S01]  /*12900*/  ISETP.NE.AND P2, PT, R19.reuse, 0x2, PT ;  /* 0x000000021300780c */ /* 0x040fe20003f45270 */
[----:B------:R-:W5:Y:S03]  /*12910*/  LDL.64 R144, [R1+0x20] ;  /* 0x0000200001907983 */ /* 0x000f660000100a00 */
[----:B------:R-:W-:Y:S01]  /*12920*/  SEL R19, R19, RZ, P2 ;  /* 0x000000ff13137207 */ /* 0x000fe20001000000 */
[----:B------:R-:W5:Y:S04]  /*12930*/  LDL.64 R142, [R1+0x18] ;  /* 0x00001800018e7983 */ /* 0x000f680000100a00 */
[----:B------:R-:W5:Y:S01]  /*12940*/  LDL.64 R140, [R1+0x10] ;  /* 0x00001000018c7983 */ /* 0x000f620000100a00 */
[----:B0-----:R-:W-:-:S05]  /*12950*/  SHF.R.U32.HI R7, RZ, 0x7, R7 ;  /* 0x00000007ff077819 */ /* 0x001fca0000011607 */
        /* <DEDUP_REMOVED lines=9> */
[----:B---3--:R-:W-:Y:S01]  /*129f0*/  IMAD R12, R19, 0x600, R8 ;  /* 0x00000600130c7824 */ /* 0x008fe200078e0208 */
[----:B--2---:R-:W-:-:S03]  /*12a00*/  R2UR UR4, R26 ;  /* 0x000000001a0472ca */ /* 0x004fc600000e0000 */
        /* <DEDUP_REMOVED lines=46> */
.L_x_2461:
[----:B------:R-:W-:Y:S01]  /*12cf0*/  SHF.L.U32 R7, R10, 0x1f, RZ ;  /* 0x0000001f0a077819 */ /* 0x000fe200000006ff */
[----:B------:R-:W-:-:S04]  /*12d00*/  IMAD R8, R5, 0x8, R2 ;  /* 0x0000000805087824 */ /* 0x000fc800078e0202 */
[----:B------:R0:W1:Y:S01]  /*12d10*/  SYNCS.PHASECHK.TRANS64.TRYWAIT P1, [R8+URZ+0x2d850], R7 ;  /* 0x02d85007080075a7 */ /* 0x000062000802017f */
[----:B------:R-:W-:Y:S05]  /*12d20*/  @!P0 BRA `(.L_x_2462) ;  /* 0x0000000000048947 */ /* 0x000fea0003800000 */
[----:B------:R-:W-:Y:S01]  /*12d30*/  BPT.TRAP 0x1 ;  /* 0x000000040000795c */ /* 0x000fe20000300000 */
.L_x_2462:
[----:B-1----:R-:W-:Y:S05]  /*12d40*/  @P1 BRA `(.L_x_2460) ;  /* 0x0000000000081947 */ /* 0x002fea0003800000 */
[----:B------:R-:W1:Y:S02]  /*12d50*/  SYNCS.PHASECHK.TRANS64.TRYWAIT P1, [R8+URZ+0x2d850], R7 ;  /* 0x02d85007080075a7 */ /* 0x000e64000802017f */
[----:B-1----:R-:W-:Y:S05]  /*12d60*/  @!P1 BRA `(.L_x_2463) ;  /* 0x000000e400489947 */ /* 0x002fea0003800000 */
.L_x_2460:
        /* <DEDUP_REMOVED lines=96> */
.L_x_2464:
[----:B------:R-:W-:Y:S01]  /*13370*/  FMUL.FTZ R10, R24, UR45 ;  /* 0x0000002d180a7c20 */ /* 0x000fe20008410000 */
[----:B------:R-:W-:Y:S01]  /*13380*/  FMUL.FTZ R13, R25, UR45 ;  /* 0x0000002d190d7c20 */ /* 0x000fe20008410000 */
[----:B------:R-:W-:Y:S01]  /*13390*/  FMUL.FTZ R24, R28, UR45 ;  /* 0x0000002d1c187c20 */ /* 0x000fe20008410000 */
[----:B0-----:R-:W-:Y:S02]  /*133a0*/  IMAD R7, R19, 0x8, R2 ;  /* 0x0000000813077824 */ /* 0x001fe400078e0202 */
[----:B------:R-:W-:Y:S01]  /*133b0*/  FMUL.FTZ R155, R26, UR45 ;  /* 0x0000002d1a9b7c20 */ /* 0x000fe20008410000 */
[----:B------:R-:W-:Y:S01]  /*133c0*/  FMUL.FTZ R26, R29, UR45 ;  /* 0x0000002d1d1a7c20 */ /* 0x000fe20008410000 */
[----:B------:R-:W0:Y:S01]  /*133d0*/  MUFU.TANH R10, R10 ;  /* 0x0000000a000a7308 */ /* 0x000e220000002400 */
[----:B------:R-:W-:Y:S02]  /*133e0*/  VIADD R7, R7, 0x2d840 ;  /* 0x0002d84007077836 */ /* 0x000fe40000000000 */
[----:B------:R-:W-:Y:S01]  /*133f0*/  FMUL.FTZ R28, R32, UR45 ;  /* 0x0000002d201c7c20 */ /* 0x000fe20008410000 */
[----:B------:R-:W-:-:S02]  /*13400*/  IMAD.U32 R8, RZ, RZ, UR40 ;  /* 0x00000028ff087e24 */ /* 0x000fc4000f8e00ff */
        /* <DEDUP_REMOVED lines=140> */
[C---:B------:R-:W-:Y:S01]  /*13cd0*/  FADD.FTZ R6, -R7.reuse, R6 ;  /* 0x0000000607067221 */ /* 0x040fe20000010100 */
[----:B------:R-:W-:Y:S02]  /*13ce0*/  FMUL.FTZ R47, R7, UR47 ;  /* 0x0000002f072f7c20 */ /* 0x000fe40008410000 */
[----:B---3--:R-:W-:Y:S02]  /*13cf0*/  FMNMX.FTZ R8, R153, R8, !PT ;  /* 0x0000000899087209 */ /* 0x008fe40007810000 */
[--C-:B------:R-:W-:Y:S01]  /*13d00*/  FFMA.FTZ R33, R33, UR47, -R47.reuse ;  /* 0x0000002f21217c23 */ /* 0x100fe2000801082f */
[----:B------:R-:W0:Y:S01]  /*13d10*/  MUFU.TANH R68, R68 ;  /* 0x0000004400447308 */ /* 0x000e220000002400 */
[----:B----4-:R-:W-:Y:S01]  /*13d20*/  FMNMX.FTZ R8, R152, R8, !PT ;  /* 0x0000000898087209 */ /* 0x010fe20007810000 */
[--C-:B------:R-:W-:Y:S01]  /*13d30*/  FFMA.FTZ R24, R24, UR47, -R47.reuse ;  /* 0x0000002f18187c23 */ /* 0x100fe2000801082f */
[--C-:B------:R-:W-:Y:S01]  /*13d40*/  FFMA.FTZ R42, R34, UR47, -R47.reuse ;  /* 0x0000002f222a7c23 */ /* 0x100fe2000801082f */
[--C-:B------:R-:W-:Y:S01]  /*13d50*/  FFMA.FTZ R67, R45, UR47, -R47.reuse ;  /* 0x0000002f2d437c23 */ /* 0x100fe2000801082f */
[----:B-----5:R-:W-:Y:S01]  /*13d60*/  FMNMX.FTZ R8, R151, R8, !PT ;  /* 0x0000000897087209 */ /* 0x020fe20007810000 */
[--C-:B------:R-:W-:Y:S01]  /*13d70*/  FFMA.FTZ R45, R73, UR47, -R47.reuse ;  /* 0x0000002f492d7c23 */ /* 0x100fe2000801082f */
[--C-:B------:R-:W-:Y:S01]  /*13d80*/  FFMA.FTZ R79, R13, UR47, -R47.reuse ;  /* 0x0000002f0d4f7c23 */ /* 0x100fe2000801082f */
[----:B------:R-:W3:Y:S01]  /*13d90*/  MUFU.TANH R27, R27 ;  /* 0x0000001b001b7308 */ /* 0x000ee20000002400 */
[----:B-1----:R-:W-:Y:S01]  /*13da0*/  FMNMX.FTZ R8, R150, R8, !PT ;  /* 0x0000000896087209 */ /* 0x002fe20007810000 */
[--C-:B------:R-:W-:Y:S01]  /*13db0*/  FFMA.FTZ R75, R30, UR47, -R47.reuse ;  /* 0x0000002f1e4b7c23 */ /* 0x100fe2000801082f */
[--C-:B------:R-:W-:Y:S01]  /*13dc0*/  FFMA.FTZ R76, R76, UR47, -R47.reuse ;  /* 0x0000002f4c4c7c23 */ /* 0x100fe2000801082f */
[--C-:B------:R-:W-:Y:S01]  /*13dd0*/  FFMA.FTZ R30, R32, UR47, -R47.reuse ;  /* 0x0000002f201e7c23 */ /* 0x100fe2000801082f */
[----:B------:R-:W-:Y:S01]  /*13de0*/  FMNMX.FTZ R8, R72, R8, !PT ;  /* 0x0000000848087209 */ /* 0x000fe20007810000 */
[--C-:B------:R-:W-:Y:S01]  /*13df0*/  FFMA.FTZ R26, R26, UR47, -R47.reuse ;  /* 0x0000002f1a1a7c23 */ /* 0x100fe2000801082f */
[--C-:B------:R-:W-:Y:S01]  /*13e00*/  FFMA.FTZ R71, R35, UR47, -R47.reuse ;  /* 0x0000002f23477c23 */ /* 0x100fe2000801082f */
[----:B------:R-:W1:Y:S01]  /*13e10*/  MUFU.TANH R12, R12 ;  /* 0x0000000c000c7308 */ /* 0x000e620000002400 */
        /* <DEDUP_REMOVED lines=8> */
[----:B--2---:R-:W-:Y:S01]  /*13ea0*/  FMNMX.FTZ R8, R25, R8, !PT ;  /* 0x0000000819087209 */ /* 0x004fe20007810000 */
[--C-:B------:R-:W-:Y:S01]  /*13eb0*/  FFMA.FTZ R40, R40, UR47, -R47.reuse ;  /* 0x0000002f28287c23 */ /* 0x100fe2000801082f */
[--C-:B------:R-:W-:Y:S01]  /*13ec0*/  FFMA.FTZ R140, R140, UR47, -R47.reuse ;  /* 0x0000002f8c8c7c23 */ /* 0x100fe2000801082f */
[--C-:B------:R-:W-:Y:S01]  /*13ed0*/  FFMA.FTZ R141, R141, UR47, -R47.reuse ;  /* 0x0000002f8d8d7c23 */ /* 0x100fe2000801082f */
[----:B0-----:R-:W-:Y:S01]  /*13ee0*/  FMNMX.FTZ R8, R68, R8, !PT ;  /* 0x0000000844087209 */ /* 0x001fe20007810000 */
[--C-:B------:R-:W-:Y:S01]  /*13ef0*/  FFMA.FTZ R62, R142, UR47, -R47.reuse ;  /* 0x0000002f8e3e7c23 */ /* 0x100fe2000801082f */
[--C-:B------:R-:W-:Y:S01]  /*13f00*/  FFMA.FTZ R63, R144, UR47, -R47.reuse ;  /* 0x0000002f903f7c23 */ /* 0x100fe2000801082f */
[----:B------:R-:W0:Y:S01]  /*13f10*/  MUFU.TANH R64, R64 ;  /* 0x0000004000407308 */ /* 0x000e220000002400 */
[----:B---3--:R-:W-:Y:S01]  /*13f20*/  FMNMX.FTZ R8, R27, R8, !PT ;  /* 0x000000081b087209 */ /* 0x008fe20007810000 */
        /* <DEDUP_REMOVED lines=11> */
[----:B------:R-:W-:-:S03]  /*13fe0*/  FFMA.FTZ R13, R85, UR47, -R47 ;  /* 0x0000002f550d7c23 */ /* 0x000fc6000801082f */
        /* <DEDUP_REMOVED lines=32> */
[----:B------:R0:W-:Y:S01]  /*141f0*/  MUFU.EX2 R73, R33 ;  /* 0x0000002100497308 */ /* 0x0001e20000000800 */
[----:B-1----:R-:W-:-:S07]  /*14200*/  FMNMX.FTZ R8, R20, R8, !PT ;  /* 0x0000000814087209 */ /* 0x002fce0007810000 */
[----:B------:R-:W-:Y:S01]  /*14210*/  MUFU.EX2 R34, R24 ;  /* 0x0000001800227308 */ /* 0x000fe20000000800 */
[----:B--2---:R-:W-:-:S05]  /*14220*/  FMNMX.FTZ R8, R21, R8, !PT ;  /* 0x0000000815087209 */ /* 0x004fca0007810000 */
[----:B------:R-:W1:Y:S02]  /*14230*/  SHFL.BFLY PT, R38, R8, 0x2, 0x1f ;  /* 0x0c401f0008267f89 */ /* 0x000e6400000e0000 */
[----:B------:R-:W-:Y:S08]  /*14240*/  MUFU.EX2 R24, R42 ;  /* 0x0000002a00187308 */ /* 0x000ff00000000800 */
[----:B------:R2:W-:Y:S08]  /*14250*/  MUFU.EX2 R42, R76 ;  /* 0x0000004c002a7308 */ /* 0x0005f00000000800 */
[----:B------:R-:W-:Y:S01]  /*14260*/  MUFU.EX2 R79, R79 ;  /* 0x0000004f004f7308 */ /* 0x000fe20000000800 */
[----:B-1----:R-:W-:-:S07]  /*14270*/  FMNMX.FTZ R8, R8, R38, !PT ;  /* 0x0000002608087209 */ /* 0x002fce0007810000 */
[----:B------:R-:W-:Y:S01]  /*14280*/  MUFU.EX2 R77, R26 ;  /* 0x0000001a004d7308 */ /* 0x000fe20000000800 */
[----:B------:R-:W1:Y:S07]  /*14290*/  SHFL.BFLY PT, R38, R8, 0x1, 0x1f ;  /* 0x0c201f0008267f89 */ /* 0x000e6e00000e0000 */
[----:B------:R3:W-:Y:S08]  /*142a0*/  MUFU.EX2 R26, R35 ;  /* 0x00000023001a7308 */ /* 0x0007f00000000800 */
[----:B------:R4:W-:Y:S08]  /*142b0*/  MUFU.EX2 R69, R37 ;  /* 0x0000002500457308 */ /* 0x0009f00000000800 */
[----:B------:R-:W-:Y:S01]  /*142c0*/  MUFU.EX2 R36, R28 ;  /* 0x0000001c00247308 */ /* 0x000fe20000000800 */
[----:B-1----:R-:W-:-:S05]  /*142d0*/  FMNMX.FTZ R8, R8, R38, !PT ;  /* 0x0000002608087209 */ /* 0x002fca0007810000 */
[----:B------:R-:W-:Y:S01]  /*142e0*/  FADD.FTZ R38, -R8, R9 ;  /* 0x0000000908267221 */ /* 0x000fe20000010100 */
[----:B------:R-:W-:Y:S01]  /*142f0*/  FMUL.FTZ R9, R6, UR47 ;  /* 0x0000002f06097c20 */ /* 0x000fe20008410000 */
[----:B------:R-:W-:Y:S02]  /*14300*/  MUFU.EX2 R75, R75 ;  /* 0x0000004b004b7308 */ /* 0x000fe40000000800 */
[----:B------:R-:W-:Y:S01]  /*14310*/  FMUL.FTZ R6, R38, UR47 ;  /* 0x0000002f26067c20 */ /* 0x000fe20008410000 */
[--C-:B------:R-:W-:Y:S01]  /*14320*/  FFMA.FTZ R38, R10, UR47, -R47.reuse ;  /* 0x0000002f0a267c23 */ /* 0x100fe2000801082f */
[----:B------:R-:W-:Y:S01]  /*14330*/  FFMA.FTZ R10, R80, UR47, -R47 ;  /* 0x0000002f500a7c23 */ /* 0x000fe2000801082f */
[----:B------:R-:W-:-:S03]  /*14340*/  FMUL.FTZ R80, R8, UR47 ;  /* 0x0000002f08507c20 */ /* 0x000fc60008410000 */
[----:B------:R-:W-:Y:S01]  /*14350*/  MUFU.EX2 R9, R9 ;  /* 0x0000000900097308 */ /* 0x000fe20000000800 */
[--C-:B------:R-:W-:Y:S01]  /*14360*/  FFMA.FTZ R78, R155, UR47, -R80.reuse ;  /* 0x0000002f9b4e7c23 */ /* 0x100fe20008010850 */
[--C-:B0-----:R-:W-:Y:S01]  /*14370*/  FFMA.FTZ R33, R154, UR47, -R80.reuse ;  /* 0x0000002f9a217c23 */ /* 0x101fe20008010850 */
[--C-:B--2---:R-:W-:Y:S01]  /*14380*/  FFMA.FTZ R76, R153, UR47, -R80.reuse ;  /* 0x0000002f994c7c23 */ /* 0x104fe20008010850 */
[--C-:B---3--:R-:W-:Y:S01]  /*14390*/  FFMA.FTZ R35, R152, UR47, -R80.reuse ;  /* 0x0000002f98237c23 */ /* 0x108fe20008010850 */
[--C-:B------:R-:W-:Y:S01]  /*143a0*/  FFMA.FTZ R74, R151, UR47, -R80.reuse ;  /* 0x0000002f974a7c23 */ /* 0x100fe20008010850 */
[--C-:B----4-:R-:W-:Y:S01]  /*143b0*/  FFMA.FTZ R37, R150, UR47, -R80.reuse ;  /* 0x0000002f96257c23 */ /* 0x110fe20008010850 */
        /* <DEDUP_REMOVED lines=29> */
[----:B------:R-:W-:Y:S01]  /*14590*/  FFMA.FTZ R21, R21, UR47, -R80 ;  /* 0x0000002f15157c23 */ /* 0x000fe20008010850 */
[----:B------:R-:W-:-:S03]  /*145a0*/  FADD.FTZ R3, R79, R3 ;  /* 0x000000034f037221 */ /* 0x000fc60000010000 */
[----:B------:R-:W2:Y:S01]  /*145b0*/  MUFU.EX2 R76, R76 ;  /* 0x0000004c004c7308 */ /* 0x000ea20000000800 */
[----:B-1----:R-:W-:-:S07]  /*145c0*/  FFMA.FTZ R0, R6, R0, R78 ;  /* 0x0000000006007223 */ /* 0x002fce000001004e */
[----:B------:R-:W1:Y:S08]  /*145d0*/  MUFU.EX2 R35, R35 ;  /* 0x0000002300237308 */ /* 0x000e700000000800 */
[----:B------:R-:W3:Y:S08]  /*145e0*/  MUFU.EX2 R74, R74 ;  /* 0x0000004a004a7308 */ /* 0x000ef00000000800 */
[----:B------:R-:W-:Y:S08]  /*145f0*/  MUFU.EX2 R47, R45 ;  /* 0x0000002d002f7308 */ /* 0x000ff00000000800 */
[----:B------:R4:W-:Y:S08]  /*14600*/  MUFU.EX2 R45, R66 ;  /* 0x00000042002d7308 */ /* 0x0009f00000000800 */
[----:B------:R-:W5:Y:S01]  /*14610*/  MUFU.EX2 R37, R37 ;  /* 0x0000002500257308 */ /* 0x000f620000000800 */
[----:B----4-:R-:W-:Y:S01]  /*14620*/  FFMA.FTZ R66, R12, UR47, -R80 ;  /* 0x0000002f0c427c23 */ /* 0x010fe20008010850 */
[----:B0-----:R-:W-:Y:S01]  /*14630*/  FADD.FTZ R80, R33, R0 ;  /* 0x0000000021507221 */ /* 0x001fe20000010000 */
[----:B------:R-:W-:-:S03]  /*14640*/  FADD.FTZ R0, R34, R3 ;  /* 0x0000000322007221 */ /* 0x000fc60000010000 */
[----:B--2---:R-:W-:Y:S01]  /*14650*/  FADD.FTZ R3, R76, R80 ;  /* 0x000000504c037221 */ /* 0x004fe20000010000 */
[----:B------:R-:W-:Y:S01]  /*14660*/  FADD.FTZ R0, R77, R0 ;  /* 0x000000004d007221 */ /* 0x000fe20000010000 */
[----:B------:R-:W0:Y:S02]  /*14670*/  MUFU.EX2 R38, R30 ;  /* 0x0000001e00267308 */ /* 0x000e240000000800 */
[----:B-1----:R-:W-:Y:S01]  /*14680*/  FADD.FTZ R3, R35, R3 ;  /* 0x0000000323037221 */ /* 0x002fe20000010000 */
[----:B------:R-:W-:-:S03]  /*14690*/  FADD.FTZ R0, R36, R0 ;  /* 0x0000000024007221 */ /* 0x000fc60000010000 */
[----:B---3--:R-:W-:Y:S01]  /*146a0*/  FADD.FTZ R3, R74, R3 ;  /* 0x000000034a037221 */ /* 0x008fe20000010000 */
[----:B------:R-:W-:Y:S01]  /*146b0*/  FADD.FTZ R0, R75, R0 ;  /* 0x000000004b007221 */ /* 0x000fe20000010000 */
[----:B------:R-:W1:Y:S02]  /*146c0*/  MUFU.EX2 R72, R72 ;  /* 0x0000004800487308 */ /* 0x000e640000000800 */
[----:B-----5:R-:W-:-:S06]  /*146d0*/  FADD.FTZ R3, R37, R3 ;  /* 0x0000000325037221 */ /* 0x020fcc0000010000 */
        /* <DEDUP_REMOVED lines=11> */
[----:B-1----:R-:W-:-:S04]  /*14790*/  FADD.FTZ R0, R71, R0 ;  /* 0x0000000047007221 */ /* 0x002fc80000010000 */
[----:B------:R-:W-:-:S03]  /*147a0*/  FADD.FTZ R0, R26, R0 ;  /* 0x000000001a007221 */ /* 0x000fc60000010000 */
        /* <DEDUP_REMOVED lines=59> */
[----:B0-----:R-:W-:Y:S01]  /*14b60*/  FADD.FTZ R3, R46, R3 ;  /* 0x000000032e037221 */ /* 0x001fe20000010000 */
[----:B------:R-:W-:-:S04]  /*14b70*/  FADD.FTZ R0, R42, R0 ;  /* 0x000000002a007221 */ /* 0x000fc80000010000 */
[----:B------:R-:W-:Y:S02]  /*14b80*/  FADD.FTZ R0, R45, R0 ;  /* 0x000000002d007221 */ /* 0x000fe40000010000 */
        /* <DEDUP_REMOVED lines=22> */
.L_x_2465:
[----:B------:R-:W2:Y:S04]  /*14cf0*/  LDL R84, [R1+0x80] ;  /* 0x0000800001547983 */ /* 0x000ea80000100800 */
[----:B------:R-:W3:Y:S01]  /*14d00*/  LDL R82, [R1+0xc] ;  /* 0x00000c0001527983 */ /* 0x000ee20000100800 */
[----:B------:R-:W-:-:S03]  /*14d10*/  IMAD R5, R5, 0x8, R2 ;  /* 0x0000000805057824 */ /* 0x000fc600078e0202 */
[----:B------:R-:W4:Y:S04]  /*14d20*/  LDL R81, [R1+0x8] ;  /* 0x0000080001517983 */ /* 0x000f280000100800 */
        /* <DEDUP_REMOVED lines=26> */
[----:B0-----:R-:W-:Y:S02]  /*14ed0*/  F2FP.BF16.F32.PACK_AB R32, R63, R62 ;  /* 0x0000003e3f20723e */ /* 0x001fe400000010ff */
[----:B------:R-:W-:Y:S02]  /*14ee0*/  F2FP.BF16.F32.PACK_AB R33, R60, R61 ;  /* 0x0000003d3c21723e */ /* 0x000fe400000010ff */
[----:B------:R-:W-:Y:S02]  /*14ef0*/  F2FP.BF16.F32.PACK_AB R34, R59, R58 ;  /* 0x0000003a3b22723e */ /* 0x000fe400000010ff */
[----:B------:R-:W-:-:S02]  /*14f00*/  F2FP.BF16.F32.PACK_AB R35, R56, R57 ;  /* 0x000000393823723e */ /* 0x000fc400000010ff */
        /* <DEDUP_REMOVED lines=78> */
.L_x_2454:
[----:B------:R-:W-:Y:S05]  /*153f0*/  WARPSYNC.ALL ;  /* 0x0000000000007948 */ /* 0x000fea0003800000 */
[----:B------:R-:W-:Y:S06]  /*15400*/  BAR.ARV 0x8, 0x200 ;  /* 0x0208000000007b1d */ /* 0x000fec0000002000 */
[----:B------:R-:W-:Y:S05]  /*15410*/  @!P0 BRA `(.L_x_2467) ;  /* 0x0000000000048947 */ /* 0x000fea0003800000 */
[----:B------:R-:W-:Y:S01]  /*15420*/  BPT.TRAP 0x1 ;  /* 0x000000040000795c */ /* 0x000fe20000300000 */
.L_x_2467:
[----:B------:R-:W-:Y:S01]  /*15430*/  IMAD R6, R19, 0x8, R2 ;  /* 0x0000000813067824 */ /* 0x000fe200078e0202 */
[----:B------:R-:W-:-:S04]  /*15440*/  SHF.L.U32 R9, R139, 0x1f, RZ ;  /* 0x0000001f8b097819 */ /* 0x000fc800000006ff */
[----:B------:R0:W1:Y:S01]  /*15450*/  SYNCS.PHASECHK.TRANS64.TRYWAIT P1, [R6+URZ+0x2d850], R9 ;  /* 0x02d85009060075a7 */ /* 0x000062000802017f */
[----:B------:R-:W-:Y:S05]  /*15460*/  @!P0 BRA `(.L_x_2468) ;  /* 0x0000000000048947 */ /* 0x000fea0003800000 */
[----:B------:R-:W-:Y:S01]  /*15470*/  BPT.TRAP 0x1 ;  /* 0x000000040000795c */ /* 0x000fe20000300000 */
.L_x_2468:
[----:B------:R-:W3:Y:S01]  /*15480*/  LDL.LU R4, [R1+0x70] ;  /* 0x0000700001047983 */ /* 0x000ee20000300800 */
[----:B------:R-:W-:Y:S02]  /*15490*/  VIADD R2, R2, 0x400 ;  /* 0x0000040002027836 */ /* 0x000fe40000000000 */
[----:B------:R-:W-:-:S03]  /*154a0*/  IMAD.MOV.U32 R5, RZ, RZ, 0x40000040 ;  /* 0x40000040ff057424 */ /* 0x000fc600078e00ff */
[----:B------:R-:W-:-:S04]  /*154b0*/  SHF.R.U32.HI R2, RZ, 0x4, R2 ;  /* 0x00000004ff027819 */ /* 0x000fc80000011602 */
[----:B------:R-:W-:-:S04]  /*154c0*/  LOP3.LUT R2, R2, 0x3fff, RZ, 0xc0, !PT ;  /* 0x00003fff02027812 */ /* 0x000fc800078ec0ff */
[----:B------:R-:W-:Y:S02]  /*154d0*/  LOP3.LUT R2, R2, 0x2000000, RZ, 0xfc, !PT ;  /* 0x0200000002027812 */ /* 0x000fe400078efcff */
[----:B---3--:R-:W-:Y:S01]  /*154e0*/  LOP3.LUT R4, R4, 0x10000, RZ, 0xfc, !PT ;  /* 0x0001000004047812 */ /* 0x008fe200078efcff */
[----:B-1----:R-:W-:Y:S06]  /*154f0*/  @P1 BRA `(.L_x_2469) ;  /* 0x0000000000081947 */ /* 0x002fec0003800000 */
[----:B------:R-:W1:Y:S02]  /*15500*/  SYNCS.PHASECHK.TRANS64.TRYWAIT P1, [R6+URZ+0x2d850], R9 ;  /* 0x02d85009060075a7 */ /* 0x000e64000802017f */
[----:B-1----:R-:W-:Y:S05]  /*15510*/  @!P1 BRA `(.L_x_2470) ;  /* 0x000000bc00709947 */ /* 0x002fea0003800000 */
.L_x_2469:
        /* <DEDUP_REMOVED lines=11> */
[----:B------:R-:W-:Y:S01]  /*155d0*/  SHFL.BFLY PT, R2, R3, 0x2, 0x1f ;  /* 0x0c401f0003027f89 */ /* 0x000fe200000e0000 */
[----:B------:R-:W-:-:S02]  /*155e0*/  IMAD.MOV.U32 R15, RZ, RZ, -0x7fffffe0 ;  /* 0x80000020ff0f7424 */ /* 0x000fc400078e00ff */
[----:B------:R-:W-:Y:S01]  /*155f0*/  IMAD.MOV.U32 R5, RZ, RZ, 0x40000040 ;  /* 0x40000040ff057424 */ /* 0x000fe200078e00ff */
[----:B01----:R-:W0:Y:S01]  /*15600*/  SHFL.BFLY PT, R9, R0, 0x2, 0x1f ;  /* 0x0c401f0000097f89 */ /* 0x003e2200000e0000 */
[----:B------:R-:W-:Y:S02]  /*15610*/  IMAD.MOV.U32 R11, RZ, RZ, -0x7fffffe0 ;  /* 0x80000020ff0b7424 */ /* 0x000fe400078e00ff */
[----:B------:R-:W-:-:S04]  /*15620*/  IMAD.U32 R20, RZ, RZ, UR47 ;  /* 0x0000002fff147e24 */ /* 0x000fc8000f8e00ff */
        /* <DEDUP_REMOVED lines=9> */
[----:B0-----:R-:W-:Y:S01]  /*156c0*/  FADD.FTZ R9, R9, R0 ;  /* 0x0000000009097221 */ /* 0x001fe20000010000 */
[----:B------:R-:W-:Y:S01]  /*156d0*/  IMAD.MOV.U32 R0, RZ, RZ, -0x800000 ;  /* 0xff800000ff007424 */ /* 0x000fe200078e00ff */
[----:B------:R-:W-:-:S02]  /*156e0*/  WARPGROUP.DEPBAR.LE gsb0, 0x0 ;  /* 0x00008000000079c5 */ /* 0x000fc40000010000 */
        /* <DEDUP_REMOVED lines=56> */
[----:B------:R-:W-:Y:S01]  /*15a70*/  R2UR UR5, R5 ;  /* 0x00000000050572ca */ /* 0x000fe200000e0000 */
[----:B------:R-:W-:Y:S01]  /*15a80*/  FADD.FTZ R5, R2, R3 ;  /* 0x0000000302057221 */ /* 0x000fe20000010000 */
[----:B------:R-:W-:Y:S01]  /*15a90*/  R2UR UR6, R10 ;  /* 0x000000000a0672ca */ /* 0x000fe200000e0000 */
[----:B------:R-:W0:Y:S01]  /*15aa0*/  SHFL.BFLY PT, R4, R9, 0x1, 0x1f ;  /* 0x0c201f0009047f89 */ /* 0x000e2200000e0000 */
[----:B------:R-:W-:Y:S01]  /*15ab0*/  R2UR UR7, R11 ;  /* 0x000000000b0772ca */ /* 0x000fe200000e0000 */
[----:B------:R-:W-:Y:S02]  /*15ac0*/  IMAD.U32 R10, RZ, RZ, UR47 ;  /* 0x0000002fff0a7e24 */ /* 0x000fe4000f8e00ff */
[----:B------:R-:W1:Y:S01]  /*15ad0*/  SHFL.BFLY PT, R2, R5, 0x1, 0x1f ;  /* 0x0c201f0005027f89 */ /* 0x000e6200000e0000 */
[----:B------:R-:W-:-:S02]  /*15ae0*/  IMAD.MOV.U32 R3, RZ, RZ, -0x800000 ;  /* 0xff800000ff037424 */ /* 0x000fc400078e00ff */
[----:B0-----:R-:W-:Y:S01]  /*15af0*/  FADD.FTZ R14, R9, R4 ;  /* 0x00000004090e7221 */ /* 0x001fe20000010000 */
[----:B------:R-:W-:Y:S02]  /*15b00*/  IMAD.MOV.U32 R4, RZ, RZ, RZ ;  /* 0x000000ffff047224 */ /* 0x000fe400078e00ff */
[----:B-1----:R-:W-:Y:S02]  /*15b10*/  FADD.FTZ R13, R5, R2 ;  /* 0x00000002050d7221 */ /* 0x002fe40000010000 */
[----:B------:R-:W-:Y:S01]  /*15b20*/  FSETP.NE.FTZ.AND P2, PT, R14, RZ, PT ;  /* 0x000000ff0e00720b */ /* 0x000fe20003f55000 */
[----:B------:R-:W-:Y:S02]  /*15b30*/  IMAD.MOV.U32 R2, RZ, RZ, RZ ;  /* 0x000000ffff027224 */ /* 0x000fe400078e00ff */
[----:B------:R-:W-:-:S10]  /*15b40*/  FSETP.NE.FTZ.AND P1, PT, R13, RZ, PT ;  /* 0x000000ff0d00720b */ /* 0x000fd40003f35000 */
[----:B------:R-:W0:Y:S01]  /*15b50*/  @P2 MUFU.LG2 R12, R14 ;  /* 0x0000000e000c2308 */ /* 0x000e220000000c00 */
[----:B------:R-:W-:Y:S02]  /*15b60*/  @P2 FMUL.FTZ R20, R20, 0.69314718246459960938 ;  /* 0x3f31721814142820 */ /* 0x000fe40000410000 */
[----:B------:R-:W-:-:S05]  /*15b70*/  @P1 FMUL.FTZ R10, R10, 0.69314718246459960938 ;  /* 0x3f3172180a0a1820 */ /* 0x000fca0000410000 */
        /* <DEDUP_REMOVED lines=9> */
[----:B------:R-:W-:Y:S03]  /*15c10*/  HGMMA.64x96x16.F32.BF16 R88, gdesc[UR4].tnspB, R88, gsb0 ;  /* 0x41600000045879f0 */ /* 0x000fe60008001858 */
[----:B------:R-:W-:Y:S02]  /*15c20*/  WARPGROUP.DEPBAR.LE gsb0, 0x0 ;  /* 0x00008000000079c5 */ /* 0x000fe40000010000 */
[----:B---34-:R-:W-:Y:S05]  /*15c30*/  @!P0 BRA `(.L_x_2471) ;  /* 0x0000000000048947 */ /* 0x018fea0003800000 */
[----:B------:R-:W-:Y:S01]  /*15c40*/  BPT.TRAP 0x1 ;  /* 0x000000040000795c */ /* 0x000fe20000300000 */
.L_x_2471:
        /* <DEDUP_REMOVED lines=31> */
[-C--:B0-----:R-:W-:Y:S01]  /*15e40*/  FMUL.FTZ R90, R90, R2.reuse ;  /* 0x000000025a5a7220 */ /* 0x081fe20000410000 */
[----:B------:R-:W-:Y:S01]  /*15e50*/  PLOP3.LUT P0, PT, PT, PT, PT, 0x8, 0x0 ;  /* 0x000000000000781c */ /* 0x000fe20003f0e170 */
[-C--:B------:R-:W-:Y:S01]  /*15e60*/  FMUL.FTZ R91, R91, R2.reuse ;  /* 0x000000025b5b7220 */ /* 0x080fe20000410000 */
[-C--:B--2---:R-:W-:Y:S01]  /*15e70*/  FMUL.FTZ R28, R94, R2.reuse ;  /* 0x000000025e1c7220 */ /* 0x084fe20000410000 */
        /* <DEDUP_REMOVED lines=24> */
.L_x_2399:
[----:B------:R-:W-:Y:S05]  /*16000*/  WARPSYNC.ALL ;  /* 0x0000000000007948 */ /* 0x000fea0003800000 */
[----:B------:R-:W0:Y:S08]  /*16010*/  S2UR UR40, SR_CgaCtaId ;  /* 0x00000000002879c3 */ /* 0x000e300000008800 */
[----:B------:R-:W-:Y:S06]  /*16020*/  BAR.SYNC.DEFER_BLOCKING 0x5, 0x200 ;  /* 0x0148000000007b1d */ /* 0x000fec0000010000 */
[----:B------:R-:W-:Y:S01]  /*16030*/  UMOV UR4, 0x400 ;  /* 0x0000040000047882 */ /* 0x000fe20000000000 */
[----:B------:R-:W-:Y:S01]  /*16040*/  BSSY B0, `(.L_x_2472) ;  /* 0x00002b8000007945 */ /* 0x000fe20003800000 */
[----:B0-----:R-:W-:-:S06]  /*16050*/  ULEA UR4, UR40, UR4, 0x18 ;  /* 0x0000000428047291 */ /* 0x001fcc000f8ec03f */
[----:B------:R-:W-:-:S05]  /*16060*/  IMAD.U32 R2, RZ, RZ, UR4 ;  /* 0x00000004ff027e24 */ /* 0x000fca000f8e00ff */
[----:B---3--:R0:W1:Y:S01]  /*16070*/  LDS.128 R96, [R2+0x2d8d0] ;  /* 0x02d8d00002607984 */ /* 0x0080620000000c00 */
[----:B------:R-:W-:Y:S06]  /*16080*/  BAR.ARV 0x4, 0x200 ;  /* 0x0108000000007b1d */ /* 0x000fec0000002000 */
[----:B------:R-:W-:Y:S05]  /*16090*/  @P0 BRA `(.L_x_2473) ;  /* 0x0000001c00f00947 */ /* 0x000fea0003800000 */
[----:B------:R-:W3:Y:S01]  /*160a0*/  LDL R4, [R1+0x110] ;  /* 0x0001100001047983 */ /* 0x000ee20000100800 */
[----:B------:R-:W-:-:S03]  /*160b0*/  ULDC UR4, c[0x0][0xad4] ;  /* 0x0002b50000047ab9 */ /* 0x000fc60000000800 */
[----:B------:R-:W4:Y:S04]  /*160c0*/  LDL.LU R34, [R1+0x9c] ;  /* 0x00009c0001227983 */ /* 0x000f280000300800 */
[----:B------:R-:W2:Y:S04]  /*160d0*/  LDL.LU R41, [R1+0xa4] ;  /* 0x0000a40001297983 */ /* 0x000ea80000300800 */
[----:B------:R-:W2:Y:S01]  /*160e0*/  LDL.LU R40, [R1+0xa8] ;  /* 0x0000a80001287983 */ /* 0x000ea20000300800 */
[----:B------:R-:W0:Y:S01]  /*160f0*/  S2R R5, SR_SWINHI ;  /* 0x0000000000057919 */ /* 0x000e220000002f00 */
[----:B------:R-:W-:-:S02]  /*16100*/  MOV R32, R2 ;  /* 0x0000000200207202 */ /* 0x000fc40000000f00 */
[----:B0-----:R-:W-:Y:S01]  /*16110*/  MOV R33, R5 ;  /* 0x0000000500217202 */ /* 0x001fe20000000f00 */
[----:B------:R-:W-:Y:S02]  /*16120*/  IMAD.MOV.U32 R44, RZ, RZ, RZ ;  /* 0x000000ffff2c7224 */ /* 0x000fe400078e00ff */
[----:B---3--:R-:W-:-:S03]  /*16130*/  IMAD.WIDE R4, R4, 0x2, R32 ;  /* 0x0000000204047825 */ /* 0x008fc600078e0220 */
[C---:B------:R-:W-:Y:S02]  /*16140*/  IADD3 R39, P0, R4.reuse, 0x6020, RZ ;  /* 0x0000602004277810 */ /* 0x040fe40007f1e0ff */
[----:B------:R-:W-:-:S03]  /*16150*/  IADD3 R27, P4, R4, 0x20, RZ ;  /* 0x00000020041b7810 */ /* 0x000fc60007f9e0ff */
[----:B------:R-:W-:Y:S01]  /*16160*/  IMAD.X R11, RZ, RZ, R5, P0 ;  /* 0x000000ffff0b7224 */ /* 0x000fe200000e0605 */
[C---:B----4-:R-:W-:Y:S02]  /*16170*/  ISETP.NE.AND P0, PT, R34.reuse, RZ, PT ;  /* 0x000000ff2200720c */ /* 0x050fe40003f05270 */
[----:B------:R-:W-:Y:S02]  /*16180*/  LOP3.LUT R6, R27, 0x180, RZ, 0xc0, !PT ;  /* 0x000001801b067812 */ /* 0x000fe400078ec0ff */
[----:B------:R-:W-:Y:S01]  /*16190*/  SEL R34, R34, UR4, P0 ;  /* 0x0000000422227c07 */ /* 0x000fe20008000000 */
[----:B------:R-:W-:Y:S05]  /*161a0*/  WARPSYNC.ALL ;  /* 0x0000000000007948 */ /* 0x000fea0003800000 */
[----:B------:R-:W-:-:S02]  /*161b0*/  LOP3.LUT R7, R4, 0x180, RZ, 0xc0, !PT ;  /* 0x0000018004077812 */ /* 0x000fc400078ec0ff */
[C---:B------:R-:W-:Y:S02]  /*161c0*/  IADD3 R35, P3, R4.reuse, 0x3000, RZ ;  /* 0x0000300004237810 */ /* 0x040fe40007f7e0ff */
[C---:B------:R-:W-:Y:S02]  /*161d0*/  IADD3 R8, P2, R4.reuse, 0x3020, RZ ;  /* 0x0000302004087810 */ /* 0x040fe40007f5e0ff */
[----:B--2---:R-:W-:Y:S02]  /*161e0*/  IADD3 R37, P1, R4, 0x6000, RZ ;  /* 0x0000600004257810 */ /* 0x004fe40007f3e0ff */
[----:B------:R-:W-:Y:S01]  /*161f0*/  LOP3.LUT R26, R39, 0x180, RZ, 0xc0, !PT ;  /* 0x00000180271a7812 */ /* 0x000fe200078ec0ff */
[----:B------:R-:W-:Y:S01]  /*16200*/  IMAD.X R13, RZ, RZ, R5, P4 ;  /* 0x000000ffff0d7224 */ /* 0x000fe200020e0605 */
[----:B------:R-:W-:Y:S01]  /*16210*/  SHF.R.U64 R6, R6, 0x3, RZ ;  /* 0x0000000306067819 */ /* 0x000fe200000012ff */
[----:B------:R-:W-:Y:S01]  /*16220*/  ULDC.64 UR4, c[0x0][0xc00] ;  /* 0x0003000000047ab9 */ /* 0x000fe20000000a00 */
[----:B------:R-:W-:Y:S01]  /*16230*/  SHF.R.U64 R7, R7, 0x3, RZ ;  /* 0x0000000307077819 */ /* 0x000fe200000012ff */
[----:B------:R-:W-:Y:S01]  /*16240*/  ULDC.64 UR6, c[0x0][0xc08] ;  /* 0x0003020000067ab9 */ /* 0x000fe20000000a00 */
[----:B------:R-:W-:-:S02]  /*16250*/  LOP3.LUT R12, R6, R27, RZ, 0x3c, !PT ;  /* 0x0000001b060c7212 */ /* 0x000fc400078e3cff */
[----:B------:R-:W-:Y:S02]  /*16260*/  LOP3.LUT R4, R7, R4, RZ, 0x3c, !PT ;  /* 0x0000000407047212 */ /* 0x000fe400078e3cff */
[----:B------:R-:W-:Y:S02]  /*16270*/  LOP3.LUT R6, R35, 0x180, RZ, 0xc0, !PT ;  /* 0x0000018023067812 */ /* 0x000fe400078ec0ff */
[----:B------:R-:W-:Y:S02]  /*16280*/  LOP3.LUT R7, R8, 0x180, RZ, 0xc0, !PT ;  /* 0x0000018008077812 */ /* 0x000fe400078ec0ff */
[----:B------:R-:W-:Y:S02]  /*16290*/  LOP3.LUT R10, R37, 0x180, RZ, 0xc0, !PT ;  /* 0x00000180250a7812 */ /* 0x000fe400078ec0ff */
[----:B------:R-:W-:Y:S02]  /*162a0*/  SHF.R.U64 R6, R6, 0x3, RZ ;  /* 0x0000000306067819 */ /* 0x000fe400000012ff */
[----:B------:R-:W-:Y:S01]  /*162b0*/  SHF.R.U64 R7, R7, 0x3, RZ ;  /* 0x0000000307077819 */ /* 0x000fe200000012ff */
[----:B------:R-:W-:Y:S01]  /*162c0*/  IMAD.X R15, RZ, RZ, R5, P3 ;  /* 0x000000ffff0f7224 */ /* 0x000fe200018e0605 */
[----:B------:R-:W-:-:S02]  /*162d0*/  SHF.R.U64 R10, R10, 0x3, RZ ;  /* 0x000000030a0a7819 */ /* 0x000fc400000012ff */
[----:B------:R-:W-:Y:S01]  /*162e0*/  SHF.R.U64 R26, R26, 0x3, RZ ;  /* 0x000000031a1a7819 */ /* 0x000fe200000012ff */
[--C-:B------:R-:W-:Y:S01]  /*162f0*/  IMAD.X R25, RZ, RZ, R5.reuse, P2 ;  /* 0x000000ffff197224 */ /* 0x100fe200010e0605 */
[----:B------:R-:W-:Y:S01]  /*16300*/  LOP3.LUT R14, R6, R35, RZ, 0x3c, !PT ;  /* 0x00000023060e7212 */ /* 0x000fe200078e3cff */
[----:B------:R-:W-:Y:S01]  /*16310*/  IMAD.X R9, RZ, RZ, R5, P1 ;  /* 0x000000ffff097224 */ /* 0x000fe200008e0605 */
[----:B------:R-:W-:Y:S02]  /*16320*/  LOP3.LUT R24, R7, R8, RZ, 0x3c, !PT ;  /* 0x0000000807187212 */ /* 0x000fe400078e3cff */
[----:B------:R-:W-:Y:S02]  /*16330*/  MOV R27, R4 ;  /* 0x00000004001b7202 */ /* 0x000fe40000000f00 */
[----:B------:R-:W-:Y:S02]  /*16340*/  LOP3.LUT R8, R10, R37, RZ, 0x3c, !PT ;  /* 0x000000250a087212 */ /* 0x000fe400078e3cff */
[----:B------:R-:W-:-:S02]  /*16350*/  F2FP.BF16.F32.PACK_AB R4, R89, R88 ;  /* 0x000000585904723e */ /* 0x000fc400000010ff */
[----:B------:R-:W-:Y:S02]  /*16360*/  F2FP.BF16.F32.PACK_AB R5, R91, R90 ;  /* 0x0000005a5b05723e */ /* 0x000fe400000010ff */
[----:B------:R-:W-:Y:S02]  /*16370*/  F2FP.BF16.F32.PACK_AB R6, R93, R92 ;  /* 0x0000005c5d06723e */ /* 0x000fe400000010ff */
[----:B------:R-:W-:Y:S01]  /*16380*/  F2FP.BF16.F32.PACK_AB R7, R29, R28 ;  /* 0x0000001c1d07723e */ /* 0x000fe200000010ff */
[----:B------:R-:W-:Y:S01]  /*16390*/  BAR.SYNC.DEFER_BLOCKING 0x1, 0x180 ;  /* 0x0046000000007b1d */ /* 0x000fe20000010000 */
[----:B------:R-:W-:Y:S02]  /*163a0*/  LOP3.LUT R10, R26, R39, RZ, 0x3c, !PT ;  /* 0x000000271a0a7212 */ /* 0x000fe400078e3cff */
[----:B------:R-:W-:Y:S02]  /*163b0*/  MOV R39, R12 ;  /* 0x0000000c00277202 */ /* 0x000fe40000000f00 */
[----:B------:R-:W-:-:S02]  /*163c0*/  MOV R38, R14 ;  /* 0x0000000e00267202 */ /* 0x000fc40000000f00 */
[----:B------:R-:W-:Y:S02]  /*163d0*/  F2FP.BF16.F32.PACK_AB R12, R21, R20 ;  /* 0x00000014150c723e */ /* 0x000fe400000010ff */
[----:B------:R-:W-:Y:S02]  /*163e0*/  F2FP.BF16.F32.PACK_AB R13, R31, R30 ;  /* 0x0000001e1f0d723e */ /* 0x000fe400000010ff */
[----:B------:R-:W-:Y:S02]  /*163f0*/  F2FP.BF16.F32.PACK_AB R14, R101, R100 ;  /* 0x00000064650e723e */ /* 0x000fe400000010ff */
[----:B------:R-:W-:Y:S02]  /*16400*/  F2FP.BF16.F32.PACK_AB R15, R103, R102 ;  /* 0x00000066670f723e */ /* 0x000fe400000010ff */
[----:B------:R-:W-:Y:S02]  /*16410*/  MOV R37, R24 ;  /* 0x0000001800257202 */ /* 0x000fe40000000f00 */
[----:B------:R-:W-:-:S02]  /*16420*/  F2FP.BF16.F32.PACK_AB R24, R105, R104 ;  /* 0x000000686918723e */ /* 0x000fc400000010ff */
[----:B------:R-:W-:Y:S02]  /*16430*/  F2FP.BF16.F32.PACK_AB R25, R107, R106 ;  /* 0x0000006a6b19723e */ /* 0x000fe400000010ff */
[----:B------:R-:W-:Y:S01]  /*16440*/  F2FP.BF16.F32.PACK_AB R26, R109, R108 ;  /* 0x0000006c6d1a723e */ /* 0x000fe200000010ff */
[----:B------:R0:W-:Y:S01]  /*16450*/  STSM.16.M88.4 [R27], R4 ;  /* 0x000000041b007844 */ /* 0x0001e20000000200 */
[----:B------:R-:W-:Y:S02]  /*16460*/  MOV R36, R8 ;  /* 0x0000000800247202 */ /* 0x000fe40000000f00 */
[----:B------:R-:W-:Y:S01]  /*16470*/  MOV R35, R10 ;  /* 0x0000000a00237202 */ /* 0x000fe20000000f00 */
[----:B------:R2:W-:Y:S01]  /*16480*/  STSM.16.M88.4 [R39], R12 ;  /* 0x0000000c27007844 */ /* 0x0005e20000000200 */
        /* <DEDUP_REMOVED lines=20> */
[----:B0-----:R-:W-:-:S04]  /*165d0*/  IADD3 R24, P1, R41, UR4, RZ ;  /* 0x0000000429187c10 */ /* 0x001fc8000ff3e0ff */
[----:B------:R-:W-:Y:S02]  /*165e0*/  IADD3.X R25, R40, UR5, RZ, P1, !PT ;  /* 0x0000000528197c10 */ /* 0x000fe40008ffe4ff */
[----:B------:R-:W-:Y:S01]  /*165f0*/  ISETP.NE.U32.AND P3, PT, RZ, UR6, PT ;  /* 0x00000006ff007c0c */ /* 0x000fe2000bf65070 */
[----:B--2---:R-:W-:Y:S01]  /*16600*/  IMAD.MOV.U32 R10, RZ, RZ, 0x9b8 ;  /* 0x000009b8ff0a7424 */ /* 0x004fe200078e00ff */
[----:B------:R-:W-:Y:S01]  /*16610*/  ISETP.GT.AND P2, PT, R34, 0x1, PT ;  /* 0x000000012200780c */ /* 0x000fe20003f44270 */
[----:B---3--:R-:W0:Y:S02]  /*16620*/  LDC R14, c[0x0][0xbe8] ;  /* 0x0002fa00ff0e7b82 */ /* 0x008e240000000800 */
[----:B------:R-:W5:Y:S01]  /*16630*/  @P0 LDG.E R44, desc[UR38][R24.64] ;  /* 0x00000026182c0981 */ /* 0x000f62000c1e1900 */
[----:B------:R-:W-:Y:S02]  /*16640*/  ISETP.NE.AND.EX P3, PT, RZ, UR7, PT, P3 ;  /* 0x00000007ff007c0c */ /* 0x000fe4000bf65330 */
[----:B------:R-:W-:-:S11]  /*16650*/  SEL R10, R10, 0x978, P2 ;  /* 0x000009780a0a7807 */ /* 0x000fd60001000000 */
[----:B------:R-:W-:Y:S01]  /*16660*/  @P3 IADD3 R4, P1, R41, UR6, RZ ;  /* 0x0000000629043c10 */ /* 0x000fe2000ff3e0ff */
[----:B------:R-:W-:Y:S02]  /*16670*/  ULDC UR6, c[0x0][0xa88] ;  /* 0x0002a20000067ab9 */ /* 0x000fe40000000800 */
[----:B------:R-:W-:Y:S01]  /*16680*/  IMAD.U32 R27, RZ, RZ, UR6 ;  /* 0x00000006ff1b7e24 */ /* 0x000fe2000f8e00ff */
[----:B------:R-:W-:Y:S01]  /*16690*/  @P3 IADD3.X R5, R40, UR7, RZ, P1, !PT ;  /* 0x0000000728053c10 */ /* 0x000fe20008ffe4ff */
[----:B------:R2:W3:Y:S04]  /*166a0*/  LDC.64 R6, c[0x0][R10+0x218] ;  /* 0x000086000a067b82 */ /* 0x0004e80000000a00 */
[----:B------:R4:W5:Y:S04]  /*166b0*/  @P3 LDG.E R27, desc[UR38][R4.64] ;  /* 0x00000026041b3981 */ /* 0x000968000c1e1900 */
[----:B------:R2:W1:Y:S08]  /*166c0*/  LDC.64 R8, c[0x0][R10+0x228] ;  /* 0x00008a000a087b82 */ /* 0x0004700000000a00 */
[----:B----4-:R2:W4:Y:S01]  /*166d0*/  LDC.64 R4, c[0x0][R10+0x220] ;  /* 0x000088000a047b82 */ /* 0x0105220000000a00 */
[----:B0-----:R-:W-:Y:S01]  /*166e0*/  ISETP.NE.AND P1, PT, R14, 0x1, PT ;  /* 0x000000010e00780c */ /* 0x001fe20003f25270 */
[----:B--2---:R-:W-:-:S12]  /*166f0*/  @P3 BRA `(.L_x_2474) ;  /* 0x0000000000103947 */ /* 0x004fd80003800000 */
[----:B------:R-:W-:Y:S05]  /*16700*/  @!P0 BRA `(.L_x_2474) ;  /* 0x00000000000c8947 */ /* 0x000fea0003800000 */
[----:B------:R-:W2:Y:S04]  /*16710*/  LDG.E R12, desc[UR38][R24.64] ;  /* 0x00000026180c7981 */ /* 0x000ea8000c1e1900 */
[----:B-----5:R-:W2:Y:S02]  /*16720*/  LDG.E R27, desc[UR38][R24.64+0x4] ;  /* 0x00000426181b7981 */ /* 0x020ea4000c1e1900 */
[----:B--2---:R-:W-:-:S07]  /*16730*/  IMAD.IADD R27, R27, 0x1, -R12 ;  /* 0x000000011b1b7824 */ /* 0x004fce00078e0a0c */
.L_x_2474:
[----:B------:R-:W2:Y:S01]  /*16740*/  LDL.LU R12, [R1+0xa0] ;  /* 0x0000a000010c7983 */ /* 0x000ea20000300800 */
[----:B------:R-:W0:Y:S03]  /*16750*/  LDC.64 R10, c[0x0][R10+0x210] ;  /* 0x000084000a0a7b82 */ /* 0x000e260000000a00 */
[----:B------:R-:W4:Y:S04]  /*16760*/  LDL.LU R25, [R1+0xd8] ;  /* 0x0000d80001197983 */ /* 0x000f280000300800 */
[----:B------:R-:W4:Y:S01]  /*16770*/  LDL R24, [R1+0x98] ;  /* 0x0000980001187983 */ /* 0x000f220000100800 */
[----:B------:R-:W-:Y:S01]  /*16780*/  ISETP.NE.U32.AND P0, PT, RZ, UR4, PT ;  /* 0x00000004ff007c0c */ /* 0x000fe2000bf05070 */
[----:B------:R-:W1:Y:S02]  /*16790*/  @P1 LDC R39, c[0x0][0xbec] ;  /* 0x0002fb00ff271b82 */ /* 0x000e640000000800 */
[----:B------:R-:W4:Y:S04]  /*167a0*/  LDL R50, [R1+0x88] ;  /* 0x0000880001327983 */ /* 0x000f280000100800 */
[----:B------:R-:W4:Y:S01]  /*167b0*/  LDL R49, [R1+0xb0] ;  /* 0x0000b00001317983 */ /* 0x000f220000100800 */
[----:B------:R-:W-:Y:S01]  /*167c0*/  ISETP.NE.AND.EX P0, PT, RZ, UR5, PT, P0 ;  /* 0x00000005ff007c0c */ /* 0x000fe2000bf05300 */
[----:B------:R-:W0:Y:S01]  /*167d0*/  @P1 LDC R41, c[0x0][0xbf0] ;  /* 0x0002fc00ff291b82 */ /* 0x000e220000000800 */
[-C--:B---3--:R-:W-:Y:S01]  /*167e0*/  IMAD R35, R7, R138.reuse, RZ ;  /* 0x0000008a07237224 */ /* 0x088fe200078e02ff */
[----:B------:R-:W3:Y:S01]  /*167f0*/  LDL R36, [R1+0x10c] ;  /* 0x00010c0001247983 */ /* 0x000ee20000100800 */
[----:B------:R-:W-:-:S03]  /*16800*/  IMAD.WIDE.U32 R6, R6, R138, RZ ;  /* 0x0000008a06067225 */ /* 0x000fc600078e00ff */
[----:B------:R-:W3:Y:S01]  /*16810*/  LDL R34, [R1+0xe0] ;  /* 0x0000e00001227983 */ /* 0x000ee20000100800 */
[----:B------:R-:W-:Y:S01]  /*16820*/  IMAD.IADD R26, R7, 0x1, R35 ;  /* 0x00000001071a7824 */ /* 0x000fe200078e0223 */
[----:B-----5:R-:W-:Y:S02]  /*16830*/  SHF.R.S32.HI R45, RZ, 0x1f, R44 ;  /* 0x0000001fff2d7819 */ /* 0x020fe4000001142c */
[----:B--2---:R-:W-:Y:S02]  /*16840*/  SEL R15, R12, RZ, !P0 ;  /* 0x000000ff0c0f7207 */ /* 0x004fe40004000000 */
[----:B------:R-:W2:Y:S01]  /*16850*/  LDC.64 R12, c[0x0][0xba8] ;  /* 0x0002ea00ff0c7b82 */ /* 0x000ea20000000a00 */
[----:B----4-:R-:W-:Y:S02]  /*16860*/  SEL R25, R25, RZ, !P0 ;  /* 0x000000ff19197207 */ /* 0x010fe40004000000 */
[----:B------:R-:W-:-:S04]  /*16870*/  IMAD R5, R5, R15, RZ ;  /* 0x0000000f05057224 */ /* 0x000fc800078e02ff */
[C---:B------:R-:W-:Y:S02]  /*16880*/  IMAD R37, R4.reuse, R25, R5 ;  /* 0x0000001904257224 */ /* 0x040fe400078e0205 */
[----:B------:R-:W-:-:S04]  /*16890*/  IMAD.WIDE.U32 R4, R4, R15, RZ ;  /* 0x0000000f04047225 */ /* 0x000fc800078e00ff */
[----:B------:R-:W-:Y:S01]  /*168a0*/  IMAD.IADD R24, R24, 0x1, R50 ;  /* 0x0000000118187824 */ /* 0x000fe200078e0232 */
[----:B------:R-:W-:-:S03]  /*168b0*/  IADD3 R6, P0, P3, R4, R6, R44 ;  /* 0x0000000604067210 */ /* 0x000fc60007b1e02c */
[----:B-1----:R-:W-:Y:S01]  /*168c0*/  @P1 IMAD.HI.U32 R4, R24, R39, RZ ;  /* 0x0000002718041227 */ /* 0x002fe200078e00ff */
[----:B------:R-:W-:-:S03]  /*168d0*/  SEL R25, R49, RZ, P2 ;  /* 0x000000ff31197207 */ /* 0x000fc60001000000 */
[----:B------:R-:W-:Y:S01]  /*168e0*/  IMAD.IADD R7, R5, 0x1, R37 ;  /* 0x0000000105077824 */ /* 0x000fe200078e0225 */
[----:B------:R-:W-:Y:S02]  /*168f0*/  MOV R5, R24 ;  /* 0x0000001800057202 */ /* 0x000fe40000000f00 */
[----:B0-----:R-:W-:Y:S01]  /*16900*/  @P1 SHF.R.U32.HI R5, RZ, R41, R4 ;  /* 0x00000029ff051219 */ /* 0x001fe20000011604 */
[----:B--2---:R-:W0:Y:S01]  /*16910*/  @!P2 LDC R12, c[0x0][0xb50] ;  /* 0x0002d400ff0cab82 */ /* 0x004e220000000800 */
[-C--:B------:R-:W-:Y:S02]  /*16920*/  IMAD R35, R9, R25.reuse, RZ ;  /* 0x0000001909237224 */ /* 0x080fe400078e02ff */
[----:B------:R-:W-:Y:S01]  /*16930*/  IMAD.WIDE.U32 R8, R8, R25, RZ ;  /* 0x0000001908087225 */ /* 0x000fe200078e00ff */
[----:B------:R-:W-:-:S03]  /*16940*/  IADD3.X R7, R7, R26, R45, P0, P3 ;  /* 0x0000001a07077210 */ /* 0x000fc600007e642d */
[----:B------:R-:W-:Y:S01]  /*16950*/  IMAD.MOV R25, RZ, RZ, -R5 ;  /* 0x000000ffff197224 */ /* 0x000fe200078e0a05 */
[----:B------:R-:W1:Y:S01]  /*16960*/  @!P2 LDC R13, c[0x0][0xb54] ;  /* 0x0002d500ff0dab82 */ /* 0x000e620000000800 */
[----:B------:R-:W-:Y:S01]  /*16970*/  IMAD.IADD R35, R9, 0x1, R35 ;  /* 0x0000000109237824 */ /* 0x000fe200078e0223 */
[----:B------:R-:W-:Y:S02]  /*16980*/  IADD3 R8, P0, P3, R5, R6, R8 ;  /* 0x0000000605087210 */ /* 0x000fe40007b1e008 */
        /* <DEDUP_REMOVED lines=11> */
[----:B---3--:R-:W-:-:S03]  /*16a40*/  IMAD.IADD R10, R36, 0x1, R50 ;  /* 0x00000001240a7824 */ /* 0x008fc600078e0232 */
[----:B------:R-:W-:Y:S04]  /*16a50*/  SHFL.IDX PT, R4, R12, RZ, 0x1c1f ;  /* 0x001c1fff0c047589 */ /* 0x000fe800000e0000 */
[----:B------:R-:W0:Y:S04]  /*16a60*/  SHFL.IDX PT, R5, R13, RZ, 0x1c1f ;  /* 0x001c1fff0d057589 */ /* 0x000e2800000e0000 */
[----:B------:R-:W1:Y:S01]  /*16a70*/  SHFL.IDX PT, R7, R13, 0x1, 0x1c1f ;  /* 0x003c1f000d077f89 */ /* 0x000e6200000e0000 */
[----:B------:R-:W-:Y:S01]  /*16a80*/  IMAD R8, R27, R14, RZ ;  /* 0x0000000e1b087224 */ /* 0x000fe200078e02ff */
[----:B------:R-:W-:Y:S01]  /*16a90*/  LOP3.LUT P0, RZ, R34, 0x3, RZ, 0xc0, !PT ;  /* 0x0000000322ff7812 */ /* 0x000fe2000780c0ff */
[----:B------:R-:W-:-:S03]  /*16aa0*/  VIADD R9, R10, 0x8 ;  /* 0x000000080a097836 */ /* 0x000fc60000000000 */
        /* <DEDUP_REMOVED lines=21> */
[----:B------:R-:W-:Y:S01]  /*16c00*/  LOP3.LUT R0, R3, 0x180, RZ, 0xc0, !PT ;  /* 0x0000018003007812 */ /* 0x000fe200078ec0ff */
[----:B------:R-:W-:Y:S01]  /*16c10*/  IMAD.X R41, RZ, RZ, R5, P5 ;  /* 0x000000ffff297224 */ /* 0x000fe200028e0605 */
[----:B------:R-:W-:Y:S02]  /*16c20*/  IADD3 R29, P2, R4, 0x3000, RZ ;  /* 0x00003000041d7810 */ /* 0x000fe40007f5e0ff */
[----:B------:R-:W-:Y:S02]  /*16c30*/  SHF.R.U64 R0, R0, 0x3, RZ ;  /* 0x0000000300007819 */ /* 0x000fe400000012ff */
[----:B------:R-:W-:-:S02]  /*16c40*/  IADD3 R33, P3, R4, 0x4800, RZ ;  /* 0x0000480004217810 */ /* 0x000fc40007f7e0ff */
[----:B------:R-:W-:Y:S02]  /*16c50*/  IADD3 R37, P4, R4, 0x6000, RZ ;  /* 0x0000600004257810 */ /* 0x000fe40007f9e0ff */
[----:B------:R-:W-:Y:S01]  /*16c60*/  LOP3.LUT R40, R0, R3, RZ, 0x3c, !PT ;  /* 0x0000000300287212 */ /* 0x000fe200078e3cff */
[C---:B------:R-:W-:Y:S01]  /*16c70*/  IMAD R3, R44.reuse, UR5, R45 ;  /* 0x000000052c037c24 */ /* 0x040fe2000f8e022d */
[----:B------:R-:W-:Y:S01]  /*16c80*/  LOP3.LUT R24, R25, 0x180, RZ, 0xc0, !PT ;  /* 0x0000018019187812 */ /* 0x000fe200078ec0ff */
[----:B------:R-:W-:Y:S01]  /*16c90*/  IMAD.WIDE.U32 R44, R44, UR4, RZ ;  /* 0x000000042c2c7c25 */ /* 0x000fe2000f8e00ff */
[----:B------:R-:W-:Y:S01]  /*16ca0*/  LOP3.LUT R28, R29, 0x180, RZ, 0xc0, !PT ;  /* 0x000001801d1c7812 */ /* 0x000fe200078ec0ff */
[----:B------:R-:W-:Y:S01]  /*16cb0*/  ULDC.64 UR4, c[0x0][0xae8] ;  /* 0x0002ba0000047ab9 */ /* 0x000fe20000000a00 */
[----:B------:R-:W-:Y:S01]  /*16cc0*/  LOP3.LUT R32, R33, 0x180, RZ, 0xc0, !PT ;  /* 0x0000018021207812 */ /* 0x000fe200078ec0ff */
[----:B------:R-:W-:Y:S01]  /*16cd0*/  IMAD R0, R13, 0x60, R20 ;  /* 0x000000600d007824 */ /* 0x000fe200078e0214 */
[----:B------:R-:W-:Y:S01]  /*16ce0*/  LOP3.LUT R36, R37, 0x180, RZ, 0xc0, !PT ;  /* 0x0000018025247812 */ /* 0x000fe200078ec0ff */
[----:B------:R-:W-:Y:S01]  /*16cf0*/  IMAD.IADD R45, R45, 0x1, R3 ;  /* 0x000000012d2d7824 */ /* 0x000fe200078e0203 */
[----:B------:R-:W-:Y:S01]  /*16d00*/  LOP3.LUT R7, R4, 0x180, RZ, 0xc0, !PT ;  /* 0x0000018004077812 */ /* 0x000fe200078ec0ff */
[----:B------:R-:W-:Y:S01]  /*16d10*/  IMAD.IADD R12, R50, 0x1, R0 ;  /* 0x00000001320c7824 */ /* 0x000fe200078e0200 */
[----:B------:R-:W-:Y:S01]  /*16d20*/  SHF.R.U64 R24, R24, 0x3, RZ ;  /* 0x0000000318187819 */ /* 0x000fe200000012ff */
[----:B------:R-:W5:Y:S01]  /*16d30*/  LD.E.128 R40, desc[UR38][R40.64] ;  /* 0x0000002628287980 */ /* 0x000f62000c101d00 */
[----:B------:R-:W-:-:S02]  /*16d40*/  SHF.R.U64 R28, R28, 0x3, RZ ;  /* 0x000000031c1c7819 */ /* 0x000fc400000012ff */
[----:B------:R-:W-:Y:S02]  /*16d50*/  SHF.R.U64 R32, R32, 0x3, RZ ;  /* 0x0000000320207819 */ /* 0x000fe400000012ff */
        /* <DEDUP_REMOVED lines=9> */
[----:B------:R-:W-:Y:S01]  /*16df0*/  IMAD.X R29, RZ, RZ, R5, P2 ;  /* 0x000000ffff1d7224 */ /* 0x000fe200010e0605 */
        /* <DEDUP_REMOVED lines=10> */
[----:B------:R-:W5:Y:S01]  /*16ea0*/  LD.E.128 R4, desc[UR38][R4.64] ;  /* 0x0000002604047980 */ /* 0x000f62000c101d00 */
        /* <DEDUP_REMOVED lines=24> */
[----:B------:R-:W-:-:S03]  /*17030*/  PRMT R0, RZ, 0x654, R0 ;  /* 0x00000654ff007816 */ /* 0x000fc60000000000 */
[C---:B------:R-:W-:Y:S02]  /*17040*/  IMAD R9, R11.reuse, UR5, R10 ;  /* 0x000000050b097c24 */ /* 0x040fe4000f8e020a */
[----:B------:R-:W-:Y:S01]  /*17050*/  IMAD.WIDE.U32 R10, R11, UR4, R44 ;  /* 0x000000040b0a7c25 */ /* 0x000fe2000f8e002c */
[----:B------:R-:W-:Y:S01]  /*17060*/  ULDC.64 UR4, c[0x0][0xa80] ;  /* 0x0002a00000047ab9 */ /* 0x000fe20000000a00 */
[----:B0-----:R0:W-:Y:S02]  /*17070*/  SYNCS.ARRIVE.TRANS64.RED.A1T0 RZ, [R0+URZ], RZ ;  /* 0x000000ff00ff79a7 */ /* 0x0011e4000810043f */
[----:B------:R-:W-:Y:S02]  /*17080*/  IMAD.IADD R9, R11, 0x1, R9 ;  /* 0x000000010b097824 */ /* 0x000fe400078e0209 */
[C---:B------:R-:W-:Y:S02]  /*17090*/  VIADD R46, R21.reuse, 0x20 ;  /* 0x00000020152e7836 */ /* 0x040fe40000000000 */
[----:B------:R-:W-:Y:S01]  /*170a0*/  VIADD R44, R21, 0x40 ;  /* 0x00000040152c7836 */ /* 0x000fe20000000000 */
[----:B0-----:R-:W-:Y:S01]  /*170b0*/  LEA R0, P0, R10, UR4, 0x1 ;  /* 0x000000040a007c11 */ /* 0x001fe2000f8008ff */
[----:B------:R-:W-:-:S03]  /*170c0*/  UMOV UR4, 0xffffffff ;  /* 0xffffffff00047882 */ /* 0x000fc60000000000 */
[----:B------:R-:W-:Y:S02]  /*170d0*/  LEA.HI.X R9, R10, UR5, R9, 0x1, P0 ;  /* 0x000000050a097c11 */ /* 0x000fe400080f0c09 */
[----:B------:R-:W-:Y:S02]  /*170e0*/  SHF.R.S32.HI R47, RZ, 0x1f, R46 ;  /* 0x0000001fff2f7819 */ /* 0x000fe4000001142e */
[----:B------:R-:W-:Y:S01]  /*170f0*/  SHF.R.S32.HI R48, RZ, 0x1f, R44 ;  /* 0x0000001fff307819 */ /* 0x000fe2000001142c */
[----:B------:R-:W-:Y:S06]  /*17100*/  BRA.DIV UR4, `(.L_x_2476) ;  /* 0x000000a204887947 */ /* 0x000fec000b800000 */
[----:B------:R0:W1:Y:S04]  /*17110*/  SHFL.IDX PT, R3, R9, RZ, 0x1c1f ;  /* 0x001c1fff09037589 */ /* 0x00006800000e0000 */
[----:B------:R0:W2:Y:S02]  /*17120*/  SHFL.IDX PT, R14, R0, RZ, 0x1c1f ;  /* 0x001c1fff000e7589 */ /* 0x0000a400000e0000 */
.L_x_2654:
        /* <DEDUP_REMOVED lines=17> */
.L_x_2478:
[----:B------:R-:W-:Y:S05]  /*17240*/  BSYNC B1 ;  /* 0x0000000000017941 */ /* 0x000fea0003800000 */
.L_x_2477:
[----:B------:R-:W-:-:S03]  /*17250*/  UMOV UR4, 0xffffffff ;  /* 0xffffffff00047882 */ /* 0x000fc60000000000 */
[----:B------:R-:W-:Y:S05]  /*17260*/  BRA.DIV UR4, `(.L_x_2479) ;  /* 0x000000a204647947 */ /* 0x000fea000b800000 */
[----:B-1----:R1:W4:Y:S04]  /*17270*/  SHFL.IDX PT, R3, R9, 0x1, 0x1c1f ;  /* 0x003c1f0009037f89 */ /* 0x00232800000e0000 */
[----:B--23--:R1:W2:Y:S02]  /*17280*/  SHFL.IDX PT, R14, R0, 0x1, 0x1c1f ;  /* 0x003c1f00000e7f89 */ /* 0x00c2a400000e0000 */
.L_x_2658:
        /* <DEDUP_REMOVED lines=18> */
.L_x_2475:
[----:B------:R-:W-:Y:S01]  /*173b0*/  ULDC.64 UR4, c[0x0][0xb08] ;  /* 0x0002c20000047ab9 */ /* 0x000fe20000000a00 */
[----:B------:R-:W1:Y:S01]  /*173c0*/  @P1 LDC R11, c[0x0][0xbec] ;  /* 0x0002fb00ff0b1b82 */ /* 0x000e620000000800 */
[----:B------:R-:W-:Y:S01]  /*173d0*/  IMAD R45, R45, UR4, RZ ;  /* 0x000000042d2d7c24 */ /* 0x000fe2000f8e02ff */
[----:B0-----:R-:W-:Y:S01]  /*173e0*/  SHF.R.S32.HI R0, RZ, 0x1f, R15 ;  /* 0x0000001fff007819 */ /* 0x001fe2000001140f */
[----:B------:R-:W-:-:S04]  /*173f0*/  IMAD.WIDE.U32 R4, R44, UR4, RZ ;  /* 0x000000042c047c25 */ /* 0x000fc8000f8e00ff */
[----:B------:R-:W-:Y:S01]  /*17400*/  IMAD R45, R44, UR5, R45 ;  /* 0x000000052c2d7c24 */ /* 0x000fe2000f8e022d */
[----:B------:R-:W0:Y:S01]  /*17410*/  @P1 LDC R6, c[0x0][0xbf0] ;  /* 0x0002fc00ff061b82 */ /* 0x000e220000000800 */
[----:B------:R-:W-:Y:S01]  /*17420*/  ULDC.64 UR4, c[0x0][0xb38] ;  /* 0x0002ce0000047ab9 */ /* 0x000fe20000000a00 */
[----:B------:R-:W-:Y:S02]  /*17430*/  IMAD.MOV.U32 R3, RZ, RZ, R24 ;  /* 0x000000ffff037224 */ /* 0x000fe400078e0018 */
        /* <DEDUP_REMOVED lines=37> */
.L_x_2661:
        /* <DEDUP_REMOVED lines=51> */
[----:B------:R-:W-:Y:S01]  /*179c0*/  ISETP.GE.AND P5, PT, R12, UR4, PT ;  /* 0x000000040c007c0c */ /* 0x000fe2000bfa6270 */
[----:B------:R-:W-:-:S02]  /*179d0*/  VIADD R15, R15, 0x58 ;  /* 0x000000580f0f7836 */ /* 0x000fc40000000000 */
[----:B------:R2:W-:Y:S01]  /*179e0*/  @!P3 ST.E.64 desc[UR38][R6.64], R108 ;  /* 0x0000006c0600b985 */ /* 0x0005e2000c101b26 */
[----:B-1----:R-:W-:-:S04]  /*179f0*/  @!P0 LEA R4, P4, R33, R14, 0x2 ;  /* 0x0000000e21048211 */ /* 0x002fc800078810ff */
[-C--:B------:R-:W-:Y:S02]  /*17a00*/  @!P0 LEA.HI.X R5, R33, R3.reuse, R34, 0x2, P4 ;  /* 0x0000000321058211 */ /* 0x080fe400020f1422 */
[----:B------:R-:W-:Y:S02]  /*17a10*/  ISETP.GE.AND P3, PT, R25, UR4, PT ;  /* 0x0000000419007c0c */ /* 0x000fe4000bf66270 */
[C---:B--2---:R-:W-:Y:S01]  /*17a20*/  @!P1 LEA R6, P4, R27.reuse, R14, 0x2 ;  /* 0x0000000e1b069211 */ /* 0x044fe200078810ff */
[----:B------:R1:W-:Y:S03]  /*17a30*/  @!P0 ST.E.64 desc[UR38][R4.64], R112 ;  /* 0x0000007004008985 */ /* 0x0003e6000c101b26 */
        /* <DEDUP_REMOVED lines=17> */
.L_x_2483:
[----:B------:R-:W-:Y:S05]  /*17b50*/  BSYNC B1 ;  /* 0x0000000000017941 */ /* 0x000fea0003800000 */
.L_x_2482:
[----:B------:R-:W-:-:S03]  /*17b60*/  UMOV UR4, 0xffffffff ;  /* 0xffffffff00047882 */ /* 0x000fc60000000000 */
[----:B------:R-:W-:Y:S05]  /*17b70*/  BRA.DIV UR4, `(.L_x_2484) ;  /* 0x0000009a049c7947 */ /* 0x000fea000b800000 */
[----:B-1----:R1:W4:Y:S04]  /*17b80*/  SHFL.IDX PT, R3, R24, 0x1, 0x1c1f ;  /* 0x003c1f0018037f89 */ /* 0x00232800000e0000 */
[----:B--23--:R1:W2:Y:S02]  /*17b90*/  SHFL.IDX PT, R14, R0, 0x1, 0x1c1f ;  /* 0x003c1f00000e7f89 */ /* 0x00c2a400000e0000 */
.L_x_2665:
        /* <DEDUP_REMOVED lines=76> */
.L_x_2473:
[----:B------:R-:W3:Y:S01]  /*18060*/  LDL.LU R0, [R1+0xa8] ;  /* 0x0000a80001007983 */ /* 0x000ee20000300800 */
        /* <DEDUP_REMOVED lines=10> */
[----:B----4-:R-:W-:Y:S01]  /*18110*/  IADD3 R4, P2, R6, UR4, RZ ;  /* 0x0000000406047c10 */ /* 0x010fe2000ff5e0ff */
[----:B------:R-:W-:-:S03]  /*18120*/  ULDC UR4, c[0x0][0xa88] ;  /* 0x0002a20000047ab9 */ /* 0x000fc60000000800 */
[----:B---3--:R-:W-:-:S05]  /*18130*/  IADD3.X R5, R0, UR5, RZ, P2, !PT ;  /* 0x0000000500057c10 */ /* 0x008fca00097fe4ff */
        /* <DEDUP_REMOVED lines=16> */
.L_x_2485:
        /* <DEDUP_REMOVED lines=9> */
[----:B0-----:R-:W-:Y:S01]  /*182d0*/  IMAD R0, R20, R33, RZ ;  /* 0x0000002114007224 */ /* 0x001fe200078e02ff */
[----:B--2---:R-:W-:-:S04]  /*182e0*/  IADD3 R31, R4, -0x80, R9 ;  /* 0xffffff80041f7810 */ /* 0x004fc80007ffe009 */
        /* <DEDUP_REMOVED lines=46> */
.L_x_2487:
[----:B------:R-:W-:Y:S05]  /*185d0*/  BSYNC B1 ;  /* 0x0000000000017941 */ /* 0x000fea0003800000 */
.L_x_2486:
        /* <DEDUP_REMOVED lines=26> */
[----:B--2---:R-:W-:-:S04]  /*18780*/  IMAD.IADD R9, R27, 0x1, R0 ;  /* 0x000000011b097824 */ /* 0x004fc800078e0200 */
        /* <DEDUP_REMOVED lines=28> */
.L_x_2668:
        /* <DEDUP_REMOVED lines=18> */
.L_x_2490:
[----:B------:R-:W-:Y:S05]  /*18a70*/  BSYNC B1 ;  /* 0x0000000000017941 */ /* 0x000fea0003800000 */
.L_x_2489:
[----:B------:R-:W-:-:S03]  /*18a80*/  UMOV UR4, 0xffffffff ;  /* 0xffffffff00047882 */ /* 0x000fc60000000000 */
[----:B------:R-:W-:Y:S05]  /*18a90*/  BRA.DIV UR4, `(.L_x_2491) ;  /* 0x0000008e04507947 */ /* 0x000fea000b800000 */
[----:B--2---:R2:W0:Y:S04]  /*18aa0*/  SHFL.IDX PT, R3, R4, 0x1, 0x1c1f ;  /* 0x003c1f0004037f89 */ /* 0x00442800000e0000 */
[----:B---3--:R2:W3:Y:S02]  /*18ab0*/  SHFL.IDX PT, R14, R0, 0x1, 0x1c1f ;  /* 0x003c1f00000e7f89 */ /* 0x0084e400000e0000 */
.L_x_2672:
        /* <DEDUP_REMOVED lines=16> */
.L_x_2480:
[----:B------:R-:W-:Y:S05]  /*18bc0*/  BSYNC B0 ;  /* 0x0000000000007941 */ /* 0x000fea0003800000 */
.L_x_2472:
[----:B------:R-:W-:Y:S02]  /*18bd0*/  ULDC UR4, c[0x0][0xc3c] ;  /* 0x00030f0000047ab9 */ /* 0x000fe40000000800 */
[----:B-1----:R-:W-:-:S13]  /*18be0*/  ISETP.GE.AND P0, PT, R99, UR4, PT ;  /* 0x0000000463007c0c */ /* 0x002fda000bf06270 */
[----:B------:R-:W-:Y:S05]  /*18bf0*/  @!P0 BRA `(.L_x_2492) ;  /* 0xfffffe8800908947 */ /* 0x000fea000383ffff */
[----:B------:R-:W-:Y:S05]  /*18c00*/  BRA `(.L_x_2326) ;  /* 0x0000007800e87947 */ /* 0x000fea0003800000 */
.L_x_2324:
        /* <DEDUP_REMOVED lines=13> */
[----:B------:R-:W0:Y:S01]  /*18ce0*/  LDS.128 R24, [UR4+0x2d8d0] ;  /* 0x02d8d004ff187984 */ /* 0x000e220008000c00 */
[----:B------:R-:W-:Y:S06]  /*18cf0*/  BAR.ARV 0x4, 0x200 ;  /* 0x0108000000007b1d */ /* 0x000fec0000002000 */
[----:B------:R-:W-:Y:S05]  /*18d00*/  BRA `(.L_x_2494) ;  /* 0x0000000c00987947 */ /* 0x000fea0003800000 */
.L_x_2493:
        /* <DEDUP_REMOVED lines=44> */
.L_x_2497:
        /* <DEDUP_REMOVED lines=37> */
.L_x_2495:
        /* <DEDUP_REMOVED lines=13> */
.L_x_2498:
        /* <DEDUP_REMOVED lines=62> */
.L_x_2499:
        /* <DEDUP_REMOVED lines=62> */
.L_x_2500:
[----:B------:R-:W-:-:S05]  /*19ab0*/  LOP3.LUT R2, RZ, R2, RZ, 0x33, !PT ;  /* 0x00000002ff027212 */ /* 0x000fca00078e33ff */
[----:B------:R-:W-:Y:S01]  /*19ac0*/  IMAD.IADD R25, R25, 0x1, R2 ;  /* 0x0000000119197824 */ /* 0x000fe200078e0202 */
[----:B------:R-:W-:Y:S06]  /*19ad0*/  BRA `(.L_x_2501) ;  /* 0x00000000000c7947 */ /* 0x000fec0003800000 */
.L_x_2496:
[----:B------:R-:W-:Y:S02]  /*19ae0*/  IMAD.MOV.U32 R25, RZ, RZ, RZ ;  /* 0x000000ffff197224 */ /* 0x000fe400078e00ff */
[----:B------:R-:W-:Y:S02]  /*19af0*/  IMAD.U32 R24, RZ, RZ, UR6 ;  /* 0x00000006ff187e24 */ /* 0x000fe4000f8e00ff */
[----:B------:R-:W-:-:S07]  /*19b00*/  IMAD.MOV.U32 R26, RZ, RZ, RZ ;  /* 0x000000ffff1a7224 */ /* 0x000fce00078e00ff */
.L_x_2501:
[----:B------:R-:W-:-:S13]  /*19b10*/  ISETP.NE.AND P0, PT, R0, RZ, PT ;  /* 0x000000ff0000720c */ /* 0x000fda0003f05270 */
[----:B------:R-:W0:Y:S01]  /*19b20*/  @!P0 S2R R3, SR_CgaCtaId ;  /* 0x0000000000038919 */ /* 0x000e220000008800 */
[----:B------:R-:W-:-:S04]  /*19b30*/  @!P0 MOV R0, 0x400 ;  /* 0x0000040000008802 */ /* 0x000fc80000000f00 */
[----:B0-----:R-:W-:-:S05]  /*19b40*/  @!P0 LEA R0, R3, R0, 0x18 ;  /* 0x0000000003008211 */ /* 0x001fca00078ec0ff */
[----:B------:R1:W-:Y:S01]  /*19b50*/  @!P0 STS.128 [R0+0x2d8d0], R24 ;  /* 0x02d8d01800008388 */ /* 0x0003e20000000c00 */
[----:B------:R-:W-:Y:S06]  /*19b60*/  BAR.ARV 0x5, 0x200 ;  /* 0x0148000000007b1d */ /* 0x000fec0000002000 */
.L_x_2494:
[----:B-1----:R-:W-:Y:S01]  /*19b70*/  IMAD.MOV.U32 R0, RZ, RZ, 0x1 ;  /* 0x00000001ff007424 */ /* 0x002fe200078e00ff */
[----:B------:R-:W-:Y:S01]  /*19b80*/  ULDC UR4, c[0x0][0xc3c] ;  /* 0x00030f0000047ab9 */ /* 0x000fe20000000800 */
[----:B------:R-:W-:Y:S01]  /*19b90*/  IMAD.MOV.U32 R28, RZ, RZ, RZ ;  /* 0x000000ffff1c7224 */ /* 0x000fe200078e00ff */
[----:B0-----:R-:W-:Y:S02]  /*19ba0*/  ISETP.GE.AND P0, PT, R27, UR4, PT ;  /* 0x000000041b007c0c */ /* 0x001fe4000bf06270 */
        /* <DEDUP_REMOVED lines=36> */
.L_x_2607:
[----:B------:R-:W0:Y:S02]  /*19df0*/  LDC.64 R2, c[0x0][0xc88] ;  /* 0x00032200ff027b82 */ /* 0x000e240000000a00 */
[----:B0-----:R-:W-:-:S05]  /*19e00*/  IMAD.WIDE R2, R27, 0x4, R2 ;  /* 0x000000041b027825 */ /* 0x001fca00078e0202 */
[----:B--2---:R-:W2:Y:S01]  /*19e10*/  LDG.E R11, desc[UR38][R2.64] ;  /* 0x00000026020b7981 */ /* 0x004ea2000c1e1900 */
[----:B------:R-:W-:Y:S05]  /*19e20*/  YIELD ;  /* 0x0000000000007946 */ /* 0x000fea0003800000 */
[----:B------:R-:W-:Y:S01]  /*19e30*/  ULDC.64 UR4, c[0x0][0xa28] ;  /* 0x00028a0000047ab9 */ /* 0x000fe20000000a00 */
[----:B------:R-:W-:Y:S01]  /*19e40*/  IMAD.MOV.U32 R10, RZ, RZ, RZ ;  /* 0x000000ffff0a7224 */ /* 0x000fe200078e00ff */
        /* <DEDUP_REMOVED lines=42> */
[----:B0-----:R-:W-:Y:S01]  /*1a0f0*/  IMAD.U32 R6, RZ, RZ, UR4 ;  /* 0x00000004ff067e24 */ /* 0x001fe2000f8e00ff */
[----:B---3--:R0:W-:Y:S04]  /*1a100*/  STL [R1+0x40], R8 ;  /* 0x0000400801007387 */ /* 0x0081e80000100800 */
[----:B--2---:R0:W-:Y:S01]  /*1a110*/  STL [R1+0x28], R10 ;  /* 0x0000280a01007387 */ /* 0x0041e20000100800 */
[----:B----4-:R-:W-:Y:S05]  /*1a120*/  @P2 BRA `(.L_x_2503) ;  /* 0x0000000000142947 */ /* 0x010fea0003800000 */
[----:B------:R-:W-:Y:S05]  /*1a130*/  @!P0 BRA `(.L_x_2503) ;  /* 0x0000000000108947 */ /* 0x000fea0003800000 */
[----:B------:R-:W0:Y:S04]  /*1a140*/  LDG.E R7, desc[UR38][R2.64] ;  /* 0x0000002602077981 */ /* 0x000e28000c1e1900 */
[----:B------:R-:W0:Y:S02]  /*1a150*/  LDG.E R2, desc[UR38][R2.64+0x4] ;  /* 0x0000042602027981 */ /* 0x000e24000c1e1900 */
[----:B0-----:R-:W-:-:S05]  /*1a160*/  IMAD.IADD R8, R2, 0x1, -R7 ;  /* 0x0000000102087824 */ /* 0x001fca00078e0a07 */
[----:B------:R1:W-:Y:S02]  /*1a170*/  STL [R1+0x40], R8 ;  /* 0x0000400801007387 */ /* 0x0003e40000100800 */
.L_x_2503:
[----:B------:R-:W-:Y:S01]  /*1a180*/  IMAD.MOV.U32 R12, RZ, RZ, R11 ;  /* 0x000000ffff0c7224 */ /* 0x000fe200078e000b */
[----:B------:R-:W-:Y:S01]  /*1a190*/  ULDC.64 UR4, c[0x0][0xa20] ;  /* 0x0002880000047ab9 */ /* 0x000fe20000000a00 */
[C---:B------:R-:W-:Y:S02]  /*1a1a0*/  LOP3.LUT R7, R26.reuse, 0xff000000, RZ, 0xc0, !PT ;  /* 0xff0000001a077812 */ /* 0x040fe400078ec0ff */
[----:B------:R-:W-:Y:S01]  /*1a1b0*/  ISETP.NE.U32.AND P0, PT, RZ, UR4, PT ;  /* 0x00000004ff007c0c */ /* 0x000fe2000bf05070 */
[----:B------:R2:W-:Y:S01]  /*1a1c0*/  STL [R1+0xc], R12 ;  /* 0x00000c0c01007387 */ /* 0x0005e20000100800 */
[----:B------:R-:W-:Y:S02]  /*1a1d0*/  SHF.R.U32.HI R7, RZ, 0x8, R7 ;  /* 0x00000008ff077819 */ /* 0x000fe40000011607 */
[----:B------:R-:W-:Y:S02]  /*1a1e0*/  ISETP.NE.AND.EX P0, PT, RZ, UR5, PT, P0 ;  /* 0x00000005ff007c0c */ /* 0x000fe4000bf05300 */
[----:B------:R-:W-:-:S02]  /*1a1f0*/  LOP3.LUT R2, R26, 0xff0000, RZ, 0xc0, !PT ;  /* 0x00ff00001a027812 */ /* 0x000fc400078ec0ff */
[----:B------:R-:W-:Y:S02]  /*1a200*/  LOP3.LUT R17, R26, 0xffff, RZ, 0xc0, !PT ;  /* 0x0000ffff1a117812 */ /* 0x000fe400078ec0ff */
[----:B------:R-:W-:-:S07]  /*1a210*/  LEA.HI R7, R2, R7, RZ, 0x10 ;  /* 0x0000000702077211 */ /* 0x000fce00078f80ff */
[----:B--2---:R-:W-:Y:S05]  /*1a220*/  @!P0 BRA `(.L_x_2504) ;  /* 0x0000000000108947 */ /* 0x004fea0003800000 */
[----:B------:R-:W-:-:S04]  /*1a230*/  IADD3 R2, P0, R18, UR4, RZ ;  /* 0x0000000412027c10 */ /* 0x000fc8000ff1e0ff */
[----:B------:R-:W-:-:S05]  /*1a240*/  IADD3.X R3, R19, UR5, RZ, P0, !PT ;  /* 0x0000000513037c10 */ /* 0x000fca00087fe4ff */
[----:B------:R2:W5:Y:S01]  /*1a250*/  LDG.E R6, desc[UR38][R2.64] ;  /* 0x0000002602067981 */ /* 0x000562000c1e1900 */
[----:B------:R-:W-:Y:S05]  /*1a260*/  BRA `(.L_x_2505) ;  /* 0x0000000000247947 */ /* 0x000fea0003800000 */
.L_x_2504:
[----:B------:R-:W-:Y:S02]  /*1a270*/  ULDC.64 UR4, c[0x0][0xa08] ;  /* 0x0002820000047ab9 */ /* 0x000fe40000000a00 */
[----:B------:R-:W-:-:S04]  /*1a280*/  ISETP.NE.U32.AND P0, PT, RZ, UR4, PT ;  /* 0x00000004ff007c0c */ /* 0x000fc8000bf05070 */
[----:B------:R-:W-:-:S13]  /*1a290*/  ISETP.NE.AND.EX P0, PT, RZ, UR5, PT, P0 ;  /* 0x00000005ff007c0c */ /* 0x000fda000bf05300 */
[----:B------:R-:W-:Y:S05]  /*1a2a0*/  @!P0 BRA `(.L_x_2505) ;  /* 0x0000000000148947 */ /* 0x000fea0003800000 */
[----:B------:R-:W2:Y:S02]  /*1a2b0*/  LDC.64 R2, c[0x0][0xa08] ;  /* 0x00028200ff027b82 */ /* 0x000ea40000000a00 */
[----:B--2---:R-:W-:-:S05]  /*1a2c0*/  IMAD.WIDE R2, R12, 0x4, R2 ;  /* 0x000000040c027825 */ /* 0x004fca00078e0202 */
[----:B------:R-:W2:Y:S04]  /*1a2d0*/  LDG.E R6, desc[UR38][R2.64] ;  /* 0x0000002602067981 */ /* 0x000ea8000c1e1900 */
[----:B------:R-:W2:Y:S02]  /*1a2e0*/  LDG.E R2, desc[UR38][R2.64+0x4] ;  /* 0x0000042602027981 */ /* 0x000ea4000c1e1900 */
[----:B--2---:R-:W-:-:S07]  /*1a2f0*/  IMAD.IADD R6, R2, 0x1, -R6 ;  /* 0x0000000102067824 */ /* 0x004fce00078e0a06 */
.L_x_2505:
[----:B--2---:R-:W2:Y:S01]  /*1a300*/  @P1 LDG.E R2, desc[UR38][R4.64] ;  /* 0x0000002604021981 */ /* 0x004ea2000c1e1900 */
[----:B------:R-:W3:Y:S03]  /*1a310*/  LDC R3, c[0x0][0x448] ;  /* 0x00011200ff037b82 */ /* 0x000ee60000000800 */
[----:B------:R4:W2:Y:S01]  /*1a320*/  @P1 LDG.E R4, desc[UR38][R4.64+0x4] ;  /* 0x0000042604041981 */ /* 0x0008a2000c1e1900 */
[----:B-----5:R-:W-:Y:S01]  /*1a330*/  IMAD.IADD R6, R6, 0x1, -R10 ;  /* 0x0000000106067824 */ /* 0x020fe200078e0a0a */
[----:B------:R-:W-:Y:S01]  /*1a340*/  BSSY B0, `(.L_x_2506) ;  /* 0x0000037000007945 */ /* 0x000fe20003800000 */
[----:B------:R-:W-:Y:S02]  /*1a350*/  LOP3.LUT R23, R7, 0xff, RZ, 0xc0, !PT ;  /* 0x000000ff07177812 */ /* 0x000fe400078ec0ff */
[----:B---3--:R-:W-:-:S13]  /*1a360*/  ISETP.NE.AND P0, PT, R3, 0x1, PT ;  /* 0x000000010300780c */ /* 0x008fda0003f05270 */
[----:B------:R-:W3:Y:S08]  /*1a370*/  @P0 LDC R3, c[0x0][0x44c] ;  /* 0x00011300ff030b82 */ /* 0x000ef00000000800 */
[----:B----4-:R-:W4:Y:S01]  /*1a380*/  @P0 LDC R5, c[0x0][0x450] ;  /* 0x00011400ff050b82 */ /* 0x010f220000000800 */
[----:B--2---:R-:W-:Y:S02]  /*1a390*/  @P1 IMAD.IADD R9, R4, 0x1, -R2 ;  /* 0x0000000104091824 */ /* 0x004fe400078e0a02 */
[----:B------:R-:W-:-:S05]  /*1a3a0*/  IMAD R2, R25, 0xc0, RZ ;  /* 0x000000c019027824 */ /* 0x000fca00078e02ff */
[----:B------:R-:W-:-:S05]  /*1a3b0*/  IADD3 R2, R2, 0xbf, RZ ;  /* 0x000000bf02027810 */ /* 0x000fca0007ffe0ff */
[----:B---3--:R-:W-:-:S05]  /*1a3c0*/  @P0 IMAD.HI.U32 R3, R2, R3, RZ ;  /* 0x0000000302030227 */ /* 0x008fca00078e00ff */
[----:B----4-:R-:W-:Y:S01]  /*1a3d0*/  @P0 SHF.R.U32.HI R2, RZ, R5, R3 ;  /* 0x00000005ff020219 */ /* 0x010fe20000011603 */
[----:B------:R-:W-:-:S05]  /*1a3e0*/  IMAD.IADD R3, R6, 0x1, R9 ;  /* 0x0000000106037824 */ /* 0x000fca00078e0209 */
[----:B------:R2:W-:Y:S01]  /*1a3f0*/  STL [R1+0x20], R3 ;  /* 0x0000200301007387 */ /* 0x0005e20000100800 */
[----:B------:R-:W-:-:S05]  /*1a400*/  IADD3 R20, R3, 0x80, -R8 ;  /* 0x0000008003147810 */ /* 0x000fca0007ffe808 */
[----:B------:R-:W-:Y:S02]  /*1a410*/  IMAD.IADD R2, R20, 0x1, R2 ;  /* 0x0000000114027824 */ /* 0x000fe400078e0202 */
[----:B--2---:R-:W-:-:S05]  /*1a420*/  VIADD R3, R3, 0x7f ;  /* 0x0000007f03037836 */ /* 0x004fca0000000000 */
[----:B------:R-:W-:-:S04]  /*1a430*/  SHF.R.S32.HI R4, RZ, 0x1f, R3 ;  /* 0x0000001fff047819 */ /* 0x000fc80000011403 */
[----:B------:R-:W-:Y:S02]  /*1a440*/  LEA.HI R4, R4, R3, RZ, 0x7 ;  /* 0x0000000304047211 */ /* 0x000fe400078f38ff */
[----:B------:R-:W-:Y:S02]  /*1a450*/  SHF.R.S32.HI R3, RZ, 0x1f, R2 ;  /* 0x0000001fff037819 */ /* 0x000fe40000011402 */
[----:B------:R-:W-:Y:S02]  /*1a460*/  SHF.R.S32.HI R21, RZ, 0x7, R4 ;  /* 0x00000007ff157819 */ /* 0x000fe40000011404 */
[----:B------:R-:W-:Y:S01]  /*1a470*/  LEA.HI R3, R3, R2, RZ, 0x7 ;  /* 0x0000000203037211 */ /* 0x000fe200078f38ff */
[----:B------:R-:W-:Y:S01]  /*1a480*/  IMAD.MOV.U32 R2, RZ, RZ, RZ ;  /* 0x000000ffff027224 */ /* 0x000fe200078e00ff */
[----:B------:R-:W-:Y:S02]  /*1a490*/  SHF.R.U32.HI R4, RZ, 0x10, R7 ;  /* 0x00000010ff047819 */ /* 0x000fe40000011607 */
[----:B------:R-:W-:-:S04]  /*1a4a0*/  SHF.R.S32.HI R3, RZ, 0x7, R3 ;  /* 0x00000007ff037819 */ /* 0x000fc80000011403 */
[----:B------:R-:W-:-:S04]  /*1a4b0*/  VIMNMX R5, R21, R3, PT ;  /* 0x0000000315057248 */ /* 0x000fc80003fe0100 */
[----:B------:R-:W-:-:S13]  /*1a4c0*/  ISETP.GE.AND P0, PT, R5, 0x1, PT ;  /* 0x000000010500780c */ /* 0x000fda0003f06270 */
[----:B------:R-:W-:Y:S05]  /*1a4d0*/  @!P0 BRA `(.L_x_2507) ;  /* 0x0000000000748947 */ /* 0x000fea0003800000 */
[----:B------:R-:W-:Y:S01]  /*1a4e0*/  ISETP.NE.AND P0, PT, R4, RZ, PT ;  /* 0x000000ff0400720c */ /* 0x000fe20003f05270 */
[----:B------:R-:W-:-:S03]  /*1a4f0*/  ULDC UR4, c[0x0][0x9f0] ;  /* 0x00027c0000047ab9 */ /* 0x000fc60000000800 */
[----:B------:R-:W-:-:S04]  /*1a500*/  SEL R7, R4, UR4, P0 ;  /* 0x0000000404077c07 */ /* 0x000fc80008000000 */
[----:B01----:R-:W-:Y:S02]  /*1a510*/  IABS R8, R7 ;  /* 0x0000000700087213 */ /* 0x003fe40000000000 */
        /* <DEDUP_REMOVED lines=25> */
.L_x_2507:
[----:B------:R-:W-:Y:S05]  /*1a6b0*/  BSYNC B0 ;  /* 0x0000000000007941 */ /* 0x000fea0003800000 */
.L_x_2506:
        /* <DEDUP_REMOVED lines=20> */
[----:B------:R-:W2:Y:S02]  /*1a800*/  S2R R6, SR_TID.X ;  /* 0x0000000000067919 */ /* 0x000ea40000002100 */
[----:B--2---:R-:W-:-:S04]  /*1a810*/  SHF.R.U32.HI R6, RZ, 0x5, R6 ;  /* 0x00000005ff067819 */ /* 0x004fc80000011606 */
[----:B------:R-:W-:-:S05]  /*1a820*/  LOP3.LUT R6, R6, 0x3, RZ, 0xc0, !PT ;  /* 0x0000000306067812 */ /* 0x000fca00078ec0ff */
[----:B------:R2:W3:Y:S02]  /*1a830*/  SHFL.IDX PT, R14, R6, RZ, 0x1f ;  /* 0x00001fff060e7589 */ /* 0x0004e400000e0000 */
.L_x_2675:
[----:B---3--:R-:W-:Y:S02]  /*1a840*/  ISETP.NE.AND P0, PT, R14, RZ, PT ;  /* 0x000000ff0e00720c */ /* 0x008fe40003f05270 */
[----:B------:R-:W-:-:S11]  /*1a850*/  PLOP3.LUT P6, PT, PT, PT, PT, 0x8, 0x0 ;  /* 0x000000000000781c */ /* 0x000fd60003fce170 */
[----:B------:R-:W-:Y:S05]  /*1a860*/  @P0 BRA `(.L_x_2511) ;  /* 0x00000000000c0947 */ /* 0x000fea0003800000 */
[----:B------:R-:W-:-:S03]  /*1a870*/  UMOV UR4, 0xffffffff ;  /* 0xffffffff00047882 */ /* 0x000fc60000000000 */
[----:B------:R-:W-:Y:S05]  /*1a880*/  BRA.DIV UR4, `(.L_x_2512) ;  /* 0x0000007204507947 */ /* 0x000fea000b800000 */
[----:B------:R-:W-:-:S13]  /*1a890*/  ELECT P6, URZ, PT ;  /* 0x00000000003f782f */ /* 0x000fda00038c0000 */
.L_x_2511:
[----:B--2---:R-:W2:Y:S01]  /*1a8a0*/  LDL R6, [R1+0x4c] ;  /* 0x00004c0001067983 */ /* 0x004ea20000100800 */
[----:B------:R-:W-:Y:S01]  /*1a8b0*/  BSSY B1, `(.L_x_2513) ;  /* 0x0000008000017945 */ /* 0x000fe20003800000 */
[----:B--2---:R-:W-:-:S05]  /*1a8c0*/  VIADD R6, R6, 0x1 ;  /* 0x0000000106067836 */ /* 0x004fca0000000000 */
[----:B------:R-:W-:-:S04]  /*1a8d0*/  LEA.HI R7, R6, R6, RZ, 0x1 ;  /* 0x0000000606077211 */ /* 0x000fc800078f08ff */
[----:B------:R-:W-:-:S05]  /*1a8e0*/  LOP3.LUT R7, R7, 0xfffffffe, RZ, 0xc0, !PT ;  /* 0xfffffffe07077812 */ /* 0x000fca00078ec0ff */
[----:B------:R-:W-:-:S05]  /*1a8f0*/  IMAD.IADD R6, R6, 0x1, -R7 ;  /* 0x0000000106067824 */ /* 0x000fca00078e0a07 */
[----:B------:R-:W-:-:S04]  /*1a900*/  SHF.L.U32 R6, R6, 0x1f, RZ ;  /* 0x0000001f06067819 */ /* 0x000fc800000006ff */
[----:B------:R-:W2:Y:S02]  /*1a910*/  SYNCS.PHASECHK.TRANS64.TRYWAIT P0, [R16+URZ+0x2d820], R6 ;  /* 0x02d82006100075a7 */ /* 0x000ea4000800017f */
[----:B--2---:R-:W-:Y:S05]  /*1a920*/  @!P0 BRA `(.L_x_2514) ;  /* 0x0000007000488947 */ /* 0x004fea0003800000 */
.L_x_2678:
[----:B------:R-:W-:Y:S05]  /*1a930*/  BSYNC B1 ;  /* 0x0000000000017941 */ /* 0x000fea0003800000 */
.L_x_2513:
[----:B------:R-:W-:Y:S04]  /*1a940*/  BSSY B1, `(.L_x_2515) ;  /* 0x000008c000017945 */ /* 0x000fe80003800000 */
[----:B------:R-:W-:Y:S05]  /*1a950*/  @!P6 BRA `(.L_x_2516) ;  /* 0x000000080028e947 */ /* 0x000fea0003800000 */
[----:B01----:R-:W3:Y:S01]  /*1a960*/  LDL R8, [R1+0x4] ;  /* 0x0000040001087983 */ /* 0x003ee20000100800 */
[----:B------:R-:W-:Y:S01]  /*1a970*/  IMAD R9, R29, 0x8, R16 ;  /* 0x000000081d097824 */ /* 0x000fe200078e0210 */
[----:B------:R-:W0:Y:S01]  /*1a980*/  S2R R7, SR_TID.X ;  /* 0x0000000000077919 */ /* 0x000e220000002100 */
[----:B------:R-:W-:Y:S01]  /*1a990*/  BSSY B2, `(.L_x_2517) ;  /* 0x0000006000027945 */ /* 0x000fe20003800000 */
[----:B0-----:R-:W-:-:S04]  /*1a9a0*/  LOP3.LUT R7, R7, 0x7f, RZ, 0xc0, !PT ;  /* 0x0000007f07077812 */ /* 0x001fc800078ec0ff */
[----:B------:R-:W-:Y:S02]  /*1a9b0*/  ISETP.NE.AND P1, PT, R7, RZ, PT ;  /* 0x000000ff0700720c */ /* 0x000fe40003f25270 */
[----:B---3--:R-:W-:-:S04]  /*1a9c0*/  SHF.L.U32 R11, R8, 0x1f, RZ ;  /* 0x0000001f080b7819 */ /* 0x008fc800000006ff */
[----:B------:R-:W0:Y:S02]  /*1a9d0*/  SYNCS.PHASECHK.TRANS64.TRYWAIT P0, [R9+URZ+0x2d8a0], R11 ;  /* 0x02d8a00b090075a7 */ /* 0x000e24000800017f */
[----:B0-----:R-:W-:Y:S05]  /*1a9e0*/  @!P0 BRA `(.L_x_2518) ;  /* 0x00000070002c8947 */ /* 0x001fea0003800000 */
.L_x_2679:
[----:B------:R-:W-:Y:S05]  /*1a9f0*/  BSYNC B2 ;  /* 0x0000000000027941 */ /* 0x000fea0003800000 */
.L_x_2517:
[----:B------:R-:W-:Y:S04]  /*1aa00*/  BSSY B2, `(.L_x_2519) ;  /* 0x0000009000027945 */ /* 0x000fe80003800000 */
[----:B------:R-:W-:Y:S05]  /*1aa10*/  @P1 BRA `(.L_x_2520) ;  /* 0x00000000001c1947 */ /* 0x000fea0003800000 */
[----:B--2---:R-:W1:Y:S02]  /*1aa20*/  S2R R6, SR_TID.X ;  /* 0x0000000000067919 */ /* 0x004e640000002100 */
[----:B-1----:R-:W-:Y:S01]  /*1aa30*/  LOP3.LUT R7, R6, 0x1f, RZ, 0xc0, !PT ;  /* 0x0000001f06077812 */ /* 0x002fe200078ec0ff */
[----:B------:R-:W-:-:S03]  /*1aa40*/  IMAD.MOV.U32 R6, RZ, RZ, 0x6000 ;  /* 0x00006000ff067424 */ /* 0x000fc600078e00ff */
[----:B------:R-:W-:Y:S01]  /*1aa50*/  ISETP.NE.AND P0, PT, R7, RZ, PT ;  /* 0x000000ff0700720c */ /* 0x000fe20003f05270 */
[----:B------:R1:W-:-:S12]  /*1aa60*/  SYNCS.ARRIVE.TRANS64 RZ, [R9+URZ+0x2d890], R6 ;  /* 0x02d8900609ff79a7 */ /* 0x0003d8000800003f */
[----:B-1----:R-:W-:Y:S05]  /*1aa70*/  @!P0 BRA `(.L_x_2520) ;  /* 0x0000000000048947 */ /* 0x002fea0003800000 */
[----:B------:R-:W-:Y:S01]  /*1aa80*/  BPT.TRAP 0x1 ;  /* 0x000000040000795c */ /* 0x000fe20000300000 */
.L_x_2520:
[----:B------:R-:W-:Y:S05]  /*1aa90*/  BSYNC B2 ;  /* 0x0000000000027941 */ /* 0x000fea0003800000 */
.L_x_2519:
        /* <DEDUP_REMOVED lines=8> */
[----:B--2---:R-:W-:Y:S01]  /*1ab20*/  VIADD R6, R9, 0x2d890 ;  /* 0x0002d89009067836 */ /* 0x004fe20000000000 */
[----:B------:R-:W-:Y:S01]  /*1ab30*/  UMOV UR6, 0x0 ;  /* 0x0000000000067882 */ /* 0x000fe20000000000 */
[----:B------:R-:W-:Y:S01]  /*1ab40*/  VIADD R10, R8, 0x15400 ;  /* 0x00015400080a7836 */ /* 0x000fe20000000000 */
[----:B------:R-:W-:-:S09]  /*1ab50*/  UMOV UR7, 0x12f00000 ;  /* 0x12f0000000077882 */ /* 0x000fd20000000000 */
.L_x_2521:
        /* <DEDUP_REMOVED lines=16> */
.L_x_2522:
        /* <DEDUP_REMOVED lines=16> */
.L_x_2523:
        /* <DEDUP_REMOVED lines=13> */
.L_x_2680:
[----:B------:R-:W-:Y:S05]  /*1ae30*/  BSYNC B2 ;  /* 0x0000000000027941 */ /* 0x000fea0003800000 */
.L_x_2524:
        /* <DEDUP_REMOVED lines=11> */
.L_x_2527:
[----:B------:R-:W-:Y:S05]  /*1aef0*/  BSYNC B2 ;  /* 0x0000000000027941 */ /* 0x000fea0003800000 */
.L_x_2526:
        /* <DEDUP_REMOVED lines=8> */
.L_x_2528:
        /* <DEDUP_REMOVED lines=15> */
.L_x_2529:
        /* <DEDUP_REMOVED lines=15> */
.L_x_2530:
        /* <DEDUP_REMOVED lines=9> */
[----:B---3--:R-:W-:Y:S05]  /*1b1f0*/  @P0 BRA.U.ANY `(.L_x_2530) ;  /* 0xfffffffd00d80947 */ /* 0x008fea000393ffff */
.L_x_2516:
[----:B------:R-:W-:Y:S05]  /*1b200*/  BSYNC B1 ;  /* 0x0000000000017941 */ /* 0x000fea0003800000 */
.L_x_2515:
[----:B--2---:R-:W2:Y:S01]  /*1b210*/  LDL.LU R6, [R1+0x4] ;  /* 0x0000040001067983 */ /* 0x004ea20000300800 */
[----:B------:R-:W-:Y:S01]  /*1b220*/  VIADD R29, R29, 0x1 ;  /* 0x000000011d1d7836 */ /* 0x000fe20000000000 */
[----:B------:R-:W-:Y:S01]  /*1b230*/  PLOP3.LUT P0, PT, PT, PT, PT, 0x8, 0x0 ;  /* 0x000000000000781c */ /* 0x000fe20003f0e170 */
[----:B0-----:R-:W-:-:S03]  /*1b240*/  VIADD R10, R5, 0xfffffffe ;  /* 0xfffffffe050a7836 */ /* 0x001fc60000000000 */
[C---:B------:R-:W-:Y:S02]  /*1b250*/  ISETP.NE.AND P1, PT, R29.reuse, 0x2, PT ;  /* 0x000000021d00780c */ /* 0x040fe40003f25270 */
[----:B------:R-:W-:Y:S02]  /*1b260*/  ISETP.GE.AND P2, PT, R10, R3, PT ;  /* 0x000000030a00720c */ /* 0x000fe40003f46270 */
[----:B------:R-:W-:Y:S02]  /*1b270*/  SEL R5, RZ, 0x1, P1 ;  /* 0x00000001ff057807 */ /* 0x000fe40000800000 */
[----:B------:R-:W-:Y:S02]  /*1b280*/  SEL R29, R29, RZ, P1 ;  /* 0x000000ff1d1d7207 */ /* 0x000fe40000800000 */
[----:B--2---:R-:W-:-:S05]  /*1b290*/  LOP3.LUT R6, R6, R5, RZ, 0x3c, !PT ;  /* 0x0000000506067212 */ /* 0x004fca00078e3cff */
[----:B------:R2:W-:Y:S02]  /*1b2a0*/  STL [R1+0x4], R6 ;  /* 0x0000040601007387 */ /* 0x0005e40000100800 */
[----:B------:R-:W-:Y:S05]  /*1b2b0*/  @!P2 BRA `(.L_x_2509) ;  /* 0x00000008005ca947 */ /* 0x000fea0003800000 */
.L_x_2547:
[----:B------:R-:W-:Y:S05]  /*1b2c0*/  YIELD ;  /* 0x0000000000007946 */ /* 0x000fea0003800000 */
[----:B------:R-:W-:Y:S04]  /*1b2d0*/  BSSY B1, `(.L_x_2531) ;  /* 0x000008b000017945 */ /* 0x000fe80003800000 */
[----:B---3--:R-:W-:Y:S05]  /*1b2e0*/  @!P6 BRA `(.L_x_2532) ;  /* 0x000000080024e947 */ /* 0x008fea0003800000 */
[----:B--2---:R-:W1:Y:S01]  /*1b2f0*/  LDL R6, [R1+0x4] ;  /* 0x0000040001067983 */ /* 0x004e620000100800 */
[----:B------:R-:W-:Y:S01]  /*1b300*/  IMAD R9, R29, 0x8, R16 ;  /* 0x000000081d097824 */ /* 0x000fe200078e0210 */
[----:B------:R-:W0:Y:S01]  /*1b310*/  S2R R5, SR_TID.X ;  /* 0x0000000000057919 */ /* 0x000e220000002100 */
[----:B------:R-:W-:Y:S01]  /*1b320*/  BSSY B2, `(.L_x_2533) ;  /* 0x0000006000027945 */ /* 0x000fe20003800000 */
[----:B0-----:R-:W-:-:S04]  /*1b330*/  LOP3.LUT R5, R5, 0x7f, RZ, 0xc0, !PT ;  /* 0x0000007f05057812 */ /* 0x001fc800078ec0ff */
[----:B------:R-:W-:Y:S02]  /*1b340*/  ISETP.NE.AND P2, PT, R5, RZ, PT ;  /* 0x000000ff0500720c */ /* 0x000fe40003f45270 */
[----:B-1----:R-:W-:-:S04]  /*1b350*/  SHF.L.U32 R8, R6, 0x1f, RZ ;  /* 0x0000001f06087819 */ /* 0x002fc800000006ff */
[----:B------:R-:W0:Y:S02]  /*1b360*/  SYNCS.PHASECHK.TRANS64.TRYWAIT P1, [R9+URZ+0x2d8a0], R8 ;  /* 0x02d8a008090075a7 */ /* 0x000e24000802017f */
[----:B0-----:R-:W-:Y:S05]  /*1b370*/  @!P1 BRA `(.L_x_2534) ;  /* 0x0000006400f09947 */ /* 0x001fea0003800000 */
.L_x_2681:
[----:B------:R-:W-:Y:S05]  /*1b380*/  BSYNC B2 ;  /* 0x0000000000027941 */ /* 0x000fea0003800000 */
.L_x_2533:
        /* <DEDUP_REMOVED lines=9> */
.L_x_2536:
[----:B------:R-:W-:Y:S05]  /*1b420*/  BSYNC B2 ;  /* 0x0000000000027941 */ /* 0x000fea0003800000 */
.L_x_2535:
        /* <DEDUP_REMOVED lines=11> */
.L_x_2537:
        /* <DEDUP_REMOVED lines=16> */
.L_x_2538:
        /* <DEDUP_REMOVED lines=16> */
.L_x_2539:
        /* <DEDUP_REMOVED lines=13> */
.L_x_2682:
[----:B------:R-:W-:Y:S05]  /*1b7b0*/  BSYNC B2 ;  /* 0x0000000000027941 */ /* 0x000fea0003800000 */
.L_x_2540:
        /* <DEDUP_REMOVED lines=11> */
.L_x_2543:
[----:B------:R-:W-:Y:S05]  /*1b870*/  BSYNC B2 ;  /* 0x0000000000027941 */ /* 0x000fea0003800000 */
.L_x_2542:
        /* <DEDUP_REMOVED lines=8> */
.L_x_2544:
        /* <DEDUP_REMOVED lines=15> */
.L_x_2545:
        /* <DEDUP_REMOVED lines=15> */
.L_x_2546:
        /* <DEDUP_REMOVED lines=10> */
.L_x_2532:
[----:B------:R-:W-:Y:S05]  /*1bb80*/  BSYNC B1 ;  /* 0x0000000000017941 */ /* 0x000fea0003800000 */
.L_x_2531:
[----:B-1----:R-:W3:Y:S01]  /*1bb90*/  LDL.LU R8, [R1+0x4] ;  /* 0x0000040001087983 */ /* 0x002ee20000300800 */
[----:B------:R-:W-:Y:S01]  /*1bba0*/  VIADD R29, R29, 0x1 ;  /* 0x000000011d1d7836 */ /* 0x000fe20000000000 */
[C---:B------:R-:W-:Y:S01]  /*1bbb0*/  ISETP.GT.AND P2, PT, R10.reuse, R3, PT ;  /* 0x000000030a00720c */ /* 0x040fe20003f44270 */
[----:B------:R-:W-:-:S03]  /*1bbc0*/  VIADD R10, R10, 0xffffffff ;  /* 0xffffffff0a0a7836 */ /* 0x000fc60000000000 */
[----:B------:R-:W-:-:S04]  /*1bbd0*/  ISETP.NE.AND P1, PT, R29, 0x2, PT ;  /* 0x000000021d00780c */ /* 0x000fc80003f25270 */
[----:B------:R-:W-:Y:S02]  /*1bbe0*/  SEL R5, RZ, 0x1, P1 ;  /* 0x00000001ff057807 */ /* 0x000fe40000800000 */
[----:B------:R-:W-:Y:S02]  /*1bbf0*/  SEL R29, R29, RZ, P1 ;  /* 0x000000ff1d1d7207 */ /* 0x000fe40000800000 */
[----:B---3--:R-:W-:-:S05]  /*1bc00*/  LOP3.LUT R8, R8, R5, RZ, 0x3c, !PT ;  /* 0x0000000508087212 */ /* 0x008fca00078e3cff */
[----:B------:R3:W-:Y:S01]  /*1bc10*/  STL [R1+0x4], R8 ;  /* 0x0000040801007387 */ /* 0x0007e20000100800 */
[----:B------:R-:W-:Y:S05]  /*1bc20*/  @P2 BRA `(.L_x_2547) ;  /* 0xfffffff400a42947 */ /* 0x000fea000383ffff */
.L_x_2509:
[----:B------:R-:W-:Y:S05]  /*1bc30*/  BSYNC B0 ;  /* 0x0000000000007941 */ /* 0x000fea0003800000 */
.L_x_2508:
[----:B------:R-:W4:Y:S01]  /*1bc40*/  LDC R0, c[0x0][0x448] ;  /* 0x00011200ff007b82 */ /* 0x000f220000000800 */
[----:B------:R-:W-:Y:S01]  /*1bc50*/  IMAD.MOV.U32 R2, RZ, RZ, 0xc0 ;  /* 0x000000c0ff027424 */ /* 0x000fe200078e00ff */
[----:B------:R-:W-:Y:S01]  /*1bc60*/  ISETP.NE.AND P2, PT, R4, RZ, PT ;  /* 0x000000ff0400720c */ /* 0x000fe20003f45270 */
[----:B------:R-:W-:Y:S05]  /*1bc70*/  @!P0 WARPSYNC.ALL ;  /* 0x0000000000008948 */ /* 0x000fea0003800000 */
[----:B------:R-:W-:Y:S01]  /*1bc80*/  IMAD R2, R25, R2, 0xbf ;  /* 0x000000bf19027424 */ /* 0x000fe200078e0202 */
[----:B------:R-:W-:Y:S06]  /*1bc90*/  BSSY B0, `(.L_x_2548) ;  /* 0x000002a000007945 */ /* 0x000fec0003800000 */
[----:B------:R-:W0:Y:S08]  /*1bca0*/  @!P2 LDC R4, c[0x0][0x9f0] ;  /* 0x00027c00ff04ab82 */ /* 0x000e300000000800 */
[----:B------:R-:W-:Y:S01]  /*1bcb0*/  @!P0 BAR.SYNC.DEFER_BLOCKING 0xc, 0x200 ;  /* 0x0308000000008b1d */ /* 0x000fe20000010000 */
[----:B----4-:R-:W-:-:S13]  /*1bcc0*/  ISETP.NE.AND P1, PT, R0, 0x1, PT ;  /* 0x000000010000780c */ /* 0x010fda0003f25270 */
[----:B------:R-:W4:Y:S08]  /*1bcd0*/  @P1 LDC R0, c[0x0][0x44c] ;  /* 0x00011300ff001b82 */ /* 0x000f300000000800 */
[----:B------:R-:W5:Y:S01]  /*1bce0*/  @P1 LDC R3, c[0x0][0x450] ;  /* 0x00011400ff031b82 */ /* 0x000f620000000800 */
[----:B----4-:R-:W-:-:S05]  /*1bcf0*/  @P1 IMAD.HI.U32 R0, R2, R0, RZ ;  /* 0x0000000002001227 */ /* 0x010fca00078e00ff */
[----:B-----5:R-:W-:-:S05]  /*1bd00*/  @P1 SHF.R.U32.HI R2, RZ, R3, R0 ;  /* 0x00000003ff021219 */ /* 0x020fca0000011600 */
[----:B------:R-:W-:-:S05]  /*1bd10*/  IMAD.IADD R2, R20, 0x1, R2 ;  /* 0x0000000114027824 */ /* 0x000fca00078e0202 */
[----:B------:R-:W-:-:S04]  /*1bd20*/  SHF.R.S32.HI R0, RZ, 0x1f, R2 ;  /* 0x0000001fff007819 */ /* 0x000fc80000011402 */
[----:B------:R-:W-:-:S04]  /*1bd30*/  LEA.HI R0, R0, R2, RZ, 0x7 ;  /* 0x0000000200007211 */ /* 0x000fc800078f38ff */
[----:B------:R-:W-:-:S04]  /*1bd40*/  SHF.R.S32.HI R0, RZ, 0x7, R0 ;  /* 0x00000007ff007819 */ /* 0x000fc80000011400 */
[----:B------:R-:W-:Y:S01]  /*1bd50*/  VIMNMX R21, R21, R0, PT ;  /* 0x0000000015157248 */ /* 0x000fe20003fe0100 */
[----:B------:R-:W-:-:S03]  /*1bd60*/  IMAD.MOV.U32 R0, RZ, RZ, RZ ;  /* 0x000000ffff007224 */ /* 0x000fc600078e00ff */
[----:B------:R-:W-:-:S13]  /*1bd70*/  ISETP.GE.AND P1, PT, R21, 0x1, PT ;  /* 0x000000011500780c */ /* 0x000fda0003f26270 */
[----:B0-----:R-:W-:Y:S05]  /*1bd80*/  @!P1 BRA `(.L_x_2549) ;  /* 0x0000000000689947 */ /* 0x001fea0003800000 */
[-C--:B------:R-:W-:Y:S02]  /*1bd90*/  IABS R0, R4.reuse ;  /* 0x0000000400007213 */ /* 0x080fe40000000000 */
        /* <DEDUP_REMOVED lines=25> */
.L_x_2549:
[----:B------:R-:W-:Y:S05]  /*1bf30*/  BSYNC B0 ;  /* 0x0000000000007941 */ /* 0x000fea0003800000 */
.L_x_2548:
[-C--:B------:R-:W-:Y:S01]  /*1bf40*/  IMAD R2, R23, R0.reuse, RZ ;  /* 0x0000000017027224 */ /* 0x080fe200078e02ff */
        /* <DEDUP_REMOVED lines=12> */
[----:B------:R-:W4:Y:S01]  /*1c010*/  LDC.64 R2, c[0x0][0xc60] ;  /* 0x00031800ff027b82 */ /* 0x000f220000000a00 */
[----:B------:R-:W0:Y:S02]  /*1c020*/  FLO.U32 R0, UR4 ;  /* 0x0000000400007d00 */ /* 0x000e2400080e0000 */
[----:B0-----:R-:W-:-:S06]  /*1c030*/  ISETP.EQ.U32.AND P0, PT, R0, R5, PT ;  /* 0x000000050000720c */ /* 0x001fcc0003f02070 */
[----:B------:R-:W4:Y:S07]  /*1c040*/  POPC R5, UR4 ;  /* 0x0000000400057d09 */ /* 0x000f2e0008000000 */
[----:B----4-:R-:W4:Y:S01]  /*1c050*/  @P0 ATOMG.E.ADD.STRONG.GPU PT, R3, desc[UR38][R2.64], R5 ;  /* 0x00000005020309a8 */ /* 0x010f2200081ee1e6 */
[----:B------:R-:W0:Y:S02]  /*1c060*/  S2R R4, SR_LTMASK ;  /* 0x0000000000047919 */ /* 0x000e240000003900 */
[----:B0-----:R-:W-:-:S04]  /*1c070*/  LOP3.LUT R4, R4, UR4, RZ, 0xc0, !PT ;  /* 0x0000000404047c12 */ /* 0x001fc8000f8ec0ff */
[----:B------:R-:W0:Y:S01]  /*1c080*/  POPC R7, R4 ;  /* 0x0000000400077309 */ /* 0x000e220000000000 */
[----:B----4-:R-:W0:Y:S02]  /*1c090*/  SHFL.IDX PT, R0, R3, R0, 0x1f ;  /* 0x00001f0003007589 */ /* 0x010e2400000e0000 */
[----:B0-----:R-:W-:Y:S01]  /*1c0a0*/  IADD3 R24, R0, UR37, R7 ;  /* 0x0000002500187c10 */ /* 0x001fe2000fffe007 */
[----:B------:R-:W-:Y:S06]  /*1c0b0*/  BRA `(.L_x_2552) ;  /* 0x0000003000c07947 */ /* 0x000fec0003800000 */
.L_x_2551:
        /* <DEDUP_REMOVED lines=11> */
[----:B--2---:R-:W-:Y:S02]  /*1c170*/  IMAD.U32 R6, RZ, RZ, UR8 ;  /* 0x00000008ff067e24 */ /* 0x004fe4000f8e00ff */
[----:B------:R-:W-:-:S02]  /*1c180*/  IMAD.U32 R7, RZ, RZ, UR9 ;  /* 0x00000009ff077e24 */ /* 0x000fc4000f8e00ff */
[----:B------:R-:W-:Y:S02]  /*1c190*/  IMAD.U32 R10, RZ, RZ, UR4 ;  /* 0x00000004ff0a7e24 */ /* 0x000fe4000f8e00ff */
[----:B------:R-:W-:Y:S02]  /*1c1a0*/  IMAD.U32 R11, RZ, RZ, UR5 ;  /* 0x00000005ff0b7e24 */ /* 0x000fe4000f8e00ff */
[----:B-1-3--:R-:W-:Y:S02]  /*1c1b0*/  IMAD.MOV.U32 R8, RZ, RZ, 0x70 ;  /* 0x00000070ff087424 */ /* 0x00afe400078e00ff */
[----:B------:R-:W-:Y:S02]  /*1c1c0*/  IMAD.MOV.U32 R12, RZ, RZ, 0x1 ;  /* 0x00000001ff0c7424 */ /* 0x000fe400078e00ff */
[----:B------:R-:W-:-:S07]  /*1c1d0*/  IMAD.MOV.U32 R13, RZ, RZ, RZ ;  /* 0x000000ffff0d7224 */ /* 0x000fce00078e00ff */
[----:B------:R-:W-:-:S07]  /*1c1e0*/  LEPC R20, `(.L_x_2554) ;  /* 0x000000001014794e */ /* 0x000fce0000000000 */
[----:B0-----:R-:W-:Y:S05]  /*1c1f0*/  CALL.ABS.NOINC R2 ;  /* 0x0000000002007343 */ /* 0x001fea0003c00000 */
.L_x_2554:
[----:B------:R-:W-:Y:S05]  /*1c200*/  BSYNC B6 ;  /* 0x0000000000067941 */ /* 0x000fea0003800000 */
.L_x_2553:
        /* <DEDUP_REMOVED lines=9> */
[----:B------:R-:W-:Y:S02]  /*1c2a0*/  IMAD.U32 R4, RZ, RZ, UR6 ;  /* 0x00000006ff047e24 */ /* 0x000fe4000f8e00ff */
[----:B------:R-:W-:Y:S02]  /*1c2b0*/  IMAD.U32 R5, RZ, RZ, UR7 ;  /* 0x00000007ff057e24 */ /* 0x000fe4000f8e00ff */
[----:B--2---:R-:W-:Y:S02]  /*1c2c0*/  IMAD.U32 R6, RZ, RZ, UR8 ;  /* 0x00000008ff067e24 */ /* 0x004fe4000f8e00ff */
[----:B------:R-:W-:-:S02]  /*1c2d0*/  IMAD.U32 R7, RZ, RZ, UR9 ;  /* 0x00000009ff077e24 */ /* 0x000fc4000f8e00ff */
[----:B------:R-:W-:Y:S02]  /*1c2e0*/  IMAD.U32 R10, RZ, RZ, UR4 ;  /* 0x00000004ff0a7e24 */ /* 0x000fe4000f8e00ff */
[----:B------:R-:W-:Y:S02]  /*1c2f0*/  IMAD.U32 R11, RZ, RZ, UR5 ;  /* 0x00000005ff0b7e24 */ /* 0x000fe4000f8e00ff */
[----:B-1-3--:R-:W-:Y:S02]  /*1c300*/  IMAD.MOV.U32 R8, RZ, RZ, 0x70 ;  /* 0x00000070ff087424 */ /* 0x00afe400078e00ff */
[----:B------:R-:W-:Y:S02]  /*1c310*/  IMAD.MOV.U32 R12, RZ, RZ, 0x1 ;  /* 0x00000001ff0c7424 */ /* 0x000fe400078e00ff */
[----:B0-----:R-:W-:-:S07]  /*1c320*/  IMAD.MOV.U32 R13, RZ, RZ, RZ ;  /* 0x000000ffff0d7224 */ /* 0x001fce00078e00ff */
[----:B------:R-:W-:-:S07]  /*1c330*/  LEPC R20, `(.L_x_2557) ;  /* 0x000000001014794e */ /* 0x000fce0000000000 */
[----:B----4-:R-:W-:Y:S05]  /*1c340*/  CALL.ABS.NOINC R2 ;  /* 0x0000000002007343 */ /* 0x010fea0003c00000 */
.L_x_2557:
        /* <DEDUP_REMOVED lines=15> */
.L_x_2556:
[----:B------:R-:W-:Y:S05]  /*1c440*/  BSYNC B6 ;  /* 0x0000000000067941 */ /* 0x000fea0003800000 */
.L_x_2555:
[----:B------:R0:W4:Y:S01]  /*1c450*/  LDL R20, [R1+0xc] ;  /* 0x00000c0001147983 */ /* 0x0001220000100800 */
[----:B------:R-:W-:Y:S01]  /*1c460*/  ULDC.64 UR4, c[0x0][0x9f8] ;  /* 0x00027e0000047ab9 */ /* 0x000fe20000000a00 */
[----:B------:R-:W-:Y:S01]  /*1c470*/  IMAD.MOV.U32 R23, RZ, RZ, R26 ;  /* 0x000000ffff177224 */ /* 0x000fe200078e001a */
[----:B------:R-:W-:Y:S01]  /*1c480*/  ISETP.NE.U32.AND P0, PT, RZ, UR4, PT ;  /* 0x00000004ff007c0c */ /* 0x000fe2000bf05070 */
[----:B------:R-:W2:Y:S01]  /*1c490*/  LDL R26, [R1+0x20] ;  /* 0x00002000011a7983 */ /* 0x000ea20000100800 */
[----:B------:R-:W1:Y:S02]  /*1c4a0*/  LDC R5, c[0x0][0x430] ;  /* 0x00010c00ff057b82 */ /* 0x000e640000000800 */
[----:B------:R-:W-:Y:S01]  /*1c4b0*/  ISETP.NE.AND.EX P0, PT, RZ, UR5, PT, P0 ;  /* 0x00000005ff007c0c */ /* 0x000fe2000bf05300 */
[----:B------:R-:W3:-:S12]  /*1c4c0*/  LDL R21, [R1+0x28] ;  /* 0x0000280001157983 */ /* 0x000ed80000100800 */
[----:B------:R-:W-:Y:S01]  /*1c4d0*/  @P0 IADD3 R18, P1, R18, UR4, RZ ;  /* 0x0000000412120c10 */ /* 0x000fe2000ff3e0ff */
[----:B------:R-:W0:Y:S01]  /*1c4e0*/  S2R R2, SR_TID.X ;  /* 0x0000000000027919 */ /* 0x000e220000002100 */
[----:B------:R-:W0:Y:S02]  /*1c4f0*/  S2R R3, SR_TID.X ;  /* 0x0000000000037919 */ /* 0x000e240000002100 */
[----:B------:R-:W-:Y:S01]  /*1c500*/  @P0 IADD3.X R19, R19, UR5, RZ, P1, !PT ;  /* 0x0000000513130c10 */ /* 0x000fe20008ffe4ff */
[----:B------:R-:W-:Y:S01]  /*1c510*/  VIADD R23, R23, 0xffffffff ;  /* 0xffffffff17177836 */ /* 0x000fe20000000000 */
[----:B------:R-:W-:Y:S01]  /*1c520*/  ULDC UR4, c[0x0][0x2f4] ;  /* 0x0000bd0000047ab9 */ /* 0x000fe20000000800 */
[----:B-1----:R-:W-:Y:S02]  /*1c530*/  ISETP.NE.AND P1, PT, R5, 0x1, PT ;  /* 0x000000010500780c */ /* 0x002fe40003f25270 */
[----:B----4-:R-:W4:Y:S01]  /*1c540*/  @P0 LDG.E R20, desc[UR38][R18.64] ;  /* 0x0000002612140981 */ /* 0x010f22000c1e1900 */
[----:B0-----:R-:W-:-:S10]  /*1c550*/  LOP3.LUT R0, R2, 0x7f, RZ, 0xc0, !PT ;  /* 0x0000007f02007812 */ /* 0x001fd400078ec0ff */
[----:B------:R-:W0:Y:S01]  /*1c560*/  @P1 LDC R2, c[0x0][0x434] ;  /* 0x00010d00ff021b82 */ /* 0x000e220000000800 */
[----:B------:R-:W-:Y:S01]  /*1c570*/  IMAD.SHL.U32 R4, R3, 0x20, RZ ;  /* 0x0000002003047824 */ /* 0x000fe200078e00ff */
[----:B------:R-:W-:Y:S01]  /*1c580*/  SHF.R.U32.HI R0, RZ, 0x2, R0 ;  /* 0x00000002ff007819 */ /* 0x000fe20000011600 */
[----:B------:R-:W-:-:S05]  /*1c590*/  IMAD.SHL.U32 R10, R23, 0x80, RZ ;  /* 0x00000080170a7824 */ /* 0x000fca00078e00ff */
[----:B------:R-:W1:Y:S01]  /*1c5a0*/  @P1 LDC R3, c[0x0][0x438] ;  /* 0x00010e00ff031b82 */ /* 0x000e620000000800 */
[----:B------:R-:W-:-:S04]  /*1c5b0*/  LOP3.LUT R4, R4, 0x60, RZ, 0xc0, !PT ;  /* 0x0000006004047812 */ /* 0x000fc800078ec0ff */
[----:B------:R-:W-:Y:S01]  /*1c5c0*/  LOP3.LUT R0, R10, R0, R4, 0xfe, !PT ;  /* 0x000000000a007212 */ /* 0x000fe200078efe04 */
[----:B------:R-:W2:Y:S01]  /*1c5d0*/  S2R R11, SR_TID.X ;  /* 0x00000000000b7919 */ /* 0x000ea20000002100 */
[----:B------:R-:W-:Y:S01]  /*1c5e0*/  LOP3.LUT R22, R22, 0xfffffff7, RZ, 0xc0, !PT ;  /* 0xfffffff716167812 */ /* 0x000fe200078ec0ff */
[----:B--2---:R-:W-:-:S05]  /*1c5f0*/  IMAD.SHL.U32 R11, R11, 0x8, RZ ;  /* 0x000000080b0b7824 */ /* 0x004fca00078e00ff */
[----:B------:R-:W-:-:S04]  /*1c600*/  LOP3.LUT R11, R11, 0x18, RZ, 0xc0, !PT ;  /* 0x000000180b0b7812 */ /* 0x000fc800078ec0ff */
[----:B------:R-:W-:Y:S01]  /*1c610*/  LOP3.LUT R12, R11, 0x20, RZ, 0xfc, !PT ;  /* 0x000000200b0c7812 */ /* 0x000fe200078efcff */
[----:B------:R-:W-:Y:S01]  /*1c620*/  UMOV UR5, 0xffffffff ;  /* 0xffffffff00057882 */ /* 0x000fe20000000000 */
[----:B----4-:R-:W-:Y:S01]  /*1c630*/  @P0 STL [R1+0xc], R20 ;  /* 0x00000c1401000387 */ /* 0x010fe20000100800 */
[C---:B------:R-:W-:Y:S01]  /*1c640*/  ISETP.GE.AND P0, PT, R0.reuse, R26, PT ;  /* 0x0000001a0000720c */ /* 0x040fe20003f06270 */
[----:B---3--:R-:W-:-:S04]  /*1c650*/  IMAD.IADD R0, R0, 0x1, R21 ;  /* 0x0000000100007824 */ /* 0x008fc800078e0215 */
        /* <DEDUP_REMOVED lines=32> */
.L_x_2685:
[----:B------:R-:W-:Y:S05]  /*1c860*/  @!P2 BRA `(.L_x_2559) ;  /* 0x000000000004a947 */ /* 0x000fea0003800000 */
[----:B------:R-:W-:Y:S01]  /*1c870*/  BPT.TRAP 0x1 ;  /* 0x000000040000795c */ /* 0x000fe20000300000 */
.L_x_2559:
        /* <DEDUP_REMOVED lines=24> */
.L_x_2686:
[----:B------:R-:W-:Y:S05]  /*1ca00*/  BSYNC B0 ;  /* 0x0000000000007941 */ /* 0x000fea0003800000 */
.L_x_2560:
        /* <DEDUP_REMOVED lines=49> */
[----:B-1----:R-:W-:Y:S02]  /*1cd20*/  @P1 IMAD.X R4, RZ, RZ, R6, P0 ;  /* 0x000000ffff041224 */ /* 0x002fe400000e0606 */
[----:B------:R-:W-:-:S03]  /*1cd30*/  @P1 IMAD R6, R8, 0x2, R16 ;  /* 0x0000000208061824 */ /* 0x000fc600078e0210 */
        /* <DEDUP_REMOVED lines=20> */
.L_x_2696:
        /* <DEDUP_REMOVED lines=12> */
.L_x_2563:
        /* <DEDUP_REMOVED lines=11> */
.L_x_2564:
        /* <DEDUP_REMOVED lines=40> */
.L_x_2566:
[----:B------:R-:W-:Y:S05]  /*1d270*/  BSYNC B6 ;  /* 0x0000000000067941 */ /* 0x000fea0003800000 */
.L_x_2565:
        /* <DEDUP_REMOVED lines=65> */
[----:B------:R-:W-:Y:S02]  /*1d690*/  IMAD R6, R0, UR7, R6 ;  /* 0x0000000700067c24 */ /* 0x000fe4000f8e0206 */
[C---:B0-----:R-:W-:Y:S02]  /*1d6a0*/  IMAD.SHL.U32 R11, R13.reuse, 0x8, RZ ;  /* 0x000000080d0b7824 */ /* 0x041fe400078e00ff */
        /* <DEDUP_REMOVED lines=55> */
[----:B0-----:R-:W-:-:S04]  /*1da20*/  IADD3 R2, R25, 0x60, RZ ;  /* 0x0000006019027810 */ /* 0x001fc80007ffe0ff */
        /* <DEDUP_REMOVED lines=20> */
.L_x_2709:
        /* <DEDUP_REMOVED lines=12> */
.L_x_2568:
        /* <DEDUP_REMOVED lines=18> */
.L_x_2710:
[----:B------:R-:W-:Y:S05]  /*1dd50*/  BSYNC B0 ;  /* 0x0000000000007941 */ /* 0x000fea0003800000 */
.L_x_2569:
        /* <DEDUP_REMOVED lines=18> */
.L_x_2585:
        /* <DEDUP_REMOVED lines=42> */
.L_x_2573:
[----:B------:R-:W-:Y:S01]  /*1e120*/  IMAD R5, R28, 0x8, R16 ;  /* 0x000000081c057824 */ /* 0x000fe200078e0210 */
[----:B------:R-:W-:Y:S01]  /*1e130*/  SHF.L.U32 R0, R2, 0x1f, RZ ;  /* 0x0000001f02007819 */ /* 0x000fe200000006ff */
[----:B------:R-:W-:Y:S03]  /*1e140*/  BSSY B1, `(.L_x_2574) ;  /* 0x0000003000017945 */ /* 0x000fe60003800000 */
[----:B------:R-:W0:Y:S02]  /*1e150*/  SYNCS.PHASECHK.TRANS64.TRYWAIT P0, [R5+URZ+0x2d840], R0 ;  /* 0x02d84000050075a7 */ /* 0x000e24000800017f */
[----:B0-----:R-:W-:Y:S05]  /*1e160*/  @!P0 BRA `(.L_x_2575) ;  /* 0x0000004800708947 */ /* 0x001fea0003800000 */
.L_x_2711:
[----:B------:R-:W-:Y:S05]  /*1e170*/  BSYNC B1 ;  /* 0x0000000000017941 */ /* 0x000fea0003800000 */
.L_x_2574:
        /* <DEDUP_REMOVED lines=52> */
.L_x_2721:
        /* <DEDUP_REMOVED lines=11> */
.L_x_2577:
        /* <DEDUP_REMOVED lines=11> */
.L_x_2578:
[----:B------:R1:W-:Y:S01]  /*1e620*/  SYNCS.ARRIVE.TRANS64.A1T0 RZ, [R5+URZ+0x2d830], RZ ;  /* 0x02d830ff05ff79a7 */ /* 0x0003e2000810003f */
[----:B------:R-:W-:Y:S05]  /*1e630*/  @!P5 BRA `(.L_x_2579) ;  /* 0x000000000004d947 */ /* 0x000fea0003800000 */
[----:B------:R-:W-:Y:S01]  /*1e640*/  BPT.TRAP 0x1 ;  /* 0x000000040000795c */ /* 0x000fe20000300000 */
.L_x_2579:
[----:B------:R-:W-:Y:S01]  /*1e650*/  SHF.L.U32 R2, R20, 0x1f, RZ ;  /* 0x0000001f14027819 */ /* 0x000fe200000006ff */
[----:B-1----:R-:W-:Y:S01]  /*1e660*/  IMAD R5, R10, 0x8, R16 ;  /* 0x000000080a057824 */ /* 0x002fe200078e0210 */
[----:B------:R-:W-:Y:S03]  /*1e670*/  BSSY B1, `(.L_x_2580) ;  /* 0x0000003000017945 */ /* 0x000fe60003800000 */
[----:B------:R-:W1:Y:S02]  /*1e680*/  SYNCS.PHASECHK.TRANS64.TRYWAIT P0, [R5+URZ+0x2d860], R2 ;  /* 0x02d86002050075a7 */ /* 0x000e64000800017f */
[----:B-1----:R-:W-:Y:S05]  /*1e690*/  @!P0 BRA `(.L_x_2581) ;  /* 0x00000048008c8947 */ /* 0x002fea0003800000 */
.L_x_2722:
[----:B------:R-:W-:Y:S05]  /*1e6a0*/  BSYNC B1 ;  /* 0x0000000000017941 */ /* 0x000fea0003800000 */
.L_x_2580:
        /* <DEDUP_REMOVED lines=45> */
.L_x_2732:
        /* <DEDUP_REMOVED lines=29> */
.L_x_2583:
        /* <DEDUP_REMOVED lines=12> */
.L_x_2584:
        /* <DEDUP_REMOVED lines=8> */
.L_x_2572:
[----:B------:R-:W-:Y:S05]  /*1ec90*/  BSYNC B0 ;  /* 0x0000000000007941 */ /* 0x000fea0003800000 */
.L_x_2571:
        /* <DEDUP_REMOVED lines=17> */
.L_x_2587:
[----:B------:R-:W-:Y:S05]  /*1edb0*/  BSYNC B0 ;  /* 0x0000000000007941 */ /* 0x000fea0003800000 */
.L_x_2586:
[----:B------:R-:W-:-:S05]  /*1edc0*/  IMAD.U32 R0, RZ, RZ, UR40 ;  /* 0x00000028ff007e24 */ /* 0x000fca000f8e00ff */
[----:B------:R-:W-:-:S13]  /*1edd0*/  ISETP.NE.AND P0, PT, R0, 0x3, PT ;  /* 0x000000030000780c */ /* 0x000fda0003f05270 */
[----:B------:R-:W-:Y:S05]  /*1ede0*/  @!P0 BRA `(.L_x_2588) ;  /* 0x0000000000048947 */ /* 0x000fea0003800000 */
[----:B------:R-:W-:Y:S01]  /*1edf0*/  BPT.TRAP 0x1 ;  /* 0x000000040000795c */ /* 0x000fe20000300000 */
.L_x_2588:
        /* <DEDUP_REMOVED lines=8> */
.L_x_2733:
[----:B------:R-:W-:Y:S05]  /*1ee80*/  BSYNC B0 ;  /* 0x0000000000007941 */ /* 0x000fea0003800000 */
.L_x_2589:
        /* <DEDUP_REMOVED lines=51> */
.L_x_2743:
        /* <DEDUP_REMOVED lines=13> */
.L_x_2592:
        /* <DEDUP_REMOVED lines=11> */
.L_x_2593:
        /* <DEDUP_REMOVED lines=8> */
.L_x_2552:
[----:B------:R-:W-:Y:S05]  /*1f3c0*/  BSYNC B7 ;  /* 0x0000000000077941 */ /* 0x000fea0003800000 */
.L_x_2550:
[----:B------:R-:W-:-:S13]  /*1f3d0*/  LOP3.LUT P0, RZ, R22, 0x10, RZ, 0xc0, !PT ;  /* 0x0000001016ff7812 */ /* 0x000fda000780c0ff */
[----:B------:R-:W-:Y:S05]  /*1f3e0*/  @!P0 BRA `(.L_x_2594) ;  /* 0x0000000000248947 */ /* 0x000fea0003800000 */
[----:B------:R-:W-:Y:S05]  /*1f3f0*/  WARPSYNC.ALL ;  /* 0x0000000000007948 */ /* 0x000fea0003800000 */
[----:B------:R-:W4:Y:S08]  /*1f400*/  S2UR UR5, SR_CgaCtaId ;  /* 0x00000000000579c3 */ /* 0x000f300000008800 */
[----:B------:R-:W-:Y:S06]  /*1f410*/  BAR.SYNC.DEFER_BLOCKING 0x5, 0x200 ;  /* 0x0148000000007b1d */ /* 0x000fec0000010000 */
[----:B------:R-:W-:-:S02]  /*1f420*/  UMOV UR4, 0x400 ;  /* 0x0000040000047882 */ /* 0x000fc40000000000 */
[----:B----4-:R-:W-:-:S06]  /*1f430*/  ULEA UR4, UR5, UR4, 0x18 ;  /* 0x0000000405047291 */ /* 0x010fcc000f8ec03f */
[----:B------:R-:W-:-:S05]  /*1f440*/  IMAD.U32 R16, RZ, RZ, UR4 ;  /* 0x00000004ff107e24 */ /* 0x000fca000f8e00ff */
[----:B------:R4:W0:Y:S01]  /*1f450*/  LDS.128 R24, [R16+0x2d8d0] ;  /* 0x02d8d00010187984 */ /* 0x0008220000000c00 */
[----:B------:R-:W-:Y:S06]  /*1f460*/  BAR.ARV 0x4, 0x200 ;  /* 0x0108000000007b1d */ /* 0x000fec0000002000 */
[----:B------:R-:W-:Y:S05]  /*1f470*/  BRA `(.L_x_2595) ;  /* 0x0000000c00d87947 */ /* 0x000fea0003800000 */
.L_x_2594:
[----:B------:R-:W1:Y:S01]  /*1f480*/  S2R R0, SR_TID.X ;  /* 0x0000000000007919 */ /* 0x000e620000002100 */
[----:B------:R-:W-:Y:S01]  /*1f490*/  UMOV UR4, 0xffffffff ;  /* 0xffffffff00047882 */ /* 0x000fe20000000000 */
[----:B-1-3--:R-:W-:-:S04]  /*1f4a0*/  LOP3.LUT R8, R0, 0x1f, RZ, 0xc0, !PT ;  /* 0x0000001f00087812 */ /* 0x00afc800078ec0ff */
[----:B------:R-:W-:Y:S01]  /*1f4b0*/  ISETP.NE.AND P0, PT, R8, 0x1f, PT ;  /* 0x0000001f0800780c */ /* 0x000fe20003f05270 */
[----:B------:R-:W-:-:S12]  /*1f4c0*/  BRA.DIV UR4, `(.L_x_2596) ;  /* 0x0000004604fc7947 */ /* 0x000fd8000b800000 */
[----:B------:R-:W-:Y:S01]  /*1f4d0*/  IMAD.IADD R9, R27, 0x1, R8 ;  /* 0x000000011b097824 */ /* 0x000fe200078e0208 */
[----:B------:R-:W-:-:S04]  /*1f4e0*/  ULDC UR4, c[0x0][0xc3c] ;  /* 0x00030f0000047ab9 */ /* 0x000fc80000000800 */
[----:B------:R-:W-:-:S13]  /*1f4f0*/  ISETP.GE.OR P1, PT, R9, UR4, !P0 ;  /* 0x0000000409007c0c */ /* 0x000fda000c726670 */
[----:B0-----:R-:W0:Y:S08]  /*1f500*/  @!P1 LDC.64 R2, c[0x0][0xc80] ;  /* 0x00032000ff029b82 */ /* 0x001e300000000a00 */
[----:B------:R-:W1:Y:S01]  /*1f510*/  @!P1 LDC.64 R4, c[0x0][0xc78] ;  /* 0x00031e00ff049b82 */ /* 0x000e620000000a00 */
[----:B0-----:R-:W-:-:S05]  /*1f520*/  @!P1 IMAD.WIDE R2, R9, 0x4, R2 ;  /* 0x0000000409029825 */ /* 0x001fca00078e0202 */
[----:B------:R1:W3:Y:S02]  /*1f530*/  @!P1 LDG.E R7, desc[UR38][R2.64] ;  /* 0x0000002602079981 */ /* 0x0002e4000c1e1900 */
[----:B-1----:R-:W-:-:S05]  /*1f540*/  @!P1 IMAD.WIDE R2, R9, 0x4, R4 ;  /* 0x0000000409029825 */ /* 0x002fca00078e0204 */
[----:B------:R-:W4:Y:S01]  /*1f550*/  @!P1 LDG.E R4, desc[UR38][R2.64] ;  /* 0x0000002602049981 */ /* 0x000f22000c1e1900 */
[----:B------:R-:W-:Y:S01]  /*1f560*/  IMAD.MOV.U32 R25, RZ, RZ, RZ ;  /* 0x000000ffff197224 */ /* 0x000fe200078e00ff */
[C---:B------:R-:W-:Y:S01]  /*1f570*/  ISETP.GE.U32.AND P2, PT, R8.reuse, 0x2, PT ;  /* 0x000000020800780c */ /* 0x040fe20003f46070 */
[----:B------:R-:W-:Y:S01]  /*1f580*/  IMAD.MOV.U32 R5, RZ, RZ, RZ ;  /* 0x000000ffff057224 */ /* 0x000fe200078e00ff */
[C---:B------:R-:W-:Y:S01]  /*1f590*/  ISETP.GE.U32.AND P3, PT, R8.reuse, 0x4, PT ;  /* 0x000000040800780c */ /* 0x040fe20003f66070 */
[----:B------:R-:W-:Y:S01]  /*1f5a0*/  SHFL.IDX PT, R0, R24, RZ, 0x1f ;  /* 0x00001fff18007589 */ /* 0x000fe200000e0000 */
[C---:B------:R-:W-:Y:S02]  /*1f5b0*/  ISETP.GE.U32.AND P4, PT, R8.reuse, 0x8, PT ;  /* 0x000000080800780c */ /* 0x040fe40003f86070 */
[----:B------:R-:W-:Y:S01]  /*1f5c0*/  ISETP.GE.U32.AND P5, PT, R8, 0x10, PT ;  /* 0x000000100800780c */ /* 0x000fe20003fa6070 */
[----:B--2---:R0:W-:Y:S02]  /*1f5d0*/  SHFL.IDX PT, R6, R24, 0x1, 0x1f ;  /* 0x00201f0018067f89 */ /* 0x0041e400000e0000 */
[----:B0-----:R-:W-:-:S02]  /*1f5e0*/  IMAD.MOV.U32 R24, RZ, RZ, RZ ;  /* 0x000000ffff187224 */ /* 0x001fc400078e00ff */
[----:B---3--:R-:W-:Y:S02]  /*1f5f0*/  @!P1 IMAD.MOV.U32 R25, RZ, RZ, R7 ;  /* 0x000000ffff199224 */ /* 0x008fe400078e0007 */
[----:B----4-:R-:W-:Y:S01]  /*1f600*/  @!P1 IMAD.MOV.U32 R5, RZ, RZ, R4 ;  /* 0x000000ffff059224 */ /* 0x010fe200078e0004 */
        /* <DEDUP_REMOVED lines=18> */
.L_x_2753:
[----:B------:R-:W-:Y:S02]  /*1f730*/  ULDC UR4, c[0x0][0xc38] ;  /* 0x00030e0000047ab9 */ /* 0x000fe40000000800 */
[----:B------:R-:W-:-:S04]  /*1f740*/  IMAD.U32 R4, RZ, RZ, UR4 ;  /* 0x00000004ff047e24 */ /* 0x000fc8000f8e00ff */
[----:B-1----:R-:W-:-:S04]  /*1f750*/  IMAD R3, R14, R4, RZ ;  /* 0x000000040e037224 */ /* 0x002fc800078e02ff */
[----:B------:R-:W-:-:S05]  /*1f760*/  IMAD.IADD R6, R6, 0x1, R3 ;  /* 0x0000000106067824 */ /* 0x000fca00078e0203 */
[----:B------:R-:W-:-:S13]  /*1f770*/  ISETP.GT.AND P6, PT, R6, R0, PT ;  /* 0x000000000600720c */ /* 0x000fda0003fc4270 */
[----:B------:R-:W-:Y:S05]  /*1f780*/  @P6 BRA `(.L_x_2597) ;  /* 0x0000000000a46947 */ /* 0x000fea0003800000 */
.L_x_2600:
        /* <DEDUP_REMOVED lines=35> */
.L_x_2761:
[----:B------:R-:W-:Y:S02]  /*1f9c0*/  ULDC UR4, c[0x0][0xc38] ;  /* 0x00030e0000047ab9 */ /* 0x000fe40000000800 */
[----:B------:R-:W-:-:S04]  /*1f9d0*/  IMAD.U32 R4, RZ, RZ, UR4 ;  /* 0x00000004ff047e24 */ /* 0x000fc8000f8e00ff */
[----:B-1----:R-:W-:-:S04]  /*1f9e0*/  IMAD R3, R14, R4, RZ ;  /* 0x000000040e037224 */ /* 0x002fc800078e02ff */
[----:B------:R-:W-:-:S05]  /*1f9f0*/  IMAD.IADD R6, R3, 0x1, R6 ;  /* 0x0000000103067824 */ /* 0x000fca00078e0206 */
[----:B------:R-:W-:-:S13]  /*1fa00*/  ISETP.GT.AND P6, PT, R6, R0, PT ;  /* 0x000000000600720c */ /* 0x000fda0003fc4270 */
[----:B------:R-:W-:Y:S05]  /*1fa10*/  @!P6 BRA `(.L_x_2600) ;  /* 0xfffffffc005ce947 */ /* 0x000fea000383ffff */
.L_x_2597:
        /* <DEDUP_REMOVED lines=10> */
.L_x_2766:
[----:B------:R-:W-:-:S13]  /*1fac0*/  ISETP.NE.AND P0, PT, R3, RZ, PT ;  /* 0x000000ff0300720c */ /* 0x000fda0003f05270 */
[----:B------:R-:W-:Y:S05]  /*1fad0*/  @!P0 BRA `(.L_x_2602) ;  /* 0x0000000000108947 */ /* 0x000fea0003800000 */
[----:B------:R-:W-:Y:S01]  /*1fae0*/  UMOV UR4, 0xffffffff ;  /* 0xffffffff00047882 */ /* 0x000fe20000000000 */
[----:B------:R-:W-:Y:S02]  /*1faf0*/  VIADD R12, R7, 0xffffffff ;  /* 0xffffffff070c7836 */ /* 0x000fe40000000000 */
[----:B------:R-:W-:Y:S05]  /*1fb00*/  BRA.DIV UR4, `(.L_x_2603) ;  /* 0x0000004a04bc7947 */ /* 0x000fea000b800000 */
[----:B------:R4:W0:Y:S02]  /*1fb10*/  SHFL.IDX PT, R24, R2, R12, 0x1f ;  /* 0x00001f0c02187589 */ /* 0x00082400000e0000 */
.L_x_2602:
        /* <DEDUP_REMOVED lines=59> */
.L_x_2604:
        /* <DEDUP_REMOVED lines=61> */
.L_x_2605:
[----:B------:R-:W-:-:S05]  /*202a0*/  LOP3.LUT R2, RZ, R2, RZ, 0x33, !PT ;  /* 0x00000002ff027212 */ /* 0x000fca00078e33ff */
[----:B------:R-:W-:Y:S01]  /*202b0*/  IMAD.IADD R25, R25, 0x1, R2 ;  /* 0x0000000119197824 */ /* 0x000fe200078e0202 */
[----:B------:R-:W-:Y:S06]  /*202c0*/  BRA `(.L_x_2606) ;  /* 0x00000000001c7947 */ /* 0x000fec0003800000 */
.L_x_2598:
[----:B------:R-:W-:Y:S01]  /*202d0*/  UMOV UR4, URZ ;  /* 0x0000003f00047c82 */ /* 0x000fe20008000000 */
[----:B------:R-:W-:Y:S01]  /*202e0*/  UMOV UR5, URZ ;  /* 0x0000003f00057c82 */ /* 0x000fe20008000000 */
[----:B------:R-:W-:Y:S01]  /*202f0*/  ULDC UR6, c[0x0][0xc3c] ;  /* 0x00030f0000067ab9 */ /* 0x000fe20000000800 */
[----:B------:R-:W-:Y:S02]  /*20300*/  IMAD.MOV.U32 R24, RZ, RZ, R0 ;  /* 0x000000ffff187224 */ /* 0x000fe400078e0000 */
[----:B------:R-:W-:Y:S02]  /*20310*/  IMAD.U32 R25, RZ, RZ, UR4 ;  /* 0x00000004ff197e24 */ /* 0x000fe4000f8e00ff */
[----:B------:R-:W-:Y:S02]  /*20320*/  IMAD.U32 R26, RZ, RZ, UR5 ;  /* 0x00000005ff1a7e24 */ /* 0x000fe4000f8e00ff */
[----:B------:R-:W-:-:S07]  /*20330*/  IMAD.U32 R27, RZ, RZ, UR6 ;  /* 0x00000006ff1b7e24 */ /* 0x000fce000f8e00ff */
.L_x_2606:
        /* <DEDUP_REMOVED lines=10> */
.L_x_2595:
[----:B------:R-:W-:Y:S02]  /*203e0*/  ULDC UR4, c[0x0][0xc3c] ;  /* 0x00030f0000047ab9 */ /* 0x000fe40000000800 */
[----:B0-----:R-:W-:-:S13]  /*203f0*/  ISETP.GE.AND P0, PT, R27, UR4, PT ;  /* 0x000000041b007c0c */ /* 0x001fda000bf06270 */
[----:B------:R-:W-:Y:S05]  /*20400*/  @!P0 BRA `(.L_x_2607) ;  /* 0xffffff9800788947 */ /* 0x000fea000383ffff */
[----:B------:R-:W-:Y:S05]  /*20410*/  BSYNC B8 ;  /* 0x0000000000087941 */ /* 0x000fea0003800000 */
.L_x_2502:
[----:B0-----:R-:W2:Y:S01]  /*20420*/  LDL.LU R0, [R1+0x4c] ;  /* 0x00004c0001007983 */ /* 0x001ea20000300800 */
[----:B------:R-:W-:Y:S01]  /*20430*/  BSSY B0, `(.L_x_2608) ;  /* 0x000000b000007945 */ /* 0x000fe20003800000 */
[----:B------:R-:W0:Y:S01]  /*20440*/  S2R R5, SR_CgaCtaId ;  /* 0x0000000000057919 */ /* 0x000e220000008800 */
[----:B--2---:R-:W-:-:S05]  /*20450*/  VIADD R0, R0, 0x1 ;  /* 0x0000000100007836 */ /* 0x004fca0000000000 */
        /* <DEDUP_REMOVED lines=8> */
.L_x_2769:
[----:B------:R-:W-:Y:S05]  /*204e0*/  BSYNC B0 ;  /* 0x0000000000007941 */ /* 0x000fea0003800000 */
.L_x_2608:
[----:B------:R-:W-:-:S03]  /*204f0*/  UMOV UR4, 0xffffffff ;  /* 0xffffffff00047882 */ /* 0x000fc60000000000 */
[----:B------:R-:W-:Y:S05]  /*20500*/  BRA.DIV UR4, `(.L_x_2610) ;  /* 0x0000004204787947 */ /* 0x000fea000b800000 */
[----:B0-----:R-:W0:Y:S02]  /*20510*/  S2R R0, SR_TID.X ;  /* 0x0000000000007919 */ /* 0x001e240000002100 */
[----:B0-----:R-:W-:-:S04]  /*20520*/  SHF.R.U32.HI R0, RZ, 0x5, R0 ;  /* 0x00000005ff007819 */ /* 0x001fc80000011600 */
[----:B------:R-:W-:-:S05]  /*20530*/  LOP3.LUT R0, R0, 0x3, RZ, 0xc0, !PT ;  /* 0x0000000300007812 */ /* 0x000fca00078ec0ff */
[----:B------:R0:W2:Y:S02]  /*20540*/  SHFL.IDX PT, R14, R0, RZ, 0x1f ;  /* 0x00001fff000e7589 */ /* 0x0000a400000e0000 */
.L_x_2772:
[----:B--2---:R-:W-:-:S13]  /*20550*/  ISETP.NE.AND P0, PT, R14, RZ, PT ;  /* 0x000000ff0e00720c */ /* 0x004fda0003f05270 */
[----:B------:R-:W-:Y:S05]  /*20560*/  @P0 BRA `(.L_x_2326) ;  /* 0x0000000000900947 */ /* 0x000fea0003800000 */
[----:B------:R-:W-:-:S03]  /*20570*/  UMOV UR4, 0xffffffff ;  /* 0xffffffff00047882 */ /* 0x000fc60000000000 */
[----:B------:R-:W-:Y:S05]  /*20580*/  BRA.DIV UR4, `(.L_x_2611) ;  /* 0x00000042048c7947 */ /* 0x000fea000b800000 */
[----:B------:R-:W-:-:S13]  /*20590*/  ELECT P6, URZ, PT ;  /* 0x00000000003f782f */ /* 0x000fda00038c0000 */
.L_x_2775:
[----:B------:R-:W-:Y:S05]  /*205a0*/  @!P6 BRA `(.L_x_2326) ;  /* 0x000000000080e947 */ /* 0x000fea0003800000 */
[----:B------:R-:W-:-:S06]  /*205b0*/  ULOP3.LUT UR4, UR36, 0x2, URZ, 0xfc, !UPT ;  /* 0x0000000224047892 */ /* 0x000fcc000f8efc3f */
[----:B0-----:R-:W-:-:S05]  /*205c0*/  IMAD.U32 R0, RZ, RZ, UR4 ;  /* 0x00000004ff007e24 */ /* 0x001fca000f8e00ff */
[----:B------:R-:W-:-:S13]  /*205d0*/  ISETP.NE.AND P0, PT, R0, 0x3, PT ;  /* 0x000000030000780c */ /* 0x000fda0003f05270 */
[----:B------:R-:W-:Y:S05]  /*205e0*/  @!P0 BRA `(.L_x_2612) ;  /* 0x0000000000048947 */ /* 0x000fea0003800000 */
[----:B------:R-:W-:Y:S01]  /*205f0*/  BPT.TRAP 0x1 ;  /* 0x000000040000795c */ /* 0x000fe20000300000 */
.L_x_2612:
[----:B------:R-:W2:Y:S01]  /*20600*/  LDL R0, [R1] ;  /* 0x0000000001007983 */ /* 0x000ea20000100800 */
[C---:B------:R-:W-:Y:S02]  /*20610*/  IMAD R3, R28.reuse, 0x8, R5 ;  /* 0x000000081c037824 */ /* 0x040fe400078e0205 */
[----:B------:R-:W-:-:S05]  /*20620*/  VIADD R28, R28, 0x1 ;  /* 0x000000011c1c7836 */ /* 0x000fca0000000000 */
[----:B------:R-:W-:Y:S02]  /*20630*/  ISETP.NE.AND P2, PT, R28, 0x2, PT ;  /* 0x000000021c00780c */ /* 0x000fe40003f45270 */
[----:B--2---:R-:W-:Y:S02]  /*20640*/  SHF.L.U32 R2, R0, 0x1f, RZ ;  /* 0x0000001f00027819 */ /* 0x004fe400000006ff */
[----:B------:R-:W-:Y:S02]  /*20650*/  SEL R0, RZ, 0x1, P2 ;  /* 0x00000001ff007807 */ /* 0x000fe40001000000 */
[----:B------:R-:W0:Y:S02]  /*20660*/  SYNCS.PHASECHK.TRANS64.TRYWAIT P1, [R3+URZ+0x2d840], R2 ;  /* 0x02d84002030075a7 */ /* 0x000e24000802017f */
[----:B0-----:R-:W-:Y:S05]  /*20670*/  @!P1 BRA `(.L_x_2613) ;  /* 0x0000004000709947 */ /* 0x001fea0003800000 */
.L_x_2776:
[----:B------:R-:W2:Y:S01]  /*20680*/  LDL.LU R4, [R1] ;  /* 0x0000000001047983 */ /* 0x000ea20000300800 */
[----:B------:R-:W-:Y:S02]  /*20690*/  SEL R28, R28, RZ, P2 ;  /* 0x000000ff1c1c7207 */ /* 0x000fe40001000000 */
[----:B--2---:R-:W-:Y:S01]  /*206a0*/  LOP3.LUT R0, R4, R0, RZ, 0x3c, !PT ;  /* 0x0000000004007212 */ /* 0x004fe200078e3cff */
[----:B------:R-:W-:Y:S06]  /*206b0*/  @!P0 BRA `(.L_x_2614) ;  /* 0x0000000000048947 */ /* 0x000fec0003800000 */
[----:B------:R-:W-:Y:S01]  /*206c0*/  BPT.TRAP 0x1 ;  /* 0x000000040000795c */ /* 0x000fe20000300000 */
.L_x_2614:
[----:B------:R-:W-:Y:S01]  /*206d0*/  IMAD R5, R28, 0x8, R5 ;  /* 0x000000081c057824 */ /* 0x000fe200078e0205 */
[----:B------:R-:W-:-:S04]  /*206e0*/  SHF.L.U32 R0, R0, 0x1f, RZ ;  /* 0x0000001f00007819 */ /* 0x000fc800000006ff */
[----:B------:R-:W2:Y:S02]  /*206f0*/  SYNCS.PHASECHK.TRANS64.TRYWAIT P1, [R5+URZ+0x2d840], R0 ;  /* 0x02d84000050075a7 */ /* 0x000ea4000802017f */
[----:B--2---:R-:W-:Y:S05]  /*20700*/  @!P1 BRA `(.L_x_2615) ;  /* 0x0000004000609947 */ /* 0x004fea0003800000 */
.L_x_2777:
[----:B------:R-:W-:Y:S05]  /*20710*/  @!P0 BRA `(.L_x_2616) ;  /* 0x0000000000048947 */ /* 0x000fea0003800000 */
[----:B------:R-:W-:Y:S01]  /*20720*/  BPT.TRAP 0x1 ;  /* 0x000000040000795c */ /* 0x000fe20000300000 */
.L_x_2616:
[----:B------:R-:W0:Y:S02]  /*20730*/  SYNCS.PHASECHK.TRANS64.TRYWAIT P1, [R3+URZ+0x2d860], R2 ;  /* 0x02d86002030075a7 */ /* 0x000e24000802017f */
[----:B0-----:R-:W-:Y:S05]  /*20740*/  @!P1 BRA `(.L_x_2617) ;  /* 0x0000004000649947 */ /* 0x001fea0003800000 */
.L_x_2778:
[----:B------:R-:W-:Y:S05]  /*20750*/  @!P0 BRA `(.L_x_2618) ;  /* 0x0000000000048947 */ /* 0x000fea0003800000 */
[----:B------:R-:W-:Y:S01]  /*20760*/  BPT.TRAP 0x1 ;  /* 0x000000040000795c */ /* 0x000fe20000300000 */
.L_x_2618:
[----:B------:R0:W0:Y:S02]  /*20770*/  SYNCS.PHASECHK.TRANS64.TRYWAIT P0, [R5+URZ+0x2d860], R0 ;  /* 0x02d86000050075a7 */ /* 0x000024000800017f */
[----:B0-----:R-:W-:Y:S05]  /*20780*/  @!P0 NANOSLEEP.SYNCS 0x989680 ;  /* 0x009896800000895d */ /* 0x001fea0003900000 */
[----:B------:R-:W0:Y:S02]  /*20790*/  @!P0 SYNCS.PHASECHK.TRANS64 P0, [R5+URZ+0x2d860], R0 ;  /* 0x02d86000050085a7 */ /* 0x000e24000800007f */
[----:B0-----:R-:W-:Y:S05]  /*207a0*/  @!P0 BRA `(.L_x_2618) ;  /* 0xfffffffc00f08947 */ /* 0x001fea000383ffff */
.L_x_2326:
[----:B------:R-:W-:Y:S05]  /*207b0*/  BSYNC B9 ;  /* 0x0000000000097941 */ /* 0x000fea0003800000 */
.L_x_2323:
[----:B------:R-:W-:Y:S05]  /*207c0*/  EXIT ;  /* 0x000000000000794d */ /* 0x000fea0003800000 */
.L_x_2344:
[----:B0-----:R0:W1:Y:S02]  /*207d0*/  SYNCS.PHASECHK.TRANS64.TRYWAIT P4, [R57+URZ+0x2d890], R85 ;  /* 0x02d89055390075a7 */ /* 0x001064000808017f */
[----:B-1----:R-:W-:Y:S05]  /*207e0*/  @!P4 NANOSLEEP.SYNCS 0x989680 ;  /* 0x009896800000c95d */ /* 0x002fea0003900000 */
[----:B------:R-:W1:Y:S02]  /*207f0*/  @!P4 SYNCS.PHASECHK.TRANS64 P4, [R57+URZ+0x2d890], R85 ;  /* 0x02d890553900c5a7 */ /* 0x000e64000808007f */
[----:B-1----:R-:W-:Y:S05]  /*20800*/  @!P4 BRA `(.L_x_2344) ;  /* 0xfffffffc00f0c947 */ /* 0x002fea000383ffff */
[----:B------:R-:W-:Y:S05]  /*20810*/  BRA `(.L_x_2619) ;  /* 0xfffffe2c00a47947 */ /* 0x000fea000383ffff */
.L_x_2345:
        /* <DEDUP_REMOVED lines=8> */
.L_x_2621:
[----:B------:R-:W-:Y:S05]  /*208a0*/  BSYNC B1 ;  /* 0x0000000000017941 */ /* 0x000fea0003800000 */
.L_x_2620:
        /* <DEDUP_REMOVED lines=8> */
.L_x_2622:
[----:B------:R-:W-:Y:S01]  /*20930*/  IMAD.MOV.U32 R60, RZ, RZ, R14 ;  /* 0x000000ffff3c7224 */ /* 0x000fe200078e000e */
[----:B------:R-:W-:Y:S06]  /*20940*/  BRA `(.L_x_2623) ;  /* 0xfffffe2c006c7947 */ /* 0x000fec000383ffff */
.L_x_2373:
[----:B0-----:R0:W1:Y:S02]  /*20950*/  SYNCS.PHASECHK.TRANS64.TRYWAIT P4, [R57+URZ+0x2d890], R85 ;  /* 0x02d89055390075a7 */ /* 0x001064000808017f */
[----:B-1----:R-:W-:Y:S05]  /*20960*/  @!P4 NANOSLEEP.SYNCS 0x989680 ;  /* 0x009896800000c95d */ /* 0x002fea0003900000 */
[----:B------:R-:W1:Y:S02]  /*20970*/  @!P4 SYNCS.PHASECHK.TRANS64 P4, [R57+URZ+0x2d890], R85 ;  /* 0x02d890553900c5a7 */ /* 0x000e64000808007f */
[----:B-1----:R-:W-:Y:S05]  /*20980*/  @!P4 BRA `(.L_x_2373) ;  /* 0xfffffffc00f0c947 */ /* 0x002fea000383ffff */
[----:B------:R-:W-:Y:S05]  /*20990*/  BRA `(.L_x_2624) ;  /* 0xfffffe4800747947 */ /* 0x000fea000383ffff */
.L_x_2374:
        /* <DEDUP_REMOVED lines=8> */
.L_x_2626:
[----:B------:R-:W-:Y:S05]  /*20a20*/  BSYNC B1 ;  /* 0x0000000000017941 */ /* 0x000fea0003800000 */
.L_x_2625:
        /* <DEDUP_REMOVED lines=8> */
.L_x_2627:
[----:B------:R-:W-:Y:S01]  /*20ab0*/  IMAD.MOV.U32 R88, RZ, RZ, R14 ;  /* 0x000000ffff587224 */ /* 0x000fe200078e000e */
[----:B------:R-:W-:Y:S06]  /*20ac0*/  BRA `(.L_x_2628) ;  /* 0xfffffe48003c7947 */ /* 0x000fec000383ffff */
.L_x_2387:
[----:B0-----:R0:W1:Y:S02]  /*20ad0*/  SYNCS.PHASECHK.TRANS64.TRYWAIT P3, [R57+URZ+0x2d890], R85 ;  /* 0x02d89055390075a7 */ /* 0x001064000806017f */
[----:B-1----:R-:W-:Y:S05]  /*20ae0*/  @!P3 NANOSLEEP.SYNCS 0x989680 ;  /* 0x009896800000b95d */ /* 0x002fea0003900000 */
[----:B------:R-:W1:Y:S02]  /*20af0*/  @!P3 SYNCS.PHASECHK.TRANS64 P3, [R57+URZ+0x2d890], R85 ;  /* 0x02d890553900b5a7 */ /* 0x000e64000806007f */
[----:B-1----:R-:W-:Y:S05]  /*20b00*/  @!P3 BRA `(.L_x_2387) ;  /* 0xfffffffc00f0b947 */ /* 0x002fea000383ffff */
[----:B------:R-:W-:Y:S05]  /*20b10*/  BRA `(.L_x_2629) ;  /* 0xfffffe6000787947 */ /* 0x000fea000383ffff */
.L_x_2388:
[----:B------:R-:W-:Y:S01]  /*20b20*/  BSSY B1, `(.L_x_2630) ;  /* 0x0000007000017945 */ /* 0x000fe20003800000 */
[----:B------:R-:W-:Y:S02]  /*20b30*/  IMAD.MOV.U32 R12, RZ, RZ, RZ ;  /* 0x000000ffff0c7224 */ /* 0x000fe400078e00ff */
[----:B------:R-:W-:Y:S02]  /*20b40*/  IMAD.MOV.U32 R11, RZ, RZ, 0x1e1f ;  /* 0x00001e1fff0b7424 */ /* 0x000fe400078e00ff */
[----:B------:R-:W-:-:S07]  /*20b50*/  IMAD.MOV.U32 R15, RZ, RZ, -0x1 ;  /* 0xffffffffff0f7424 */ /* 0x000fce00078e00ff */
[----:B0-----:R-:W-:Y:S05]  /*20b60*/  WARPSYNC.COLLECTIVE R15, `(.L_x_2631) ;  /* 0x000000000f087348 */ /* 0x001fea0003c00000 */
[----:B------:R1:W2:Y:S02]  /*20b70*/  SHFL.IDX P6, R14, R13, R12, R11 ;  /* 0x0000000c0d0e7389 */ /* 0x0002a400000c000b */
[----:B012---:R-:W-:Y:S01]  /*20b80*/  ENDCOLLECTIVE ;  /* 0x000000000000791b */ /* 0x007fe20003800000 */
.L_x_2631:
[----:B------:R-:W-:Y:S05]  /*20b90*/  BSYNC B1 ;  /* 0x0000000000017941 */ /* 0x000fea0003800000 */
.L_x_2630:
[----:B------:R-:W-:Y:S01]  /*20ba0*/  MOV R13, R39 ;  /* 0x00000027000d7202 */ /* 0x000fe20000000f00 */
[----:B------:R-:W-:Y:S02]  /*20bb0*/  IMAD.MOV.U32 R12, RZ, RZ, RZ ;  /* 0x000000ffff0c7224 */ /* 0x000fe400078e00ff */
[----:B------:R-:W-:Y:S02]  /*20bc0*/  IMAD.MOV.U32 R11, RZ, RZ, 0x1e1f ;  /* 0x00001e1fff0b7424 */ /* 0x000fe400078e00ff */
[----:B------:R-:W-:Y:S02]  /*20bd0*/  IMAD.MOV.U32 R15, RZ, RZ, -0x1 ;  /* 0xffffffffff0f7424 */ /* 0x000fe400078e00ff */
[----:B------:R-:W-:-:S07]  /*20be0*/  IMAD.MOV.U32 R38, RZ, RZ, R14 ;  /* 0x000000ffff267224 */ /* 0x000fce00078e000e */
[----:B------:R-:W-:Y:S05]  /*20bf0*/  WARPSYNC.COLLECTIVE R15, `(.L_x_2632) ;  /* 0x000000000f087348 */ /* 0x000fea0003c00000 */
[----:B------:R0:W1:Y:S02]  /*20c00*/  SHFL.IDX P6, R14, R13, R12, R11 ;  /* 0x0000000c0d0e7389 */ /* 0x00006400000c000b */
[----:B01----:R-:W-:Y:S01]  /*20c10*/  ENDCOLLECTIVE ;  /* 0x000000000000791b */ /* 0x003fe20003800000 */
.L_x_2632:
[----:B------:R-:W-:Y:S01]  /*20c20*/  IMAD.MOV.U32 R39, RZ, RZ, R14 ;  /* 0x000000ffff277224 */ /* 0x000fe200078e000e */
[----:B------:R-:W-:Y:S06]  /*20c30*/  BRA `(.L_x_2633) ;  /* 0xfffffe6000947947 */ /* 0x000fec000383ffff */
.L_x_2392:
[----:B------:R0:W0:Y:S02]  /*20c40*/  SYNCS.PHASECHK.TRANS64.TRYWAIT P2, [R57+URZ+0x2d8b0], R85 ;  /* 0x02d8b055390075a7 */ /* 0x000024000804017f */
[----:B0-----:R-:W-:Y:S05]  /*20c50*/  @!P2 NANOSLEEP.SYNCS 0x989680 ;  /* 0x009896800000a95d */ /* 0x001fea0003900000 */
[----:B------:R-:W0:Y:S02]  /*20c60*/  @!P2 SYNCS.PHASECHK.TRANS64 P2, [R57+URZ+0x2d8b0], R85 ;  /* 0x02d8b0553900a5a7 */ /* 0x000e24000804007f */
[----:B0-----:R-:W-:Y:S05]  /*20c70*/  @!P2 BRA `(.L_x_2392) ;  /* 0xfffffffc00f0a947 */ /* 0x001fea000383ffff */
[----:B------:R-:W-:Y:S05]  /*20c80*/  BRA `(.L_x_2634) ;  /* 0xfffffe6400787947 */ /* 0x000fea000383ffff */
.L_x_2400:
[----:B------:R-:W-:Y:S01]  /*20c90*/  BSSY B0, `(.L_x_2635) ;  /* 0x0000007000007945 */ /* 0x000fe20003800000 */
[----:B------:R-:W-:Y:S02]  /*20ca0*/  IMAD.MOV.U32 R12, RZ, RZ, RZ ;  /* 0x000000ffff0c7224 */ /* 0x000fe400078e00ff */
[----:B------:R-:W-:Y:S02]  /*20cb0*/  IMAD.MOV.U32 R11, RZ, RZ, 0x1f ;  /* 0x0000001fff0b7424 */ /* 0x000fe400078e00ff */
[----:B------:R-:W-:-:S07]  /*20cc0*/  IMAD.MOV.U32 R15, RZ, RZ, -0x1 ;  /* 0xffffffffff0f7424 */ /* 0x000fce00078e00ff */
[----:B--23-5:R-:W-:Y:S05]  /*20cd0*/  WARPSYNC.COLLECTIVE R15, `(.L_x_2636) ;  /* 0x000000000f087348 */ /* 0x02cfea0003c00000 */
[----:B------:R0:W1:Y:S02]  /*20ce0*/  SHFL.IDX P6, R14, R13, R12, R11 ;  /* 0x0000000c0d0e7389 */ /* 0x00006400000c000b */
[----:B0123-5:R-:W-:Y:S01]  /*20cf0*/  ENDCOLLECTIVE ;  /* 0x000000000000791b */ /* 0x02ffe20003800000 */
.L_x_2636:
[----:B------:R-:W-:Y:S05]  /*20d00*/  BSYNC B0 ;  /* 0x0000000000007941 */ /* 0x000fea0003800000 */
.L_x_2635:
[----:B------:R0:W-:Y:S01]  /*20d10*/  STL [R1+0x60], R14 ;  /* 0x0000600e01007387 */ /* 0x0001e20000100800 */
[----:B------:R-:W-:Y:S05]  /*20d20*/  BRA `(.L_x_2637) ;  /* 0xfffffe7000107947 */ /* 0x000fea000383ffff */
.L_x_2411:
[----:B------:R-:W-:Y:S01]  /*20d30*/  BSSY B1, `(.L_x_2638) ;  /* 0x0000007000017945 */ /* 0x000fe20003800000 */
[----:B------:R-:W-:Y:S02]  /*20d40*/  IMAD.MOV.U32 R12, RZ, RZ, RZ ;  /* 0x000000ffff0c7224 */ /* 0x000fe400078e00ff */
[----:B------:R-:W-:Y:S02]  /*20d50*/  IMAD.MOV.U32 R11, RZ, RZ, 0x1e1f ;  /* 0x00001e1fff0b7424 */ /* 0x000fe400078e00ff */
[----:B------:R-:W-:-:S07]  /*20d60*/  IMAD.MOV.U32 R15, RZ, RZ, -0x1 ;  /* 0xffffffffff0f7424 */ /* 0x000fce00078e00ff */
[----:B0-23--:R-:W-:Y:S05]  /*20d70*/  WARPSYNC.COLLECTIVE R15, `(.L_x_2639) ;  /* 0x000000000f087348 */ /* 0x00dfea0003c00000 */
[----:B0-----:R0:W1:Y:S02]  /*20d80*/  SHFL.IDX P6, R14, R13, R12, R11 ;  /* 0x0000000c0d0e7389 */ /* 0x00106400000c000b */
[----:B0123--:R-:W-:Y:S01]  /*20d90*/  ENDCOLLECTIVE ;  /* 0x000000000000791b */ /* 0x00ffe20003800000 */
.L_x_2639:
[----:B------:R-:W-:Y:S05]  /*20da0*/  BSYNC B1 ;  /* 0x0000000000017941 */ /* 0x000fea0003800000 */
.L_x_2638:
        /* <DEDUP_REMOVED lines=8> */
.L_x_2640:
[----:B------:R-:W-:Y:S02]  /*20e30*/  IMAD.MOV.U32 R13, RZ, RZ, R0 ;  /* 0x000000ffff0d7224 */ /* 0x000fe400078e0000 */
[----:B------:R-:W-:-:S07]  /*20e40*/  IMAD.MOV.U32 R38, RZ, RZ, R14 ;  /* 0x000000ffff267224 */ /* 0x000fce00078e000e */
[----:B------:R-:W-:Y:S05]  /*20e50*/  WARPSYNC.COLLECTIVE R15, `(.L_x_2641) ;  /* 0x000000000f087348 */ /* 0x000fea0003c00000 */
[----:B------:R0:W1:Y:S02]  /*20e60*/  SHFL.IDX P6, R14, R13, R12, R11 ;  /* 0x0000000c0d0e7389 */ /* 0x00006400000c000b */
[----:B01----:R-:W-:Y:S01]  /*20e70*/  ENDCOLLECTIVE ;  /* 0x000000000000791b */ /* 0x003fe20003800000 */
.L_x_2641:
[----:B------:R-:W-:Y:S02]  /*20e80*/  IMAD.MOV.U32 R13, RZ, RZ, R39 ;  /* 0x000000ffff0d7224 */ /* 0x000fe400078e0027 */
[----:B------:R-:W-:-:S07]  /*20e90*/  IMAD.MOV.U32 R0, RZ, RZ, R14 ;  /* 0x000000ffff007224 */ /* 0x000fce00078e000e */
[----:B------:R-:W-:Y:S05]  /*20ea0*/  WARPSYNC.COLLECTIVE R15, `(.L_x_2642) ;  /* 0x000000000f087348 */ /* 0x000fea0003c00000 */
[----:B------:R0:W1:Y:S02]  /*20eb0*/  SHFL.IDX P6, R14, R13, R12, R11 ;  /* 0x0000000c0d0e7389 */ /* 0x00006400000c000b */
[----:B01----:R-:W-:Y:S01]  /*20ec0*/  ENDCOLLECTIVE ;  /* 0x000000000000791b */ /* 0x003fe20003800000 */
.L_x_2642:
[----:B------:R-:W-:Y:S01]  /*20ed0*/  IMAD.MOV.U32 R39, RZ, RZ, R14 ;  /* 0x000000ffff277224 */ /* 0x000fe200078e000e */
[----:B------:R-:W-:Y:S06]  /*20ee0*/  BRA `(.L_x_2643) ;  /* 0xfffffe7400807947 */ /* 0x000fec000383ffff */
.L_x_2415:
[----:B0-----:R0:W1:Y:S02]  /*20ef0*/  SYNCS.PHASECHK.TRANS64.TRYWAIT P0, [R2+URZ+0x2d800], R3 ;  /* 0x02d80003020075a7 */ /* 0x001064000800017f */
[----:B-1----:R-:W-:Y:S05]  /*20f00*/  @!P0 NANOSLEEP.SYNCS 0x989680 ;  /* 0x009896800000895d */ /* 0x002fea0003900000 */
[----:B------:R-:W1:Y:S02]  /*20f10*/  @!P0 SYNCS.PHASECHK.TRANS64 P0, [R2+URZ+0x2d800], R3 ;  /* 0x02d80003020085a7 */ /* 0x000e64000800007f */
[----:B-1----:R-:W-:Y:S05]  /*20f20*/  @!P0 BRA `(.L_x_2415) ;  /* 0xfffffffc00f08947 */ /* 0x002fea000383ffff */
[----:B------:R-:W-:Y:S05]  /*20f30*/  BRA `(.L_x_2644) ;  /* 0xfffffe7c00c87947 */ /* 0x000fea000383ffff */
.L_x_2427:
[----:B------:R-:W-:Y:S01]  /*20f40*/  BSSY B1, `(.L_x_2645) ;  /* 0x0000007000017945 */ /* 0x000fe20003800000 */
[----:B------:R-:W-:Y:S02]  /*20f50*/  IMAD.MOV.U32 R12, RZ, RZ, RZ ;  /* 0x000000ffff0c7224 */ /* 0x000fe400078e00ff */
[----:B------:R-:W-:Y:S02]  /*20f60*/  IMAD.MOV.U32 R11, RZ, RZ, 0x1e1f ;  /* 0x00001e1fff0b7424 */ /* 0x000fe400078e00ff */
[----:B------:R-:W-:-:S07]  /*20f70*/  IMAD.MOV.U32 R15, RZ, RZ, -0x1 ;  /* 0xffffffffff0f7424 */ /* 0x000fce00078e00ff */
[----:B0--3--:R-:W-:Y:S05]  /*20f80*/  WARPSYNC.COLLECTIVE R15, `(.L_x_2646) ;  /* 0x000000000f087348 */ /* 0x009fea0003c00000 */
[----:B0-----:R0:W1:Y:S02]  /*20f90*/  SHFL.IDX P6, R14, R13, R12, R11 ;  /* 0x0000000c0d0e7389 */ /* 0x00106400000c000b */
[----:B01-3--:R-:W-:Y:S01]  /*20fa0*/  ENDCOLLECTIVE ;  /* 0x000000000000791b */ /* 0x00bfe20003800000 */
.L_x_2646:
[----:B------:R-:W-:Y:S05]  /*20fb0*/  BSYNC B1 ;  /* 0x0000000000017941 */ /* 0x000fea0003800000 */
.L_x_2645:
        /* <DEDUP_REMOVED lines=8> */
.L_x_2647:
[----:B------:R-:W-:Y:S02]  /*21040*/  IMAD.MOV.U32 R13, RZ, RZ, R37 ;  /* 0x000000ffff0d7224 */ /* 0x000fe400078e0025 */
[----:B------:R-:W-:-:S07]  /*21050*/  IMAD.MOV.U32 R3, RZ, RZ, R14 ;  /* 0x000000ffff037224 */ /* 0x000fce00078e000e */
[----:B------:R-:W-:Y:S05]  /*21060*/  WARPSYNC.COLLECTIVE R15, `(.L_x_2648) ;  /* 0x000000000f087348 */ /* 0x000fea0003c00000 */
[----:B------:R0:W1:Y:S02]  /*21070*/  SHFL.IDX P6, R14, R13, R12, R11 ;  /* 0x0000000c0d0e7389 */ /* 0x00006400000c000b */
[----:B01----:R-:W-:Y:S01]  /*21080*/  ENDCOLLECTIVE ;  /* 0x000000000000791b */ /* 0x003fe20003800000 */
.L_x_2648:
[----:B------:R-:W-:Y:S02]  /*21090*/  IMAD.MOV.U32 R13, RZ, RZ, R38 ;  /* 0x000000ffff0d7224 */ /* 0x000fe400078e0026 */
[----:B------:R-:W-:-:S07]  /*210a0*/  IMAD.MOV.U32 R37, RZ, RZ, R14 ;  /* 0x000000ffff257224 */ /* 0x000fce00078e000e */
[----:B------:R-:W-:Y:S05]  /*210b0*/  WARPSYNC.COLLECTIVE R15, `(.L_x_2649) ;  /* 0x000000000f087348 */ /* 0x000fea0003c00000 */
[----:B------:R0:W1:Y:S02]  /*210c0*/  SHFL.IDX P6, R14, R13, R12, R11 ;  /* 0x0000000c0d0e7389 */ /* 0x00006400000c000b */
[----:B01----:R-:W-:Y:S01]  /*210d0*/  ENDCOLLECTIVE ;  /* 0x000000000000791b */ /* 0x003fe20003800000 */
.L_x_2649:
[----:B------:R-:W-:Y:S01]  /*210e0*/  IMAD.MOV.U32 R38, RZ, RZ, R14 ;  /* 0x000000ffff267224 */ /* 0x000fe200078e000e */
[----:B------:R-:W-:Y:S06]  /*210f0*/  BRA `(.L_x_2650) ;  /* 0xfffffe9000e47947 */ /* 0x000fec000383ffff */
.L_x_2431:
[----:B0-----:R0:W1:Y:S02]  /*21100*/  SYNCS.PHASECHK.TRANS64.TRYWAIT P0, [R2+URZ+0x2d800], R3 ;  /* 0x02d80003020075a7 */ /* 0x001064000800017f */
[----:B-1----:R-:W-:Y:S05]  /*21110*/  @!P0 NANOSLEEP.SYNCS 0x989680 ;  /* 0x009896800000895d */ /* 0x002fea0003900000 */
[----:B------:R-:W1:Y:S02]  /*21120*/  @!P0 SYNCS.PHASECHK.TRANS64 P0, [R2+URZ+0x2d800], R3 ;  /* 0x02d80003020085a7 */ /* 0x000e64000800007f */
[----:B-1----:R-:W-:Y:S05]  /*21130*/  @!P0 BRA `(.L_x_2431) ;  /* 0xfffffffc00f08947 */ /* 0x002fea000383ffff */
[----:B------:R-:W-:Y:S05]  /*21140*/  BRA `(.L_x_2651) ;  /* 0xfffffe98009c7947 */ /* 0x000fea000383ffff */
.L_x_2439:
[----:B--2---:R2:W3:Y:S02]  /*21150*/  SYNCS.PHASECHK.TRANS64.TRYWAIT P1, [R0+URZ+0x2d830], R5 ;  /* 0x02d83005000075a7 */ /* 0x0044e4000802017f */
[----:B---3--:R-:W-:Y:S05]  /*21160*/  @!P1 NANOSLEEP.SYNCS 0x989680 ;  /* 0x009896800000995d */ /* 0x008fea0003900000 */
[----:B------:R-:W3:Y:S02]  /*21170*/  @!P1 SYNCS.PHASECHK.TRANS64 P1, [R0+URZ+0x2d830], R5 ;  /* 0x02d83005000095a7 */ /* 0x000ee4000802007f */
[----:B---3--:R-:W-:Y:S05]  /*21180*/  @!P1 BRA `(.L_x_2439) ;  /* 0xfffffffc00f09947 */ /* 0x008fea000383ffff */
[----:B------:R-:W-:Y:S05]  /*21190*/  BRA `(.L_x_2438) ;  /* 0xfffffeb0008c7947 */ /* 0x000fea000383ffff */
.L_x_2446:
[----:B-1----:R1:W2:Y:S02]  /*211a0*/  SYNCS.PHASECHK.TRANS64.TRYWAIT P2, [R7+URZ+0x2d830], R8 ;  /* 0x02d83008070075a7 */ /* 0x0022a4000804017f */
[----:B--2---:R-:W-:Y:S05]  /*211b0*/  @!P2 NANOSLEEP.SYNCS 0x989680 ;  /* 0x009896800000a95d */ /* 0x004fea0003900000 */
[----:B------:R-:W2:Y:S02]  /*211c0*/  @!P2 SYNCS.PHASECHK.TRANS64 P2, [R7+URZ+0x2d830], R8 ;  /* 0x02d830080700a5a7 */ /* 0x000ea4000804007f */
[----:B--2---:R-:W-:Y:S05]  /*211d0*/  @!P2 BRA `(.L_x_2446) ;  /* 0xfffffffc00f0a947 */ /* 0x004fea000383ffff */
[----:B------:R-:W-:Y:S05]  /*211e0*/  BRA `(.L_x_2445) ;  /* 0xfffffee000007947 */ /* 0x000fea000383ffff */
.L_x_2450:
[----:B-1----:R1:W2:Y:S02]  /*211f0*/  SYNCS.PHASECHK.TRANS64.TRYWAIT P1, [R8+URZ+0x2d850], R7 ;  /* 0x02d85007080075a7 */ /* 0x0022a4000802017f */
[----:B--2---:R-:W-:Y:S05]  /*21200*/  @!P1 NANOSLEEP.SYNCS 0x989680 ;  /* 0x009896800000995d */ /* 0x004fea0003900000 */
[----:B------:R-:W2:Y:S02]  /*21210*/  @!P1 SYNCS.PHASECHK.TRANS64 P1, [R8+URZ+0x2d850], R7 ;  /* 0x02d85007080095a7 */ /* 0x000ea4000802007f */
[----:B--2---:R-:W-:Y:S05]  /*21220*/  @!P1 BRA `(.L_x_2450) ;  /* 0xfffffffc00f09947 */ /* 0x004fea000383ffff */
[----:B------:R-:W-:Y:S05]  /*21230*/  BRA `(.L_x_2447) ;  /* 0xfffffee400287947 */ /* 0x000fea000383ffff */
.L_x_2459:
[----:B-1----:R1:W3:Y:S02]  /*21240*/  SYNCS.PHASECHK.TRANS64.TRYWAIT P2, [R7+URZ+0x2d830], R8 ;  /* 0x02d83008070075a7 */ /* 0x0022e4000804017f */
[----:B---3--:R-:W-:Y:S05]  /*21250*/  @!P2 NANOSLEEP.SYNCS 0x989680 ;  /* 0x009896800000a95d */ /* 0x008fea0003900000 */
[----:B------:R-:W3:Y:S02]  /*21260*/  @!P2 SYNCS.PHASECHK.TRANS64 P2, [R7+URZ+0x2d830], R8 ;  /* 0x02d830080700a5a7 */ /* 0x000ee4000804007f */
[----:B---3--:R-:W-:Y:S05]  /*21270*/  @!P2 BRA `(.L_x_2459) ;  /* 0xfffffffc00f0a947 */ /* 0x008fea000383ffff */
[----:B------:R-:W-:Y:S05]  /*21280*/  BRA `(.L_x_2458) ;  /* 0xffffff14007c7947 */ /* 0x000fea000383ffff */
.L_x_2463:
[----:B-1----:R1:W2:Y:S02]  /*21290*/  SYNCS.PHASECHK.TRANS64.TRYWAIT P1, [R8+URZ+0x2d850], R7 ;  /* 0x02d85007080075a7 */ /* 0x0022a4000802017f */
[----:B--2---:R-:W-:Y:S05]  /*212a0*/  @!P1 NANOSLEEP.SYNCS 0x989680 ;  /* 0x009896800000995d */ /* 0x004fea0003900000 */
[----:B------:R-:W2:Y:S02]  /*212b0*/  @!P1 SYNCS.PHASECHK.TRANS64 P1, [R8+URZ+0x2d850], R7 ;  /* 0x02d85007080095a7 */ /* 0x000ea4000802007f */
[----:B--2---:R-:W-:Y:S05]  /*212c0*/  @!P1 BRA `(.L_x_2463) ;  /* 0xfffffffc00f09947 */ /* 0x004fea000383ffff */
[----:B------:R-:W-:Y:S05]  /*212d0*/  BRA `(.L_x_2460) ;  /* 0xffffff1800a47947 */ /* 0x000fea000383ffff */
.L_x_2470:
[----:B-1----:R1:W3:Y:S02]  /*212e0*/  SYNCS.PHASECHK.TRANS64.TRYWAIT P1, [R6+URZ+0x2d850], R9 ;  /* 0x02d85009060075a7 */ /* 0x0022e4000802017f */
[----:B---3--:R-:W-:Y:S05]  /*212f0*/  @!P1 NANOSLEEP.SYNCS 0x989680 ;  /* 0x009896800000995d */ /* 0x008fea0003900000 */
[----:B------:R-:W3:Y:S02]  /*21300*/  @!P1 SYNCS.PHASECHK.TRANS64 P1, [R6+URZ+0x2d850], R9 ;  /* 0x02d85009060095a7 */ /* 0x000ee4000802007f */
[----:B---3--:R-:W-:Y:S05]  /*21310*/  @!P1 BRA `(.L_x_2470) ;  /* 0xfffffffc00f09947 */ /* 0x008fea000383ffff */
[----:B------:R-:W-:Y:S05]  /*21320*/  BRA `(.L_x_2469) ;  /* 0xffffff40007c7947 */ /* 0x000fea000383ffff */
.L_x_2476:
[----:B------:R-:W-:Y:S02]  /*21330*/  IMAD.MOV.U32 R13, RZ, RZ, R9 ;  /* 0x000000ffff0d7224 */ /* 0x000fe400078e0009 */
[----:B------:R-:W-:Y:S02]  /*21340*/  IMAD.MOV.U32 R12, RZ, RZ, RZ ;  /* 0x000000ffff0c7224 */ /* 0x000fe400078e00ff */
[----:B------:R-:W-:Y:S02]  /*21350*/  IMAD.MOV.U32 R11, RZ, RZ, 0x1c1f ;  /* 0x00001c1fff0b7424 */ /* 0x000fe400078e00ff */
[----:B------:R-:W-:-:S07]  /*21360*/  IMAD.MOV.U32 R15, RZ, RZ, -0x1 ;  /* 0xffffffffff0f7424 */ /* 0x000fce00078e00ff */
[----:B-----5:R-:W-:Y:S05]  /*21370*/  WARPSYNC.COLLECTIVE R15, `(.L_x_2652) ;  /* 0x000000000f087348 */ /* 0x020fea0003c00000 */
[----:B------:R0:W1:Y:S02]  /*21380*/  SHFL.IDX P6, R14, R13, R12, R11 ;  /* 0x0000000c0d0e7389 */ /* 0x00006400000c000b */
[----:B01---5:R-:W-:Y:S01]  /*21390*/  ENDCOLLECTIVE ;  /* 0x000000000000791b */ /* 0x023fe20003800000 */
.L_x_2652:
[----:B------:R-:W-:Y:S02]  /*213a0*/  IMAD.MOV.U32 R13, RZ, RZ, R0 ;  /* 0x000000ffff0d7224 */ /* 0x000fe400078e0000 */
[----:B------:R-:W-:-:S07]  /*213b0*/  IMAD.MOV.U32 R3, RZ, RZ, R14 ;  /* 0x000000ffff037224 */ /* 0x000fce00078e000e */
[----:B------:R-:W-:Y:S05]  /*213c0*/  WARPSYNC.COLLECTIVE R15, `(.L_x_2653) ;  /* 0x000000000f087348 */ /* 0x000fea0003c00000 */
[----:B------:R0:W1:Y:S02]  /*213d0*/  SHFL.IDX P6, R14, R13, R12, R11 ;  /* 0x0000000c0d0e7389 */ /* 0x00006400000c000b */
[----:B01----:R-:W-:Y:S01]  /*213e0*/  ENDCOLLECTIVE ;  /* 0x000000000000791b */ /* 0x003fe20003800000 */
.L_x_2653:
[----:B------:R-:W-:Y:S05]  /*213f0*/  BRA `(.L_x_2654) ;  /* 0xffffff5c004c7947 */ /* 0x000fea000383ffff */
.L_x_2479:
        /* <DEDUP_REMOVED lines=8> */
.L_x_2656:
[----:B------:R-:W-:Y:S05]  /*21480*/  BSYNC B1 ;  /* 0x0000000000017941 */ /* 0x000fea0003800000 */
.L_x_2655:
        /* <DEDUP_REMOVED lines=8> */
.L_x_2657:
[----:B------:R-:W-:Y:S05]  /*21510*/  BRA `(.L_x_2658) ;  /* 0xffffff5c005c7947 */ /* 0x000fea000383ffff */
.L_x_2481:
[----:B------:R-:W-:Y:S02]  /*21520*/  IMAD.MOV.U32 R13, RZ, RZ, R24 ;  /* 0x000000ffff0d7224 */ /* 0x000fe400078e0018 */
[----:B------:R-:W-:Y:S02]  /*21530*/  IMAD.MOV.U32 R12, RZ, RZ, RZ ;  /* 0x000000ffff0c7224 */ /* 0x000fe400078e00ff */
[----:B------:R-:W-:Y:S02]  /*21540*/  IMAD.MOV.U32 R11, RZ, RZ, 0x1c1f ;  /* 0x00001c1fff0b7424 */ /* 0x000fe400078e00ff */
[----:B------:R-:W-:-:S07]  /*21550*/  IMAD.MOV.U32 R15, RZ, RZ, -0x1 ;  /* 0xffffffffff0f7424 */ /* 0x000fce00078e00ff */
[----:B------:R-:W-:Y:S05]  /*21560*/  WARPSYNC.COLLECTIVE R15, `(.L_x_2659) ;  /* 0x000000000f087348 */ /* 0x000fea0003c00000 */
[----:B------:R0:W1:Y:S02]  /*21570*/  SHFL.IDX P6, R14, R13, R12, R11 ;  /* 0x0000000c0d0e7389 */ /* 0x00006400000c000b */
[----:B01----:R-:W-:Y:S01]  /*21580*/  ENDCOLLECTIVE ;  /* 0x000000000000791b */ /* 0x003fe20003800000 */
.L_x_2659:
[----:B------:R-:W-:Y:S02]  /*21590*/  IMAD.MOV.U32 R13, RZ, RZ, R0 ;  /* 0x000000ffff0d7224 */ /* 0x000fe400078e0000 */
[----:B------:R-:W-:-:S07]  /*215a0*/  IMAD.MOV.U32 R3, RZ, RZ, R14 ;  /* 0x000000ffff037224 */ /* 0x000fce00078e000e */
[----:B------:R-:W-:Y:S05]  /*215b0*/  WARPSYNC.COLLECTIVE R15, `(.L_x_2660) ;  /* 0x000000000f087348 */ /* 0x000fea0003c00000 */
[----:B------:R0:W1:Y:S02]  /*215c0*/  SHFL.IDX P6, R14, R13, R12, R11 ;  /* 0x0000000c0d0e7389 */ /* 0x00006400000c000b */
[----:B01----:R-:W-:Y:S01]  /*215d0*/  ENDCOLLECTIVE ;  /* 0x000000000000791b */ /* 0x003fe20003800000 */
.L_x_2660:
[----:B------:R-:W-:Y:S05]  /*215e0*/  BRA `(.L_x_2661) ;  /* 0xffffff6000287947 */ /* 0x000fea000383ffff */
.L_x_2484:
        /* <DEDUP_REMOVED lines=8> */
.L_x_2663:
[----:B------:R-:W-:Y:S05]  /*21670*/  BSYNC B1 ;  /* 0x0000000000017941 */ /* 0x000fea0003800000 */
.L_x_2662:
        /* <DEDUP_REMOVED lines=8> */
.L_x_2664:
[----:B------:R-:W-:Y:S05]  /*21700*/  BRA `(.L_x_2665) ;  /* 0xffffff6400247947 */ /* 0x000fea000383ffff */
.L_x_2488:
[----:B------:R-:W-:Y:S02]  /*21710*/  IMAD.MOV.U32 R13, RZ, RZ, R4 ;  /* 0x000000ffff0d7224 */ /* 0x000fe400078e0004 */
[----:B------:R-:W-:Y:S02]  /*21720*/  IMAD.MOV.U32 R12, RZ, RZ, RZ ;  /* 0x000000ffff0c7224 */ /* 0x000fe400078e00ff */
[----:B------:R-:W-:Y:S02]  /*21730*/  IMAD.MOV.U32 R11, RZ, RZ, 0x1c1f ;  /* 0x00001c1fff0b7424 */ /* 0x000fe400078e00ff */
[----:B------:R-:W-:-:S07]  /*21740*/  IMAD.MOV.U32 R15, RZ, RZ, -0x1 ;  /* 0xffffffffff0f7424 */ /* 0x000fce00078e00ff */
[----:B-1----:R-:W-:Y:S05]  /*21750*/  WARPSYNC.COLLECTIVE R15, `(.L_x_2666) ;  /* 0x000000000f087348 */ /* 0x002fea0003c00000 */
[----:B------:R0:W2:Y:S02]  /*21760*/  SHFL.IDX P6, R14, R13, R12, R11 ;  /* 0x0000000c0d0e7389 */ /* 0x0000a400000c000b */
[----:B012---:R-:W-:Y:S01]  /*21770*/  ENDCOLLECTIVE ;  /* 0x000000000000791b */ /* 0x007fe20003800000 */
.L_x_2666:
[----:B------:R-:W-:Y:S02]  /*21780*/  IMAD.MOV.U32 R13, RZ, RZ, R0 ;  /* 0x000000ffff0d7224 */ /* 0x000fe400078e0000 */
[----:B------:R-:W-:-:S07]  /*21790*/  IMAD.MOV.U32 R3, RZ, RZ, R14 ;  /* 0x000000ffff037224 */ /* 0x000fce00078e000e */
[----:B------:R-:W-:Y:S05]  /*217a0*/  WARPSYNC.COLLECTIVE R15, `(.L_x_2667) ;  /* 0x000000000f087348 */ /* 0x000fea0003c00000 */
[----:B------:R0:W1:Y:S02]  /*217b0*/  SHFL.IDX P6, R14, R13, R12, R11 ;  /* 0x0000000c0d0e7389 */ /* 0x00006400000c000b */
[----:B01----:R-:W-:Y:S01]  /*217c0*/  ENDCOLLECTIVE ;  /* 0x000000000000791b */ /* 0x003fe20003800000 */
.L_x_2667:
[----:B------:R-:W-:Y:S05]  /*217d0*/  BRA `(.L_x_2668) ;  /* 0xffffff70005c7947 */ /* 0x000fea000383ffff */
.L_x_2491:
        /* <DEDUP_REMOVED lines=8> */
.L_x_2670:
[----:B------:R-:W-:Y:S05]  /*21860*/  BSYNC B1 ;  /* 0x0000000000017941 */ /* 0x000fea0003800000 */
.L_x_2669:
        /* <DEDUP_REMOVED lines=8> */
.L_x_2671:
[----:B------:R-:W-:Y:S05]  /*218f0*/  BRA `(.L_x_2672) ;  /* 0xffffff7000707947 */ /* 0x000fea000383ffff */
.L_x_2510:
[----:B------:R-:W2:Y:S01]  /*21900*/  S2R R7, SR_TID.X ;  /* 0x0000000000077919 */ /* 0x000ea20000002100 */
[----:B------:R-:W-:Y:S01]  /*21910*/  BSSY B1, `(.L_x_2673) ;  /* 0x000000a000017945 */ /* 0x000fe20003800000 */
[----:B------:R-:W-:Y:S02]  /*21920*/  IMAD.MOV.U32 R12, RZ, RZ, RZ ;  /* 0x000000ffff0c7224 */ /* 0x000fe400078e00ff */
[----:B------:R-:W-:Y:S02]  /*21930*/  IMAD.MOV.U32 R11, RZ, RZ, 0x1f ;  /* 0x0000001fff0b7424 */ /* 0x000fe400078e00ff */
[----:B------:R-:W-:Y:S01]  /*21940*/  IMAD.MOV.U32 R15, RZ, RZ, -0x1 ;  /* 0xffffffffff0f7424 */ /* 0x000fe200078e00ff */
[----:B--2---:R-:W-:-:S04]  /*21950*/  SHF.R.U32.HI R7, RZ, 0x5, R7 ;  /* 0x00000005ff077819 */ /* 0x004fc80000011607 */
[----:B------:R-:W-:-:S05]  /*21960*/  LOP3.LUT R7, R7, 0x3, RZ, 0xc0, !PT ;  /* 0x0000000307077812 */ /* 0x000fca00078ec0ff */
[----:B------:R-:W-:-:S07]  /*21970*/  IMAD.MOV.U32 R13, RZ, RZ, R7 ;  /* 0x000000ffff0d7224 */ /* 0x000fce00078e0007 */
[----:B01----:R-:W-:Y:S05]  /*21980*/  WARPSYNC.COLLECTIVE R15, `(.L_x_2674) ;  /* 0x000000000f087348 */ /* 0x003fea0003c00000 */
[----:B------:R2:W3:Y:S02]  /*21990*/  SHFL.IDX P6, R14, R13, R12, R11 ;  /* 0x0000000c0d0e7389 */ /* 0x0004e400000c000b */
[----:B0123--:R-:W-:Y:S01]  /*219a0*/  ENDCOLLECTIVE ;  /* 0x000000000000791b */ /* 0x00ffe20003800000 */
.L_x_2674:
[----:B------:R-:W-:Y:S05]  /*219b0*/  BSYNC B1 ;  /* 0x0000000000017941 */ /* 0x000fea0003800000 */
.L_x_2673:
[----:B------:R-:W-:Y:S05]  /*219c0*/  BRA `(.L_x_2675) ;  /* 0xffffff8c009c7947 */ /* 0x000fea000383ffff */
.L_x_2512:
[----:B------:R-:W-:Y:S01]  /*219d0*/  BSSY B1, `(.L_x_2676) ;  /* 0x0000006000017945 */ /* 0x000fe20003800000 */
[----:B------:R-:W-:-:S07]  /*219e0*/  IMAD.MOV.U32 R15, RZ, RZ, -0x1 ;  /* 0xffffffffff0f7424 */ /* 0x000fce00078e00ff */
[----:B012---:R-:W-:Y:S05]  /*219f0*/  WARPSYNC.COLLECTIVE R15, `(.L_x_2677) ;  /* 0x000000000f0c7348 */ /* 0x007fea0003c00000 */
[----:B------:R-:W-:Y:S02]  /*21a00*/  ELECT P6, UR62, PT ;  /* 0x00000000003e782f */ /* 0x000fe400038c0000 */
[----:B------:R-:W-:Y:S01]  /*21a10*/  MOV R14, UR62 ;  /* 0x0000003e000e7c02 */ /* 0x000fe20008000f00 */
[----:B012---:R-:W-:Y:S10]  /*21a20*/  ENDCOLLECTIVE ;  /* 0x000000000000791b */ /* 0x007ff40003800000 */
.L_x_2677:
[----:B------:R-:W-:Y:S05]  /*21a30*/  BSYNC B1 ;  /* 0x0000000000017941 */ /* 0x000fea0003800000 */
.L_x_2676:
[----:B------:R-:W-:Y:S05]  /*21a40*/  BRA `(.L_x_2511) ;  /* 0xffffff8c00947947 */ /* 0x000fea000383ffff */
.L_x_2514:
[----:B--2---:R2:W3:Y:S02]  /*21a50*/  SYNCS.PHASECHK.TRANS64.TRYWAIT P0, [R16+URZ+0x2d820], R6 ;  /* 0x02d82006100075a7 */ /* 0x0044e4000800017f */
[----:B---3--:R-:W-:Y:S05]  /*21a60*/  @!P0 NANOSLEEP.SYNCS 0x989680 ;  /* 0x009896800000895d */ /* 0x008fea0003900000 */
[----:B------:R-:W3:Y:S02]  /*21a70*/  @!P0 SYNCS.PHASECHK.TRANS64 P0, [R16+URZ+0x2d820], R6 ;  /* 0x02d82006100085a7 */ /* 0x000ee4000800007f */
[----:B---3--:R-:W-:Y:S05]  /*21a80*/  @!P0 BRA `(.L_x_2514) ;  /* 0xfffffffc00f08947 */ /* 0x008fea000383ffff */
[----:B------:R-:W-:Y:S05]  /*21a90*/  BRA `(.L_x_2678) ;  /* 0xffffff8c00a47947 */ /* 0x000fea000383ffff */
.L_x_2518:
[----:B0-----:R0:W1:Y:S02]  /*21aa0*/  SYNCS.PHASECHK.TRANS64.TRYWAIT P0, [R9+URZ+0x2d8a0], R11 ;  /* 0x02d8a00b090075a7 */ /* 0x001064000800017f */
[----:B-1----:R-:W-:Y:S05]  /*21ab0*/  @!P0 NANOSLEEP.SYNCS 0x989680 ;  /* 0x009896800000895d */ /* 0x002fea0003900000 */
[----:B------:R-:W1:Y:S02]  /*21ac0*/  @!P0 SYNCS.PHASECHK.TRANS64 P0, [R9+URZ+0x2d8a0], R11 ;  /* 0x02d8a00b090085a7 */ /* 0x000e64000800007f */
[----:B-1----:R-:W-:Y:S05]  /*21ad0*/  @!P0 BRA `(.L_x_2518) ;  /* 0xfffffffc00f08947 */ /* 0x002fea000383ffff */
[----:B------:R-:W-:Y:S05]  /*21ae0*/  BRA `(.L_x_2679) ;  /* 0xffffff8c00c07947 */ /* 0x000fea000383ffff */
.L_x_2525:
[----:B-1----:R1:W2:Y:S02]  /*21af0*/  SYNCS.PHASECHK.TRANS64.TRYWAIT P0, [R9+URZ+0x2d8c0], R11 ;  /* 0x02d8c00b090075a7 */ /* 0x0022a4000800017f */
[----:B--2---:R-:W-:Y:S05]  /*21b00*/  @!P0 NANOSLEEP.SYNCS 0x989680 ;  /* 0x009896800000895d */ /* 0x004fea0003900000 */
[----:B------:R-:W2:Y:S02]  /*21b10*/  @!P0 SYNCS.PHASECHK.TRANS64 P0, [R9+URZ+0x2d8c0], R11 ;  /* 0x02d8c00b090085a7 */ /* 0x000ea4000800007f */
[----:B--2---:R-:W-:Y:S05]  /*21b20*/  @!P0 BRA `(.L_x_2525) ;  /* 0xfffffffc00f08947 */ /* 0x004fea000383ffff */
[----:B------:R-:W-:Y:S05]  /*21b30*/  BRA `(.L_x_2680) ;  /* 0xffffff9000bc7947 */ /* 0x000fea000383ffff */
.L_x_2534:
[----:B0-----:R0:W1:Y:S02]  /*21b40*/  SYNCS.PHASECHK.TRANS64.TRYWAIT P1, [R9+URZ+0x2d8a0], R8 ;  /* 0x02d8a008090075a7 */ /* 0x001064000802017f */
[----:B-1----:R-:W-:Y:S05]  /*21b50*/  @!P1 NANOSLEEP.SYNCS 0x989680 ;  /* 0x009896800000995d */ /* 0x002fea0003900000 */
[----:B------:R-:W1:Y:S02]  /*21b60*/  @!P1 SYNCS.PHASECHK.TRANS64 P1, [R9+URZ+0x2d8a0], R8 ;  /* 0x02d8a008090095a7 */ /* 0x000e64000802007f */
[----:B-1----:R-:W-:Y:S05]  /*21b70*/  @!P1 BRA `(.L_x_2534) ;  /* 0xfffffffc00f09947 */ /* 0x002fea000383ffff */
[----:B------:R-:W-:Y:S05]  /*21b80*/  BRA `(.L_x_2681) ;  /* 0xffffff9400fc7947 */ /* 0x000fea000383ffff */
.L_x_2541:
[----:B-1----:R1:W2:Y:S02]  /*21b90*/  SYNCS.PHASECHK.TRANS64.TRYWAIT P1, [R9+URZ+0x2d8c0], R8 ;  /* 0x02d8c008090075a7 */ /* 0x0022a4000802017f */
[----:B--2---:R-:W-:Y:S05]  /*21ba0*/  @!P1 NANOSLEEP.SYNCS 0x989680 ;  /* 0x009896800000995d */ /* 0x004fea0003900000 */
[----:B------:R-:W2:Y:S02]  /*21bb0*/  @!P1 SYNCS.PHASECHK.TRANS64 P1, [R9+URZ+0x2d8c0], R8 ;  /* 0x02d8c008090095a7 */ /* 0x000ea4000802007f */
[----:B--2---:R-:W-:Y:S05]  /*21bc0*/  @!P1 BRA `(.L_x_2541) ;  /* 0xfffffffc00f09947 */ /* 0x004fea000383ffff */
[----:B------:R-:W-:Y:S05]  /*21bd0*/  BRA `(.L_x_2682) ;  /* 0xffffff9800f47947 */ /* 0x000fea000383ffff */
.L_x_2558:
        /* <DEDUP_REMOVED lines=11> */
.L_x_2684:
[----:B------:R-:W-:Y:S05]  /*21c90*/  BSYNC B0 ;  /* 0x0000000000007941 */ /* 0x000fea0003800000 */
.L_x_2683:
[----:B------:R-:W-:Y:S05]  /*21ca0*/  BRA `(.L_x_2685) ;  /* 0xffffffa800ec7947 */ /* 0x000fea000383ffff */
.L_x_2561:
[----:B0-----:R0:W1:Y:S02]  /*21cb0*/  SYNCS.PHASECHK.TRANS64.TRYWAIT P0, [R0+URZ+0x2d840], R5 ;  /* 0x02d84005000075a7 */ /* 0x001064000800017f */
[----:B-1----:R-:W-:Y:S05]  /*21cc0*/  @!P0 NANOSLEEP.SYNCS 0x989680 ;  /* 0x009896800000895d */ /* 0x002fea0003900000 */
[----:B------:R-:W1:Y:S02]  /*21cd0*/  @!P0 SYNCS.PHASECHK.TRANS64 P0, [R0+URZ+0x2d840], R5 ;  /* 0x02d84005000085a7 */ /* 0x000e64000800007f */
[----:B-1----:R-:W-:Y:S05]  /*21ce0*/  @!P0 BRA `(.L_x_2561) ;  /* 0xfffffffc00f08947 */ /* 0x002fea000383ffff */
[----:B------:R-:W-:Y:S05]  /*21cf0*/  BRA `(.L_x_2686) ;  /* 0xffffffac00407947 */ /* 0x000fea000383ffff */
.L_x_2562:
        /* <DEDUP_REMOVED lines=8> */
.L_x_2688:
[----:B------:R-:W-:Y:S05]  /*21d80*/  BSYNC B0 ;  /* 0x0000000000007941 */ /* 0x000fea0003800000 */
.L_x_2687:
        /* <DEDUP_REMOVED lines=8> */
.L_x_2689:
[----:B------:R-:W-:Y:S02]  /*21e10*/  IMAD.MOV.U32 R13, RZ, RZ, R7 ;  /* 0x000000ffff0d7224 */ /* 0x000fe400078e0007 */
[----:B------:R-:W-:Y:S02]  /*21e20*/  IMAD.MOV.U32 R12, RZ, RZ, 0x1 ;  /* 0x00000001ff0c7424 */ /* 0x000fe400078e00ff */
[----:B------:R-:W-:-:S07]  /*21e30*/  IMAD.MOV.U32 R4, RZ, RZ, R14 ;  /* 0x000000ffff047224 */ /* 0x000fce00078e000e */
[----:B------:R-:W-:Y:S05]  /*21e40*/  WARPSYNC.COLLECTIVE R15, `(.L_x_2690) ;  /* 0x000000000f087348 */ /* 0x000fea0003c00000 */
[----:B------:R0:W1:Y:S02]  /*21e50*/  SHFL.IDX P6, R14, R13, R12, R11 ;  /* 0x0000000c0d0e7389 */ /* 0x00006400000c000b */
[----:B01----:R-:W-:Y:S01]  /*21e60*/  ENDCOLLECTIVE ;  /* 0x000000000000791b */ /* 0x003fe20003800000 */
.L_x_2690:
        /* <DEDUP_REMOVED lines=18> */
.L_x_2691:
[----:B------:R-:W-:Y:S02]  /*21f90*/  IMAD.MOV.U32 R13, RZ, RZ, R7 ;  /* 0x000000ffff0d7224 */ /* 0x000fe400078e0007 */
[----:B------:R-:W-:Y:S02]  /*21fa0*/  IMAD.MOV.U32 R12, RZ, RZ, 0x2 ;  /* 0x00000002ff0c7424 */ /* 0x000fe400078e00ff */
[----:B------:R-:W-:-:S07]  /*21fb0*/  IMAD.MOV.U32 R4, RZ, RZ, R14 ;  /* 0x000000ffff047224 */ /* 0x000fce00078e000e */
[----:B------:R-:W-:Y:S05]  /*21fc0*/  WARPSYNC.COLLECTIVE R15, `(.L_x_2692) ;  /* 0x000000000f087348 */ /* 0x000fea0003c00000 */
[----:B------:R0:W1:Y:S02]  /*21fd0*/  SHFL.IDX P6, R14, R13, R12, R11 ;  /* 0x0000000c0d0e7389 */ /* 0x00006400000c000b */
[----:B01----:R-:W-:Y:S01]  /*21fe0*/  ENDCOLLECTIVE ;  /* 0x000000000000791b */ /* 0x003fe20003800000 */
.L_x_2692:
        /* <DEDUP_REMOVED lines=18> */
.L_x_2693:
[----:B------:R-:W-:Y:S02]  /*22110*/  IMAD.MOV.U32 R13, RZ, RZ, R7 ;  /* 0x000000ffff0d7224 */ /* 0x000fe400078e0007 */
[----:B------:R-:W-:Y:S02]  /*22120*/  IMAD.MOV.U32 R12, RZ, RZ, 0x3 ;  /* 0x00000003ff0c7424 */ /* 0x000fe400078e00ff */
[----:B------:R-:W-:-:S07]  /*22130*/  IMAD.MOV.U32 R4, RZ, RZ, R14 ;  /* 0x000000ffff047224 */ /* 0x000fce00078e000e */
[----:B------:R-:W-:Y:S05]  /*22140*/  WARPSYNC.COLLECTIVE R15, `(.L_x_2694) ;  /* 0x000000000f087348 */ /* 0x000fea0003c00000 */
[----:B------:R0:W1:Y:S02]  /*22150*/  SHFL.IDX P6, R14, R13, R12, R11 ;  /* 0x0000000c0d0e7389 */ /* 0x00006400000c000b */
[----:B01----:R-:W-:Y:S01]  /*22160*/  ENDCOLLECTIVE ;  /* 0x000000000000791b */ /* 0x003fe20003800000 */
.L_x_2694:
        /* <DEDUP_REMOVED lines=11> */
.L_x_2695:
        /* <DEDUP_REMOVED lines=8> */
.L_x_2567:
        /* <DEDUP_REMOVED lines=9> */
.L_x_2697:
[C---:B------:R-:W-:Y:S01]  /*22330*/  VIADD R9, R25.reuse, 0x20 ;  /* 0x0000002019097836 */ /* 0x040fe20000000000 */
[----:B------:R-:W-:Y:S01]  /*22340*/  ISETP.GE.AND P3, PT, R25, R0, PT ;  /* 0x000000001900720c */ /* 0x000fe20003f66270 */
[----:B------:R-:W-:Y:S02]  /*22350*/  IMAD.MOV.U32 R13, RZ, RZ, R5 ;  /* 0x000000ffff0d7224 */ /* 0x000fe400078e0005 */
[----:B------:R-:W-:-:S10]  /*22360*/  IMAD.MOV.U32 R2, RZ, RZ, R14 ;  /* 0x000000ffff027224 */ /* 0x000fd400078e000e */
[----:B------:R-:W-:Y:S05]  /*22370*/  WARPSYNC.COLLECTIVE R15, `(.L_x_2698) ;  /* 0x000000000f087348 */ /* 0x000fea0003c00000 */
[----:B------:R0:W1:Y:S02]  /*22380*/  SHFL.IDX P6, R14, R13, R12, R11 ;  /* 0x0000000c0d0e7389 */ /* 0x00006400000c000b */
[----:B01----:R-:W-:Y:S01]  /*22390*/  ENDCOLLECTIVE ;  /* 0x000000000000791b */ /* 0x003fe20003800000 */
.L_x_2698:
[----:B------:R-:W-:Y:S02]  /*223a0*/  IMAD.MOV.U32 R13, RZ, RZ, R4 ;  /* 0x000000ffff0d7224 */ /* 0x000fe400078e0004 */
[----:B------:R-:W-:Y:S02]  /*223b0*/  IMAD.MOV.U32 R12, RZ, RZ, 0x1 ;  /* 0x00000001ff0c7424 */ /* 0x000fe400078e00ff */
[----:B------:R-:W-:-:S07]  /*223c0*/  IMAD.MOV.U32 R3, RZ, RZ, R14 ;  /* 0x000000ffff037224 */ /* 0x000fce00078e000e */
[----:B------:R-:W-:Y:S05]  /*223d0*/  WARPSYNC.COLLECTIVE R15, `(.L_x_2699) ;  /* 0x000000000f087348 */ /* 0x000fea0003c00000 */
[----:B------:R0:W1:Y:S02]  /*223e0*/  SHFL.IDX P6, R14, R13, R12, R11 ;  /* 0x0000000c0d0e7389 */ /* 0x00006400000c000b */
[----:B01----:R-:W-:Y:S01]  /*223f0*/  ENDCOLLECTIVE ;  /* 0x000000000000791b */ /* 0x003fe20003800000 */
.L_x_2699:
        /* <DEDUP_REMOVED lines=17> */
.L_x_2700:
[----:B------:R-:W-:Y:S02]  /*22510*/  IMAD.MOV.U32 R13, RZ, RZ, R4 ;  /* 0x000000ffff0d7224 */ /* 0x000fe400078e0004 */
[----:B------:R-:W-:Y:S02]  /*22520*/  IMAD.MOV.U32 R12, RZ, RZ, 0x2 ;  /* 0x00000002ff0c7424 */ /* 0x000fe400078e00ff */
[----:B------:R-:W-:-:S07]  /*22530*/  IMAD.MOV.U32 R3, RZ, RZ, R14 ;  /* 0x000000ffff037224 */ /* 0x000fce00078e000e */
[----:B------:R-:W-:Y:S05]  /*22540*/  WARPSYNC.COLLECTIVE R15, `(.L_x_2701) ;  /* 0x000000000f087348 */ /* 0x000fea0003c00000 */
[----:B------:R0:W1:Y:S02]  /*22550*/  SHFL.IDX P6, R14, R13, R12, R11 ;  /* 0x0000000c0d0e7389 */ /* 0x00006400000c000b */
[----:B01----:R-:W-:Y:S01]  /*22560*/  ENDCOLLECTIVE ;  /* 0x000000000000791b */ /* 0x003fe20003800000 */
.L_x_2701:
        /* <DEDUP_REMOVED lines=18> */
.L_x_2702:
[----:B------:R-:W-:Y:S02]  /*22690*/  IMAD.MOV.U32 R13, RZ, RZ, R4 ;  /* 0x000000ffff0d7224 */ /* 0x000fe400078e0004 */
[----:B------:R-:W-:Y:S02]  /*226a0*/  IMAD.MOV.U32 R12, RZ, RZ, 0x3 ;  /* 0x00000003ff0c7424 */ /* 0x000fe400078e00ff */
[----:B------:R-:W-:-:S07]  /*226b0*/  IMAD.MOV.U32 R3, RZ, RZ, R14 ;  /* 0x000000ffff037224 */ /* 0x000fce00078e000e */
[----:B------:R-:W-:Y:S05]  /*226c0*/  WARPSYNC.COLLECTIVE R15, `(.L_x_2703) ;  /* 0x000000000f087348 */ /* 0x000fea0003c00000 */
[----:B------:R0:W1:Y:S02]  /*226d0*/  SHFL.IDX P6, R14, R13, R12, R11 ;  /* 0x0000000c0d0e7389 */ /* 0x00006400000c000b */
[----:B01----:R-:W-:Y:S01]  /*226e0*/  ENDCOLLECTIVE ;  /* 0x000000000000791b */ /* 0x003fe20003800000 */
.L_x_2703:
        /* <DEDUP_REMOVED lines=10> */
.L_x_2704:
        /* <DEDUP_REMOVED lines=13> */
.L_x_2705:
        /* <DEDUP_REMOVED lines=16> */
.L_x_2706:
[----:B------:R-:W-:Y:S02]  /*22960*/  IMAD.MOV.U32 R13, RZ, RZ, R6 ;  /* 0x000000ffff0d7224 */ /* 0x000fe400078e0006 */
[----:B------:R-:W-:Y:S02]  /*22970*/  IMAD.MOV.U32 R12, RZ, RZ, 0x1 ;  /* 0x00000001ff0c7424 */ /* 0x000fe400078e00ff */
[----:B------:R-:W-:-:S07]  /*22980*/  IMAD.MOV.U32 R3, RZ, RZ, R14 ;  /* 0x000000ffff037224 */ /* 0x000fce00078e000e */
[----:B------:R-:W-:Y:S05]  /*22990*/  WARPSYNC.COLLECTIVE R15, `(.L_x_2707) ;  /* 0x000000000f087348 */ /* 0x000fea0003c00000 */
[----:B------:R0:W1:Y:S02]  /*229a0*/  SHFL.IDX P6, R14, R13, R12, R11 ;  /* 0x0000000c0d0e7389 */ /* 0x00006400000c000b */
[----:B01----:R-:W-:Y:S01]  /*229b0*/  ENDCOLLECTIVE ;  /* 0x000000000000791b */ /* 0x003fe20003800000 */
.L_x_2707:
        /* <DEDUP_REMOVED lines=10> */
.L_x_2708:
[----:B------:R-:W-:Y:S01]  /*22a60*/  @!PT LDS RZ, [RZ] ;  /* 0x00000000fffff984 */ /* 0x000fe20000000800 */
[----:B------:R-:W-:Y:S01]  /*22a70*/  @!PT LDS RZ, [RZ] ;  /* 0x00000000fffff984 */ /* 0x000fe20000000800 */
[----:B------:R-:W-:Y:S01]  /*22a80*/  @!PT LDS RZ, [RZ] ;  /* 0x00000000fffff984 */ /* 0x000fe20000000800 */
[----:B------:R-:W-:Y:S04]  /*22a90*/  @!P3 LDGSTS.E.BYPASS.LTC128B.128 [R8+0xe400], desc[UR38][R2.64], !P0 ;  /* 0x0e4000000208bfae */ /* 0x000fe8000c101d66 */
[----:B------:R-:W-:Y:S04]  /*22aa0*/  @!P3 LDGSTS.E.BYPASS.LTC128B.128 [R8+0x11400], desc[UR38][R2.64+0x40], !P1 ;  /* 0x114000400208bfae */ /* 0x000fe8000c901d66 */
[----:B------:R0:W-:Y:S02]  /*22ab0*/  @!P3 LDGSTS.E.BYPASS.LTC128B.128 [R8+0x14400], desc[UR38][R2.64+0x80], !P2 ;  /* 0x144000800208bfae */ /* 0x0001e4000d101d66 */
[----:B0-----:R-:W-:Y:S01]  /*22ac0*/  MOV R2, R14 ;  /* 0x0000000e00027202 */ /* 0x001fe20000000f00 */
[----:B------:R-:W-:Y:S06]  /*22ad0*/  BRA `(.L_x_2709) ;  /* 0xffffffb000247947 */ /* 0x000fec000383ffff */
.L_x_2570:
[----:B-1----:R1:W2:Y:S02]  /*22ae0*/  SYNCS.PHASECHK.TRANS64.TRYWAIT P0, [R16+URZ+0x2d820], R0 ;  /* 0x02d82000100075a7 */ /* 0x0022a4000800017f */
[----:B--2---:R-:W-:Y:S05]  /*22af0*/  @!P0 NANOSLEEP.SYNCS 0x989680 ;  /* 0x009896800000895d */ /* 0x004fea0003900000 */
[----:B------:R-:W2:Y:S02]  /*22b00*/  @!P0 SYNCS.PHASECHK.TRANS64 P0, [R16+URZ+0x2d820], R0 ;  /* 0x02d82000100085a7 */ /* 0x000ea4000800007f */
[----:B--2---:R-:W-:Y:S05]  /*22b10*/  @!P0 BRA `(.L_x_2570) ;  /* 0xfffffffc00f08947 */ /* 0x004fea000383ffff */
[----:B------:R-:W-:Y:S05]  /*22b20*/  BRA `(.L_x_2710) ;  /* 0xffffffb000887947 */ /* 0x000fea000383ffff */
.L_x_2575:
[----:B0-----:R0:W1:Y:S02]  /*22b30*/  SYNCS.PHASECHK.TRANS64.TRYWAIT P0, [R5+URZ+0x2d840], R0 ;  /* 0x02d84000050075a7 */ /* 0x001064000800017f */
[----:B-1----:R-:W-:Y:S05]  /*22b40*/  @!P0 NANOSLEEP.SYNCS 0x989680 ;  /* 0x009896800000895d */ /* 0x002fea0003900000 */
[----:B------:R-:W1:Y:S02]  /*22b50*/  @!P0 SYNCS.PHASECHK.TRANS64 P0, [R5+URZ+0x2d840], R0 ;  /* 0x02d84000050085a7 */ /* 0x000e64000800007f */
[----:B-1----:R-:W-:Y:S05]  /*22b60*/  @!P0 BRA `(.L_x_2575) ;  /* 0xfffffffc00f08947 */ /* 0x002fea000383ffff */
[----:B------:R-:W-:Y:S05]  /*22b70*/  BRA `(.L_x_2711) ;  /* 0xffffffb4007c7947 */ /* 0x000fea000383ffff */
.L_x_2576:
        /* <DEDUP_REMOVED lines=8> */
.L_x_2713:
[----:B------:R-:W-:Y:S05]  /*22c00*/  BSYNC B1 ;  /* 0x0000000000017941 */ /* 0x000fea0003800000 */
.L_x_2712:
        /* <DEDUP_REMOVED lines=13> */
.L_x_2714:
        /* <DEDUP_REMOVED lines=8> */
.L_x_2715:
        /* <DEDUP_REMOVED lines=14> */
.L_x_2716:
[----:B------:R-:W-:Y:S02]  /*22e40*/  IMAD.MOV.U32 R13, RZ, RZ, R8 ;  /* 0x000000ffff0d7224 */ /* 0x000fe400078e0008 */
[----:B------:R-:W-:Y:S02]  /*22e50*/  IMAD.MOV.U32 R12, RZ, RZ, 0x2 ;  /* 0x00000002ff0c7424 */ /* 0x000fe400078e00ff */
[----:B------:R-:W-:-:S07]  /*22e60*/  IMAD.MOV.U32 R2, RZ, RZ, R14 ;  /* 0x000000ffff027224 */ /* 0x000fce00078e000e */
[----:B------:R-:W-:Y:S05]  /*22e70*/  WARPSYNC.COLLECTIVE R15, `(.L_x_2717) ;  /* 0x000000000f087348 */ /* 0x000fea0003c00000 */
[----:B------:R0:W1:Y:S02]  /*22e80*/  SHFL.IDX P6, R14, R13, R12, R11 ;  /* 0x0000000c0d0e7389 */ /* 0x00006400000c000b */
[----:B01----:R-:W-:Y:S01]  /*22e90*/  ENDCOLLECTIVE ;  /* 0x000000000000791b */ /* 0x003fe20003800000 */
.L_x_2717:
        /* <DEDUP_REMOVED lines=13> */
.L_x_2718:
[----:B------:R-:W-:Y:S02]  /*22f70*/  IMAD.MOV.U32 R13, RZ, RZ, R8 ;  /* 0x000000ffff0d7224 */ /* 0x000fe400078e0008 */
[----:B------:R-:W-:Y:S02]  /*22f80*/  IMAD.MOV.U32 R12, RZ, RZ, 0x3 ;  /* 0x00000003ff0c7424 */ /* 0x000fe400078e00ff */
[----:B------:R-:W-:-:S07]  /*22f90*/  IMAD.MOV.U32 R2, RZ, RZ, R14 ;  /* 0x000000ffff027224 */ /* 0x000fce00078e000e */
[----:B------:R-:W-:Y:S05]  /*22fa0*/  WARPSYNC.COLLECTIVE R15, `(.L_x_2719) ;  /* 0x000000000f087348 */ /* 0x000fea0003c00000 */
[----:B------:R0:W1:Y:S02]  /*22fb0*/  SHFL.IDX P6, R14, R13, R12, R11 ;  /* 0x0000000c0d0e7389 */ /* 0x00006400000c000b */
[----:B01----:R-:W-:Y:S01]  /*22fc0*/  ENDCOLLECTIVE ;  /* 0x000000000000791b */ /* 0x003fe20003800000 */
.L_x_2719:
        /* <DEDUP_REMOVED lines=14> */
.L_x_2720:
[----:B------:R-:W-:Y:S01]  /*230b0*/  IMAD.MOV.U32 R2, RZ, RZ, R14 ;  /* 0x000000ffff027224 */ /* 0x000fe200078e000e */
[----:B------:R-:W-:Y:S06]  /*230c0*/  BRA `(.L_x_2721) ;  /* 0xffffffb000fc7947 */ /* 0x000fec000383ffff */
.L_x_2581:
[----:B-1----:R1:W2:Y:S02]  /*230d0*/  SYNCS.PHASECHK.TRANS64.TRYWAIT P0, [R5+URZ+0x2d860], R2 ;  /* 0x02d86002050075a7 */ /* 0x0022a4000800017f */
[----:B--2---:R-:W-:Y:S05]  /*230e0*/  @!P0 NANOSLEEP.SYNCS 0x989680 ;  /* 0x009896800000895d */ /* 0x004fea0003900000 */
[----:B------:R-:W2:Y:S02]  /*230f0*/  @!P0 SYNCS.PHASECHK.TRANS64 P0, [R5+URZ+0x2d860], R2 ;  /* 0x02d86002050085a7 */ /* 0x000ea4000800007f */
[----:B--2---:R-:W-:Y:S05]  /*23100*/  @!P0 BRA `(.L_x_2581) ;  /* 0xfffffffc00f08947 */ /* 0x004fea000383ffff */
[----:B------:R-:W-:Y:S05]  /*23110*/  BRA `(.L_x_2722) ;  /* 0xffffffb400607947 */ /* 0x000fea000383ffff */
.L_x_2582:
        /* <DEDUP_REMOVED lines=8> */
.L_x_2724:
[----:B------:R-:W-:Y:S05]  /*231a0*/  BSYNC B1 ;  /* 0x0000000000017941 */ /* 0x000fea0003800000 */
.L_x_2723:
        /* <DEDUP_REMOVED lines=9> */
.L_x_2725:
[----:B------:R-:W-:Y:S02]  /*23240*/  IMAD.MOV.U32 R13, RZ, RZ, R19 ;  /* 0x000000ffff0d7224 */ /* 0x000fe400078e0013 */
[----:B------:R-:W-:Y:S02]  /*23250*/  IMAD.MOV.U32 R12, RZ, RZ, 0x1 ;  /* 0x00000001ff0c7424 */ /* 0x000fe400078e00ff */
[----:B------:R-:W-:-:S07]  /*23260*/  IMAD.MOV.U32 R2, RZ, RZ, R14 ;  /* 0x000000ffff027224 */ /* 0x000fce00078e000e */
[----:B------:R-:W-:Y:S05]  /*23270*/  WARPSYNC.COLLECTIVE R15, `(.L_x_2726) ;  /* 0x000000000f087348 */ /* 0x000fea0003c00000 */
[----:B------:R0:W1:Y:S02]  /*23280*/  SHFL.IDX P6, R14, R13, R12, R11 ;  /* 0x0000000c0d0e7389 */ /* 0x00006400000c000b */
[----:B01----:R-:W-:Y:S01]  /*23290*/  ENDCOLLECTIVE ;  /* 0x000000000000791b */ /* 0x003fe20003800000 */
.L_x_2726:
        /* <DEDUP_REMOVED lines=16> */
.L_x_2727:
[----:B------:R-:W-:Y:S02]  /*233a0*/  IMAD.MOV.U32 R13, RZ, RZ, R19 ;  /* 0x000000ffff0d7224 */ /* 0x000fe400078e0013 */
[----:B------:R-:W-:Y:S02]  /*233b0*/  IMAD.MOV.U32 R12, RZ, RZ, 0x2 ;  /* 0x00000002ff0c7424 */ /* 0x000fe400078e00ff */
[----:B------:R-:W-:-:S07]  /*233c0*/  IMAD.MOV.U32 R2, RZ, RZ, R14 ;  /* 0x000000ffff027224 */ /* 0x000fce00078e000e */
[----:B------:R-:W-:Y:S05]  /*233d0*/  WARPSYNC.COLLECTIVE R15, `(.L_x_2728) ;  /* 0x000000000f087348 */ /* 0x000fea0003c00000 */
[----:B------:R0:W1:Y:S02]  /*233e0*/  SHFL.IDX P6, R14, R13, R12, R11 ;  /* 0x0000000c0d0e7389 */ /* 0x00006400000c000b */
[----:B01----:R-:W-:Y:S01]  /*233f0*/  ENDCOLLECTIVE ;  /* 0x000000000000791b */ /* 0x003fe20003800000 */
.L_x_2728:
        /* <DEDUP_REMOVED lines=16> */
.L_x_2729:
[----:B------:R-:W-:Y:S02]  /*23500*/  IMAD.MOV.U32 R13, RZ, RZ, R19 ;  /* 0x000000ffff0d7224 */ /* 0x000fe400078e0013 */
[----:B------:R-:W-:Y:S02]  /*23510*/  IMAD.MOV.U32 R12, RZ, RZ, 0x3 ;  /* 0x00000003ff0c7424 */ /* 0x000fe400078e00ff */
[----:B------:R-:W-:-:S07]  /*23520*/  IMAD.MOV.U32 R2, RZ, RZ, R14 ;  /* 0x000000ffff027224 */ /* 0x000fce00078e000e */
[----:B------:R-:W-:Y:S05]  /*23530*/  WARPSYNC.COLLECTIVE R15, `(.L_x_2730) ;  /* 0x000000000f087348 */ /* 0x000fea0003c00000 */
[----:B------:R0:W1:Y:S02]  /*23540*/  SHFL.IDX P6, R14, R13, R12, R11 ;  /* 0x0000000c0d0e7389 */ /* 0x00006400000c000b */
[----:B01----:R-:W-:Y:S01]  /*23550*/  ENDCOLLECTIVE ;  /* 0x000000000000791b */ /* 0x003fe20003800000 */
.L_x_2730:
        /* <DEDUP_REMOVED lines=13> */
.L_x_2731:
        /* <DEDUP_REMOVED lines=8> */
.L_x_2590:
[----:B-1----:R1:W2:Y:S02]  /*236b0*/  SYNCS.PHASECHK.TRANS64.TRYWAIT P0, [R0+URZ+0x2d860], R3 ;  /* 0x02d86003000075a7 */ /* 0x0022a4000800017f */
[----:B--2---:R-:W-:Y:S05]  /*236c0*/  @!P0 NANOSLEEP.SYNCS 0x989680 ;  /* 0x009896800000895d */ /* 0x004fea0003900000 */
[----:B------:R-:W2:Y:S02]  /*236d0*/  @!P0 SYNCS.PHASECHK.TRANS64 P0, [R0+URZ+0x2d860], R3 ;  /* 0x02d86003000085a7 */ /* 0x000ea4000800007f */
[----:B--2---:R-:W-:Y:S05]  /*236e0*/  @!P0 BRA `(.L_x_2590) ;  /* 0xfffffffc00f08947 */ /* 0x004fea000383ffff */
[----:B------:R-:W-:Y:S05]  /*236f0*/  BRA `(.L_x_2733) ;  /* 0xffffffb400e07947 */ /* 0x000fea000383ffff */
.L_x_2591:
        /* <DEDUP_REMOVED lines=8> */
.L_x_2735:
[----:B------:R-:W-:Y:S05]  /*23780*/  BSYNC B0 ;  /* 0x0000000000007941 */ /* 0x000fea0003800000 */
.L_x_2734:
        /* <DEDUP_REMOVED lines=10> */
.L_x_2736:
        /* <DEDUP_REMOVED lines=17> */
.L_x_2737:
        /* <DEDUP_REMOVED lines=14> */
.L_x_2738:
[----:B------:R-:W-:Y:S02]  /*23a20*/  IMAD.MOV.U32 R13, RZ, RZ, R19 ;  /* 0x000000ffff0d7224 */ /* 0x000fe400078e0013 */
[----:B------:R-:W-:Y:S01]  /*23a30*/  IMAD.MOV.U32 R12, RZ, RZ, 0x2 ;  /* 0x00000002ff0c7424 */ /* 0x000fe200078e00ff */
[----:B------:R-:W-:-:S13]  /*23a40*/  IADD3 R2, P4, R14, R5, RZ ;  /* 0x000000050e027210 */ /* 0x000fda0007f9e0ff */
[----:B------:R-:W-:Y:S05]  /*23a50*/  WARPSYNC.COLLECTIVE R15, `(.L_x_2739) ;  /* 0x000000000f087348 */ /* 0x000fea0003c00000 */
[----:B------:R0:W1:Y:S02]  /*23a60*/  SHFL.IDX P6, R14, R13, R12, R11 ;  /* 0x0000000c0d0e7389 */ /* 0x00006400000c000b */
[----:B01----:R-:W-:Y:S01]  /*23a70*/  ENDCOLLECTIVE ;  /* 0x000000000000791b */ /* 0x003fe20003800000 */
.L_x_2739:
        /* <DEDUP_REMOVED lines=15> */
.L_x_2740:
[----:B------:R-:W-:Y:S02]  /*23b70*/  IMAD.MOV.U32 R13, RZ, RZ, R19 ;  /* 0x000000ffff0d7224 */ /* 0x000fe400078e0013 */
[----:B------:R-:W-:Y:S01]  /*23b80*/  IMAD.MOV.U32 R12, RZ, RZ, 0x3 ;  /* 0x00000003ff0c7424 */ /* 0x000fe200078e00ff */
[----:B------:R-:W-:-:S13]  /*23b90*/  IADD3 R2, P4, R14, R5, RZ ;  /* 0x000000050e027210 */ /* 0x000fda0007f9e0ff */
[----:B------:R-:W-:Y:S05]  /*23ba0*/  WARPSYNC.COLLECTIVE R15, `(.L_x_2741) ;  /* 0x000000000f087348 */ /* 0x000fea0003c00000 */
[----:B------:R0:W1:Y:S02]  /*23bb0*/  SHFL.IDX P6, R14, R13, R12, R11 ;  /* 0x0000000c0d0e7389 */ /* 0x00006400000c000b */
[----:B01----:R-:W-:Y:S01]  /*23bc0*/  ENDCOLLECTIVE ;  /* 0x000000000000791b */ /* 0x003fe20003800000 */
.L_x_2741:
        /* <DEDUP_REMOVED lines=14> */
.L_x_2742:
[----:B------:R-:W-:Y:S05]  /*23cb0*/  BRA `(.L_x_2743) ;  /* 0xffffffb400407947 */ /* 0x000fea000383ffff */
.L_x_2596:
[----:B------:R-:W-:Y:S01]  /*23cc0*/  BSSY B0, `(.L_x_2744) ;  /* 0x0000008000007945 */ /* 0x000fe20003800000 */
[----:B------:R-:W-:Y:S02]  /*23cd0*/  IMAD.MOV.U32 R13, RZ, RZ, R24 ;  /* 0x000000ffff0d7224 */ /* 0x000fe400078e0018 */
[----:B------:R-:W-:Y:S02]  /*23ce0*/  IMAD.MOV.U32 R12, RZ, RZ, RZ ;  /* 0x000000ffff0c7224 */ /* 0x000fe400078e00ff */
[----:B------:R-:W-:Y:S02]  /*23cf0*/  IMAD.MOV.U32 R11, RZ, RZ, 0x1f ;  /* 0x0000001fff0b7424 */ /* 0x000fe400078e00ff */
[----:B------:R-:W-:-:S07]  /*23d00*/  IMAD.MOV.U32 R15, RZ, RZ, -0x1 ;  /* 0xffffffffff0f7424 */ /* 0x000fce00078e00ff */
[----:B0-2--5:R-:W-:Y:S05]  /*23d10*/  WARPSYNC.COLLECTIVE R15, `(.L_x_2745) ;  /* 0x000000000f087348 */ /* 0x025fea0003c00000 */
[----:B------:R1:W3:Y:S02]  /*23d20*/  SHFL.IDX P6, R14, R13, R12, R11 ;  /* 0x0000000c0d0e7389 */ /* 0x0002e400000c000b */
[----:B0123-5:R-:W-:Y:S01]  /*23d30*/  ENDCOLLECTIVE ;  /* 0x000000000000791b */ /* 0x02ffe20003800000 */
.L_x_2745:
[----:B------:R-:W-:Y:S05]  /*23d40*/  BSYNC B0 ;  /* 0x0000000000007941 */ /* 0x000fea0003800000 */
.L_x_2744:
        /* <DEDUP_REMOVED lines=9> */
.L_x_2746:
        /* <DEDUP_REMOVED lines=23> */
.L_x_2747:
[----:B------:R-:W-:Y:S01]  /*23f50*/  IMAD.MOV.U32 R12, RZ, RZ, 0x2 ;  /* 0x00000002ff0c7424 */ /* 0x000fe200078e00ff */
[----:B------:R-:W-:-:S05]  /*23f60*/  SEL R4, R14, RZ, P1 ;  /* 0x000000ff0e047207 */ /* 0x000fca0000800000 */
[----:B------:R-:W-:-:S04]  /*23f70*/  IMAD.IADD R4, R13, 0x1, R4 ;  /* 0x000000010d047824 */ /* 0x000fc800078e0204 */
[----:B------:R-:W-:-:S07]  /*23f80*/  IMAD.MOV.U32 R13, RZ, RZ, R4 ;  /* 0x000000ffff0d7224 */ /* 0x000fce00078e0004 */
[----:B------:R-:W-:Y:S05]  /*23f90*/  WARPSYNC.COLLECTIVE R15, `(.L_x_2748) ;  /* 0x000000000f087348 */ /* 0x000fea0003c00000 */
[----:B------:R0:W1:Y:S02]  /*23fa0*/  SHFL.UP P6, R14, R13, R12, R11 ;  /* 0x0400000c0d0e7389 */ /* 0x00006400000c000b */
[----:B01----:R-:W-:Y:S01]  /*23fb0*/  ENDCOLLECTIVE ;  /* 0x000000000000791b */ /* 0x003fe20003800000 */
.L_x_2748:
[----:B------:R-:W-:Y:S01]  /*23fc0*/  IMAD.MOV.U32 R12, RZ, RZ, 0x4 ;  /* 0x00000004ff0c7424 */ /* 0x000fe200078e00ff */
[----:B------:R-:W-:-:S05]  /*23fd0*/  SEL R3, R14, RZ, P2 ;  /* 0x000000ff0e037207 */ /* 0x000fca0001000000 */
[----:B------:R-:W-:-:S04]  /*23fe0*/  IMAD.IADD R2, R4, 0x1, R3 ;  /* 0x0000000104027824 */ /* 0x000fc800078e0203 */
[----:B------:R-:W-:-:S07]  /*23ff0*/  IMAD.MOV.U32 R13, RZ, RZ, R2 ;  /* 0x000000ffff0d7224 */ /* 0x000fce00078e0002 */
[----:B------:R-:W-:Y:S05]  /*24000*/  WARPSYNC.COLLECTIVE R15, `(.L_x_2749) ;  /* 0x000000000f087348 */ /* 0x000fea0003c00000 */
[----:B------:R0:W1:Y:S02]  /*24010*/  SHFL.UP P6, R14, R13, R12, R11 ;  /* 0x0400000c0d0e7389 */ /* 0x00006400000c000b */
[----:B01----:R-:W-:Y:S01]  /*24020*/  ENDCOLLECTIVE ;  /* 0x000000000000791b */ /* 0x003fe20003800000 */
.L_x_2749:
[----:B------:R-:W-:Y:S01]  /*24030*/  IMAD.MOV.U32 R12, RZ, RZ, 0x8 ;  /* 0x00000008ff0c7424 */ /* 0x000fe200078e00ff */
[----:B------:R-:W-:-:S05]  /*24040*/  SEL R3, R14, RZ, P3 ;  /* 0x000000ff0e037207 */ /* 0x000fca0001800000 */
[----:B------:R-:W-:-:S04]  /*24050*/  IMAD.IADD R3, R2, 0x1, R3 ;  /* 0x0000000102037824 */ /* 0x000fc800078e0203 */
[----:B------:R-:W-:-:S07]  /*24060*/  IMAD.MOV.U32 R13, RZ, RZ, R3 ;  /* 0x000000ffff0d7224 */ /* 0x000fce00078e0003 */
[----:B------:R-:W-:Y:S05]  /*24070*/  WARPSYNC.COLLECTIVE R15, `(.L_x_2750) ;  /* 0x000000000f087348 */ /* 0x000fea0003c00000 */
[----:B------:R0:W1:Y:S02]  /*24080*/  SHFL.UP P6, R14, R13, R12, R11 ;  /* 0x0400000c0d0e7389 */ /* 0x00006400000c000b */
[----:B01----:R-:W-:Y:S01]  /*24090*/  ENDCOLLECTIVE ;  /* 0x000000000000791b */ /* 0x003fe20003800000 */
.L_x_2750:
[----:B------:R-:W-:Y:S01]  /*240a0*/  IMAD.MOV.U32 R12, RZ, RZ, 0x10 ;  /* 0x00000010ff0c7424 */ /* 0x000fe200078e00ff */
[----:B------:R-:W-:-:S05]  /*240b0*/  SEL R4, R14, RZ, P4 ;  /* 0x000000ff0e047207 */ /* 0x000fca0002000000 */
[----:B------:R-:W-:-:S04]  /*240c0*/  IMAD.IADD R4, R3, 0x1, R4 ;  /* 0x0000000103047824 */ /* 0x000fc800078e0204 */
[----:B------:R-:W-:-:S07]  /*240d0*/  IMAD.MOV.U32 R13, RZ, RZ, R4 ;  /* 0x000000ffff0d7224 */ /* 0x000fce00078e0004 */
[----:B------:R-:W-:Y:S05]  /*240e0*/  WARPSYNC.COLLECTIVE R15, `(.L_x_2751) ;  /* 0x000000000f087348 */ /* 0x000fea0003c00000 */
[----:B------:R0:W1:Y:S02]  /*240f0*/  SHFL.UP P6, R14, R13, R12, R11 ;  /* 0x0400000c0d0e7389 */ /* 0x00006400000c000b */
[----:B01----:R-:W-:Y:S01]  /*24100*/  ENDCOLLECTIVE ;  /* 0x000000000000791b */ /* 0x003fe20003800000 */
.L_x_2751:
        /* <DEDUP_REMOVED lines=8> */
.L_x_2752:
[----:B------:R-:W-:Y:S05]  /*24190*/  BRA `(.L_x_2753) ;  /* 0xffffffb400647947 */ /* 0x000fea000383ffff */
.L_x_2599:
[----:B------:R-:W-:Y:S01]  /*241a0*/  BSSY B0, `(.L_x_2754) ;  /* 0x0000007000007945 */ /* 0x000fe20003800000 */
[----:B------:R-:W-:Y:S02]  /*241b0*/  IMAD.MOV.U32 R12, RZ, RZ, 0x1 ;  /* 0x00000001ff0c7424 */ /* 0x000fe400078e00ff */
[----:B------:R-:W-:Y:S02]  /*241c0*/  IMAD.MOV.U32 R11, RZ, RZ, RZ ;  /* 0x000000ffff0b7224 */ /* 0x000fe400078e00ff */
[----:B------:R-:W-:-:S07]  /*241d0*/  IMAD.MOV.U32 R15, RZ, RZ, -0x1 ;  /* 0xffffffffff0f7424 */ /* 0x000fce00078e00ff */
[----:B-----5:R-:W-:Y:S05]  /*241e0*/  WARPSYNC.COLLECTIVE R15, `(.L_x_2755) ;  /* 0x000000000f087348 */ /* 0x020fea0003c00000 */
[----:B------:R0:W1:Y:S02]  /*241f0*/  SHFL.UP P6, R14, R13, R12, R11 ;  /* 0x0400000c0d0e7389 */ /* 0x00006400000c000b */
[----:B01---5:R-:W-:Y:S01]  /*24200*/  ENDCOLLECTIVE ;  /* 0x000000000000791b */ /* 0x023fe20003800000 */
.L_x_2755:
[----:B------:R-:W-:Y:S05]  /*24210*/  BSYNC B0 ;  /* 0x0000000000007941 */ /* 0x000fea0003800000 */
.L_x_2754:
        /* <DEDUP_REMOVED lines=8> */
.L_x_2756:
[----:B------:R-:W-:Y:S01]  /*242a0*/  IMAD.MOV.U32 R12, RZ, RZ, 0x4 ;  /* 0x00000004ff0c7424 */ /* 0x000fe200078e00ff */
[----:B------:R-:W-:-:S05]  /*242b0*/  SEL R14, R14, RZ, P2 ;  /* 0x000000ff0e0e7207 */ /* 0x000fca0001000000 */
[----:B------:R-:W-:-:S04]  /*242c0*/  IMAD.IADD R3, R13, 0x1, R14 ;  /* 0x000000010d037824 */ /* 0x000fc800078e020e */
[----:B------:R-:W-:-:S07]  /*242d0*/  IMAD.MOV.U32 R13, RZ, RZ, R3 ;  /* 0x000000ffff0d7224 */ /* 0x000fce00078e0003 */
[----:B------:R-:W-:Y:S05]  /*242e0*/  WARPSYNC.COLLECTIVE R15, `(.L_x_2757) ;  /* 0x000000000f087348 */ /* 0x000fea0003c00000 */
[----:B------:R0:W1:Y:S02]  /*242f0*/  SHFL.UP P6, R14, R13, R12, R11 ;  /* 0x0400000c0d0e7389 */ /* 0x00006400000c000b */
[----:B01----:R-:W-:Y:S01]  /*24300*/  ENDCOLLECTIVE ;  /* 0x000000000000791b */ /* 0x003fe20003800000 */
.L_x_2757:
[----:B------:R-:W-:Y:S01]  /*24310*/  IMAD.MOV.U32 R12, RZ, RZ, 0x8 ;  /* 0x00000008ff0c7424 */ /* 0x000fe200078e00ff */
[----:B------:R-:W-:-:S05]  /*24320*/  SEL R4, R14, RZ, P3 ;  /* 0x000000ff0e047207 */ /* 0x000fca0001800000 */
[----:B------:R-:W-:-:S04]  /*24330*/  IMAD.IADD R4, R3, 0x1, R4 ;  /* 0x0000000103047824 */ /* 0x000fc800078e0204 */
[----:B------:R-:W-:-:S07]  /*24340*/  IMAD.MOV.U32 R13, RZ, RZ, R4 ;  /* 0x000000ffff0d7224 */ /* 0x000fce00078e0004 */
[----:B------:R-:W-:Y:S05]  /*24350*/  WARPSYNC.COLLECTIVE R15, `(.L_x_2758) ;  /* 0x000000000f087348 */ /* 0x000fea0003c00000 */
[----:B------:R0:W1:Y:S02]  /*24360*/  SHFL.UP P6, R14, R13, R12, R11 ;  /* 0x0400000c0d0e7389 */ /* 0x00006400000c000b */
[----:B01----:R-:W-:Y:S01]  /*24370*/  ENDCOLLECTIVE ;  /* 0x000000000000791b */ /* 0x003fe20003800000 */
.L_x_2758:
[----:B------:R-:W-:Y:S01]  /*24380*/  IMAD.MOV.U32 R12, RZ, RZ, 0x10 ;  /* 0x00000010ff0c7424 */ /* 0x000fe200078e00ff */
[----:B------:R-:W-:-:S05]  /*24390*/  SEL R7, R14, RZ, P4 ;  /* 0x000000ff0e077207 */ /* 0x000fca0002000000 */
[----:B------:R-:W-:-:S04]  /*243a0*/  IMAD.IADD R7, R4, 0x1, R7 ;  /* 0x0000000104077824 */ /* 0x000fc800078e0207 */
[----:B------:R-:W-:-:S07]  /*243b0*/  IMAD.MOV.U32 R13, RZ, RZ, R7 ;  /* 0x000000ffff0d7224 */ /* 0x000fce00078e0007 */
[----:B------:R-:W-:Y:S05]  /*243c0*/  WARPSYNC.COLLECTIVE R15, `(.L_x_2759) ;  /* 0x000000000f087348 */ /* 0x000fea0003c00000 */
[----:B------:R0:W1:Y:S02]  /*243d0*/  SHFL.UP P6, R14, R13, R12, R11 ;  /* 0x0400000c0d0e7389 */ /* 0x00006400000c000b */
[----:B01----:R-:W-:Y:S01]  /*243e0*/  ENDCOLLECTIVE ;  /* 0x000000000000791b */ /* 0x003fe20003800000 */
.L_x_2759:
        /* <DEDUP_REMOVED lines=8> */
.L_x_2760:
[----:B------:R-:W-:Y:S05]  /*24470*/  BRA `(.L_x_2761) ;  /* 0xffffffb400507947 */ /* 0x000fea000383ffff */
.L_x_2601:
[----:B------:R-:W-:Y:S01]  /*24480*/  BSSY B0, `(.L_x_2762) ;  /* 0x0000006000007945 */ /* 0x000fe20003800000 */
[----:B------:R-:W-:Y:S01]  /*24490*/  PLOP3.LUT P6, PT, P6, PT, PT, 0x8, 0x0 ;  /* 0x000000000000781c */ /* 0x000fe200037ce170 */
[----:B------:R-:W-:-:S12]  /*244a0*/  IMAD.MOV.U32 R15, RZ, RZ, -0x1 ;  /* 0xffffffffff0f7424 */ /* 0x000fd800078e00ff */
[----:B0----5:R-:W-:Y:S05]  /*244b0*/  WARPSYNC.COLLECTIVE R15, `(.L_x_2763) ;  /* 0x000000000f087348 */ /* 0x021fea0003c00000 */
[----:B------:R-:W-:Y:S01]  /*244c0*/  VOTE.ANY R14, PT, P6 ;  /* 0x00000000000e7806 */ /* 0x000fe200030e0100 */
[----:B0----5:R-:W-:Y:S06]  /*244d0*/  ENDCOLLECTIVE ;  /* 0x000000000000791b */ /* 0x021fec0003800000 */
.L_x_2763:
[----:B------:R-:W-:Y:S05]  /*244e0*/  BSYNC B0 ;  /* 0x0000000000007941 */ /* 0x000fea0003800000 */
.L_x_2762:
        /* <DEDUP_REMOVED lines=10> */
.L_x_2764:
[----:B------:R-:W-:Y:S02]  /*24590*/  IMAD.MOV.U32 R13, RZ, RZ, R5 ;  /* 0x000000ffff0d7224 */ /* 0x000fe400078e0005 */
[----:B------:R-:W-:-:S07]  /*245a0*/  IMAD.MOV.U32 R25, RZ, RZ, R14 ;  /* 0x000000ffff197224 */ /* 0x000fce00078e000e */
[----:B------:R-:W-:Y:S05]  /*245b0*/  WARPSYNC.COLLECTIVE R15, `(.L_x_2765) ;  /* 0x000000000f087348 */ /* 0x000fea0003c00000 */
[----:B------:R0:W1:Y:S02]  /*245c0*/  SHFL.IDX P6, R14, R13, R12, R11 ;  /* 0x0000000c0d0e7389 */ /* 0x00006400000c000b */
[----:B01----:R-:W-:Y:S01]  /*245d0*/  ENDCOLLECTIVE ;  /* 0x000000000000791b */ /* 0x003fe20003800000 */
.L_x_2765:
[----:B------:R-:W-:Y:S01]  /*245e0*/  IMAD.MOV.U32 R5, RZ, RZ, R14 ;  /* 0x000000ffff057224 */ /* 0x000fe200078e000e */
[----:B------:R-:W-:Y:S06]  /*245f0*/  BRA `(.L_x_2766) ;  /* 0xffffffb400307947 */ /* 0x000fec000383ffff */
.L_x_2603:
[----:B------:R-:W-:Y:S01]  /*24600*/  BSSY B0, `(.L_x_2767) ;  /* 0x0000007000007945 */ /* 0x000fe20003800000 */
[----:B------:R-:W-:Y:S02]  /*24610*/  IMAD.MOV.U32 R13, RZ, RZ, R2 ;  /* 0x000000ffff0d7224 */ /* 0x000fe400078e0002 */
[----:B------:R-:W-:Y:S02]  /*24620*/  IMAD.MOV.U32 R11, RZ, RZ, 0x1f ;  /* 0x0000001fff0b7424 */ /* 0x000fe400078e00ff */
[----:B------:R-:W-:-:S07]  /*24630*/  IMAD.MOV.U32 R15, RZ, RZ, -0x1 ;  /* 0xffffffffff0f7424 */ /* 0x000fce00078e00ff */
[----:B0123-5:R-:W-:Y:S05]  /*24640*/  WARPSYNC.COLLECTIVE R15, `(.L_x_2768) ;  /* 0x000000000f087348 */ /* 0x02ffea0003c00000 */
[----:B------:R4:W0:Y:S02]  /*24650*/  SHFL.IDX P6, R14, R13, R12, R11 ;  /* 0x0000000c0d0e7389 */ /* 0x00082400000c000b */
[----:B012345:R-:W-:Y:S01]  /*24660*/  ENDCOLLECTIVE ;  /* 0x000000000000791b */ /* 0x03ffe20003800000 */
.L_x_2768:
[----:B------:R-:W-:Y:S05]  /*24670*/  BSYNC B0 ;  /* 0x0000000000007941 */ /* 0x000fea0003800000 */
.L_x_2767:
[----:B------:R-:W-:Y:S01]  /*24680*/  IMAD.MOV.U32 R24, RZ, RZ, R14 ;  /* 0x000000ffff187224 */ /* 0x000fe200078e000e */
[----:B------:R-:W-:Y:S06]  /*24690*/  BRA `(.L_x_2602) ;  /* 0xffffffb400207947 */ /* 0x000fec000383ffff */
.L_x_2609:
[----:B0-----:R0:W2:Y:S02]  /*246a0*/  SYNCS.PHASECHK.TRANS64.TRYWAIT P0, [R5+URZ+0x2d820], R0 ;  /* 0x02d82000050075a7 */ /* 0x0010a4000800017f */
[----:B--2---:R-:W-:Y:S05]  /*246b0*/  @!P0 NANOSLEEP.SYNCS 0x989680 ;  /* 0x009896800000895d */ /* 0x004fea0003900000 */
[----:B------:R-:W2:Y:S02]  /*246c0*/  @!P0 SYNCS.PHASECHK.TRANS64 P0, [R5+URZ+0x2d820], R0 ;  /* 0x02d82000050085a7 */ /* 0x000ea4000800007f */
[----:B--2---:R-:W-:Y:S05]  /*246d0*/  @!P0 BRA `(.L_x_2609) ;  /* 0xfffffffc00f08947 */ /* 0x004fea000383ffff */
[----:B------:R-:W-:Y:S05]  /*246e0*/  BRA `(.L_x_2769) ;  /* 0xffffffbc007c7947 */ /* 0x000fea000383ffff */
.L_x_2610:
        /* <DEDUP_REMOVED lines=8> */
[----:B01-345:R-:W-:Y:S05]  /*24770*/  WARPSYNC.COLLECTIVE R15, `(.L_x_2771) ;  /* 0x000000000f087348 */ /* 0x03bfea0003c00000 */
[----:B------:R2:W0:Y:S02]  /*24780*/  SHFL.IDX P6, R14, R13, R12, R11 ;  /* 0x0000000c0d0e7389 */ /* 0x00042400000c000b */
[----:B012345:R-:W-:Y:S01]  /*24790*/  ENDCOLLECTIVE ;  /* 0x000000000000791b */ /* 0x03ffe20003800000 */
.L_x_2771:
[----:B------:R-:W-:Y:S05]  /*247a0*/  BSYNC B0 ;  /* 0x0000000000007941 */ /* 0x000fea0003800000 */
.L_x_2770:
[----:B------:R-:W-:Y:S05]  /*247b0*/  BRA `(.L_x_2772) ;  /* 0xffffffbc00647947 */ /* 0x000fea000383ffff */
.L_x_2611:
[----:B------:R-:W-:Y:S01]  /*247c0*/  BSSY B0, `(.L_x_2773) ;  /* 0x0000006000007945 */ /* 0x000fe20003800000 */
[----:B------:R-:W-:-:S07]  /*247d0*/  IMAD.MOV.U32 R15, RZ, RZ, -0x1 ;  /* 0xffffffffff0f7424 */ /* 0x000fce00078e00ff */
[----:B01-345:R-:W-:Y:S05]  /*247e0*/  WARPSYNC.COLLECTIVE R15, `(.L_x_2774) ;  /* 0x000000000f0c7348 */ /* 0x03bfea0003c00000 */
[----:B------:R-:W-:Y:S02]  /*247f0*/  ELECT P6, UR62, PT ;  /* 0x00000000003e782f */ /* 0x000fe400038c0000 */
[----:B------:R-:W-:Y:S01]  /*24800*/  MOV R14, UR62 ;  /* 0x0000003e000e7c02 */ /* 0x000fe20008000f00 */
[----:B01-345:R-:W-:Y:S10]  /*24810*/  ENDCOLLECTIVE ;  /* 0x000000000000791b */ /* 0x03bff40003800000 */
.L_x_2774:
[----:B------:R-:W-:Y:S05]  /*24820*/  BSYNC B0 ;  /* 0x0000000000007941 */ /* 0x000fea0003800000 */
.L_x_2773:
[----:B------:R-:W-:Y:S05]  /*24830*/  BRA `(.L_x_2775) ;  /* 0xffffffbc00587947 */ /* 0x000fea000383ffff */
.L_x_2613:
[----:B0-----:R0:W2:Y:S02]  /*24840*/  SYNCS.PHASECHK.TRANS64.TRYWAIT P1, [R3+URZ+0x2d840], R2 ;  /* 0x02d84002030075a7 */ /* 0x0010a4000802017f */
[----:B--2---:R-:W-:Y:S05]  /*24850*/  @!P1 NANOSLEEP.SYNCS 0x989680 ;  /* 0x009896800000995d */ /* 0x004fea0003900000 */
[----:B------:R-:W2:Y:S02]  /*24860*/  @!P1 SYNCS.PHASECHK.TRANS64 P1, [R3+URZ+0x2d840], R2 ;  /* 0x02d84002030095a7 */ /* 0x000ea4000802007f */
[----:B--2---:R-:W-:Y:S05]  /*24870*/  @!P1 BRA `(.L_x_2613) ;  /* 0xfffffffc00f09947 */ /* 0x004fea000383ffff */
[----:B------:R-:W-:Y:S05]  /*24880*/  BRA `(.L_x_2776) ;  /* 0xffffffbc007c7947 */ /* 0x000fea000383ffff */
.L_x_2615:
[----:B--2---:R2:W0:Y:S02]  /*24890*/  SYNCS.PHASECHK.TRANS64.TRYWAIT P1, [R5+URZ+0x2d840], R0 ;  /* 0x02d84000050075a7 */ /* 0x004424000802017f */
[----:B0-----:R-:W-:Y:S05]  /*248a0*/  @!P1 NANOSLEEP.SYNCS 0x989680 ;  /* 0x009896800000995d */ /* 0x001fea0003900000 */
[----:B------:R-:W0:Y:S02]  /*248b0*/  @!P1 SYNCS.PHASECHK.TRANS64 P1, [R5+URZ+0x2d840], R0 ;  /* 0x02d84000050095a7 */ /* 0x000e24000802007f */
[----:B0-----:R-:W-:Y:S05]  /*248c0*/  @!P1 BRA `(.L_x_2615) ;  /* 0xfffffffc00f09947 */ /* 0x001fea000383ffff */
[----:B------:R-:W-:Y:S05]  /*248d0*/  BRA `(.L_x_2777) ;  /* 0xffffffbc008c7947 */ /* 0x000fea000383ffff */
.L_x_2617:
[----:B------:R0:W0:Y:S02]  /*248e0*/  SYNCS.PHASECHK.TRANS64.TRYWAIT P1, [R3+URZ+0x2d860], R2 ;  /* 0x02d86002030075a7 */ /* 0x000024000802017f */
[----:B0-----:R-:W-:Y:S05]  /*248f0*/  @!P1 NANOSLEEP.SYNCS 0x989680 ;  /* 0x009896800000995d */ /* 0x001fea0003900000 */
[----:B------:R-:W0:Y:S02]  /*24900*/  @!P1 SYNCS.PHASECHK.TRANS64 P1, [R3+URZ+0x2d860], R2 ;  /* 0x02d86002030095a7 */ /* 0x000e24000802007f */
[----:B0-----:R-:W-:Y:S05]  /*24910*/  @!P1 BRA `(.L_x_2617) ;  /* 0xfffffffc00f09947 */ /* 0x001fea000383ffff */
[----:B------:R-:W-:Y:S05]  /*24920*/  BRA `(.L_x_2778) ;  /* 0xffffffbc00887947 */ /* 0x000fea000383ffff */
.L_x_2779:
        /* <DEDUP_REMOVED lines=13> */
.L_x_2788:


//--------------------- .nv.global.init           --------------------------
	.section	.nv.global.init,"aw",@progbits
.nv.global.init:
	.type		$str$23,@object
	.size		$str$23,($str$24 - $str$23)
$str$23:
        /*0000*/ 	.byte	0x28, 0x61, 0x64, 0x64, 0x72, 0x65, 0x73, 0x73, 0x20, 0x26, 0x20, 0x6d, 0x61, 0x73, 0x6b, 0x29
        /*0010*/ 	.byte	0x20, 0x3d, 0x3d, 0x20, 0x30, 0x00
	.type		$str$24,@object
	.size		$str$24,(__unnamed_4 - $str$24)
$str$24:
        /*0016*/ 	.byte	0x2f, 0x74, 0x6d, 0x70, 0x2f, 0x6f, 0x73, 0x73, 0x5f, 0x6b, 0x65, 0x72, 0x6e, 0x65, 0x6c, 0x73
        /*0026*/ 	.byte	0x5f, 0x73, 0x72, 0x63, 0x2f, 0x66, 0x6c, 0x61, 0x73, 0x68, 0x5f, 0x61, 0x74, 0x74, 0x65, 0x6e
        /*0036*/ 	.byte	0x74, 0x69, 0x6f, 0x6e, 0x2f, 0x63, 0x73, 0x72, 0x63, 0x2f, 0x63, 0x75, 0x74, 0x6c, 0x61, 0x73
        /*0046*/ 	.byte	0x73, 0x2f, 0x69, 0x6e, 0x63, 0x6c, 0x75, 0x64, 0x65, 0x2f, 0x63, 0x75, 0x74, 0x65, 0x2f, 0x70
        /*0056*/ 	.byte	0x6f, 0x69, 0x6e, 0x74, 0x65, 0x72, 0x5f, 0x66, 0x6c, 0x61, 0x67, 0x67, 0x65, 0x64, 0x2e, 0x68
        /*0066*/ 	.byte	0x70, 0x70, 0x00
	.type		__unnamed_4,@object
	.size		__unnamed_4,(__unnamed_5 - __unnamed_4)
__unnamed_4:
        /* <DEDUP_REMOVED lines=25> */
	.type		__unnamed_5,@object
	.size		__unnamed_5,(__unnamed_3 - __unnamed_5)
__unnamed_5:
        /* <DEDUP_REMOVED lines=24> */
        /*036d*/ 	.byte	0x3e, 0x20, 0x26, 0x5d, 0x00
	.type		__unnamed_3,@object
	.size		__unnamed_3,(__unnamed_2 - __unnamed_3)
__unnamed_3:
        /* <DEDUP_REMOVED lines=29> */
	.type		__unnamed_2,@object
	.size		__unnamed_2,(__unnamed_1 - __unnamed_2)
__unnamed_2:
        /* <DEDUP_REMOVED lines=29> */
	.type		__unnamed_1,@object
	.size		__unnamed_1,(.L_0 - __unnamed_1)
__unnamed_1:
        /* <DEDUP_REMOVED lines=29> */
        /*08e2*/ 	.byte	0x5d, 0x00
.L_0:


//--------------------- .nv.shared._ZN7cutlass13device_kernelIN5flash11enable_sm90INS1_16FlashAttnFwdSm90INS1_25CollectiveMainloopFwdSm90ILi2EN4cute5tupleIJNS5_1CILi1EEES8_S8_EEENS6_IJNS7_ILi192EEENS7_ILi128EEENS7_ILi96EEEEEELi96ENS_10bfloat16_tEfNS_4arch4Sm90ELb0ELb0ELb1ELb0ELb1ELb0ELb0ELb0ELb1ELb1ELb1ELb0EEENS1_21CollectiveEpilogueFwdINS6_IJSA_SC_SB_EEES9_SE_SG_Li384ELb0ELb1ELb1ELb0EEENS1_19SingleTileSchedulerILb0ELb1ELb1ELi192EEEEEEEEEvNT_6ParamsE --------------------------
	.section	.nv.shared._ZN7cutlass13device_kernelIN5flash11enable_sm90INS1_16FlashAttnFwdSm90INS1_25CollectiveMainloopFwdSm90ILi2EN4cute5tupleIJNS5_1CILi1EEES8_S8_EEENS6_IJNS7_ILi192EEENS7_ILi128EEENS7_ILi96EEEEEELi96ENS_10bfloat16_tEfNS_4arch4Sm90ELb0ELb0ELb1ELb0ELb1ELb0ELb0ELb0ELb1ELb1ELb1ELb0EEENS1_21CollectiveEpilogueFwdINS6_IJSA_SC_SB_EEES9_SE_SG_Li384ELb0ELb1ELb1ELb0EEENS1_19SingleTileSchedulerILb0ELb1ELb1ELi192EEEEEEEEEvNT_6ParamsE,"aw",@nobits
	.sectionflags	@""
	.align	16
	.zero		1024


//--------------------- .nv.shared.reserved.0     --------------------------
	.section	.nv.shared.reserved.0,"aw",@nobits
	.weak		__nv_reservedSMEM_offset_0_alias
	.size		__nv_reservedSMEM_offset_0_alias, 0, 0
	.other		__nv_reservedSMEM_offset_0_alias,@"STO_CUDA_RESERVED_SHARED STV_DEFAULT"
__nv_reservedSMEM_offset_0_alias:
	.zero		0


//--------------------- .nv.global                --------------------------
	.section	.nv.global,"aw",@nobits
.nv.global:
	.type		_ZN85_INTERNAL_334e3ad8_49_flash_fwd_hdim96_bf16_paged_split_softcap_sm90_cu_58b58f81_28184cute1_E,@object
	.size		_ZN85_INTERNAL_334e3ad8_49_flash_fwd_hdim96_bf16_paged_split_softcap_sm90_cu_58b58f81_28184cute1_E,(_ZN85_INTERNAL_334e3ad8_49_flash_fwd_hdim96_bf16_paged_split_softcap_sm90_cu_58b58f81_28184cuda3std3__45__cpo6cbeginE - _ZN85_INTERNAL_334e3ad8_49_flash_fwd_hdim96_bf16_paged_split_softcap_sm90_cu_58b58f81_28184cute1_E)
_ZN85_INTERNAL_334e3ad8_49_flash_fwd_hdim96_bf16_paged_split_softcap_sm90_cu_58b58f81_28184cute1_E:
	.zero		1
	.type		_ZN85_INTERNAL_334e3ad8_49_flash_fwd_hdim96_bf16_paged_split_softcap_sm90_cu_58b58f81_28184cuda3std3__45__cpo6cbeginE,@object
	.size		_ZN85_INTERNAL_334e3ad8_49_flash_fwd_hdim96_bf16_paged_split_softcap_sm90_cu_58b58f81_28184cuda3std3__45__cpo6cbeginE,(_ZN85_INTERNAL_334e3ad8_49_flash_fwd_hdim96_bf16_paged_split_softcap_sm90_cu_58b58f81_28184cuda3std3__48in_placeE - _ZN85_INTERNAL_334e3ad8_49_flash_fwd_hdim96_bf16_paged_split_softcap_sm90_cu_58b58f81_28184cuda3std3__45__cpo6cbeginE)
_ZN85_INTERNAL_334e3ad8_49_flash_fwd_hdim96_bf16_paged_split_softcap_sm90_cu_58b58f81_28184cuda3std3__45__cpo6cbeginE:
	.zero		1
	.type		_ZN85_INTERNAL_334e3ad8_49_flash_fwd_hdim96_bf16_paged_split_softcap_sm90_cu_58b58f81_28184cuda3std3__48in_placeE,@object
	.size		_ZN85_INTERNAL_334e3ad8_49_flash_fwd_hdim96_bf16_paged_split_softcap_sm90_cu_58b58f81_28184cuda3std3__48in_placeE,(_ZN85_INTERNAL_334e3ad8_49_flash_fwd_hdim96_bf16_paged_split_softcap_sm90_cu_58b58f81_28184cuda3std6ranges3__45__cpo9iter_moveE - _ZN85_INTERNAL_334e3ad8_49_flash_fwd_hdim96_bf16_paged_split_softcap_sm90_cu_58b58f81_28184cuda3std3__48in_placeE)
_ZN85_INTERNAL_334e3ad8_49_flash_fwd_hdim96_bf16_paged_split_softcap_sm90_cu_58b58f81_28184cuda3std3__48in_placeE:
	.zero		1
	.type		_ZN85_INTERNAL_334e3ad8_49_flash_fwd_hdim96_bf16_paged_split_softcap_sm90_cu_58b58f81_28184cuda3std6ranges3__45__cpo9iter_moveE,@object
	.size		_ZN85_INTERNAL_334e3ad8_49_flash_fwd_hdim96_bf16_paged_split_softcap_sm90_cu_58b58f81_28184cuda3std6ranges3__45__cpo9iter_moveE,(_ZN85_INTERNAL_334e3ad8_49_flash_fwd_hdim96_bf16_paged_split_softcap_sm90_cu_58b58f81_28184cuda3std3__45__cpo5beginE - _ZN85_INTERNAL_334e3ad8_49_flash_fwd_hdim96_bf16_paged_split_softcap_sm90_cu_58b58f81_28184cuda3std6ranges3__45__cpo9iter_moveE)
_ZN85_INTERNAL_334e3ad8_49_flash_fwd_hdim96_bf16_paged_split_softcap_sm90_cu_58b58f81_28184cuda3std6ranges3__45__cpo9iter_moveE:
	.zero		1
	.type		_ZN85_INTERNAL_334e3ad8_49_flash_fwd_hdim96_bf16_paged_split_softcap_sm90_cu_58b58f81_28184cuda3std3__45__cpo5beginE,@object
	.size		_ZN85_INTERNAL_334e3ad8_49_flash_fwd_hdim96_bf16_paged_split_softcap_sm90_cu_58b58f81_28184cuda3std3__45__cpo5beginE,(_ZN85_INTERNAL_334e3ad8_49_flash_fwd_hdim96_bf16_paged_split_softcap_sm90_cu_58b58f81_28184cuda3std3__487_GLOBAL__N__334e3ad8_49_flash_fwd_hdim96_bf16_paged_split_softcap_sm90_cu_58b58f81_28186ignoreE - _ZN85_INTERNAL_334e3ad8_49_flash_fwd_hdim96_bf16_paged_split_softcap_sm90_cu_58b58f81_28184cuda3std3__45__cpo5beginE)
_ZN85_INTERNAL_334e3ad8_49_flash_fwd_hdim96_bf16_paged_split_softcap_sm90_cu_58b58f81_28184cuda3std3__45__cpo5beginE:
	.zero		1
	.type		_ZN85_INTERNAL_334e3ad8_49_flash_fwd_hdim96_bf16_paged_split_softcap_sm90_cu_58b58f81_28184cuda3std3__487_GLOBAL__N__334e3ad8_49_flash_fwd_hdim96_bf16_paged_split_softcap_sm90_cu_58b58f81_28186ignoreE,@object
	.size		_ZN85_INTERNAL_334e3ad8_49_flash_fwd_hdim96_bf16_paged_split_softcap_sm90_cu_58b58f81_28184cuda3std3__487_GLOBAL__N__334e3ad8_49_flash_fwd_hdim96_bf16_paged_split_softcap_sm90_cu_58b58f81_28186ignoreE,(_ZN85_INTERNAL_334e3ad8_49_flash_fwd_hdim96_bf16_paged_split_softcap_sm90_cu_58b58f81_28184cute7productE - _ZN85_INTERNAL_334e3ad8_49_flash_fwd_hdim96_bf16_paged_split_softcap_sm90_cu_58b58f81_28184cuda3std3__487_GLOBAL__N__334e3ad8_49_flash_fwd_hdim96_bf16_paged_split_softcap_sm90_cu_58b58f81_28186ignoreE)
_ZN85_INTERNAL_334e3ad8_49_flash_fwd_hdim96_bf16_paged_split_softcap_sm90_cu_58b58f81_28184cuda3std3__487_GLOBAL__N__334e3ad8_49_flash_fwd_hdim96_bf16_paged_split_softcap_sm90_cu_58b58f81_28186ignoreE:
	.zero		1
	.type		_ZN85_INTERNAL_334e3ad8_49_flash_fwd_hdim96_bf16_paged_split_softcap_sm90_cu_58b58f81_28184cute7productE,@object
	.size		_ZN85_INTERNAL_334e3ad8_49_flash_fwd_hdim96_bf16_paged_split_softcap_sm90_cu_58b58f81_28184cute7productE,(_ZN85_INTERNAL_334e3ad8_49_flash_fwd_hdim96_bf16_paged_split_softcap_sm90_cu_58b58f81_28184cuda3std3__45__cpo3endE - _ZN85_INTERNAL_334e3ad8_49_flash_fwd_hdim96_bf16_paged_split_softcap_sm90_cu_58b58f81_28184cute7productE)
_ZN85_INTERNAL_334e3ad8_49_flash_fwd_hdim96_bf16_paged_split_softcap_sm90_cu_58b58f81_28184cute7productE:
	.zero		1
	.type		_ZN85_INTERNAL_334e3ad8_49_flash_fwd_hdim96_bf16_paged_split_softcap_sm90_cu_58b58f81_28184cuda3std3__45__cpo3endE,@object
	.size		_ZN85_INTERNAL_334e3ad8_49_flash_fwd_hdim96_bf16_paged_split_softcap_sm90_cu_58b58f81_28184cuda3std3__45__cpo3endE,(_ZN85_INTERNAL_334e3ad8_49_flash_fwd_hdim96_bf16_paged_split_softcap_sm90_cu_58b58f81_28184cuda3std3__419piecewise_constructE - _ZN85_INTERNAL_334e3ad8_49_flash_fwd_hdim96_bf16_paged_split_softcap_sm90_cu_58b58f81_28184cuda3std3__45__cpo3endE)
_ZN85_INTERNAL_334e3ad8_49_flash_fwd_hdim96_bf16_paged_split_softcap_sm90_cu_58b58f81_28184cuda3std3__45__cpo3endE:
	.zero		1
	.type		_ZN85_INTERNAL_334e3ad8_49_flash_fwd_hdim96_bf16_paged_split_softcap_sm90_cu_58b58f81_28184cuda3std3__419piecewise_constructE,@object
	.size		_ZN85_INTERNAL_334e3ad8_49_flash_fwd_hdim96_bf16_paged_split_softcap_sm90_cu_58b58f81_28184cuda3std3__419piecewise_constructE,(_ZN85_INTERNAL_334e3ad8_49_flash_fwd_hdim96_bf16_paged_split_softcap_sm90_cu_58b58f81_28184cuda3std3__45__cpo4cendE - _ZN85_INTERNAL_334e3ad8_49_flash_fwd_hdim96_bf16_paged_split_softcap_sm90_cu_58b58f81_28184cuda3std3__419piecewise_constructE)
_ZN85_INTERNAL_334e3ad8_49_flash_fwd_hdim96_bf16_paged_split_softcap_sm90_cu_58b58f81_28184cuda3std3__419piecewise_constructE:
	.zero		1
	.type		_ZN85_INTERNAL_334e3ad8_49_flash_fwd_hdim96_bf16_paged_split_softcap_sm90_cu_58b58f81_28184cuda3std3__45__cpo4cendE,@object
	.size		_ZN85_INTERNAL_334e3ad8_49_flash_fwd_hdim96_bf16_paged_split_softcap_sm90_cu_58b58f81_28184cuda3std3__45__cpo4cendE,(_ZN85_INTERNAL_334e3ad8_49_flash_fwd_hdim96_bf16_paged_split_softcap_sm90_cu_58b58f81_28184cuda3std6ranges3__45__cpo4swapE - _ZN85_INTERNAL_334e3ad8_49_flash_fwd_hdim96_bf16_paged_split_softcap_sm90_cu_58b58f81_28184cuda3std3__45__cpo4cendE)
_ZN85_INTERNAL_334e3ad8_49_flash_fwd_hdim96_bf16_paged_split_softcap_sm90_cu_58b58f81_28184cuda3std3__45__cpo4cendE:
	.zero		1
	.type		_ZN85_INTERNAL_334e3ad8_49_flash_fwd_hdim96_bf16_paged_split_softcap_sm90_cu_58b58f81_28184cuda3std6ranges3__45__cpo4swapE,@object
	.size		_ZN85_INTERNAL_334e3ad8_49_flash_fwd_hdim96_bf16_paged_split_softcap_sm90_cu_58b58f81_28184cuda3std6ranges3__45__cpo4swapE,(.L_12 - _ZN85_INTERNAL_334e3ad8_49_flash_fwd_hdim96_bf16_paged_split_softcap_sm90_cu_58b58f81_28184cuda3std6ranges3__45__cpo4swapE)
_ZN85_INTERNAL_334e3ad8_49_flash_fwd_hdim96_bf16_paged_split_softcap_sm90_cu_58b58f81_28184cuda3std6ranges3__45__cpo4swapE:
	.zero		1
.L_12:


//--------------------- .nv.shared._ZN7cutlass13device_kernelIN5flash11enable_sm90INS1_16FlashAttnFwdSm90INS1_25CollectiveMainloopFwdSm90ILi2EN4cute5tupleIJNS5_1CILi1EEES8_S8_EEENS6_IJNS7_ILi192EEENS7_ILi128EEENS7_ILi96EEEEEELi96ENS_10bfloat16_tEfNS_4arch4Sm90ELb0ELb0ELb1ELb1ELb1ELb0ELb0ELb0ELb1ELb1ELb1ELb0EEENS1_21CollectiveEpilogueFwdINS6_IJSA_SC_SB_EEES9_SE_SG_Li384ELb1ELb1ELb1ELb0EEENS1_36VarlenDynamicPersistentTileSchedulerILi192ELi128ELi384ELi128ELb1ELb1ELb1ELb0ELb1ELb1EEEEEEEEEvNT_6ParamsE --------------------------
	.section	.nv.shared._ZN7cutlass13device_kernelIN5flash11enable_sm90INS1_16FlashAttnFwdSm90INS1_25CollectiveMainloopFwdSm90ILi2EN4cute5tupleIJNS5_1CILi1EEES8_S8_EEENS6_IJNS7_ILi192EEENS7_ILi128EEENS7_ILi96EEEEEELi96ENS_10bfloat16_tEfNS_4arch4Sm90ELb0ELb0ELb1ELb1ELb1ELb0ELb0ELb0ELb1ELb1ELb1ELb0EEENS1_21CollectiveEpilogueFwdINS6_IJSA_SC_SB_EEES9_SE_SG_Li384ELb1ELb1ELb1ELb0EEENS1_36VarlenDynamicPersistentTileSchedulerILi192ELi128ELi384ELi128ELb1ELb1ELb1ELb0ELb1ELb1EEEEEEEEEvNT_6ParamsE,"aw",@nobits
	.sectionflags	@""
	.align	16
	.zero		1024


//--------------------- .nv.shared._ZN7cutlass13device_kernelIN5flash11enable_sm90INS1_16FlashAttnFwdSm90INS1_25CollectiveMainloopFwdSm90ILi2EN4cute5tupleIJNS5_1CILi1EEES8_S8_EEENS6_IJNS7_ILi192EEENS7_ILi128EEENS7_ILi96EEEEEELi96ENS_10bfloat16_tEfNS_4arch4Sm90ELb0ELb0ELb1ELb1ELb1ELb1ELb0ELb0ELb1ELb1ELb1ELb0EEENS1_21CollectiveEpilogueFwdINS6_IJSA_SC_SB_EEES9_SE_SG_Li384ELb1ELb1ELb1ELb0EEENS1_36VarlenDynamicPersistentTileSchedulerILi192ELi128ELi384ELi128ELb1ELb1ELb1ELb0ELb1ELb1EEEEEEEEEvNT_6ParamsE --------------------------
	.section	.nv.shared._ZN7cutlass13device_kernelIN5flash11enable_sm90INS1_16FlashAttnFwdSm90INS1_25CollectiveMainloopFwdSm90ILi2EN4cute5tupleIJNS5_1CILi1EEES8_S8_EEENS6_IJNS7_ILi192EEENS7_ILi128EEENS7_ILi96EEEEEELi96ENS_10bfloat16_tEfNS_4arch4Sm90ELb0ELb0ELb1ELb1ELb1ELb1ELb0ELb0ELb1ELb1ELb1ELb0EEENS1_21CollectiveEpilogueFwdINS6_IJSA_SC_SB_EEES9_SE_SG_Li384ELb1ELb1ELb1ELb0EEENS1_36VarlenDynamicPersistentTileSchedulerILi192ELi128ELi384ELi128ELb1ELb1ELb1ELb0ELb1ELb1EEEEEEEEEvNT_6ParamsE,"aw",@nobits
	.sectionflags	@""
	.align	16
	.zero		1024


//--------------------- .nv.shared._ZN7cutlass13device_kernelIN5flash11enable_sm90INS1_16FlashAttnFwdSm90INS1_25CollectiveMainloopFwdSm90ILi2EN4cute5tupleIJNS5_1CILi1EEES8_S8_EEENS6_IJNS7_ILi192EEENS7_ILi128EEENS7_ILi96EEEEEELi96ENS_10bfloat16_tEfNS_4arch4Sm90ELb0ELb1ELb1ELb0ELb1ELb0ELb0ELb0ELb1ELb1ELb1ELb0EEENS1_21CollectiveEpilogueFwdINS6_IJSA_SC_SB_EEES9_SE_SG_Li384ELb0ELb1ELb1ELb0EEENS1_19SingleTileSchedulerILb0ELb1ELb1ELi192EEEEEEEEEvNT_6ParamsE --------------------------
	.section	.nv.shared._ZN7cutlass13device_kernelIN5flash11enable_sm90INS1_16FlashAttnFwdSm90INS1_25CollectiveMainloopFwdSm90ILi2EN4cute5tupleIJNS5_1CILi1EEES8_S8_EEENS6_IJNS7_ILi192EEENS7_ILi128EEENS7_ILi96EEEEEELi96ENS_10bfloat16_tEfNS_4arch4Sm90ELb0ELb1ELb1ELb0ELb1ELb0ELb0ELb0ELb1ELb1ELb1ELb0EEENS1_21CollectiveEpilogueFwdINS6_IJSA_SC_SB_EEES9_SE_SG_Li384ELb0ELb1ELb1ELb0EEENS1_19SingleTileSchedulerILb0ELb1ELb1ELi192EEEEEEEEEvNT_6ParamsE,"aw",@nobits
	.sectionflags	@""
	.align	16
	.zero		1024


//--------------------- .nv.shared._ZN7cutlass13device_kernelIN5flash11enable_sm90INS1_16FlashAttnFwdSm90INS1_25CollectiveMainloopFwdSm90ILi2EN4cute5tupleIJNS5_1CILi1EEES8_S8_EEENS6_IJNS7_ILi192EEENS7_ILi128EEENS7_ILi96EEEEEELi96ENS_10bfloat16_tEfNS_4arch4Sm90ELb0ELb1ELb1ELb1ELb1ELb0ELb0ELb0ELb1ELb1ELb1ELb0EEENS1_21CollectiveEpilogueFwdINS6_IJSA_SC_SB_EEES9_SE_SG_Li384ELb1ELb1ELb1ELb0EEENS1_36VarlenDynamicPersistentTileSchedulerILi192ELi128ELi384ELi128ELb1ELb1ELb1ELb1ELb0ELb1EEEEEEEEEvNT_6ParamsE --------------------------
	.section	.nv.shared._ZN7cutlass13device_kernelIN5flash11enable_sm90INS1_16FlashAttnFwdSm90INS1_25CollectiveMainloopFwdSm90ILi2EN4cute5tupleIJNS5_1CILi1EEES8_S8_EEENS6_IJNS7_ILi192EEENS7_ILi128EEENS7_ILi96EEEEEELi96ENS_10bfloat16_tEfNS_4arch4Sm90ELb0ELb1ELb1ELb1ELb1ELb0ELb0ELb0ELb1ELb1ELb1ELb0EEENS1_21CollectiveEpilogueFwdINS6_IJSA_SC_SB_EEES9_SE_SG_Li384ELb1ELb1ELb1ELb0EEENS1_36VarlenDynamicPersistentTileSchedulerILi192ELi128ELi384ELi128ELb1ELb1ELb1ELb1ELb0ELb1EEEEEEEEEvNT_6ParamsE,"aw",@nobits
	.sectionflags	@""
	.align	16
	.zero		1024


//--------------------- .nv.shared._ZN7cutlass13device_kernelIN5flash11enable_sm90INS1_16FlashAttnFwdSm90INS1_25CollectiveMainloopFwdSm90ILi2EN4cute5tupleIJNS5_1CILi1EEES8_S8_EEENS6_IJNS7_ILi192EEENS7_ILi128EEENS7_ILi96EEEEEELi96ENS_10bfloat16_tEfNS_4arch4Sm90ELb0ELb1ELb1ELb1ELb1ELb1ELb0ELb0ELb1ELb1ELb1ELb0EEENS1_21CollectiveEpilogueFwdINS6_IJSA_SC_SB_EEES9_SE_SG_Li384ELb1ELb1ELb1ELb0EEENS1_36VarlenDynamicPersistentTileSchedulerILi192ELi128ELi384ELi128ELb1ELb1ELb1ELb1ELb0ELb1EEEEEEEEEvNT_6ParamsE --------------------------
	.section	.nv.shared._ZN7cutlass13device_kernelIN5flash11enable_sm90INS1_16FlashAttnFwdSm90INS1_25CollectiveMainloopFwdSm90ILi2EN4cute5tupleIJNS5_1CILi1EEES8_S8_EEENS6_IJNS7_ILi192EEENS7_ILi128EEENS7_ILi96EEEEEELi96ENS_10bfloat16_tEfNS_4arch4Sm90ELb0ELb1ELb1ELb1ELb1ELb1ELb0ELb0ELb1ELb1ELb1ELb0EEENS1_21CollectiveEpilogueFwdINS6_IJSA_SC_SB_EEES9_SE_SG_Li384ELb1ELb1ELb1ELb0EEENS1_36VarlenDynamicPersistentTileSchedulerILi192ELi128ELi384ELi128ELb1ELb1ELb1ELb1ELb0ELb1EEEEEEEEEvNT_6ParamsE,"aw",@nobits
	.sectionflags	@""
	.align	16
	.zero		1024


//--------------------- .nv.shared._ZN7cutlass13device_kernelIN5flash11enable_sm90INS1_16FlashAttnFwdSm90INS1_25CollectiveMainloopFwdSm90ILi2EN4cute5tupleIJNS5_1CILi1EEES8_S8_EEENS6_IJNS7_ILi192EEENS7_ILi128EEENS7_ILi96EEEEEELi96ENS_10bfloat16_tEfNS_4arch4Sm90ELb1ELb0ELb1ELb0ELb1ELb0ELb0ELb0ELb1ELb1ELb1ELb0EEENS1_21CollectiveEpilogueFwdINS6_IJSA_SC_SB_EEES9_SE_SG_Li384ELb0ELb1ELb1ELb0EEENS1_19SingleTileSchedulerILb0ELb1ELb1ELi192EEEEEEEEEvNT_6ParamsE --------------------------
	.section	.nv.shared._ZN7cutlass13device_kernelIN5flash11enable_sm90INS1_16FlashAttnFwdSm90INS1_25CollectiveMainloopFwdSm90ILi2EN4cute5tupleIJNS5_1CILi1EEES8_S8_EEENS6_IJNS7_ILi192EEENS7_ILi128EEENS7_ILi96EEEEEELi96ENS_10bfloat16_tEfNS_4arch4Sm90ELb1ELb0ELb1ELb0ELb1ELb0ELb0ELb0ELb1ELb1ELb1ELb0EEENS1_21CollectiveEpilogueFwdINS6_IJSA_SC_SB_EEES9_SE_SG_Li384ELb0ELb1ELb1ELb0EEENS1_19SingleTileSchedulerILb0ELb1ELb1ELi192EEEEEEEEEvNT_6ParamsE,"aw",@nobits
	.sectionflags	@""
	.align	16
	.zero		1024


//--------------------- .nv.shared._ZN7cutlass13device_kernelIN5flash11enable_sm90INS1_16FlashAttnFwdSm90INS1_25CollectiveMainloopFwdSm90ILi2EN4cute5tupleIJNS5_1CILi1EEES8_S8_EEENS6_IJNS7_ILi192EEENS7_ILi128EEENS7_ILi96EEEEEELi96ENS_10bfloat16_tEfNS_4arch4Sm90ELb1ELb0ELb1ELb1ELb1ELb0ELb0ELb0ELb1ELb1ELb1ELb0EEENS1_21CollectiveEpilogueFwdINS6_IJSA_SC_SB_EEES9_SE_SG_Li384ELb1ELb1ELb1ELb0EEENS1_36VarlenDynamicPersistentTileSchedulerILi192ELi128ELi384ELi128ELb1ELb1ELb1ELb1ELb1ELb1EEEEEEEEEvNT_6ParamsE --------------------------
	.section	.nv.shared._ZN7cutlass13device_kernelIN5flash11enable_sm90INS1_16FlashAttnFwdSm90INS1_25CollectiveMainloopFwdSm90ILi2EN4cute5tupleIJNS5_1CILi1EEES8_S8_EEENS6_IJNS7_ILi192EEENS7_ILi128EEENS7_ILi96EEEEEELi96ENS_10bfloat16_tEfNS_4arch4Sm90ELb1ELb0ELb1ELb1ELb1ELb0ELb0ELb0ELb1ELb1ELb1ELb0EEENS1_21CollectiveEpilogueFwdINS6_IJSA_SC_SB_EEES9_SE_SG_Li384ELb1ELb1ELb1ELb0EEENS1_36VarlenDynamicPersistentTileSchedulerILi192ELi128ELi384ELi128ELb1ELb1ELb1ELb1ELb1ELb1EEEEEEEEEvNT_6ParamsE,"aw",@nobits
	.sectionflags	@""
	.align	16
	.zero		1024


//--------------------- .nv.shared._ZN7cutlass13device_kernelIN5flash11enable_sm90INS1_16FlashAttnFwdSm90INS1_25CollectiveMainloopFwdSm90ILi2EN4cute5tupleIJNS5_1CILi1EEES8_S8_EEENS6_IJNS7_ILi192EEENS7_ILi128EEENS7_ILi96EEEEEELi96ENS_10bfloat16_tEfNS_4arch4Sm90ELb1ELb0ELb1ELb1ELb1ELb1ELb0ELb0ELb1ELb1ELb1ELb0EEENS1_21CollectiveEpilogueFwdINS6_IJSA_SC_SB_EEES9_SE_SG_Li384ELb1ELb1ELb1ELb0EEENS1_36VarlenDynamicPersistentTileSchedulerILi192ELi128ELi384ELi128ELb1ELb1ELb1ELb1ELb1ELb1EEEEEEEEEvNT_6ParamsE --------------------------
	.section	.nv.shared._ZN7cutlass13device_kernelIN5flash11enable_sm90INS1_16FlashAttnFwdSm90INS1_25CollectiveMainloopFwdSm90ILi2EN4cute5tupleIJNS5_1CILi1EEES8_S8_EEENS6_IJNS7_ILi192EEENS7_ILi128EEENS7_ILi96EEEEEELi96ENS_10bfloat16_tEfNS_4arch4Sm90ELb1ELb0ELb1ELb1ELb1ELb1ELb0ELb0ELb1ELb1ELb1ELb0EEENS1_21CollectiveEpilogueFwdINS6_IJSA_SC_SB_EEES9_SE_SG_Li384ELb1ELb1ELb1ELb0EEENS1_36VarlenDynamicPersistentTileSchedulerILi192ELi128ELi384ELi128ELb1ELb1ELb1ELb1ELb1ELb1EEEEEEEEEvNT_6ParamsE,"aw",@nobits
	.sectionflags	@""
	.align	16
	.zero		1024


//--------------------- .nv.constant0._ZN7cutlass13device_kernelIN5flash11enable_sm90INS1_16FlashAttnFwdSm90INS1_25CollectiveMainloopFwdSm90ILi2EN4cute5tupleIJNS5_1CILi1EEES8_S8_EEENS6_IJNS7_ILi192EEENS7_ILi128EEENS7_ILi96EEEEEELi96ENS_10bfloat16_tEfNS_4arch4Sm90ELb0ELb0ELb1ELb0ELb1ELb0ELb0ELb0ELb1ELb1ELb1ELb0EEENS1_21CollectiveEpilogueFwdINS6_IJSA_SC_SB_EEES9_SE_SG_Li384ELb0ELb1ELb1ELb0EEENS1_19SingleTileSchedulerILb0ELb1ELb1ELi192EEEEEEEEEvNT_6ParamsE --------------------------
	.section	.nv.constant0._ZN7cutlass13device_kernelIN5flash11enable_sm90INS1_16FlashAttnFwdSm90INS1_25CollectiveMainloopFwdSm90ILi2EN4cute5tupleIJNS5_1CILi1EEES8_S8_EEENS6_IJNS7_ILi192EEENS7_ILi128EEENS7_ILi96EEEEEELi96ENS_10bfloat16_tEfNS_4arch4Sm90ELb0ELb0ELb1ELb0ELb1ELb0ELb0ELb0ELb1ELb1ELb1ELb0EEENS1_21CollectiveEpilogueFwdINS6_IJSA_SC_SB_EEES9_SE_SG_Li384ELb0ELb1ELb1ELb0EEENS1_19SingleTileSchedulerILb0ELb1ELb1ELi192EEEEEEEEEvNT_6ParamsE,"a",@progbits
	.sectionflags	@""
	.align	4
.nv.constant0._ZN7cutlass13device_kernelIN5flash11enable_sm90INS1_16FlashAttnFwdSm90INS1_25CollectiveMainloopFwdSm90ILi2EN4cute5tupleIJNS5_1CILi1EEES8_S8_EEENS6_IJNS7_ILi192EEENS7_ILi128EEENS7_ILi96EEEEEELi96ENS_10bfloat16_tEfNS_4arch4Sm90ELb0ELb0ELb1ELb0ELb1ELb0ELb0ELb0ELb1ELb1ELb1ELb0EEENS1_21CollectiveEpilogueFwdINS6_IJSA_SC_SB_EEES9_SE_SG_Li384ELb0ELb1ELb1ELb0EEENS1_19SingleTileSchedulerILb0ELb1ELb1ELi192EEEEEEEEEvNT_6ParamsE:
	.zero		3200


//--------------------- .nv.constant0._ZN7cutlass13device_kernelIN5flash11enable_sm90INS1_16FlashAttnFwdSm90INS1_25CollectiveMainloopFwdSm90ILi2EN4cute5tupleIJNS5_1CILi1EEES8_S8_EEENS6_IJNS7_ILi192EEENS7_ILi128EEENS7_ILi96EEEEEELi96ENS_10bfloat16_tEfNS_4arch4Sm90ELb0ELb0ELb1ELb1ELb1ELb0ELb0ELb0ELb1ELb1ELb1ELb0EEENS1_21CollectiveEpilogueFwdINS6_IJSA_SC_SB_EEES9_SE_SG_Li384ELb1ELb1ELb1ELb0EEENS1_36VarlenDynamicPersistentTileSchedulerILi192ELi128ELi384ELi128ELb1ELb1ELb1ELb0ELb1ELb1EEEEEEEEEvNT_6ParamsE --------------------------
	.section	.nv.constant0._ZN7cutlass13device_kernelIN5flash11enable_sm90INS1_16FlashAttnFwdSm90INS1_25CollectiveMainloopFwdSm90ILi2EN4cute5tupleIJNS5_1CILi1EEES8_S8_EEENS6_IJNS7_ILi192EEENS7_ILi128EEENS7_ILi96EEEEEELi96ENS_10bfloat16_tEfNS_4arch4Sm90ELb0ELb0ELb1ELb1ELb1ELb0ELb0ELb0ELb1ELb1ELb1ELb0EEENS1_21CollectiveEpilogueFwdINS6_IJSA_SC_SB_EEES9_SE_SG_Li384ELb1ELb1ELb1ELb0EEENS1_36VarlenDynamicPersistentTileSchedulerILi192ELi128ELi384ELi128ELb1ELb1ELb1ELb0ELb1ELb1EEEEEEEEEvNT_6ParamsE,"a",@progbits
	.sectionflags	@""
	.align	4
.nv.constant0._ZN7cutlass13device_kernelIN5flash11enable_sm90INS1_16FlashAttnFwdSm90INS1_25CollectiveMainloopFwdSm90ILi2EN4cute5tupleIJNS5_1CILi1EEES8_S8_EEENS6_IJNS7_ILi192EEENS7_ILi128EEENS7_ILi96EEEEEELi96ENS_10bfloat16_tEfNS_4arch4Sm90ELb0ELb0ELb1ELb1ELb1ELb0ELb0ELb0ELb1ELb1ELb1ELb0EEENS1_21CollectiveEpilogueFwdINS6_IJSA_SC_SB_EEES9_SE_SG_Li384ELb1ELb1ELb1ELb0EEENS1_36VarlenDynamicPersistentTileSchedulerILi192ELi128ELi384ELi128ELb1ELb1ELb1ELb0ELb1ELb1EEEEEEEEEvNT_6ParamsE:
	.zero		3328


//--------------------- .nv.constant0._ZN7cutlass13device_kernelIN5flash11enable_sm90INS1_16FlashAttnFwdSm90INS1_25CollectiveMainloopFwdSm90ILi2EN4cute5tupleIJNS5_1CILi1EEES8_S8_EEENS6_IJNS7_ILi192EEENS7_ILi128EEENS7_ILi96EEEEEELi96ENS_10bfloat16_tEfNS_4arch4Sm90ELb0ELb0ELb1ELb1ELb1ELb1ELb0ELb0ELb1ELb1ELb1ELb0EEENS1_21CollectiveEpilogueFwdINS6_IJSA_SC_SB_EEES9_SE_SG_Li384ELb1ELb1ELb1ELb0EEENS1_36VarlenDynamicPersistentTileSchedulerILi192ELi128ELi384ELi128ELb1ELb1ELb1ELb0ELb1ELb1EEEEEEEEEvNT_6ParamsE --------------------------
	.section	.nv.constant0._ZN7cutlass13device_kernelIN5flash11enable_sm90INS1_16FlashAttnFwdSm90INS1_25CollectiveMainloopFwdSm90ILi2EN4cute5tupleIJNS5_1CILi1EEES8_S8_EEENS6_IJNS7_ILi192EEENS7_ILi128EEENS7_ILi96EEEEEELi96ENS_10bfloat16_tEfNS_4arch4Sm90ELb0ELb0ELb1ELb1ELb1ELb1ELb0ELb0ELb1ELb1ELb1ELb0EEENS1_21CollectiveEpilogueFwdINS6_IJSA_SC_SB_EEES9_SE_SG_Li384ELb1ELb1ELb1ELb0EEENS1_36VarlenDynamicPersistentTileSchedulerILi192ELi128ELi384ELi128ELb1ELb1ELb1ELb0ELb1ELb1EEEEEEEEEvNT_6ParamsE,"a",@progbits
	.sectionflags	@""
	.align	4
.nv.constant0._ZN7cutlass13device_kernelIN5flash11enable_sm90INS1_16FlashAttnFwdSm90INS1_25CollectiveMainloopFwdSm90ILi2EN4cute5tupleIJNS5_1CILi1EEES8_S8_EEENS6_IJNS7_ILi192EEENS7_ILi128EEENS7_ILi96EEEEEELi96ENS_10bfloat16_tEfNS_4arch4Sm90ELb0ELb0ELb1ELb1ELb1ELb1ELb0ELb0ELb1ELb1ELb1ELb0EEENS1_21CollectiveEpilogueFwdINS6_IJSA_SC_SB_EEES9_SE_SG_Li384ELb1ELb1ELb1ELb0EEENS1_36VarlenDynamicPersistentTileSchedulerILi192ELi128ELi384ELi128ELb1ELb1ELb1ELb0ELb1ELb1EEEEEEEEEvNT_6ParamsE:
	.zero		3328


//--------------------- .nv.constant0._ZN7cutlass13device_kernelIN5flash11enable_sm90INS1_16FlashAttnFwdSm90INS1_25CollectiveMainloopFwdSm90ILi2EN4cute5tupleIJNS5_1CILi1EEES8_S8_EEENS6_IJNS7_ILi192EEENS7_ILi128EEENS7_ILi96EEEEEELi96ENS_10bfloat16_tEfNS_4arch4Sm90ELb0ELb1ELb1ELb0ELb1ELb0ELb0ELb0ELb1ELb1ELb1ELb0EEENS1_21CollectiveEpilogueFwdINS6_IJSA_SC_SB_EEES9_SE_SG_Li384ELb0ELb1ELb1ELb0EEENS1_19SingleTileSchedulerILb0ELb1ELb1ELi192EEEEEEEEEvNT_6ParamsE --------------------------
	.section	.nv.constant0._ZN7cutlass13device_kernelIN5flash11enable_sm90INS1_16FlashAttnFwdSm90INS1_25CollectiveMainloopFwdSm90ILi2EN4cute5tupleIJNS5_1CILi1EEES8_S8_EEENS6_IJNS7_ILi192EEENS7_ILi128EEENS7_ILi96EEEEEELi96ENS_10bfloat16_tEfNS_4arch4Sm90ELb0ELb1ELb1ELb0ELb1ELb0ELb0ELb0ELb1ELb1ELb1ELb0EEENS1_21CollectiveEpilogueFwdINS6_IJSA_SC_SB_EEES9_SE_SG_Li384ELb0ELb1ELb1ELb0EEENS1_19SingleTileSchedulerILb0ELb1ELb1ELi192EEEEEEEEEvNT_6ParamsE,"a",@progbits
	.sectionflags	@""
	.align	4
.nv.constant0._ZN7cutlass13device_kernelIN5flash11enable_sm90INS1_16FlashAttnFwdSm90INS1_25CollectiveMainloopFwdSm90ILi2EN4cute5tupleIJNS5_1CILi1EEES8_S8_EEENS6_IJNS7_ILi192EEENS7_ILi128EEENS7_ILi96EEEEEELi96ENS_10bfloat16_tEfNS_4arch4Sm90ELb0ELb1ELb1ELb0ELb1ELb0ELb0ELb0ELb1ELb1ELb1ELb0EEENS1_21CollectiveEpilogueFwdINS6_IJSA_SC_SB_EEES9_SE_SG_Li384ELb0ELb1ELb1ELb0EEENS1_19SingleTileSchedulerILb0ELb1ELb1ELi192EEEEEEEEEvNT_6ParamsE:
	.zero		3200


//--------------------- .nv.constant0._ZN7cutlass13device_kernelIN5flash11enable_sm90INS1_16FlashAttnFwdSm90INS1_25CollectiveMainloopFwdSm90ILi2EN4cute5tupleIJNS5_1CILi1EEES8_S8_EEENS6_IJNS7_ILi192EEENS7_ILi128EEENS7_ILi96EEEEEELi96ENS_10bfloat16_tEfNS_4arch4Sm90ELb0ELb1ELb1ELb1ELb1ELb0ELb0ELb0ELb1ELb1ELb1ELb0EEENS1_21CollectiveEpilogueFwdINS6_IJSA_SC_SB_EEES9_SE_SG_Li384ELb1ELb1ELb1ELb0EEENS1_36VarlenDynamicPersistentTileSchedulerILi192ELi128ELi384ELi128ELb1ELb1ELb1ELb1ELb0ELb1EEEEEEEEEvNT_6ParamsE --------------------------
	.section	.nv.constant0._ZN7cutlass13device_kernelIN5flash11enable_sm90INS1_16FlashAttnFwdSm90INS1_25CollectiveMainloopFwdSm90ILi2EN4cute5tupleIJNS5_1CILi1EEES8_S8_EEENS6_IJNS7_ILi192EEENS7_ILi128EEENS7_ILi96EEEEEELi96ENS_10bfloat16_tEfNS_4arch4Sm90ELb0ELb1ELb1ELb1ELb1ELb0ELb0ELb0ELb1ELb1ELb1ELb0EEENS1_21CollectiveEpilogueFwdINS6_IJSA_SC_SB_EEES9_SE_SG_Li384ELb1ELb1ELb1ELb0EEENS1_36VarlenDynamicPersistentTileSchedulerILi192ELi128ELi384ELi128ELb1ELb1ELb1ELb1ELb0ELb1EEEEEEEEEvNT_6ParamsE,"a",@progbits
	.sectionflags	@""
	.align	4
.nv.constant0._ZN7cutlass13device_kernelIN5flash11enable_sm90INS1_16FlashAttnFwdSm90INS1_25CollectiveMainloopFwdSm90ILi2EN4cute5tupleIJNS5_1CILi1EEES8_S8_EEENS6_IJNS7_ILi192EEENS7_ILi128EEENS7_ILi96EEEEEELi96ENS_10bfloat16_tEfNS_4arch4Sm90ELb0ELb1ELb1ELb1ELb1ELb0ELb0ELb0ELb1ELb1ELb1ELb0EEENS1_21CollectiveEpilogueFwdINS6_IJSA_SC_SB_EEES9_SE_SG_Li384ELb1ELb1ELb1ELb0EEENS1_36VarlenDynamicPersistentTileSchedulerILi192ELi128ELi384ELi128ELb1ELb1ELb1ELb1ELb0ELb1EEEEEEEEEvNT_6ParamsE:
	.zero		3328


//--------------------- .nv.constant0._ZN7cutlass13device_kernelIN5flash11enable_sm90INS1_16FlashAttnFwdSm90INS1_25CollectiveMainloopFwdSm90ILi2EN4cute5tupleIJNS5_1CILi1EEES8_S8_EEENS6_IJNS7_ILi192EEENS7_ILi128EEENS7_ILi96EEEEEELi96ENS_10bfloat16_tEfNS_4arch4Sm90ELb0ELb1ELb1ELb1ELb1ELb1ELb0ELb0ELb1ELb1ELb1ELb0EEENS1_21CollectiveEpilogueFwdINS6_IJSA_SC_SB_EEES9_SE_SG_Li384ELb1ELb1ELb1ELb0EEENS1_36VarlenDynamicPersistentTileSchedulerILi192ELi128ELi384ELi128ELb1ELb1ELb1ELb1ELb0ELb1EEEEEEEEEvNT_6ParamsE --------------------------
	.section	.nv.constant0._ZN7cutlass13device_kernelIN5flash11enable_sm90INS1_16FlashAttnFwdSm90INS1_25CollectiveMainloopFwdSm90ILi2EN4cute5tupleIJNS5_1CILi1EEES8_S8_EEENS6_IJNS7_ILi192EEENS7_ILi128EEENS7_ILi96EEEEEELi96ENS_10bfloat16_tEfNS_4arch4Sm90ELb0ELb1ELb1ELb1ELb1ELb1ELb0ELb0ELb1ELb1ELb1ELb0EEENS1_21CollectiveEpilogueFwdINS6_IJSA_SC_SB_EEES9_SE_SG_Li384ELb1ELb1ELb1ELb0EEENS1_36VarlenDynamicPersistentTileSchedulerILi192ELi128ELi384ELi128ELb1ELb1ELb1ELb1ELb0ELb1EEEEEEEEEvNT_6ParamsE,"a",@progbits
	.sectionflags	@""
	.align	4
.nv.constant0._ZN7cutlass13device_kernelIN5flash11enable_sm90INS1_16FlashAttnFwdSm90INS1_25CollectiveMainloopFwdSm90ILi2EN4cute5tupleIJNS5_1CILi1EEES8_S8_EEENS6_IJNS7_ILi192EEENS7_ILi128EEENS7_ILi96EEEEEELi96ENS_10bfloat16_tEfNS_4arch4Sm90ELb0ELb1ELb1ELb1ELb1ELb1ELb0ELb0ELb1ELb1ELb1ELb0EEENS1_21CollectiveEpilogueFwdINS6_IJSA_SC_SB_EEES9_SE_SG_Li384ELb1ELb1ELb1ELb0EEENS1_36VarlenDynamicPersistentTileSchedulerILi192ELi128ELi384ELi128ELb1ELb1ELb1ELb1ELb0ELb1EEEEEEEEEvNT_6ParamsE:
	.zero		3328


//--------------------- .nv.constant0._ZN7cutlass13device_kernelIN5flash11enable_sm90INS1_16FlashAttnFwdSm90INS1_25CollectiveMainloopFwdSm90ILi2EN4cute5tupleIJNS5_1CILi1EEES8_S8_EEENS6_IJNS7_ILi192EEENS7_ILi128EEENS7_ILi96EEEEEELi96ENS_10bfloat16_tEfNS_4arch4Sm90ELb1ELb0ELb1ELb0ELb1ELb0ELb0ELb0ELb1ELb1ELb1ELb0EEENS1_21CollectiveEpilogueFwdINS6_IJSA_SC_SB_EEES9_SE_SG_Li384ELb0ELb1ELb1ELb0EEENS1_19SingleTileSchedulerILb0ELb1ELb1ELi192EEEEEEEEEvNT_6ParamsE --------------------------
	.section	.nv.constant0._ZN7cutlass13device_kernelIN5flash11enable_sm90INS1_16FlashAttnFwdSm90INS1_25CollectiveMainloopFwdSm90ILi2EN4cute5tupleIJNS5_1CILi1EEES8_S8_EEENS6_IJNS7_ILi192EEENS7_ILi128EEENS7_ILi96EEEEEELi96ENS_10bfloat16_tEfNS_4arch4Sm90ELb1ELb0ELb1ELb0ELb1ELb0ELb0ELb0ELb1ELb1ELb1ELb0EEENS1_21CollectiveEpilogueFwdINS6_IJSA_SC_SB_EEES9_SE_SG_Li384ELb0ELb1ELb1ELb0EEENS1_19SingleTileSchedulerILb0ELb1ELb1ELi192EEEEEEEEEvNT_6ParamsE,"a",@progbits
	.sectionflags	@""
	.align	4
.nv.constant0._ZN7cutlass13device_kernelIN5flash11enable_sm90INS1_16FlashAttnFwdSm90INS1_25CollectiveMainloopFwdSm90ILi2EN4cute5tupleIJNS5_1CILi1EEES8_S8_EEENS6_IJNS7_ILi192EEENS7_ILi128EEENS7_ILi96EEEEEELi96ENS_10bfloat16_tEfNS_4arch4Sm90ELb1ELb0ELb1ELb0ELb1ELb0ELb0ELb0ELb1ELb1ELb1ELb0EEENS1_21CollectiveEpilogueFwdINS6_IJSA_SC_SB_EEES9_SE_SG_Li384ELb0ELb1ELb1ELb0EEENS1_19SingleTileSchedulerILb0ELb1ELb1ELi192EEEEEEEEEvNT_6ParamsE:
	.zero		3200


//--------------------- .nv.constant0._ZN7cutlass13device_kernelIN5flash11enable_sm90INS1_16FlashAttnFwdSm90INS1_25CollectiveMainloopFwdSm90ILi2EN4cute5tupleIJNS5_1CILi1EEES8_S8_EEENS6_IJNS7_ILi192EEENS7_ILi128EEENS7_ILi96EEEEEELi96ENS_10bfloat16_tEfNS_4arch4Sm90ELb1ELb0ELb1ELb1ELb1ELb0ELb0ELb0ELb1ELb1ELb1ELb0EEENS1_21CollectiveEpilogueFwdINS6_IJSA_SC_SB_EEES9_SE_SG_Li384ELb1ELb1ELb1ELb0EEENS1_36VarlenDynamicPersistentTileSchedulerILi192ELi128ELi384ELi128ELb1ELb1ELb1ELb1ELb1ELb1EEEEEEEEEvNT_6ParamsE --------------------------
	.section	.nv.constant0._ZN7cutlass13device_kernelIN5flash11enable_sm90INS1_16FlashAttnFwdSm90INS1_25CollectiveMainloopFwdSm90ILi2EN4cute5tupleIJNS5_1CILi1EEES8_S8_EEENS6_IJNS7_ILi192EEENS7_ILi128EEENS7_ILi96EEEEEELi96ENS_10bfloat16_tEfNS_4arch4Sm90ELb1ELb0ELb1ELb1ELb1ELb0ELb0ELb0ELb1ELb1ELb1ELb0EEENS1_21CollectiveEpilogueFwdINS6_IJSA_SC_SB_EEES9_SE_SG_Li384ELb1ELb1ELb1ELb0EEENS1_36VarlenDynamicPersistentTileSchedulerILi192ELi128ELi384ELi128ELb1ELb1ELb1ELb1ELb1ELb1EEEEEEEEEvNT_6ParamsE,"a",@progbits
	.sectionflags	@""
	.align	4
.nv.constant0._ZN7cutlass13device_kernelIN5flash11enable_sm90INS1_16FlashAttnFwdSm90INS1_25CollectiveMainloopFwdSm90ILi2EN4cute5tupleIJNS5_1CILi1EEES8_S8_EEENS6_IJNS7_ILi192EEENS7_ILi128EEENS7_ILi96EEEEEELi96ENS_10bfloat16_tEfNS_4arch4Sm90ELb1ELb0ELb1ELb1ELb1ELb0ELb0ELb0ELb1ELb1ELb1ELb0EEENS1_21CollectiveEpilogueFwdINS6_IJSA_SC_SB_EEES9_SE_SG_Li384ELb1ELb1ELb1ELb0EEENS1_36VarlenDynamicPersistentTileSchedulerILi192ELi128ELi384ELi128ELb1ELb1ELb1ELb1ELb1ELb1EEEEEEEEEvNT_6ParamsE:
	.zero		3328


//--------------------- .nv.constant0._ZN7cutlass13device_kernelIN5flash11enable_sm90INS1_16FlashAttnFwdSm90INS1_25CollectiveMainloopFwdSm90ILi2EN4cute5tupleIJNS5_1CILi1EEES8_S8_EEENS6_IJNS7_ILi192EEENS7_ILi128EEENS7_ILi96EEEEEELi96ENS_10bfloat16_tEfNS_4arch4Sm90ELb1ELb0ELb1ELb1ELb1ELb1ELb0ELb0ELb1ELb1ELb1ELb0EEENS1_21CollectiveEpilogueFwdINS6_IJSA_SC_SB_EEES9_SE_SG_Li384ELb1ELb1ELb1ELb0EEENS1_36VarlenDynamicPersistentTileSchedulerILi192ELi128ELi384ELi128ELb1ELb1ELb1ELb1ELb1ELb1EEEEEEEEEvNT_6ParamsE --------------------------
	.section	.nv.constant0._ZN7cutlass13device_kernelIN5flash11enable_sm90INS1_16FlashAttnFwdSm90INS1_25CollectiveMainloopFwdSm90ILi2EN4cute5tupleIJNS5_1CILi1EEES8_S8_EEENS6_IJNS7_ILi192EEENS7_ILi128EEENS7_ILi96EEEEEELi96ENS_10bfloat16_tEfNS_4arch4Sm90ELb1ELb0ELb1ELb1ELb1ELb1ELb0ELb0ELb1ELb1ELb1ELb0EEENS1_21CollectiveEpilogueFwdINS6_IJSA_SC_SB_EEES9_SE_SG_Li384ELb1ELb1ELb1ELb0EEENS1_36VarlenDynamicPersistentTileSchedulerILi192ELi128ELi384ELi128ELb1ELb1ELb1ELb1ELb1ELb1EEEEEEEEEvNT_6ParamsE,"a",@progbits
	.sectionflags	@""
	.align	4
.nv.constant0._ZN7cutlass13device_kernelIN5flash11enable_sm90INS1_16FlashAttnFwdSm90INS1_25CollectiveMainloopFwdSm90ILi2EN4cute5tupleIJNS5_1CILi1EEES8_S8_EEENS6_IJNS7_ILi192EEENS7_ILi128EEENS7_ILi96EEEEEELi96ENS_10bfloat16_tEfNS_4arch4Sm90ELb1ELb0ELb1ELb1ELb1ELb1ELb0ELb0ELb1ELb1ELb1ELb0EEENS1_21CollectiveEpilogueFwdINS6_IJSA_SC_SB_EEES9_SE_SG_Li384ELb1ELb1ELb1ELb0EEENS1_36VarlenDynamicPersistentTileSchedulerILi192ELi128ELi384ELi128ELb1ELb1ELb1ELb1ELb1ELb1EEEEEEEEEvNT_6ParamsE:
	.zero		3328


//--------------------- SYMBOLS --------------------------

	.type		.nv.reservedSmem.offset0,@object
	.size		.nv.reservedSmem.offset0,0x4
	.type		__assertfail,@function
